	.target	sm_90a

	.elftype	@"ET_EXEC"


//--------------------- .note.nv.tkinfo           --------------------------
	.section	.note.nv.tkinfo,"",@"SHT_NOTE"
	.sectionflags	@"SHF_NOTE_NV_TKINFO"
	.tkinfo
        /*0018*/ 	.word	0x00000002
        /*0030*/ 	.string	""
        /*0030*/ 	.string	"ptxas"
        /*0030*/ 	.string	"Cuda compilation tools, release 13.0, V13.0.88"
        /*0030*/ 	.string	"Build cuda_13.0.r13.0/compiler.36424714_0"
        /*0030*/ 	.string	"-arch sm_90a -m 64 "



//--------------------- .note.nv.cuinfo           --------------------------
	.section	.note.nv.cuinfo,"",@"SHT_NOTE"
	.sectionflags	@"SHF_NOTE_NV_CUINFO"
        /*0018*/ 	.short	0x0002
        /*001a*/ 	.short	0x005a
        /*001c*/ 	.short	0x0082
	.zero		2


//--------------------- .nv.info                  --------------------------
	.section	.nv.info,"",@"SHT_CUDA_INFO"
	.align	4


	//----- nvinfo : EIATTR_REGCOUNT
	.align		4
        /*0000*/ 	.byte	0x04, 0x2f
        /*0002*/ 	.short	(.L_21 - .L_20)
	.align		4
.L_20:
        /*0004*/ 	.word	index@(_ZN7cutlass13device_kernelIN5flash11enable_sm90INS1_16FlashAttnFwdSm90INS1_25CollectiveMainloopFwdSm90ILi2EN4cute5tupleIJNS5_1CILi1EEES8_S8_EEENS6_IJNS7_ILi128EEENS7_ILi160EEESA_EEELi128ENS_12float_e4m3_tEfNS_4arch4Sm90ELb1ELb0ELb1ELb1ELb1ELb1ELb0ELb1ELb1ELb1ELb1ELb0EEENS1_21CollectiveEpilogueFwdINS6_IJSA_SA_SB_EEES9_NS_10bfloat16_tESF_Li256ELb1ELb1ELb1ELb1EEENS1_36VarlenDynamicPersistentTileSchedulerILi128ELi160ELi256ELi128ELb1ELb1ELb1ELb1ELb1ELb1EEEEEEEEEvNT_6ParamsE)
        /*0008*/ 	.word	0x000000a8


	//----- nvinfo : EIATTR_FRAME_SIZE
	.align		4
.L_21:
        /*000c*/ 	.byte	0x04, 0x11
        /*000e*/ 	.short	(.L_23 - .L_22)
	.align		4
.L_22:
        /*0010*/ 	.word	index@(_ZN7cutlass13device_kernelIN5flash11enable_sm90INS1_16FlashAttnFwdSm90INS1_25CollectiveMainloopFwdSm90ILi2EN4cute5tupleIJNS5_1CILi1EEES8_S8_EEENS6_IJNS7_ILi128EEENS7_ILi160EEESA_EEELi128ENS_12float_e4m3_tEfNS_4arch4Sm90ELb1ELb0ELb1ELb1ELb1ELb1ELb0ELb1ELb1ELb1ELb1ELb0EEENS1_21CollectiveEpilogueFwdINS6_IJSA_SA_SB_EEES9_NS_10bfloat16_tESF_Li256ELb1ELb1ELb1ELb1EEENS1_36VarlenDynamicPersistentTileSchedulerILi128ELi160ELi256ELi128ELb1ELb1ELb1ELb1ELb1ELb1EEEEEEEEEvNT_6ParamsE)
        /*0014*/ 	.word	0x00000048


	//----- nvinfo : EIATTR_REGCOUNT
	.align		4
.L_23:
        /*0018*/ 	.byte	0x04, 0x2f
        /*001a*/ 	.short	(.L_25 - .L_24)
	.align		4
.L_24:
        /*001c*/ 	.word	index@(_ZN7cutlass13device_kernelIN5flash11enable_sm90INS1_16FlashAttnFwdSm90INS1_25CollectiveMainloopFwdSm90ILi2EN4cute5tupleIJNS5_1CILi1EEES8_S8_EEENS6_IJNS7_ILi128EEENS7_ILi160EEESA_EEELi128ENS_12float_e4m3_tEfNS_4arch4Sm90ELb1ELb0ELb1ELb1ELb1ELb0ELb0ELb1ELb1ELb1ELb1ELb0EEENS1_21CollectiveEpilogueFwdINS6_IJSA_SA_SB_EEES9_NS_10bfloat16_tESF_Li256ELb1ELb1ELb1ELb1EEENS1_36VarlenDynamicPersistentTileSchedulerILi128ELi160ELi256ELi128ELb1ELb1ELb1ELb1ELb1ELb1EEEEEEEEEvNT_6ParamsE)
        /*0020*/ 	.word	0x000000a8


	//----- nvinfo : EIATTR_FRAME_SIZE
	.align		4
.L_25:
        /*0024*/ 	.byte	0x04, 0x11
        /*0026*/ 	.short	(.L_27 - .L_26)
	.align		4
.L_26:
        /*0028*/ 	.word	index@(_ZN7cutlass13device_kernelIN5flash11enable_sm90INS1_16FlashAttnFwdSm90INS1_25CollectiveMainloopFwdSm90ILi2EN4cute5tupleIJNS5_1CILi1EEES8_S8_EEENS6_IJNS7_ILi128EEENS7_ILi160EEESA_EEELi128ENS_12float_e4m3_tEfNS_4arch4Sm90ELb1ELb0ELb1ELb1ELb1ELb0ELb0ELb1ELb1ELb1ELb1ELb0EEENS1_21CollectiveEpilogueFwdINS6_IJSA_SA_SB_EEES9_NS_10bfloat16_tESF_Li256ELb1ELb1ELb1ELb1EEENS1_36VarlenDynamicPersistentTileSchedulerILi128ELi160ELi256ELi128ELb1ELb1ELb1ELb1ELb1ELb1EEEEEEEEEvNT_6ParamsE)
        /*002c*/ 	.word	0x00000028


	//----- nvinfo : EIATTR_REGCOUNT
	.align		4
.L_27:
        /*0030*/ 	.byte	0x04, 0x2f
        /*0032*/ 	.short	(.L_29 - .L_28)
	.align		4
.L_28:
        /*0034*/ 	.word	index@(_ZN7cutlass13device_kernelIN5flash11enable_sm90INS1_16FlashAttnFwdSm90INS1_25CollectiveMainloopFwdSm90ILi2EN4cute5tupleIJNS5_1CILi1EEES8_S8_EEENS6_IJNS7_ILi128EEENS7_ILi160EEESA_EEELi128ENS_12float_e4m3_tEfNS_4arch4Sm90ELb1ELb0ELb1ELb0ELb1ELb0ELb0ELb1ELb1ELb1ELb1ELb0EEENS1_21CollectiveEpilogueFwdINS6_IJSA_SA_SB_EEES9_NS_10bfloat16_tESF_Li256ELb0ELb1ELb1ELb1EEENS1_19SingleTileSchedulerILb0ELb1ELb1ELi128EEEEEEEEEvNT_6ParamsE)
        /*0038*/ 	.word	0x000000a8


	//----- nvinfo : EIATTR_FRAME_SIZE
	.align		4
.L_29:
        /*003c*/ 	.byte	0x04, 0x11
        /*003e*/ 	.short	(.L_31 - .L_30)
	.align		4
.L_30:
        /*0040*/ 	.word	index@(_ZN7cutlass13device_kernelIN5flash11enable_sm90INS1_16FlashAttnFwdSm90INS1_25CollectiveMainloopFwdSm90ILi2EN4cute5tupleIJNS5_1CILi1EEES8_S8_EEENS6_IJNS7_ILi128EEENS7_ILi160EEESA_EEELi128ENS_12float_e4m3_tEfNS_4arch4Sm90ELb1ELb0ELb1ELb0ELb1ELb0ELb0ELb1ELb1ELb1ELb1ELb0EEENS1_21CollectiveEpilogueFwdINS6_IJSA_SA_SB_EEES9_NS_10bfloat16_tESF_Li256ELb0ELb1ELb1ELb1EEENS1_19SingleTileSchedulerILb0ELb1ELb1ELi128EEEEEEEEEvNT_6ParamsE)
        /*0044*/ 	.word	0x00000008


	//----- nvinfo : EIATTR_REGCOUNT
	.align		4
.L_31:
        /*0048*/ 	.byte	0x04, 0x2f
        /*004a*/ 	.short	(.L_33 - .L_32)
	.align		4
.L_32:
        /*004c*/ 	.word	index@(_ZN7cutlass13device_kernelIN5flash11enable_sm90INS1_16FlashAttnFwdSm90INS1_25CollectiveMainloopFwdSm90ILi2EN4cute5tupleIJNS5_1CILi1EEES8_S8_EEENS6_IJNS7_ILi128EEENS7_ILi160EEESA_EEELi128ENS_12float_e4m3_tEfNS_4arch4Sm90ELb0ELb1ELb1ELb1ELb1ELb1ELb0ELb1ELb1ELb1ELb1ELb0EEENS1_21CollectiveEpilogueFwdINS6_IJSA_SA_SB_EEES9_NS_10bfloat16_tESF_Li256ELb1ELb1ELb1ELb1EEENS1_36VarlenDynamicPersistentTileSchedulerILi128ELi160ELi256ELi128ELb1ELb1ELb1ELb1ELb0ELb1EEEEEEEEEvNT_6ParamsE)
        /*0050*/ 	.word	0x000000a8


	//----- nvinfo : EIATTR_FRAME_SIZE
	.align		4
.L_33:
        /*0054*/ 	.byte	0x04, 0x11
        /*0056*/ 	.short	(.L_35 - .L_34)
	.align		4
.L_34:
        /*0058*/ 	.word	index@(_ZN7cutlass13device_kernelIN5flash11enable_sm90INS1_16FlashAttnFwdSm90INS1_25CollectiveMainloopFwdSm90ILi2EN4cute5tupleIJNS5_1CILi1EEES8_S8_EEENS6_IJNS7_ILi128EEENS7_ILi160EEESA_EEELi128ENS_12float_e4m3_tEfNS_4arch4Sm90ELb0ELb1ELb1ELb1ELb1ELb1ELb0ELb1ELb1ELb1ELb1ELb0EEENS1_21CollectiveEpilogueFwdINS6_IJSA_SA_SB_EEES9_NS_10bfloat16_tESF_Li256ELb1ELb1ELb1ELb1EEENS1_36VarlenDynamicPersistentTileSchedulerILi128ELi160ELi256ELi128ELb1ELb1ELb1ELb1ELb0ELb1EEEEEEEEEvNT_6ParamsE)
        /*005c*/ 	.word	0x00000040


	//----- nvinfo : EIATTR_REGCOUNT
	.align		4
.L_35:
        /*0060*/ 	.byte	0x04, 0x2f
        /*0062*/ 	.short	(.L_37 - .L_36)
	.align		4
.L_36:
        /*0064*/ 	.word	index@(_ZN7cutlass13device_kernelIN5flash11enable_sm90INS1_16FlashAttnFwdSm90INS1_25CollectiveMainloopFwdSm90ILi2EN4cute5tupleIJNS5_1CILi1EEES8_S8_EEENS6_IJNS7_ILi128EEENS7_ILi160EEESA_EEELi128ENS_12float_e4m3_tEfNS_4arch4Sm90ELb0ELb1ELb1ELb1ELb1ELb0ELb0ELb1ELb1ELb1ELb1ELb0EEENS1_21CollectiveEpilogueFwdINS6_IJSA_SA_SB_EEES9_NS_10bfloat16_tESF_Li256ELb1ELb1ELb1ELb1EEENS1_36VarlenDynamicPersistentTileSchedulerILi128ELi160ELi256ELi128ELb1ELb1ELb1ELb1ELb0ELb1EEEEEEEEEvNT_6ParamsE)
        /*0068*/ 	.word	0x000000a8


	//----- nvinfo : EIATTR_FRAME_SIZE
	.align		4
.L_37:
        /*006c*/ 	.byte	0x04, 0x11
        /*006e*/ 	.short	(.L_39 - .L_38)
	.align		4
.L_38:
        /*0070*/ 	.word	index@(_ZN7cutlass13device_kernelIN5flash11enable_sm90INS1_16FlashAttnFwdSm90INS1_25CollectiveMainloopFwdSm90ILi2EN4cute5tupleIJNS5_1CILi1EEES8_S8_EEENS6_IJNS7_ILi128EEENS7_ILi160EEESA_EEELi128ENS_12float_e4m3_tEfNS_4arch4Sm90ELb0ELb1ELb1ELb1ELb1ELb0ELb0ELb1ELb1ELb1ELb1ELb0EEENS1_21CollectiveEpilogueFwdINS6_IJSA_SA_SB_EEES9_NS_10bfloat16_tESF_Li256ELb1ELb1ELb1ELb1EEENS1_36VarlenDynamicPersistentTileSchedulerILi128ELi160ELi256ELi128ELb1ELb1ELb1ELb1ELb0ELb1EEEEEEEEEvNT_6ParamsE)
        /*0074*/ 	.word	0x00000020


	//----- nvinfo : EIATTR_REGCOUNT
	.align		4
.L_39:
        /*0078*/ 	.byte	0x04, 0x2f
        /*007a*/ 	.short	(.L_41 - .L_40)
	.align		4
.L_40:
        /*007c*/ 	.word	index@(_ZN7cutlass13device_kernelIN5flash11enable_sm90INS1_16FlashAttnFwdSm90INS1_25CollectiveMainloopFwdSm90ILi2EN4cute5tupleIJNS5_1CILi1EEES8_S8_EEENS6_IJNS7_ILi128EEENS7_ILi160EEESA_EEELi128ENS_12float_e4m3_tEfNS_4arch4Sm90ELb0ELb1ELb1ELb0ELb1ELb0ELb0ELb1ELb1ELb1ELb1ELb0EEENS1_21CollectiveEpilogueFwdINS6_IJSA_SA_SB_EEES9_NS_10bfloat16_tESF_Li256ELb0ELb1ELb1ELb1EEENS1_19SingleTileSchedulerILb0ELb1ELb1ELi128EEEEEEEEEvNT_6ParamsE)
        /*0080*/ 	.word	0x000000a8


	//----- nvinfo : EIATTR_FRAME_SIZE
	.align		4
.L_41:
        /*0084*/ 	.byte	0x04, 0x11
        /*0086*/ 	.short	(.L_43 - .L_42)
	.align		4
.L_42:
        /*0088*/ 	.word	index@(_ZN7cutlass13device_kernelIN5flash11enable_sm90INS1_16FlashAttnFwdSm90INS1_25CollectiveMainloopFwdSm90ILi2EN4cute5tupleIJNS5_1CILi1EEES8_S8_EEENS6_IJNS7_ILi128EEENS7_ILi160EEESA_EEELi128ENS_12float_e4m3_tEfNS_4arch4Sm90ELb0ELb1ELb1ELb0ELb1ELb0ELb0ELb1ELb1ELb1ELb1ELb0EEENS1_21CollectiveEpilogueFwdINS6_IJSA_SA_SB_EEES9_NS_10bfloat16_tESF_Li256ELb0ELb1ELb1ELb1EEENS1_19SingleTileSchedulerILb0ELb1ELb1ELi128EEEEEEEEEvNT_6ParamsE)
        /*008c*/ 	.word	0x00000008


	//----- nvinfo : EIATTR_REGCOUNT
	.align		4
.L_43:
        /*0090*/ 	.byte	0x04, 0x2f
        /*0092*/ 	.short	(.L_45 - .L_44)
	.align		4
.L_44:
        /*0094*/ 	.word	index@(_ZN7cutlass13device_kernelIN5flash11enable_sm90INS1_16FlashAttnFwdSm90INS1_25CollectiveMainloopFwdSm90ILi2EN4cute5tupleIJNS5_1CILi1EEES8_S8_EEENS6_IJNS7_ILi128EEENS7_ILi160EEESA_EEELi128ENS_12float_e4m3_tEfNS_4arch4Sm90ELb0ELb0ELb1ELb1ELb1ELb1ELb0ELb1ELb1ELb1ELb1ELb0EEENS1_21CollectiveEpilogueFwdINS6_IJSA_SA_SB_EEES9_NS_10bfloat16_tESF_Li256ELb1ELb1ELb1ELb1EEENS1_36VarlenDynamicPersistentTileSchedulerILi128ELi160ELi256ELi128ELb1ELb1ELb1ELb0ELb1ELb1EEEEEEEEEvNT_6ParamsE)
        /*0098*/ 	.word	0x000000a8


	//----- nvinfo : EIATTR_FRAME_SIZE
	.align		4
.L_45:
        /*009c*/ 	.byte	0x04, 0x11
        /*009e*/ 	.short	(.L_47 - .L_46)
	.align		4
.L_46:
        /*00a0*/ 	.word	index@(_ZN7cutlass13device_kernelIN5flash11enable_sm90INS1_16FlashAttnFwdSm90INS1_25CollectiveMainloopFwdSm90ILi2EN4cute5tupleIJNS5_1CILi1EEES8_S8_EEENS6_IJNS7_ILi128EEENS7_ILi160EEESA_EEELi128ENS_12float_e4m3_tEfNS_4arch4Sm90ELb0ELb0ELb1ELb1ELb1ELb1ELb0ELb1ELb1ELb1ELb1ELb0EEENS1_21CollectiveEpilogueFwdINS6_IJSA_SA_SB_EEES9_NS_10bfloat16_tESF_Li256ELb1ELb1ELb1ELb1EEENS1_36VarlenDynamicPersistentTileSchedulerILi128ELi160ELi256ELi128ELb1ELb1ELb1ELb0ELb1ELb1EEEEEEEEEvNT_6ParamsE)
        /*00a4*/ 	.word	0x00000050


	//----- nvinfo : EIATTR_REGCOUNT
	.align		4
.L_47:
        /*00a8*/ 	.byte	0x04, 0x2f
        /*00aa*/ 	.short	(.L_49 - .L_48)
	.align		4
.L_48:
        /*00ac*/ 	.word	index@(_ZN7cutlass13device_kernelIN5flash11enable_sm90INS1_16FlashAttnFwdSm90INS1_25CollectiveMainloopFwdSm90ILi2EN4cute5tupleIJNS5_1CILi1EEES8_S8_EEENS6_IJNS7_ILi128EEENS7_ILi160EEESA_EEELi128ENS_12float_e4m3_tEfNS_4arch4Sm90ELb0ELb0ELb1ELb1ELb1ELb0ELb0ELb1ELb1ELb1ELb1ELb0EEENS1_21CollectiveEpilogueFwdINS6_IJSA_SA_SB_EEES9_NS_10bfloat16_tESF_Li256ELb1ELb1ELb1ELb1EEENS1_36VarlenDynamicPersistentTileSchedulerILi128ELi160ELi256ELi128ELb1ELb1ELb1ELb0ELb1ELb1EEEEEEEEEvNT_6ParamsE)
        /*00b0*/ 	.word	0x000000a8


	//----- nvinfo : EIATTR_FRAME_SIZE
	.align		4
.L_49:
        /*00b4*/ 	.byte	0x04, 0x11
        /*00b6*/ 	.short	(.L_51 - .L_50)
	.align		4
.L_50:
        /*00b8*/ 	.word	index@(_ZN7cutlass13device_kernelIN5flash11enable_sm90INS1_16FlashAttnFwdSm90INS1_25CollectiveMainloopFwdSm90ILi2EN4cute5tupleIJNS5_1CILi1EEES8_S8_EEENS6_IJNS7_ILi128EEENS7_ILi160EEESA_EEELi128ENS_12float_e4m3_tEfNS_4arch4Sm90ELb0ELb0ELb1ELb1ELb1ELb0ELb0ELb1ELb1ELb1ELb1ELb0EEENS1_21CollectiveEpilogueFwdINS6_IJSA_SA_SB_EEES9_NS_10bfloat16_tESF_Li256ELb1ELb1ELb1ELb1EEENS1_36VarlenDynamicPersistentTileSchedulerILi128ELi160ELi256ELi128ELb1ELb1ELb1ELb0ELb1ELb1EEEEEEEEEvNT_6ParamsE)
        /*00bc*/ 	.word	0x00000028


	//----- nvinfo : EIATTR_REGCOUNT
	.align		4
.L_51:
        /*00c0*/ 	.byte	0x04, 0x2f
        /*00c2*/ 	.short	(.L_53 - .L_52)
	.align		4
.L_52:
        /*00c4*/ 	.word	index@(_ZN7cutlass13device_kernelIN5flash11enable_sm90INS1_16FlashAttnFwdSm90INS1_25CollectiveMainloopFwdSm90ILi2EN4cute5tupleIJNS5_1CILi1EEES8_S8_EEENS6_IJNS7_ILi128EEENS7_ILi160EEESA_EEELi128ENS_12float_e4m3_tEfNS_4arch4Sm90ELb0ELb0ELb1ELb0ELb1ELb0ELb0ELb1ELb1ELb1ELb1ELb0EEENS1_21CollectiveEpilogueFwdINS6_IJSA_SA_SB_EEES9_NS_10bfloat16_tESF_Li256ELb0ELb1ELb1ELb1EEENS1_19SingleTileSchedulerILb0ELb1ELb1ELi128EEEEEEEEEvNT_6ParamsE)
        /*00c8*/ 	.word	0x000000a8


	//----- nvinfo : EIATTR_FRAME_SIZE
	.align		4
.L_53:
        /*00cc*/ 	.byte	0x04, 0x11
        /*00ce*/ 	.short	(.L_55 - .L_54)
	.align		4
.L_54:
        /*00d0*/ 	.word	index@(_ZN7cutlass13device_kernelIN5flash11enable_sm90INS1_16FlashAttnFwdSm90INS1_25CollectiveMainloopFwdSm90ILi2EN4cute5tupleIJNS5_1CILi1EEES8_S8_EEENS6_IJNS7_ILi128EEENS7_ILi160EEESA_EEELi128ENS_12float_e4m3_tEfNS_4arch4Sm90ELb0ELb0ELb1ELb0ELb1ELb0ELb0ELb1ELb1ELb1ELb1ELb0EEENS1_21CollectiveEpilogueFwdINS6_IJSA_SA_SB_EEES9_NS_10bfloat16_tESF_Li256ELb0ELb1ELb1ELb1EEENS1_19SingleTileSchedulerILb0ELb1ELb1ELi128EEEEEEEEEvNT_6ParamsE)
        /*00d4*/ 	.word	0x00000008


	//----- nvinfo : EIATTR_MIN_STACK_SIZE
	.align		4
.L_55:
        /*00d8*/ 	.byte	0x04, 0x12
        /*00da*/ 	.short	(.L_57 - .L_56)
	.align		4
.L_56:
        /*00dc*/ 	.word	index@(_ZN7cutlass13device_kernelIN5flash11enable_sm90INS1_16FlashAttnFwdSm90INS1_25CollectiveMainloopFwdSm90ILi2EN4cute5tupleIJNS5_1CILi1EEES8_S8_EEENS6_IJNS7_ILi128EEENS7_ILi160EEESA_EEELi128ENS_12float_e4m3_tEfNS_4arch4Sm90ELb0ELb0ELb1ELb0ELb1ELb0ELb0ELb1ELb1ELb1ELb1ELb0EEENS1_21CollectiveEpilogueFwdINS6_IJSA_SA_SB_EEES9_NS_10bfloat16_tESF_Li256ELb0ELb1ELb1ELb1EEENS1_19SingleTileSchedulerILb0ELb1ELb1ELi128EEEEEEEEEvNT_6ParamsE)
        /*00e0*/ 	.word	0x00000008


	//----- nvinfo : EIATTR_MIN_STACK_SIZE
	.align		4
.L_57:
        /*00e4*/ 	.byte	0x04, 0x12
        /*00e6*/ 	.short	(.L_59 - .L_58)
	.align		4
.L_58:
        /*00e8*/ 	.word	index@(_ZN7cutlass13device_kernelIN5flash11enable_sm90INS1_16FlashAttnFwdSm90INS1_25CollectiveMainloopFwdSm90ILi2EN4cute5tupleIJNS5_1CILi1EEES8_S8_EEENS6_IJNS7_ILi128EEENS7_ILi160EEESA_EEELi128ENS_12float_e4m3_tEfNS_4arch4Sm90ELb0ELb0ELb1ELb1ELb1ELb0ELb0ELb1ELb1ELb1ELb1ELb0EEENS1_21CollectiveEpilogueFwdINS6_IJSA_SA_SB_EEES9_NS_10bfloat16_tESF_Li256ELb1ELb1ELb1ELb1EEENS1_36VarlenDynamicPersistentTileSchedulerILi128ELi160ELi256ELi128ELb1ELb1ELb1ELb0ELb1ELb1EEEEEEEEEvNT_6ParamsE)
        /*00ec*/ 	.word	0x00000028


	//----- nvinfo : EIATTR_MIN_STACK_SIZE
	.align		4
.L_59:
        /*00f0*/ 	.byte	0x04, 0x12
        /*00f2*/ 	.short	(.L_61 - .L_60)
	.align		4
.L_60:
        /*00f4*/ 	.word	index@(_ZN7cutlass13device_kernelIN5flash11enable_sm90INS1_16FlashAttnFwdSm90INS1_25CollectiveMainloopFwdSm90ILi2EN4cute5tupleIJNS5_1CILi1EEES8_S8_EEENS6_IJNS7_ILi128EEENS7_ILi160EEESA_EEELi128ENS_12float_e4m3_tEfNS_4arch4Sm90ELb0ELb0ELb1ELb1ELb1ELb1ELb0ELb1ELb1ELb1ELb1ELb0EEENS1_21CollectiveEpilogueFwdINS6_IJSA_SA_SB_EEES9_NS_10bfloat16_tESF_Li256ELb1ELb1ELb1ELb1EEENS1_36VarlenDynamicPersistentTileSchedulerILi128ELi160ELi256ELi128ELb1ELb1ELb1ELb0ELb1ELb1EEEEEEEEEvNT_6ParamsE)
        /*00f8*/ 	.word	0x00000050


	//----- nvinfo : EIATTR_MIN_STACK_SIZE
	.align		4
.L_61:
        /*00fc*/ 	.byte	0x04, 0x12
        /*00fe*/ 	.short	(.L_63 - .L_62)
	.align		4
.L_62:
        /*0100*/ 	.word	index@(_ZN7cutlass13device_kernelIN5flash11enable_sm90INS1_16FlashAttnFwdSm90INS1_25CollectiveMainloopFwdSm90ILi2EN4cute5tupleIJNS5_1CILi1EEES8_S8_EEENS6_IJNS7_ILi128EEENS7_ILi160EEESA_EEELi128ENS_12float_e4m3_tEfNS_4arch4Sm90ELb0ELb1ELb1ELb0ELb1ELb0ELb0ELb1ELb1ELb1ELb1ELb0EEENS1_21CollectiveEpilogueFwdINS6_IJSA_SA_SB_EEES9_NS_10bfloat16_tESF_Li256ELb0ELb1ELb1ELb1EEENS1_19SingleTileSchedulerILb0ELb1ELb1ELi128EEEEEEEEEvNT_6ParamsE)
        /*0104*/ 	.word	0x00000008


	//----- nvinfo : EIATTR_MIN_STACK_SIZE
	.align		4
.L_63:
        /*0108*/ 	.byte	0x04, 0x12
        /*010a*/ 	.short	(.L_65 - .L_64)
	.align		4
.L_64:
        /*010c*/ 	.word	index@(_ZN7cutlass13device_kernelIN5flash11enable_sm90INS1_16FlashAttnFwdSm90INS1_25CollectiveMainloopFwdSm90ILi2EN4cute5tupleIJNS5_1CILi1EEES8_S8_EEENS6_IJNS7_ILi128EEENS7_ILi160EEESA_EEELi128ENS_12float_e4m3_tEfNS_4arch4Sm90ELb0ELb1ELb1ELb1ELb1ELb0ELb0ELb1ELb1ELb1ELb1ELb0EEENS1_21CollectiveEpilogueFwdINS6_IJSA_SA_SB_EEES9_NS_10bfloat16_tESF_Li256ELb1ELb1ELb1ELb1EEENS1_36VarlenDynamicPersistentTileSchedulerILi128ELi160ELi256ELi128ELb1ELb1ELb1ELb1ELb0ELb1EEEEEEEEEvNT_6ParamsE)
        /*0110*/ 	.word	0x00000020


	//----- nvinfo : EIATTR_MIN_STACK_SIZE
	.align		4
.L_65:
        /*0114*/ 	.byte	0x04, 0x12
        /*0116*/ 	.short	(.L_67 - .L_66)
	.align		4
.L_66:
        /*0118*/ 	.word	index@(_ZN7cutlass13device_kernelIN5flash11enable_sm90INS1_16FlashAttnFwdSm90INS1_25CollectiveMainloopFwdSm90ILi2EN4cute5tupleIJNS5_1CILi1EEES8_S8_EEENS6_IJNS7_ILi128EEENS7_ILi160EEESA_EEELi128ENS_12float_e4m3_tEfNS_4arch4Sm90ELb0ELb1ELb1ELb1ELb1ELb1ELb0ELb1ELb1ELb1ELb1ELb0EEENS1_21CollectiveEpilogueFwdINS6_IJSA_SA_SB_EEES9_NS_10bfloat16_tESF_Li256ELb1ELb1ELb1ELb1EEENS1_36VarlenDynamicPersistentTileSchedulerILi128ELi160ELi256ELi128ELb1ELb1ELb1ELb1ELb0ELb1EEEEEEEEEvNT_6ParamsE)
        /*011c*/ 	.word	0x00000040


	//----- nvinfo : EIATTR_MIN_STACK_SIZE
	.align		4
.L_67:
        /*0120*/ 	.byte	0x04, 0x12
        /*0122*/ 	.short	(.L_69 - .L_68)
	.align		4
.L_68:
        /*0124*/ 	.word	index@(_ZN7cutlass13device_kernelIN5flash11enable_sm90INS1_16FlashAttnFwdSm90INS1_25CollectiveMainloopFwdSm90ILi2EN4cute5tupleIJNS5_1CILi1EEES8_S8_EEENS6_IJNS7_ILi128EEENS7_ILi160EEESA_EEELi128ENS_12float_e4m3_tEfNS_4arch4Sm90ELb1ELb0ELb1ELb0ELb1ELb0ELb0ELb1ELb1ELb1ELb1ELb0EEENS1_21CollectiveEpilogueFwdINS6_IJSA_SA_SB_EEES9_NS_10bfloat16_tESF_Li256ELb0ELb1ELb1ELb1EEENS1_19SingleTileSchedulerILb0ELb1ELb1ELi128EEEEEEEEEvNT_6ParamsE)
        /*0128*/ 	.word	0x00000008


	//----- nvinfo : EIATTR_MIN_STACK_SIZE
	.align		4
.L_69:
        /*012c*/ 	.byte	0x04, 0x12
        /*012e*/ 	.short	(.L_71 - .L_70)
	.align		4
.L_70:
        /*0130*/ 	.word	index@(_ZN7cutlass13device_kernelIN5flash11enable_sm90INS1_16FlashAttnFwdSm90INS1_25CollectiveMainloopFwdSm90ILi2EN4cute5tupleIJNS5_1CILi1EEES8_S8_EEENS6_IJNS7_ILi128EEENS7_ILi160EEESA_EEELi128ENS_12float_e4m3_tEfNS_4arch4Sm90ELb1ELb0ELb1ELb1ELb1ELb0ELb0ELb1ELb1ELb1ELb1ELb0EEENS1_21CollectiveEpilogueFwdINS6_IJSA_SA_SB_EEES9_NS_10bfloat16_tESF_Li256ELb1ELb1ELb1ELb1EEENS1_36VarlenDynamicPersistentTileSchedulerILi128ELi160ELi256ELi128ELb1ELb1ELb1ELb1ELb1ELb1EEEEEEEEEvNT_6ParamsE)
        /*0134*/ 	.word	0x00000028


	//----- nvinfo : EIATTR_MIN_STACK_SIZE
	.align		4
.L_71:
        /*0138*/ 	.byte	0x04, 0x12
        /*013a*/ 	.short	(.L_73 - .L_72)
	.align		4
.L_72:
        /*013c*/ 	.word	index@(_ZN7cutlass13device_kernelIN5flash11enable_sm90INS1_16FlashAttnFwdSm90INS1_25CollectiveMainloopFwdSm90ILi2EN4cute5tupleIJNS5_1CILi1EEES8_S8_EEENS6_IJNS7_ILi128EEENS7_ILi160EEESA_EEELi128ENS_12float_e4m3_tEfNS_4arch4Sm90ELb1ELb0ELb1ELb1ELb1ELb1ELb0ELb1ELb1ELb1ELb1ELb0EEENS1_21CollectiveEpilogueFwdINS6_IJSA_SA_SB_EEES9_NS_10bfloat16_tESF_Li256ELb1ELb1ELb1ELb1EEENS1_36VarlenDynamicPersistentTileSchedulerILi128ELi160ELi256ELi128ELb1ELb1ELb1ELb1ELb1ELb1EEEEEEEEEvNT_6ParamsE)
        /*0140*/ 	.word	0x00000048
.L_73:


//--------------------- .nv.compat                --------------------------
	.section	.nv.compat,"",@"SHT_CUDA_COMPAT_INFO"
	.align	4
        /*0000*/ 	.byte	0x02, 0x09, 0x01, 0x00, 0x02, 0x02, 0x04, 0x00, 0x02, 0x05, 0x05, 0x00, 0x03, 0x07, 0x01, 0x01
        /*0010*/ 	.byte	0x02, 0x03, 0x01, 0x00, 0x02, 0x06, 0x01, 0x00, 0x04, 0x0b, 0x08, 0x00, 0x00, 0x00, 0x00, 0x00
        /*0020*/ 	.byte	0x00, 0x00, 0x00, 0x00


//--------------------- .nv.info._ZN7cutlass13device_kernelIN5flash11enable_sm90INS1_16FlashAttnFwdSm90INS1_25CollectiveMainloopFwdSm90ILi2EN4cute5tupleIJNS5_1CILi1EEES8_S8_EEENS6_IJNS7_ILi128EEENS7_ILi160EEESA_EEELi128ENS_12float_e4m3_tEfNS_4arch4Sm90ELb0ELb0ELb1ELb0ELb1ELb0ELb0ELb1ELb1ELb1ELb1ELb0EEENS1_21CollectiveEpilogueFwdINS6_IJSA_SA_SB_EEES9_NS_10bfloat16_tESF_Li256ELb0ELb1ELb1ELb1EEENS1_19SingleTileSchedulerILb0ELb1ELb1ELi128EEEEEEEEEvNT_6ParamsE --------------------------
	.section	.nv.info._ZN7cutlass13device_kernelIN5flash11enable_sm90INS1_16FlashAttnFwdSm90INS1_25CollectiveMainloopFwdSm90ILi2EN4cute5tupleIJNS5_1CILi1EEES8_S8_EEENS6_IJNS7_ILi128EEENS7_ILi160EEESA_EEELi128ENS_12float_e4m3_tEfNS_4arch4Sm90ELb0ELb0ELb1ELb0ELb1ELb0ELb0ELb1ELb1ELb1ELb1ELb0EEENS1_21CollectiveEpilogueFwdINS6_IJSA_SA_SB_EEES9_NS_10bfloat16_tESF_Li256ELb0ELb1ELb1ELb1EEENS1_19SingleTileSchedulerILb0ELb1ELb1ELi128EEEEEEEEEvNT_6ParamsE,"",@"SHT_CUDA_INFO"
	.sectionflags	@""
	.align	4


	//----- nvinfo : EIATTR_CUDA_API_VERSION
	.align		4
        /*0000*/ 	.byte	0x04, 0x37
        /*0002*/ 	.short	(.L_75 - .L_74)
.L_74:
        /*0004*/ 	.word	0x00000082


	//----- nvinfo : EIATTR_KPARAM_INFO
	.align		4
.L_75:
        /*0008*/ 	.byte	0x04, 0x17
        /*000a*/ 	.short	(.L_77 - .L_76)
.L_76:
        /*000c*/ 	.word	0x00000000
        /*0010*/ 	.short	0x0000
        /*0012*/ 	.short	0x0070
        /*0014*/ 	.byte	0x00, 0xf0, 0x01, 0x28


	//----- nvinfo : EIATTR_SPARSE_MMA_MASK
	.align		4
.L_77:
        /*0018*/ 	.byte	0x03, 0x50
        /*001a*/ 	.short	0x0000


	//----- nvinfo : EIATTR_MAXREG_COUNT
	.align		4
        /*001c*/ 	.byte	0x03, 0x1b
        /*001e*/ 	.short	0x00a8


	//----- nvinfo : EIATTR_NUM_BARRIERS
	.align		4
        /*0020*/ 	.byte	0x02, 0x4c
        /*0022*/ 	.byte	0x10
	.zero		1


	//----- nvinfo : EIATTR_EXTERNS
	.align		4
        /*0024*/ 	.byte	0x04, 0x0f
        /*0026*/ 	.short	(.L_79 - .L_78)


	//   ....[0]....
	.align		4
.L_78:
        /*0028*/ 	.word	index@(__assertfail)


	//----- nvinfo : EIATTR_ANNOTATIONS
	.align		4
.L_79:
        /*002c*/ 	.byte	0x04, 0x55
        /*002e*/ 	.short	(.L_81 - .L_80)


	//   ....[0]....
.L_80:
        /*0030*/ 	.word	0x00000001
        /*0034*/ 	.byte	0xf0, 0xc3, 0x00, 0x00, 0x01, 0x00, 0x00, 0x00, 0xe0, 0xf1, 0x00, 0x00, 0x01, 0x00, 0x00, 0x00
        /*0044*/ 	.byte	0x90, 0xf8, 0x00, 0x00


	//----- nvinfo : EIATTR_MERCURY_ISA_VERSION
	.align		4
.L_81:
        /*0048*/ 	.byte	0x03, 0x5f
        /*004a*/ 	.short	0x0101


	//----- nvinfo : EIATTR_INT_WARP_WIDE_INSTR_OFFSETS
	.align		4
        /*004c*/ 	.byte	0x04, 0x31
        /*004e*/ 	.short	(.L_83 - .L_82)


	//   ....[0]....
.L_82:
        /*0050*/ 	.word	0x000000c0


	//   ....[1]....
        /*0054*/ 	.word	0x000000d0


	//   ....[2]....
        /*0058*/ 	.word	0x00000170


	//----- nvinfo : EIATTR_COOP_GROUP_MASK_REGIDS
	.align		4
.L_83:
        /*005c*/ 	.byte	0x04, 0x29
        /*005e*/ 	.short	(.L_85 - .L_84)


	//   ....[0]....
.L_84:
        /*0060*/ 	.word	0xffffffff


	//   ....[1]....
        /*0064*/ 	.word	0xffffffff


	//   ....[2]....
        /*0068*/ 	.word	0xffffffff


	//   ....[3]....
        /*006c*/ 	.word	0xffffffff


	//   ....[4]....
        /*0070*/ 	.word	0xffffffff


	//   ....[5]....
        /*0074*/ 	.word	0xffffffff


	//   ....[6]....
        /*0078*/ 	.word	0xffffffff


	//   ....[7]....
        /*007c*/ 	.word	0xffffffff


	//   ....[8]....
        /*0080*/ 	.word	0xffffffff


	//   ....[9]....
        /*0084*/ 	.word	0xffffffff


	//   ....[10]....
        /*0088*/ 	.word	0xffffffff


	//   ....[11]....
        /*008c*/ 	.word	0xffffffff


	//   ....[12]....
        /*0090*/ 	.word	0xffffffff


	//   ....[13]....
        /*0094*/ 	.word	0xffffffff


	//   ....[14]....
        /*0098*/ 	.word	0xffffffff


	//   ....[15]....
        /*009c*/ 	.word	0xffffffff


	//   ....[16]....
        /*00a0*/ 	.word	0xffffffff


	//   ....[17]....
        /*00a4*/ 	.word	0xffffffff


	//   ....[18]....
        /*00a8*/ 	.word	0xffffffff


	//   ....[19]....
        /*00ac*/ 	.word	0xffffffff


	//   ....[20]....
        /*00b0*/ 	.word	0xffffffff


	//   ....[21]....
        /*00b4*/ 	.word	0xffffffff


	//   ....[22]....
        /*00b8*/ 	.word	0xffffffff


	//   ....[23]....
        /*00bc*/ 	.word	0xffffffff


	//   ....[24]....
        /*00c0*/ 	.word	0xffffffff


	//   ....[25]....
        /*00c4*/ 	.word	0xffffffff


	//   ....[26]....
        /*00c8*/ 	.word	0xffffffff


	//   ....[27]....
        /*00cc*/ 	.word	0xffffffff


	//   ....[28]....
        /*00d0*/ 	.word	0xffffffff


	//   ....[29]....
        /*00d4*/ 	.word	0xffffffff


	//   ....[30]....
        /*00d8*/ 	.word	0xffffffff


	//   ....[31]....
        /*00dc*/ 	.word	0xffffffff


	//   ....[32]....
        /*00e0*/ 	.word	0xffffffff


	//   ....[33]....
        /*00e4*/ 	.word	0xffffffff


	//   ....[34]....
        /*00e8*/ 	.word	0xffffffff


	//   ....[35]....
        /*00ec*/ 	.word	0xffffffff


	//   ....[36]....
        /*00f0*/ 	.word	0xffffffff


	//   ....[37]....
        /*00f4*/ 	.word	0xffffffff


	//   ....[38]....
        /*00f8*/ 	.word	0xffffffff


	//   ....[39]....
        /*00fc*/ 	.word	0xffffffff


	//   ....[40]....
        /*0100*/ 	.word	0xffffffff


	//   ....[41]....
        /*0104*/ 	.word	0xffffffff


	//   ....[42]....
        /*0108*/ 	.word	0xffffffff


	//   ....[43]....
        /*010c*/ 	.word	0xffffffff


	//   ....[44]....
        /*0110*/ 	.word	0xffffffff


	//   ....[45]....
        /*0114*/ 	.word	0xffffffff


	//   ....[46]....
        /*0118*/ 	.word	0xffffffff


	//   ....[47]....
        /*011c*/ 	.word	0xffffffff


	//   ....[48]....
        /*0120*/ 	.word	0xffffffff


	//   ....[49]....
        /*0124*/ 	.word	0xffffffff


	//   ....[50]....
        /*0128*/ 	.word	0xffffffff


	//   ....[51]....
        /*012c*/ 	.word	0xffffffff


	//   ....[52]....
        /*0130*/ 	.word	0xffffffff


	//   ....[53]....
        /*0134*/ 	.word	0xffffffff


	//   ....[54]....
        /*0138*/ 	.word	0xffffffff


	//   ....[55]....
        /*013c*/ 	.word	0xffffffff


	//   ....[56]....
        /*0140*/ 	.word	0xffffffff


	//   ....[57]....
        /*0144*/ 	.word	0xffffffff


	//   ....[58]....
        /*0148*/ 	.word	0xffffffff


	//   ....[59]....
        /*014c*/ 	.word	0xffffffff


	//   ....[60]....
        /*0150*/ 	.word	0xffffffff


	//   ....[61]....
        /*0154*/ 	.word	0xffffffff


	//   ....[62]....
        /*0158*/ 	.word	0xffffffff


	//   ....[63]....
        /*015c*/ 	.word	0xffffffff


	//   ....[64]....
        /*0160*/ 	.word	0xffffffff


	//   ....[65]....
        /*0164*/ 	.word	0xffffffff


	//   ....[66]....
        /*0168*/ 	.word	0xffffffff


	//   ....[67]....
        /*016c*/ 	.word	0xffffffff


	//   ....[68]....
        /*0170*/ 	.word	0xffffffff


	//   ....[69]....
        /*0174*/ 	.word	0xffffffff


	//   ....[70]....
        /*0178*/ 	.word	0xffffffff


	//   ....[71]....
        /*017c*/ 	.word	0xffffffff


	//   ....[72]....
        /*0180*/ 	.word	0xffffffff


	//   ....[73]....
        /*0184*/ 	.word	0xffffffff


	//   ....[74]....
        /*0188*/ 	.word	0xffffffff


	//   ....[75]....
        /*018c*/ 	.word	0xffffffff


	//   ....[76]....
        /*0190*/ 	.word	0xffffffff


	//   ....[77]....
        /*0194*/ 	.word	0xffffffff


	//   ....[78]....
        /*0198*/ 	.word	0xffffffff


	//   ....[79]....
        /*019c*/ 	.word	0xffffffff


	//   ....[80]....
        /*01a0*/ 	.word	0xffffffff


	//   ....[81]....
        /*01a4*/ 	.word	0xffffffff


	//   ....[82]....
        /*01a8*/ 	.word	0xffffffff


	//   ....[83]....
        /*01ac*/ 	.word	0xffffffff


	//   ....[84]....
        /*01b0*/ 	.word	0xffffffff


	//   ....[85]....
        /*01b4*/ 	.word	0xffffffff


	//   ....[86]....
        /*01b8*/ 	.word	0xffffffff


	//   ....[87]....
        /*01bc*/ 	.word	0xffffffff


	//   ....[88]....
        /*01c0*/ 	.word	0xffffffff


	//   ....[89]....
        /*01c4*/ 	.word	0xffffffff


	//   ....[90]....
        /*01c8*/ 	.word	0xffffffff


	//   ....[91]....
        /*01cc*/ 	.word	0xffffffff


	//   ....[92]....
        /*01d0*/ 	.word	0xffffffff


	//   ....[93]....
        /*01d4*/ 	.word	0xffffffff


	//   ....[94]....
        /*01d8*/ 	.word	0xffffffff


	//   ....[95]....
        /*01dc*/ 	.word	0xffffffff


	//   ....[96]....
        /*01e0*/ 	.word	0xffffffff


	//   ....[97]....
        /*01e4*/ 	.word	0xffffffff


	//   ....[98]....
        /*01e8*/ 	.word	0xffffffff


	//   ....[99]....
        /*01ec*/ 	.word	0xffffffff


	//   ....[100]....
        /*01f0*/ 	.word	0xffffffff


	//   ....[101]....
        /*01f4*/ 	.word	0xffffffff


	//   ....[102]....
        /*01f8*/ 	.word	0xffffffff


	//   ....[103]....
        /*01fc*/ 	.word	0xffffffff


	//   ....[104]....
        /*0200*/ 	.word	0xffffffff


	//   ....[105]....
        /*0204*/ 	.word	0xffffffff


	//   ....[106]....
        /*0208*/ 	.word	0xffffffff


	//   ....[107]....
        /*020c*/ 	.word	0xffffffff


	//   ....[108]....
        /*0210*/ 	.word	0xffffffff


	//   ....[109]....
        /*0214*/ 	.word	0xffffffff


	//   ....[110]....
        /*0218*/ 	.word	0xffffffff


	//   ....[111]....
        /*021c*/ 	.word	0xffffffff


	//   ....[112]....
        /*0220*/ 	.word	0xffffffff


	//   ....[113]....
        /*0224*/ 	.word	0xffffffff


	//   ....[114]....
        /*0228*/ 	.word	0xffffffff


	//   ....[115]....
        /*022c*/ 	.word	0xffffffff


	//   ....[116]....
        /*0230*/ 	.word	0xffffffff


	//   ....[117]....
        /*0234*/ 	.word	0xffffffff


	//   ....[118]....
        /*0238*/ 	.word	0xffffffff


	//   ....[119]....
        /*023c*/ 	.word	0xffffffff


	//   ....[120]....
        /*0240*/ 	.word	0xffffffff


	//   ....[121]....
        /*0244*/ 	.word	0xffffffff


	//   ....[122]....
        /*0248*/ 	.word	0xffffffff


	//   ....[123]....
        /*024c*/ 	.word	0xffffffff


	//   ....[124]....
        /*0250*/ 	.word	0xffffffff


	//   ....[125]....
        /*0254*/ 	.word	0xffffffff


	//   ....[126]....
        /*0258*/ 	.word	0xffffffff


	//   ....[127]....
        /*025c*/ 	.word	0xffffffff


	//   ....[128]....
        /*0260*/ 	.word	0xffffffff


	//   ....[129]....
        /*0264*/ 	.word	0xffffffff


	//   ....[130]....
        /*0268*/ 	.word	0xffffffff


	//   ....[131]....
        /*026c*/ 	.word	0xffffffff


	//   ....[132]....
        /*0270*/ 	.word	0xffffffff


	//   ....[133]....
        /*0274*/ 	.word	0xffffffff


	//   ....[134]....
        /*0278*/ 	.word	0xffffffff


	//   ....[135]....
        /*027c*/ 	.word	0xffffffff


	//   ....[136]....
        /*0280*/ 	.word	0xffffffff


	//   ....[137]....
        /*0284*/ 	.word	0xffffffff


	//   ....[138]....
        /*0288*/ 	.word	0xffffffff


	//   ....[139]....
        /*028c*/ 	.word	0xffffffff


	//   ....[140]....
        /*0290*/ 	.word	0xffffffff


	//   ....[141]....
        /*0294*/ 	.word	0xffffffff


	//   ....[142]....
        /*0298*/ 	.word	0xffffffff


	//   ....[143]....
        /*029c*/ 	.word	0xffffffff


	//   ....[144]....
        /*02a0*/ 	.word	0xffffffff


	//   ....[145]....
        /*02a4*/ 	.word	0xffffffff


	//   ....[146]....
        /*02a8*/ 	.word	0xffffffff


	//   ....[147]....
        /*02ac*/ 	.word	0xffffffff


	//   ....[148]....
        /*02b0*/ 	.word	0xffffffff


	//   ....[149]....
        /*02b4*/ 	.word	0xffffffff


	//   ....[150]....
        /*02b8*/ 	.word	0xffffffff


	//   ....[151]....
        /*02bc*/ 	.word	0xffffffff


	//   ....[152]....
        /*02c0*/ 	.word	0xffffffff


	//   ....[153]....
        /*02c4*/ 	.word	0xffffffff


	//   ....[154]....
        /*02c8*/ 	.word	0xffffffff


	//   ....[155]....
        /*02cc*/ 	.word	0xffffffff


	//   ....[156]....
        /*02d0*/ 	.word	0xffffffff


	//   ....[157]....
        /*02d4*/ 	.word	0xffffffff


	//   ....[158]....
        /*02d8*/ 	.word	0xffffffff


	//   ....[159]....
        /*02dc*/ 	.word	0xffffffff


	//   ....[160]....
        /*02e0*/ 	.word	0xffffffff


	//   ....[161]....
        /*02e4*/ 	.word	0xffffffff


	//   ....[162]....
        /*02e8*/ 	.word	0xffffffff


	//   ....[163]....
        /*02ec*/ 	.word	0xffffffff


	//   ....[164]....
        /*02f0*/ 	.word	0xffffffff


	//   ....[165]....
        /*02f4*/ 	.word	0xffffffff


	//   ....[166]....
        /*02f8*/ 	.word	0xffffffff


	//   ....[167]....
        /*02fc*/ 	.word	0xffffffff


	//   ....[168]....
        /*0300*/ 	.word	0xffffffff


	//   ....[169]....
        /*0304*/ 	.word	0xffffffff


	//   ....[170]....
        /*0308*/ 	.word	0xffffffff


	//   ....[171]....
        /*030c*/ 	.word	0xffffffff


	//   ....[172]....
        /*0310*/ 	.word	0xffffffff


	//   ....[173]....
        /*0314*/ 	.word	0xffffffff


	//   ....[174]....
        /*0318*/ 	.word	0xffffffff


	//   ....[175]....
        /*031c*/ 	.word	0xffffffff


	//   ....[176]....
        /*0320*/ 	.word	0xffffffff


	//   ....[177]....
        /*0324*/ 	.word	0xffffffff


	//   ....[178]....
        /*0328*/ 	.word	0xffffffff


	//   ....[179]....
        /*032c*/ 	.word	0xffffffff


	//   ....[180]....
        /*0330*/ 	.word	0xffffffff


	//   ....[181]....
        /*0334*/ 	.word	0xffffffff


	//   ....[182]....
        /*0338*/ 	.word	0xffffffff


	//   ....[183]....
        /*033c*/ 	.word	0xffffffff


	//   ....[184]....
        /*0340*/ 	.word	0xffffffff


	//   ....[185]....
        /*0344*/ 	.word	0xffffffff


	//   ....[186]....
        /*0348*/ 	.word	0xffffffff


	//   ....[187]....
        /*034c*/ 	.word	0xffffffff


	//   ....[188]....
        /*0350*/ 	.word	0xffffffff


	//   ....[189]....
        /*0354*/ 	.word	0x0500000f


	//   ....[190]....
        /*0358*/ 	.word	0x0500000f


	//   ....[191]....
        /*035c*/ 	.word	0x0500000f


	//   ....[192]....
        /*0360*/ 	.word	0x0500000f


	//   ....[193]....
        /*0364*/ 	.word	0x0500000f


	//   ....[194]....
        /*0368*/ 	.word	0x0500000f


	//   ....[195]....
        /*036c*/ 	.word	0x0500000f


	//   ....[196]....
        /*0370*/ 	.word	0x0500000f


	//   ....[197]....
        /*0374*/ 	.word	0x0500000f


	//   ....[198]....
        /*0378*/ 	.word	0x0500000f


	//   ....[199]....
        /*037c*/ 	.word	0x0500000f


	//   ....[200]....
        /*0380*/ 	.word	0x0500000f


	//   ....[201]....
        /*0384*/ 	.word	0x0500000f


	//   ....[202]....
        /*0388*/ 	.word	0x0500000f


	//   ....[203]....
        /*038c*/ 	.word	0x0500000f


	//   ....[204]....
        /*0390*/ 	.word	0x0500000f


	//   ....[205]....
        /*0394*/ 	.word	0x0500000f


	//   ....[206]....
        /*0398*/ 	.word	0x0500000f


	//   ....[207]....
        /*039c*/ 	.word	0x0500000f


	//   ....[208]....
        /*03a0*/ 	.word	0x0500000f


	//   ....[209]....
        /*03a4*/ 	.word	0x0500000f


	//   ....[210]....
        /*03a8*/ 	.word	0x0500000f


	//   ....[211]....
        /*03ac*/ 	.word	0x0500000f


	//   ....[212]....
        /*03b0*/ 	.word	0x0500000f


	//   ....[213]....
        /*03b4*/ 	.word	0x0500000f


	//   ....[214]....
        /*03b8*/ 	.word	0x0500000f


	//   ....[215]....
        /*03bc*/ 	.word	0x0500000f


	//   ....[216]....
        /*03c0*/ 	.word	0x0500000f


	//   ....[217]....
        /*03c4*/ 	.word	0x0500000f


	//   ....[218]....
        /*03c8*/ 	.word	0x0500000f


	//   ....[219]....
        /*03cc*/ 	.word	0x0500000f


	//   ....[220]....
        /*03d0*/ 	.word	0x0500000f


	//   ....[221]....
        /*03d4*/ 	.word	0x0500000f


	//   ....[222]....
        /*03d8*/ 	.word	0x0500000f


	//   ....[223]....
        /*03dc*/ 	.word	0x0500000f


	//   ....[224]....
        /*03e0*/ 	.word	0x0500000f


	//   ....[225]....
        /*03e4*/ 	.word	0x0500000f


	//   ....[226]....
        /*03e8*/ 	.word	0x0500000f


	//   ....[227]....
        /*03ec*/ 	.word	0x0500000f


	//   ....[228]....
        /*03f0*/ 	.word	0x0500000f


	//   ....[229]....
        /*03f4*/ 	.word	0x0500000f


	//   ....[230]....
        /*03f8*/ 	.word	0x0500000f


	//   ....[231]....
        /*03fc*/ 	.word	0x0500000f


	//   ....[232]....
        /*0400*/ 	.word	0x0500000f


	//   ....[233]....
        /*0404*/ 	.word	0x0500000f


	//   ....[234]....
        /*0408*/ 	.word	0x0500000f


	//   ....[235]....
        /*040c*/ 	.word	0x0500000f


	//   ....[236]....
        /*0410*/ 	.word	0x0500000f


	//   ....[237]....
        /*0414*/ 	.word	0x0500000f


	//   ....[238]....
        /*0418*/ 	.word	0x0500000f


	//   ....[239]....
        /*041c*/ 	.word	0x0500000f


	//   ....[240]....
        /*0420*/ 	.word	0x0500000f


	//   ....[241]....
        /*0424*/ 	.word	0x0500000f


	//   ....[242]....
        /*0428*/ 	.word	0x0500000f


	//   ....[243]....
        /*042c*/ 	.word	0x0500000f


	//   ....[244]....
        /*0430*/ 	.word	0x0500000f


	//   ....[245]....
        /*0434*/ 	.word	0x0500000f


	//   ....[246]....
        /*0438*/ 	.word	0x0500000f


	//   ....[247]....
        /*043c*/ 	.word	0x0500000f


	//   ....[248]....
        /*0440*/ 	.word	0x0500000f


	//   ....[249]....
        /*0444*/ 	.word	0x0500000f


	//   ....[250]....
        /*0448*/ 	.word	0x0500000f


	//   ....[251]....
        /*044c*/ 	.word	0x0500000f


	//   ....[252]....
        /*0450*/ 	.word	0x0500000f


	//   ....[253]....
        /*0454*/ 	.word	0x0500000f


	//   ....[254]....
        /*0458*/ 	.word	0x0500000f


	//   ....[255]....
        /*045c*/ 	.word	0x0500000f


	//   ....[0]....
        /*0460*/ 	.word	0x0500000f


	//   ....[1]....
        /*0464*/ 	.word	0x0500000f


	//   ....[2]....
        /*0468*/ 	.word	0x0500000f


	//   ....[3]....
        /*046c*/ 	.word	0x0500000f


	//   ....[4]....
        /*0470*/ 	.word	0x0500000f


	//   ....[5]....
        /*0474*/ 	.word	0x0500000f


	//   ....[6]....
        /*0478*/ 	.word	0x0500000f


	//   ....[7]....
        /*047c*/ 	.word	0x0500000f


	//   ....[8]....
        /*0480*/ 	.word	0x0500000f


	//   ....[9]....
        /*0484*/ 	.word	0x0500000f


	//   ....[10]....
        /*0488*/ 	.word	0x0500000f


	//   ....[11]....
        /*048c*/ 	.word	0x0500000f


	//   ....[12]....
        /*0490*/ 	.word	0x0500000f


	//   ....[13]....
        /*0494*/ 	.word	0x0500000f


	//   ....[14]....
        /*0498*/ 	.word	0x0500000f


	//   ....[15]....
        /*049c*/ 	.word	0x0500000f


	//   ....[16]....
        /*04a0*/ 	.word	0x0500000f


	//   ....[17]....
        /*04a4*/ 	.word	0x0500000f


	//   ....[18]....
        /*04a8*/ 	.word	0x0500000f


	//   ....[19]....
        /*04ac*/ 	.word	0x0500000f


	//   ....[20]....
        /*04b0*/ 	.word	0x0500000f


	//   ....[21]....
        /*04b4*/ 	.word	0x0500000f


	//   ....[22]....
        /*04b8*/ 	.word	0x0500000f


	//   ....[23]....
        /*04bc*/ 	.word	0x0500000f


	//   ....[24]....
        /*04c0*/ 	.word	0x0500000f


	//   ....[25]....
        /*04c4*/ 	.word	0x0500000f


	//   ....[26]....
        /*04c8*/ 	.word	0x0500000f


	//   ....[27]....
        /*04cc*/ 	.word	0x0500000f


	//   ....[28]....
        /*04d0*/ 	.word	0x0500000f


	//   ....[29]....
        /*04d4*/ 	.word	0x0500000f


	//----- nvinfo : EIATTR_COOP_GROUP_INSTR_OFFSETS
	.align		4
.L_85:
        /*04d8*/ 	.byte	0x04, 0x28
        /*04da*/ 	.short	(.L_87 - .L_86)


	//   ....[0]....
.L_86:
        /*04dc*/ 	.word	0x00000070


	//   ....[1]....
        /*04e0*/ 	.word	0x000000b0


	//   ....[2]....
        /*04e4*/ 	.word	0x000002d0


	//   ....[3]....
        /*04e8*/ 	.word	0x00000430


	//   ....[4]....
        /*04ec*/ 	.word	0x00000550


	//   ....[5]....
        /*04f0*/ 	.word	0x000006b0


	//   ....[6]....
        /*04f4*/ 	.word	0x000010e0


	//   ....[7]....
        /*04f8*/ 	.word	0x00003530


	//   ....[8]....
        /*04fc*/ 	.word	0x000035f0


	//   ....[9]....
        /*0500*/ 	.word	0x000039e0


	//   ....[10]....
        /*0504*/ 	.word	0x00003ad0


	//   ....[11]....
        /*0508*/ 	.word	0x00006b80


	//   ....[12]....
        /*050c*/ 	.word	0x00006bb0


	//   ....[13]....
        /*0510*/ 	.word	0x00006be0


	//   ....[14]....
        /*0514*/ 	.word	0x00006bf0


	//   ....[15]....
        /*0518*/ 	.word	0x000086f0


	//   ....[16]....
        /*051c*/ 	.word	0x00008700


	//   ....[17]....
        /*0520*/ 	.word	0x00008780


	//   ....[18]....
        /*0524*/ 	.word	0x00008790


	//   ....[19]....
        /*0528*/ 	.word	0x00009620


	//   ....[20]....
        /*052c*/ 	.word	0x00009630


	//   ....[21]....
        /*0530*/ 	.word	0x00009640


	//   ....[22]....
        /*0534*/ 	.word	0x00009660


	//   ....[23]....
        /*0538*/ 	.word	0x00009670


	//   ....[24]....
        /*053c*/ 	.word	0x00009680


	//   ....[25]....
        /*0540*/ 	.word	0x00009690


	//   ....[26]....
        /*0544*/ 	.word	0x000096a0


	//   ....[27]....
        /*0548*/ 	.word	0x000096b0


	//   ....[28]....
        /*054c*/ 	.word	0x000096c0


	//   ....[29]....
        /*0550*/ 	.word	0x000096d0


	//   ....[30]....
        /*0554*/ 	.word	0x000096f0


	//   ....[31]....
        /*0558*/ 	.word	0x00009700


	//   ....[32]....
        /*055c*/ 	.word	0x00009710


	//   ....[33]....
        /*0560*/ 	.word	0x00009720


	//   ....[34]....
        /*0564*/ 	.word	0x00009730


	//   ....[35]....
        /*0568*/ 	.word	0x00009740


	//   ....[36]....
        /*056c*/ 	.word	0x00009750


	//   ....[37]....
        /*0570*/ 	.word	0x00009760


	//   ....[38]....
        /*0574*/ 	.word	0x00009770


	//   ....[39]....
        /*0578*/ 	.word	0x00009780


	//   ....[40]....
        /*057c*/ 	.word	0x00009790


	//   ....[41]....
        /*0580*/ 	.word	0x000097a0


	//   ....[42]....
        /*0584*/ 	.word	0x000097b0


	//   ....[43]....
        /*0588*/ 	.word	0x000097c0


	//   ....[44]....
        /*058c*/ 	.word	0x000097d0


	//   ....[45]....
        /*0590*/ 	.word	0x000097e0


	//   ....[46]....
        /*0594*/ 	.word	0x000097f0


	//   ....[47]....
        /*0598*/ 	.word	0x00009810


	//   ....[48]....
        /*059c*/ 	.word	0x00009820


	//   ....[49]....
        /*05a0*/ 	.word	0x00009830


	//   ....[50]....
        /*05a4*/ 	.word	0x00009840


	//   ....[51]....
        /*05a8*/ 	.word	0x00009850


	//   ....[52]....
        /*05ac*/ 	.word	0x00009860


	//   ....[53]....
        /*05b0*/ 	.word	0x00009870


	//   ....[54]....
        /*05b4*/ 	.word	0x00009880


	//   ....[55]....
        /*05b8*/ 	.word	0x00009890


	//   ....[56]....
        /*05bc*/ 	.word	0x000098b0


	//   ....[57]....
        /*05c0*/ 	.word	0x000098c0


	//   ....[58]....
        /*05c4*/ 	.word	0x000098d0


	//   ....[59]....
        /*05c8*/ 	.word	0x000098f0


	//   ....[60]....
        /*05cc*/ 	.word	0x00009900


	//   ....[61]....
        /*05d0*/ 	.word	0x00009910


	//   ....[62]....
        /*05d4*/ 	.word	0x00009920


	//   ....[63]....
        /*05d8*/ 	.word	0x00009930


	//   ....[64]....
        /*05dc*/ 	.word	0x00009940


	//   ....[65]....
        /*05e0*/ 	.word	0x00009960


	//   ....[66]....
        /*05e4*/ 	.word	0x00009970


	//   ....[67]....
        /*05e8*/ 	.word	0x00009980


	//   ....[68]....
        /*05ec*/ 	.word	0x00009990


	//   ....[69]....
        /*05f0*/ 	.word	0x000099a0


	//   ....[70]....
        /*05f4*/ 	.word	0x000099d0


	//   ....[71]....
        /*05f8*/ 	.word	0x00009a00


	//   ....[72]....
        /*05fc*/ 	.word	0x00009a30


	//   ....[73]....
        /*0600*/ 	.word	0x00009a60


	//   ....[74]....
        /*0604*/ 	.word	0x00009aa0


	//   ....[75]....
        /*0608*/ 	.word	0x00009ad0


	//   ....[76]....
        /*060c*/ 	.word	0x00009b00


	//   ....[77]....
        /*0610*/ 	.word	0x00009b30


	//   ....[78]....
        /*0614*/ 	.word	0x00009b50


	//   ....[79]....
        /*0618*/ 	.word	0x00009b60


	//   ....[80]....
        /*061c*/ 	.word	0x00009b80


	//   ....[81]....
        /*0620*/ 	.word	0x00009b90


	//   ....[82]....
        /*0624*/ 	.word	0x00009ba0


	//   ....[83]....
        /*0628*/ 	.word	0x0000a000


	//   ....[84]....
        /*062c*/ 	.word	0x0000a040


	//   ....[85]....
        /*0630*/ 	.word	0x0000a080


	//   ....[86]....
        /*0634*/ 	.word	0x0000a0c0


	//   ....[87]....
        /*0638*/ 	.word	0x0000a0f0


	//   ....[88]....
        /*063c*/ 	.word	0x0000a130


	//   ....[89]....
        /*0640*/ 	.word	0x0000a7f0


	//   ....[90]....
        /*0644*/ 	.word	0x0000a820


	//   ....[91]....
        /*0648*/ 	.word	0x0000b370


	//   ....[92]....
        /*064c*/ 	.word	0x0000c830


	//   ....[93]....
        /*0650*/ 	.word	0x0000c870


	//   ....[94]....
        /*0654*/ 	.word	0x0000c8a0


	//   ....[95]....
        /*0658*/ 	.word	0x0000c8d0


	//   ....[96]....
        /*065c*/ 	.word	0x0000c8f0


	//   ....[97]....
        /*0660*/ 	.word	0x0000c930


	//   ....[98]....
        /*0664*/ 	.word	0x0000c950


	//   ....[99]....
        /*0668*/ 	.word	0x0000c990


	//   ....[100]....
        /*066c*/ 	.word	0x0000c9b0


	//   ....[101]....
        /*0670*/ 	.word	0x0000c9f0


	//   ....[102]....
        /*0674*/ 	.word	0x0000ca10


	//   ....[103]....
        /*0678*/ 	.word	0x0000ca50


	//   ....[104]....
        /*067c*/ 	.word	0x0000ca70


	//   ....[105]....
        /*0680*/ 	.word	0x0000cab0


	//   ....[106]....
        /*0684*/ 	.word	0x0000cad0


	//   ....[107]....
        /*0688*/ 	.word	0x0000cb10


	//   ....[108]....
        /*068c*/ 	.word	0x0000cb20


	//   ....[109]....
        /*0690*/ 	.word	0x0000cb30


	//   ....[110]....
        /*0694*/ 	.word	0x0000cb40


	//   ....[111]....
        /*0698*/ 	.word	0x0000cb50


	//   ....[112]....
        /*069c*/ 	.word	0x0000d070


	//   ....[113]....
        /*06a0*/ 	.word	0x0000d0a0


	//   ....[114]....
        /*06a4*/ 	.word	0x0000d130


	//   ....[115]....
        /*06a8*/ 	.word	0x0000d160


	//   ....[116]....
        /*06ac*/ 	.word	0x0000d180


	//   ....[117]....
        /*06b0*/ 	.word	0x0000d1c0


	//   ....[118]....
        /*06b4*/ 	.word	0x0000d1f0


	//   ....[119]....
        /*06b8*/ 	.word	0x0000d240


	//   ....[120]....
        /*06bc*/ 	.word	0x0000d270


	//   ....[121]....
        /*06c0*/ 	.word	0x0000d290


	//   ....[122]....
        /*06c4*/ 	.word	0x0000d2f0


	//   ....[123]....
        /*06c8*/ 	.word	0x0000d310


	//   ....[124]....
        /*06cc*/ 	.word	0x0000d360


	//   ....[125]....
        /*06d0*/ 	.word	0x0000d380


	//   ....[126]....
        /*06d4*/ 	.word	0x0000d3e0


	//   ....[127]....
        /*06d8*/ 	.word	0x0000d400


	//   ....[128]....
        /*06dc*/ 	.word	0x0000d420


	//   ....[129]....
        /*06e0*/ 	.word	0x0000d440


	//   ....[130]....
        /*06e4*/ 	.word	0x0000d460


	//   ....[131]....
        /*06e8*/ 	.word	0x0000d4e0


	//   ....[132]....
        /*06ec*/ 	.word	0x0000da40


	//   ....[133]....
        /*06f0*/ 	.word	0x0000da70


	//   ....[134]....
        /*06f4*/ 	.word	0x0000daa0


	//   ....[135]....
        /*06f8*/ 	.word	0x0000dad0


	//   ....[136]....
        /*06fc*/ 	.word	0x0000db20


	//   ....[137]....
        /*0700*/ 	.word	0x0000db30


	//   ....[138]....
        /*0704*/ 	.word	0x0000db80


	//   ....[139]....
        /*0708*/ 	.word	0x0000dbb0


	//   ....[140]....
        /*070c*/ 	.word	0x0000dc20


	//   ....[141]....
        /*0710*/ 	.word	0x0000dc40


	//   ....[142]....
        /*0714*/ 	.word	0x0000dc70


	//   ....[143]....
        /*0718*/ 	.word	0x0000dca0


	//   ....[144]....
        /*071c*/ 	.word	0x0000dce0


	//   ....[145]....
        /*0720*/ 	.word	0x0000dd10


	//   ....[146]....
        /*0724*/ 	.word	0x0000dd70


	//   ....[147]....
        /*0728*/ 	.word	0x0000dda0


	//   ....[148]....
        /*072c*/ 	.word	0x0000e600


	//   ....[149]....
        /*0730*/ 	.word	0x0000e620


	//   ....[150]....
        /*0734*/ 	.word	0x0000e630


	//   ....[151]....
        /*0738*/ 	.word	0x0000e640


	//   ....[152]....
        /*073c*/ 	.word	0x0000e650


	//   ....[153]....
        /*0740*/ 	.word	0x0000e6a0


	//   ....[154]....
        /*0744*/ 	.word	0x0000e6c0


	//   ....[155]....
        /*0748*/ 	.word	0x0000e6e0


	//   ....[156]....
        /*074c*/ 	.word	0x0000e6f0


	//   ....[157]....
        /*0750*/ 	.word	0x0000e730


	//   ....[158]....
        /*0754*/ 	.word	0x0000e740


	//   ....[159]....
        /*0758*/ 	.word	0x0000e780


	//   ....[160]....
        /*075c*/ 	.word	0x0000e790


	//   ....[161]....
        /*0760*/ 	.word	0x0000e7d0


	//   ....[162]....
        /*0764*/ 	.word	0x0000e7e0


	//   ....[163]....
        /*0768*/ 	.word	0x0000e820


	//   ....[164]....
        /*076c*/ 	.word	0x0000e830


	//   ....[165]....
        /*0770*/ 	.word	0x0000e840


	//   ....[166]....
        /*0774*/ 	.word	0x0000e880


	//   ....[167]....
        /*0778*/ 	.word	0x0000e8a0


	//   ....[168]....
        /*077c*/ 	.word	0x0000ec80


	//   ....[169]....
        /*0780*/ 	.word	0x0000eca0


	//   ....[170]....
        /*0784*/ 	.word	0x0000ecc0


	//   ....[171]....
        /*0788*/ 	.word	0x0000ecd0


	//   ....[172]....
        /*078c*/ 	.word	0x0000ece0


	//   ....[173]....
        /*0790*/ 	.word	0x0000ecf0


	//   ....[174]....
        /*0794*/ 	.word	0x0000ed10


	//   ....[175]....
        /*0798*/ 	.word	0x0000ed30


	//   ....[176]....
        /*079c*/ 	.word	0x0000ed60


	//   ....[177]....
        /*07a0*/ 	.word	0x0000ed80


	//   ....[178]....
        /*07a4*/ 	.word	0x0000edb0


	//   ....[179]....
        /*07a8*/ 	.word	0x0000edd0


	//   ....[180]....
        /*07ac*/ 	.word	0x0000ee00


	//   ....[181]....
        /*07b0*/ 	.word	0x0000ee20


	//   ....[182]....
        /*07b4*/ 	.word	0x0000ee40


	//   ....[183]....
        /*07b8*/ 	.word	0x0000ee60


	//   ....[184]....
        /*07bc*/ 	.word	0x0000ee80


	//   ....[185]....
        /*07c0*/ 	.word	0x0000eeb0


	//   ....[186]....
        /*07c4*/ 	.word	0x0000ef50


	//   ....[187]....
        /*07c8*/ 	.word	0x0000ef70


	//   ....[188]....
        /*07cc*/ 	.word	0x0000ff10


	//   ....[189]....
        /*07d0*/ 	.word	0x00010410


	//   ....[190]....
        /*07d4*/ 	.word	0x00010500


	//   ....[191]....
        /*07d8*/ 	.word	0x000105d0


	//   ....[192]....
        /*07dc*/ 	.word	0x00010650


	//   ....[193]....
        /*07e0*/ 	.word	0x00010700


	//   ....[194]....
        /*07e4*/ 	.word	0x00010760


	//   ....[195]....
        /*07e8*/ 	.word	0x00010810


	//   ....[196]....
        /*07ec*/ 	.word	0x00010870


	//   ....[197]....
        /*07f0*/ 	.word	0x00010920


	//   ....[198]....
        /*07f4*/ 	.word	0x00010980


	//   ....[199]....
        /*07f8*/ 	.word	0x00010a30


	//   ....[200]....
        /*07fc*/ 	.word	0x00010a90


	//   ....[201]....
        /*0800*/ 	.word	0x00010b40


	//   ....[202]....
        /*0804*/ 	.word	0x00010ba0


	//   ....[203]....
        /*0808*/ 	.word	0x00010c50


	//   ....[204]....
        /*080c*/ 	.word	0x00010cb0


	//   ....[205]....
        /*0810*/ 	.word	0x00010d70


	//   ....[206]....
        /*0814*/ 	.word	0x00010e00


	//   ....[207]....
        /*0818*/ 	.word	0x00010ea0


	//   ....[208]....
        /*081c*/ 	.word	0x00010f30


	//   ....[209]....
        /*0820*/ 	.word	0x00011000


	//   ....[210]....
        /*0824*/ 	.word	0x00011170


	//   ....[211]....
        /*0828*/ 	.word	0x00011230


	//   ....[212]....
        /*082c*/ 	.word	0x00011320


	//   ....[213]....
        /*0830*/ 	.word	0x00011370


	//   ....[214]....
        /*0834*/ 	.word	0x00011440


	//   ....[215]....
        /*0838*/ 	.word	0x00011490


	//   ....[216]....
        /*083c*/ 	.word	0x00011580


	//   ....[217]....
        /*0840*/ 	.word	0x000115d0


	//   ....[218]....
        /*0844*/ 	.word	0x000116c0


	//   ....[219]....
        /*0848*/ 	.word	0x00011710


	//   ....[220]....
        /*084c*/ 	.word	0x00011780


	//   ....[221]....
        /*0850*/ 	.word	0x00011840


	//   ....[222]....
        /*0854*/ 	.word	0x000118c0


	//   ....[223]....
        /*0858*/ 	.word	0x00011960


	//   ....[224]....
        /*085c*/ 	.word	0x000119d0


	//   ....[225]....
        /*0860*/ 	.word	0x00011a80


	//   ....[226]....
        /*0864*/ 	.word	0x00011ae0


	//   ....[227]....
        /*0868*/ 	.word	0x00011ba0


	//   ....[228]....
        /*086c*/ 	.word	0x00011c10


	//   ....[229]....
        /*0870*/ 	.word	0x00011cc0


	//   ....[230]....
        /*0874*/ 	.word	0x00011d50


	//   ....[231]....
        /*0878*/ 	.word	0x00011db0


	//   ....[232]....
        /*087c*/ 	.word	0x00011e60


	//   ....[233]....
        /*0880*/ 	.word	0x00011f10


	//   ....[234]....
        /*0884*/ 	.word	0x00011f70


	//   ....[235]....
        /*0888*/ 	.word	0x00012050


	//   ....[236]....
        /*088c*/ 	.word	0x000120d0


	//   ....[237]....
        /*0890*/ 	.word	0x00012190


	//   ....[238]....
        /*0894*/ 	.word	0x000121f0


	//   ....[239]....
        /*0898*/ 	.word	0x000122b0


	//   ....[240]....
        /*089c*/ 	.word	0x00012310


	//   ....[241]....
        /*08a0*/ 	.word	0x000123d0


	//   ....[242]....
        /*08a4*/ 	.word	0x00012430


	//   ....[243]....
        /*08a8*/ 	.word	0x000124e0


	//   ....[244]....
        /*08ac*/ 	.word	0x00012560


	//   ....[245]....
        /*08b0*/ 	.word	0x00012620


	//   ....[246]....
        /*08b4*/ 	.word	0x00012760


	//   ....[247]....
        /*08b8*/ 	.word	0x00012800


	//   ....[248]....
        /*08bc*/ 	.word	0x00012860


	//   ....[249]....
        /*08c0*/ 	.word	0x00012910


	//   ....[250]....
        /*08c4*/ 	.word	0x000129a0


	//   ....[251]....
        /*08c8*/ 	.word	0x00012a30


	//   ....[252]....
        /*08cc*/ 	.word	0x00012a90


	//   ....[253]....
        /*08d0*/ 	.word	0x00012b40


	//   ....[254]....
        /*08d4*/ 	.word	0x00012ba0


	//   ....[255]....
        /*08d8*/ 	.word	0x00012c50


	//   ....[0]....
        /*08dc*/ 	.word	0x00012cb0


	//   ....[1]....
        /*08e0*/ 	.word	0x00012d60


	//   ....[2]....
        /*08e4*/ 	.word	0x00012dc0


	//   ....[3]....
        /*08e8*/ 	.word	0x00012e70


	//   ....[4]....
        /*08ec*/ 	.word	0x00012ed0


	//   ....[5]....
        /*08f0*/ 	.word	0x00012f40


	//   ....[6]....
        /*08f4*/ 	.word	0x00013010


	//   ....[7]....
        /*08f8*/ 	.word	0x000130a0


	//   ....[8]....
        /*08fc*/ 	.word	0x00013100


	//   ....[9]....
        /*0900*/ 	.word	0x000131b0


	//   ....[10]....
        /*0904*/ 	.word	0x00013290


	//   ....[11]....
        /*0908*/ 	.word	0x00013330


	//   ....[12]....
        /*090c*/ 	.word	0x000133a0


	//   ....[13]....
        /*0910*/ 	.word	0x00013440


	//   ....[14]....
        /*0914*/ 	.word	0x000134a0


	//   ....[15]....
        /*0918*/ 	.word	0x00013540


	//   ....[16]....
        /*091c*/ 	.word	0x000135a0


	//   ....[17]....
        /*0920*/ 	.word	0x00013650


	//   ....[18]....
        /*0924*/ 	.word	0x000136b0


	//   ....[19]....
        /*0928*/ 	.word	0x00013750


	//   ....[20]....
        /*092c*/ 	.word	0x000137b0


	//   ....[21]....
        /*0930*/ 	.word	0x00013860


	//   ....[22]....
        /*0934*/ 	.word	0x000138c0


	//   ....[23]....
        /*0938*/ 	.word	0x00013960


	//   ....[24]....
        /*093c*/ 	.word	0x000139c0


	//   ....[25]....
        /*0940*/ 	.word	0x00013a70


	//   ....[26]....
        /*0944*/ 	.word	0x00013b00


	//   ....[27]....
        /*0948*/ 	.word	0x00013b90


	//   ....[28]....
        /*094c*/ 	.word	0x00013bf0


	//   ....[29]....
        /*0950*/ 	.word	0x00013c90


	//----- nvinfo : EIATTR_REG_RECONFIG
	.align		4
.L_87:
        /*0954*/ 	.byte	0x01, 0x54
	.zero		2


	//----- nvinfo : EIATTR_SYSCALL_OFFSETS
	.align		4
        /*0958*/ 	.byte	0x04, 0x46
        /*095a*/ 	.short	(.L_89 - .L_88)


	//   ....[0]....
.L_88:
        /*095c*/ 	.word	0x000012a0


	//   ....[1]....
        /*0960*/ 	.word	0x0000bac0


	//   ....[2]....
        /*0964*/ 	.word	0x0000bc00


	//   ....[3]....
        /*0968*/ 	.word	0x0000bd40


	//   ....[4]....
        /*096c*/ 	.word	0x0000be60


	//   ....[5]....
        /*0970*/ 	.word	0x0000d7e0


	//----- nvinfo : EIATTR_MBARRIER_INSTR_OFFSETS
	.align		4
.L_89:
        /*0974*/ 	.byte	0x04, 0x39
        /*0976*/ 	.short	(.L_91 - .L_90)


	//   ....[0]....
.L_90:
        /*0978*/ 	.word	0x00000180
        /*097c*/ 	.word	0x000000ff
        /*0980*/ 	.word	0x00022800
        /*0984*/ 	.short	0x0100
        /*0986*/ 	.byte	0x08
	.zero		1


	//   ....[1]....
        /*0988*/ 	.word	0x00000190
        /*098c*/ 	.word	0x000000ff
        /*0990*/ 	.word	0x00022820
        /*0994*/ 	.short	0x0100
        /*0996*/ 	.byte	0x08
	.zero		1


	//   ....[2]....
        /*0998*/ 	.word	0x00000280
        /*099c*/ 	.word	0x000000ff
        /*09a0*/ 	.word	0x00022830
        /*09a4*/ 	.short	0x0100
        /*09a6*/ 	.byte	0x08
	.zero		1


	//   ....[3]....
        /*09a8*/ 	.word	0x00000290
        /*09ac*/ 	.word	0x000000ff
        /*09b0*/ 	.word	0x00022840
        /*09b4*/ 	.short	0x0100
        /*09b6*/ 	.byte	0x08
	.zero		1


	//   ....[4]....
        /*09b8*/ 	.word	0x000002a0
        /*09bc*/ 	.word	0x000000ff
        /*09c0*/ 	.word	0x00022838
        /*09c4*/ 	.short	0x0100
        /*09c6*/ 	.byte	0x08
	.zero		1


	//   ....[5]....
        /*09c8*/ 	.word	0x000002b0
        /*09cc*/ 	.word	0x000000ff
        /*09d0*/ 	.word	0x00022848
        /*09d4*/ 	.short	0x0100
        /*09d6*/ 	.byte	0x08
	.zero		1


	//   ....[6]....
        /*09d8*/ 	.word	0x000003e0
        /*09dc*/ 	.word	0x000000ff
        /*09e0*/ 	.word	0x00022850
        /*09e4*/ 	.short	0x0100
        /*09e6*/ 	.byte	0x08
	.zero		1


	//   ....[7]....
        /*09e8*/ 	.word	0x000003f0
        /*09ec*/ 	.word	0x000000ff
        /*09f0*/ 	.word	0x00022860
        /*09f4*/ 	.short	0x0100
        /*09f6*/ 	.byte	0x08
	.zero		1


	//   ....[8]....
        /*09f8*/ 	.word	0x00000400
        /*09fc*/ 	.word	0x000000ff
        /*0a00*/ 	.word	0x00022858
        /*0a04*/ 	.short	0x0100
        /*0a06*/ 	.byte	0x08
	.zero		1


	//   ....[9]....
        /*0a08*/ 	.word	0x00000410
        /*0a0c*/ 	.word	0x000000ff
        /*0a10*/ 	.word	0x00022868
        /*0a14*/ 	.short	0x0100
        /*0a16*/ 	.byte	0x08
	.zero		1


	//   ....[10]....
        /*0a18*/ 	.word	0x00000500
        /*0a1c*/ 	.word	0x000000ff
        /*0a20*/ 	.word	0x00022870
        /*0a24*/ 	.short	0x0100
        /*0a26*/ 	.byte	0x06
	.zero		1


	//   ....[11]....
        /*0a28*/ 	.word	0x00000510
        /*0a2c*/ 	.word	0x000000ff
        /*0a30*/ 	.word	0x00022880
        /*0a34*/ 	.short	0x0100
        /*0a36*/ 	.byte	0x06
	.zero		1


	//   ....[12]....
        /*0a38*/ 	.word	0x00000520
        /*0a3c*/ 	.word	0x000000ff
        /*0a40*/ 	.word	0x00022878
        /*0a44*/ 	.short	0x0100
        /*0a46*/ 	.byte	0x06
	.zero		1


	//   ....[13]....
        /*0a48*/ 	.word	0x00000530
        /*0a4c*/ 	.word	0x000000ff
        /*0a50*/ 	.word	0x00022888
        /*0a54*/ 	.short	0x0100
        /*0a56*/ 	.byte	0x06
	.zero		1


	//   ....[14]....
        /*0a58*/ 	.word	0x00000660
        /*0a5c*/ 	.word	0x000000ff
        /*0a60*/ 	.word	0x00022890
        /*0a64*/ 	.short	0x0100
        /*0a66*/ 	.byte	0x08
	.zero		1


	//   ....[15]....
        /*0a68*/ 	.word	0x00000670
        /*0a6c*/ 	.word	0x000000ff
        /*0a70*/ 	.word	0x000228a0
        /*0a74*/ 	.short	0x0100
        /*0a76*/ 	.byte	0x08
	.zero		1


	//   ....[16]....
        /*0a78*/ 	.word	0x00000680
        /*0a7c*/ 	.word	0x000000ff
        /*0a80*/ 	.word	0x00022898
        /*0a84*/ 	.short	0x0100
        /*0a86*/ 	.byte	0x08
	.zero		1


	//   ....[17]....
        /*0a88*/ 	.word	0x00000690
        /*0a8c*/ 	.word	0x000000ff
        /*0a90*/ 	.word	0x000228a8
        /*0a94*/ 	.short	0x0100
        /*0a96*/ 	.byte	0x08
	.zero		1


	//   ....[18]....
        /*0a98*/ 	.word	0x000007d0
        /*0a9c*/ 	.word	0x000000ff
        /*0aa0*/ 	.word	0x000228b0
        /*0aa4*/ 	.short	0x0100
        /*0aa6*/ 	.byte	0x08
	.zero		1


	//   ....[19]....
        /*0aa8*/ 	.word	0x000007e0
        /*0aac*/ 	.word	0x000000ff
        /*0ab0*/ 	.word	0x000228c0
        /*0ab4*/ 	.short	0x0100
        /*0ab6*/ 	.byte	0x08
	.zero		1


	//   ....[20]....
        /*0ab8*/ 	.word	0x000007f0
        /*0abc*/ 	.word	0x000000ff
        /*0ac0*/ 	.word	0x000228b8
        /*0ac4*/ 	.short	0x0100
        /*0ac6*/ 	.byte	0x08
	.zero		1


	//   ....[21]....
        /*0ac8*/ 	.word	0x00000800
        /*0acc*/ 	.word	0x000000ff
        /*0ad0*/ 	.word	0x000228c8
        /*0ad4*/ 	.short	0x0100
        /*0ad6*/ 	.byte	0x08
	.zero		1


	//   ....[22]....
        /*0ad8*/ 	.word	0x00001570
        /*0adc*/ 	.word	0x000000ff
        /*0ae0*/ 	.word	0x00022800
        /*0ae4*/ 	.short	0x010a
        /*0ae6*/ 	.byte	0x29
	.zero		1


	//   ....[23]....
        /*0ae8*/ 	.word	0x00001600
        /*0aec*/ 	.word	0x000000ff
        /*0af0*/ 	.word	0x00022830
        /*0af4*/ 	.short	0x010a
        /*0af6*/ 	.byte	0x29
	.zero		1


	//   ....[24]....
        /*0af8*/ 	.word	0x00001660
        /*0afc*/ 	.word	0x000000ff
        /*0b00*/ 	.word	0x00022830
        /*0b04*/ 	.short	0x010a
        /*0b06*/ 	.byte	0x29
	.zero		1


	//   ....[25]....
        /*0b08*/ 	.word	0x00002950
        /*0b0c*/ 	.word	0x000000ff
        /*0b10*/ 	.word	0x00000000
        /*0b14*/ 	.short	0x0101
        /*0b16*/ 	.byte	0x04
	.zero		1


	//   ....[26]....
        /*0b18*/ 	.word	0x00005080
        /*0b1c*/ 	.word	0x000000ff
        /*0b20*/ 	.word	0x00022830
        /*0b24*/ 	.short	0x010a
        /*0b26*/ 	.byte	0x04
	.zero		1


	//   ....[27]....
        /*0b28*/ 	.word	0x000050c0
        /*0b2c*/ 	.word	0x000000ff
        /*0b30*/ 	.word	0x00022830
        /*0b34*/ 	.short	0x010a
        /*0b36*/ 	.byte	0x04
	.zero		1


	//   ....[28]....
        /*0b38*/ 	.word	0x000059b0
        /*0b3c*/ 	.word	0x000000ff
        /*0b40*/ 	.word	0x00022850
        /*0b44*/ 	.short	0x010a
        /*0b46*/ 	.byte	0x04
	.zero		1


	//   ....[29]....
        /*0b48*/ 	.word	0x000059f0
        /*0b4c*/ 	.word	0x000000ff
        /*0b50*/ 	.word	0x00022850
        /*0b54*/ 	.short	0x010a
        /*0b56*/ 	.byte	0x04
	.zero		1


	//   ....[30]....
        /*0b58*/ 	.word	0x000062c0
        /*0b5c*/ 	.word	0x000000ff
        /*0b60*/ 	.word	0x00000000
        /*0b64*/ 	.short	0x0101
        /*0b66*/ 	.byte	0x04
	.zero		1


	//   ....[31]....
        /*0b68*/ 	.word	0x00007d00
        /*0b6c*/ 	.word	0x000000ff
        /*0b70*/ 	.word	0x00000000
        /*0b74*/ 	.short	0x0101
        /*0b76*/ 	.byte	0x04
	.zero		1


	//   ....[32]....
        /*0b78*/ 	.word	0x000083a0
        /*0b7c*/ 	.word	0x000000ff
        /*0b80*/ 	.word	0x00022850
        /*0b84*/ 	.short	0x010a
        /*0b86*/ 	.byte	0x09
	.zero		1


	//   ....[33]....
        /*0b88*/ 	.word	0x000083e0
        /*0b8c*/ 	.word	0x000000ff
        /*0b90*/ 	.word	0x00022850
        /*0b94*/ 	.short	0x010a
        /*0b96*/ 	.byte	0x09
	.zero		1


	//   ....[34]....
        /*0b98*/ 	.word	0x00008a50
        /*0b9c*/ 	.word	0x000000ff
        /*0ba0*/ 	.word	0x00000000
        /*0ba4*/ 	.short	0x0101
        /*0ba6*/ 	.byte	0x04
	.zero		1


	//   ....[35]....
        /*0ba8*/ 	.word	0x0000a120
        /*0bac*/ 	.word	0x000000ff
        /*0bb0*/ 	.word	0x00000000
        /*0bb4*/ 	.short	0x0101
        /*0bb6*/ 	.byte	0x04
	.zero		1


	//   ....[36]....
        /*0bb8*/ 	.word	0x0000c4e0
        /*0bbc*/ 	.word	0x000000ff
        /*0bc0*/ 	.word	0x00022880
        /*0bc4*/ 	.short	0x010a
        /*0bc6*/ 	.byte	0x2a
	.zero		1


	//   ....[37]....
        /*0bc8*/ 	.word	0x0000cd40
        /*0bcc*/ 	.word	0x000000ff
        /*0bd0*/ 	.word	0x00022870
        /*0bd4*/ 	.short	0x0107
        /*0bd6*/ 	.byte	0x2a
	.zero		1


	//   ....[38]....
        /*0bd8*/ 	.word	0x0000cdd0
        /*0bdc*/ 	.word	0x000000ff
        /*0be0*/ 	.word	0x00022870
        /*0be4*/ 	.short	0x0101
        /*0be6*/ 	.byte	0x2a
	.zero		1


	//   ....[39]....
        /*0be8*/ 	.word	0x0000ce00
        /*0bec*/ 	.word	0x000000ff
        /*0bf0*/ 	.word	0x00022840
        /*0bf4*/ 	.short	0x010a
        /*0bf6*/ 	.byte	0x2a
	.zero		1


	//   ....[40]....
        /*0bf8*/ 	.word	0x0000d580
        /*0bfc*/ 	.word	0x000000ff
        /*0c00*/ 	.word	0x00022830
        /*0c04*/ 	.short	0x0107
        /*0c06*/ 	.byte	0x2a
	.zero		1


	//   ....[41]....
        /*0c08*/ 	.word	0x0000d610
        /*0c0c*/ 	.word	0x000000ff
        /*0c10*/ 	.word	0x00022830
        /*0c14*/ 	.short	0x0101
        /*0c16*/ 	.byte	0x2a
	.zero		1


	//   ....[42]....
        /*0c18*/ 	.word	0x0000de90
        /*0c1c*/ 	.word	0x000000ff
        /*0c20*/ 	.word	0x00022800
        /*0c24*/ 	.short	0x0107
        /*0c26*/ 	.byte	0x2a
	.zero		1


	//   ....[43]....
        /*0c28*/ 	.word	0x0000ded0
        /*0c2c*/ 	.word	0x000000ff
        /*0c30*/ 	.word	0x00022800
        /*0c34*/ 	.short	0x0101
        /*0c36*/ 	.byte	0x2a
	.zero		1


	//   ....[44]....
        /*0c38*/ 	.word	0x0000dee0
        /*0c3c*/ 	.word	0x000000ff
        /*0c40*/ 	.word	0x00022820
        /*0c44*/ 	.short	0x010a
        /*0c46*/ 	.byte	0x2a
	.zero		1


	//   ....[45]....
        /*0c48*/ 	.word	0x0000e330
        /*0c4c*/ 	.word	0x00000003
        /*0c50*/ 	.word	0x00022880
        /*0c54*/ 	.short	0x010a
        /*0c56*/ 	.byte	0x3f
	.zero		1


	//   ....[46]....
        /*0c58*/ 	.word	0x0000e970
        /*0c5c*/ 	.word	0x00000003
        /*0c60*/ 	.word	0x00022870
        /*0c64*/ 	.short	0x0107
        /*0c66*/ 	.byte	0x3f
	.zero		1


	//   ....[47]....
        /*0c68*/ 	.word	0x0000ea00
        /*0c6c*/ 	.word	0x00000003
        /*0c70*/ 	.word	0x00022870
        /*0c74*/ 	.short	0x0101
        /*0c76*/ 	.byte	0x3f
	.zero		1


	//   ....[48]....
        /*0c78*/ 	.word	0x0000ea30
        /*0c7c*/ 	.word	0x00000003
        /*0c80*/ 	.word	0x00022840
        /*0c84*/ 	.short	0x010a
        /*0c86*/ 	.byte	0x3f
	.zero		1


	//   ....[49]....
        /*0c88*/ 	.word	0x0000f000
        /*0c8c*/ 	.word	0x00000003
        /*0c90*/ 	.word	0x00022830
        /*0c94*/ 	.short	0x0107
        /*0c96*/ 	.byte	0x3f
	.zero		1


	//   ....[50]....
        /*0c98*/ 	.word	0x0000f0a0
        /*0c9c*/ 	.word	0x00000003
        /*0ca0*/ 	.word	0x00022830
        /*0ca4*/ 	.short	0x0101
        /*0ca6*/ 	.byte	0x3f
	.zero		1


	//   ....[51]....
        /*0ca8*/ 	.word	0x0000f120
        /*0cac*/ 	.word	0x00000006
        /*0cb0*/ 	.word	0x00022870
        /*0cb4*/ 	.short	0x010a
        /*0cb6*/ 	.byte	0x3f
	.zero		1


	//   ....[52]....
        /*0cb8*/ 	.word	0x0000f1b0
        /*0cbc*/ 	.word	0x00000006
        /*0cc0*/ 	.word	0x00022860
        /*0cc4*/ 	.short	0x010a
        /*0cc6*/ 	.byte	0x3f
	.zero		1


	//   ....[53]....
        /*0cc8*/ 	.word	0x0000f6a0
        /*0ccc*/ 	.word	0x00000006
        /*0cd0*/ 	.word	0x00022850
        /*0cd4*/ 	.short	0x0101
        /*0cd6*/ 	.byte	0x3f
	.zero		1


	//   ....[54]....
        /*0cd8*/ 	.word	0x0000f740
        /*0cdc*/ 	.word	0x00000006
        /*0ce0*/ 	.word	0x00000000
        /*0ce4*/ 	.short	0x0101
        /*0ce6*/ 	.byte	0x3f
	.zero		1


	//   ....[55]....
        /*0ce8*/ 	.word	0x0000f810
        /*0cec*/ 	.word	0x00000003
        /*0cf0*/ 	.word	0x00022870
        /*0cf4*/ 	.short	0x010a
        /*0cf6*/ 	.byte	0x3f
	.zero		1


	//   ....[56]....
        /*0cf8*/ 	.word	0x0000f8c0
        /*0cfc*/ 	.word	0x00000003
        /*0d00*/ 	.word	0x00022860
        /*0d04*/ 	.short	0x010a
        /*0d06*/ 	.byte	0x3f
	.zero		1


	//   ....[57]....
        /*0d08*/ 	.word	0x0000fda0
        /*0d0c*/ 	.word	0x00000003
        /*0d10*/ 	.word	0x00022850
        /*0d14*/ 	.short	0x0101
        /*0d16*/ 	.byte	0x3f
	.zero		1


	//   ....[58]....
        /*0d18*/ 	.word	0x0000fe30
        /*0d1c*/ 	.word	0x00000003
        /*0d20*/ 	.word	0x00000000
        /*0d24*/ 	.short	0x0101
        /*0d26*/ 	.byte	0x3f
	.zero		1


	//   ....[59]....
        /*0d28*/ 	.word	0x0000fec0
        /*0d2c*/ 	.word	0x00000007
        /*0d30*/ 	.word	0x00022820
        /*0d34*/ 	.short	0x010a
        /*0d36*/ 	.byte	0x3f
	.zero		1


	//   ....[60]....
        /*0d38*/ 	.word	0x0000ffe0
        /*0d3c*/ 	.word	0x00000005
        /*0d40*/ 	.word	0x00022840
        /*0d44*/ 	.short	0x010a
        /*0d46*/ 	.byte	0x3f
	.zero		1


	//   ....[61]....
        /*0d48*/ 	.word	0x00010080
        /*0d4c*/ 	.word	0x00000007
        /*0d50*/ 	.word	0x00022840
        /*0d54*/ 	.short	0x010a
        /*0d56*/ 	.byte	0x3f
	.zero		1


	//   ....[62]....
        /*0d58*/ 	.word	0x000100c0
        /*0d5c*/ 	.word	0x00000005
        /*0d60*/ 	.word	0x00022860
        /*0d64*/ 	.short	0x010a
        /*0d66*/ 	.byte	0x3f
	.zero		1


	//   ....[63]....
        /*0d68*/ 	.word	0x00010100
        /*0d6c*/ 	.word	0x00000007
        /*0d70*/ 	.word	0x00022860
        /*0d74*/ 	.short	0x010a
        /*0d76*/ 	.byte	0x3f
	.zero		1


	//   ....[64]....
        /*0d78*/ 	.word	0x00010140
        /*0d7c*/ 	.word	0x00000005
        /*0d80*/ 	.word	0x00022880
        /*0d84*/ 	.short	0x010a
        /*0d86*/ 	.byte	0x3f
	.zero		1


	//   ....[65]....
        /*0d88*/ 	.word	0x00010180
        /*0d8c*/ 	.word	0x00000007
        /*0d90*/ 	.word	0x00022880
        /*0d94*/ 	.short	0x010a
        /*0d96*/ 	.byte	0x3f
	.zero		1


	//   ....[66]....
        /*0d98*/ 	.word	0x000101f0
        /*0d9c*/ 	.word	0x00000003
        /*0da0*/ 	.word	0x00022800
        /*0da4*/ 	.short	0x010a
        /*0da6*/ 	.byte	0x3f
	.zero		1


	//   ....[67]....
        /*0da8*/ 	.word	0x00010250
        /*0dac*/ 	.word	0x00000005
        /*0db0*/ 	.word	0x00022830
        /*0db4*/ 	.short	0x010a
        /*0db6*/ 	.byte	0x3f
	.zero		1


	//   ....[68]....
        /*0db8*/ 	.word	0x000102b0
        /*0dbc*/ 	.word	0x00000008
        /*0dc0*/ 	.word	0x00022830
        /*0dc4*/ 	.short	0x010a
        /*0dc6*/ 	.byte	0x3f
	.zero		1


	//   ....[69]....
        /*0dc8*/ 	.word	0x00010310
        /*0dcc*/ 	.word	0x00000009
        /*0dd0*/ 	.word	0x00022850
        /*0dd4*/ 	.short	0x010a
        /*0dd6*/ 	.byte	0x3f
	.zero		1


	//   ....[70]....
        /*0dd8*/ 	.word	0x00010370
        /*0ddc*/ 	.word	0x00000005
        /*0de0*/ 	.word	0x00022850
        /*0de4*/ 	.short	0x010a
        /*0de6*/ 	.byte	0x3f
	.zero		1


	//   ....[71]....
        /*0de8*/ 	.word	0x00010450
        /*0dec*/ 	.word	0x00000003
        /*0df0*/ 	.word	0x00022880
        /*0df4*/ 	.short	0x010a
        /*0df6*/ 	.byte	0x3f
	.zero		1


	//   ....[72]....
        /*0df8*/ 	.word	0x000110c0
        /*0dfc*/ 	.word	0x00000003
        /*0e00*/ 	.word	0x00022840
        /*0e04*/ 	.short	0x010a
        /*0e06*/ 	.byte	0x3f
	.zero		1


	//   ....[73]....
        /*0e08*/ 	.word	0x00012660
        /*0e0c*/ 	.word	0x00000003
        /*0e10*/ 	.word	0x00022820
        /*0e14*/ 	.short	0x010a
        /*0e16*/ 	.byte	0x3f
	.zero		1


	//   ....[74]....
        /*0e18*/ 	.word	0x000126b0
        /*0e1c*/ 	.word	0x00000003
        /*0e20*/ 	.word	0x00022880
        /*0e24*/ 	.short	0x010a
        /*0e26*/ 	.byte	0x3f
	.zero		1


	//   ....[75]....
        /*0e28*/ 	.word	0x000131e0
        /*0e2c*/ 	.word	0x00000003
        /*0e30*/ 	.word	0x00022840
        /*0e34*/ 	.short	0x010a
        /*0e36*/ 	.byte	0x3f
	.zero		1


	//   ....[76]....
        /*0e38*/ 	.word	0x00013cc0
        /*0e3c*/ 	.word	0x00000006
        /*0e40*/ 	.word	0x00022870
        /*0e44*/ 	.short	0x010a
        /*0e46*/ 	.byte	0x3f
	.zero		1


	//   ....[77]....
        /*0e48*/ 	.word	0x00013d10
        /*0e4c*/ 	.word	0x00000006
        /*0e50*/ 	.word	0x00022860
        /*0e54*/ 	.short	0x010a
        /*0e56*/ 	.byte	0x3f
	.zero		1


	//   ....[78]....
        /*0e58*/ 	.word	0x00013d60
        /*0e5c*/ 	.word	0x00000003
        /*0e60*/ 	.word	0x00022870
        /*0e64*/ 	.short	0x010a
        /*0e66*/ 	.byte	0x3f
	.zero		1


	//   ....[79]....
        /*0e68*/ 	.word	0x00013db0
        /*0e6c*/ 	.word	0x00000003
        /*0e70*/ 	.word	0x00022860
        /*0e74*/ 	.short	0x010a
        /*0e76*/ 	.byte	0x3f
	.zero		1


	//   ....[80]....
        /*0e78*/ 	.word	0x00013e00
        /*0e7c*/ 	.word	0x00000007
        /*0e80*/ 	.word	0x00022820
        /*0e84*/ 	.short	0x010a
        /*0e86*/ 	.byte	0x3f
	.zero		1


	//   ....[81]....
        /*0e88*/ 	.word	0x00013e50
        /*0e8c*/ 	.word	0x00000005
        /*0e90*/ 	.word	0x00022840
        /*0e94*/ 	.short	0x010a
        /*0e96*/ 	.byte	0x3f
	.zero		1


	//   ....[82]....
        /*0e98*/ 	.word	0x00013ea0
        /*0e9c*/ 	.word	0x00000007
        /*0ea0*/ 	.word	0x00022840
        /*0ea4*/ 	.short	0x010a
        /*0ea6*/ 	.byte	0x3f
	.zero		1


	//   ....[83]....
        /*0ea8*/ 	.word	0x00013ef0
        /*0eac*/ 	.word	0x00000005
        /*0eb0*/ 	.word	0x00022860
        /*0eb4*/ 	.short	0x010a
        /*0eb6*/ 	.byte	0x3f
	.zero		1


	//   ....[84]....
        /*0eb8*/ 	.word	0x00013f40
        /*0ebc*/ 	.word	0x00000007
        /*0ec0*/ 	.word	0x00022860
        /*0ec4*/ 	.short	0x010a
        /*0ec6*/ 	.byte	0x3f
	.zero		1


	//   ....[85]....
        /*0ec8*/ 	.word	0x00013f90
        /*0ecc*/ 	.word	0x00000005
        /*0ed0*/ 	.word	0x00022880
        /*0ed4*/ 	.short	0x010a
        /*0ed6*/ 	.byte	0x3f
	.zero		1


	//----- nvinfo : EIATTR_NUM_MBARRIERS
	.align		4
.L_91:
        /*0ed8*/ 	.byte	0x03, 0x38
        /*0eda*/ 	.short	0x0016


	//----- nvinfo : EIATTR_EXIT_INSTR_OFFSETS
	.align		4
        /*0edc*/ 	.byte	0x04, 0x1c
        /*0ede*/ 	.short	(.L_93 - .L_92)


	//   ....[0]....
.L_92:
        /*0ee0*/ 	.word	0x000101d0


	//----- nvinfo : EIATTR_MAX_THREADS
	.align		4
.L_93:
        /*0ee4*/ 	.byte	0x04, 0x05
        /*0ee6*/ 	.short	(.L_95 - .L_94)
.L_94:
        /*0ee8*/ 	.word	0x00000180
        /*0eec*/ 	.word	0x00000001
        /*0ef0*/ 	.word	0x00000001


	//----- nvinfo : EIATTR_CRS_STACK_SIZE
	.align		4
.L_95:
        /*0ef4*/ 	.byte	0x04, 0x1e
        /*0ef6*/ 	.short	(.L_97 - .L_96)
.L_96:
        /*0ef8*/ 	.word	0x00000000


	//----- nvinfo : EIATTR_CBANK_PARAM_SIZE
	.align		4
.L_97:
        /*0efc*/ 	.byte	0x03, 0x19
        /*0efe*/ 	.short	0x0a70


	//----- nvinfo : EIATTR_PARAM_CBANK
	.align		4
        /*0f00*/ 	.byte	0x04, 0x0a
        /*0f02*/ 	.short	(.L_99 - .L_98)
	.align		4
.L_98:
        /*0f04*/ 	.word	index@(.nv.constant0._ZN7cutlass13device_kernelIN5flash11enable_sm90INS1_16FlashAttnFwdSm90INS1_25CollectiveMainloopFwdSm90ILi2EN4cute5tupleIJNS5_1CILi1EEES8_S8_EEENS6_IJNS7_ILi128EEENS7_ILi160EEESA_EEELi128ENS_12float_e4m3_tEfNS_4arch4Sm90ELb0ELb0ELb1ELb0ELb1ELb0ELb0ELb1ELb1ELb1ELb1ELb0EEENS1_21CollectiveEpilogueFwdINS6_IJSA_SA_SB_EEES9_NS_10bfloat16_tESF_Li256ELb0ELb1ELb1ELb1EEENS1_19SingleTileSchedulerILb0ELb1ELb1ELi128EEEEEEEEEvNT_6ParamsE)
        /*0f08*/ 	.short	0x0210
        /*0f0a*/ 	.short	0x0a70


	//----- nvinfo : EIATTR_SW_WAR
	.align		4
.L_99:
        /*0f0c*/ 	.byte	0x04, 0x36
        /*0f0e*/ 	.short	(.L_101 - .L_100)
.L_100:
        /*0f10*/ 	.word	0x00000008
.L_101:


//--------------------- .nv.info._ZN7cutlass13device_kernelIN5flash11enable_sm90INS1_16FlashAttnFwdSm90INS1_25CollectiveMainloopFwdSm90ILi2EN4cute5tupleIJNS5_1CILi1EEES8_S8_EEENS6_IJNS7_ILi128EEENS7_ILi160EEESA_EEELi128ENS_12float_e4m3_tEfNS_4arch4Sm90ELb0ELb0ELb1ELb1ELb1ELb0ELb0ELb1ELb1ELb1ELb1ELb0EEENS1_21CollectiveEpilogueFwdINS6_IJSA_SA_SB_EEES9_NS_10bfloat16_tESF_Li256ELb1ELb1ELb1ELb1EEENS1_36VarlenDynamicPersistentTileSchedulerILi128ELi160ELi256ELi128ELb1ELb1ELb1ELb0ELb1ELb1EEEEEEEEEvNT_6ParamsE --------------------------
	.section	.nv.info._ZN7cutlass13device_kernelIN5flash11enable_sm90INS1_16FlashAttnFwdSm90INS1_25CollectiveMainloopFwdSm90ILi2EN4cute5tupleIJNS5_1CILi1EEES8_S8_EEENS6_IJNS7_ILi128EEENS7_ILi160EEESA_EEELi128ENS_12float_e4m3_tEfNS_4arch4Sm90ELb0ELb0ELb1ELb1ELb1ELb0ELb0ELb1ELb1ELb1ELb1ELb0EEENS1_21CollectiveEpilogueFwdINS6_IJSA_SA_SB_EEES9_NS_10bfloat16_tESF_Li256ELb1ELb1ELb1ELb1EEENS1_36VarlenDynamicPersistentTileSchedulerILi128ELi160ELi256ELi128ELb1ELb1ELb1ELb0ELb1ELb1EEEEEEEEEvNT_6ParamsE,"",@"SHT_CUDA_INFO"
	.sectionflags	@""
	.align	4


	//----- nvinfo : EIATTR_CUDA_API_VERSION
	.align		4
        /*0000*/ 	.byte	0x04, 0x37
        /*0002*/ 	.short	(.L_103 - .L_102)
.L_102:
        /*0004*/ 	.word	0x00000082


	//----- nvinfo : EIATTR_KPARAM_INFO
	.align		4
.L_103:
        /*0008*/ 	.byte	0x04, 0x17
        /*000a*/ 	.short	(.L_105 - .L_104)
.L_104:
        /*000c*/ 	.word	0x00000000
        /*0010*/ 	.short	0x0000
        /*0012*/ 	.short	0x0070
        /*0014*/ 	.byte	0x00, 0xf0, 0x01, 0x2a


	//----- nvinfo : EIATTR_SPARSE_MMA_MASK
	.align		4
.L_105:
        /*0018*/ 	.byte	0x03, 0x50
        /*001a*/ 	.short	0x0000


	//----- nvinfo : EIATTR_MAXREG_COUNT
	.align		4
        /*001c*/ 	.byte	0x03, 0x1b
        /*001e*/ 	.short	0x00a8


	//----- nvinfo : EIATTR_NUM_BARRIERS
	.align		4
        /*0020*/ 	.byte	0x02, 0x4c
        /*0022*/ 	.byte	0x10
	.zero		1


	//----- nvinfo : EIATTR_EXTERNS
	.align		4
        /*0024*/ 	.byte	0x04, 0x0f
        /*0026*/ 	.short	(.L_107 - .L_106)


	//   ....[0]....
	.align		4
.L_106:
        /*0028*/ 	.word	index@(__assertfail)


	//----- nvinfo : EIATTR_ANNOTATIONS
	.align		4
.L_107:
        /*002c*/ 	.byte	0x04, 0x55
        /*002e*/ 	.short	(.L_109 - .L_108)


	//   ....[0]....
.L_108:
        /*0030*/ 	.word	0x00000001
        /*0034*/ 	.byte	0x70, 0xd0, 0x00, 0x00, 0x01, 0x00, 0x00, 0x00, 0x90, 0xd0, 0x00, 0x00, 0x01, 0x00, 0x00, 0x00
        /* <DEDUP_REMOVED lines=24> */
        /*01c4*/ 	.byte	0x00, 0x3c, 0x01, 0x00, 0x01, 0x00, 0x00, 0x00, 0x90, 0x3c, 0x01, 0x00


	//----- nvinfo : EIATTR_MERCURY_ISA_VERSION
	.align		4
.L_109:
        /*01d0*/ 	.byte	0x03, 0x5f
        /*01d2*/ 	.short	0x0101


	//----- nvinfo : EIATTR_UNUSED_LOAD_BYTE_OFFSET
	.align		4
        /*01d4*/ 	.byte	0x04, 0x44
        /*01d6*/ 	.short	(.L_111 - .L_110)


	//   ....[0]....
.L_110:
        /*01d8*/ 	.word	0x00000980
        /*01dc*/ 	.word	0x0000fff0


	//   ....[1]....
        /*01e0*/ 	.word	0x000094a0
        /*01e4*/ 	.word	0x0000fff0


	//----- nvinfo : EIATTR_INT_WARP_WIDE_INSTR_OFFSETS
	.align		4
.L_111:
        /*01e8*/ 	.byte	0x04, 0x31
        /*01ea*/ 	.short	(.L_113 - .L_112)


	//   ....[0]....
.L_112:
        /*01ec*/ 	.word	0x000000c0


	//   ....[1]....
        /*01f0*/ 	.word	0x000000d0


	//   ....[2]....
        /*01f4*/ 	.word	0x00000170


	//   ....[3]....
        /*01f8*/ 	.word	0x0000e7a0


	//   ....[4]....
        /*01fc*/ 	.word	0x0000e830


	//   ....[5]....
        /*0200*/ 	.word	0x00012830


	//   ....[6]....
        /*0204*/ 	.word	0x000128c0


	//----- nvinfo : EIATTR_COOP_GROUP_MASK_REGIDS
	.align		4
.L_113:
        /*0208*/ 	.byte	0x04, 0x29
        /*020a*/ 	.short	(.L_115 - .L_114)


	//   ....[0]....
.L_114:
        /*020c*/ 	.word	0xffffffff


	//   ....[1]....
        /*0210*/ 	.word	0xffffffff


	//   ....[2]....
        /*0214*/ 	.word	0xffffffff


	//   ....[3]....
        /*0218*/ 	.word	0xffffffff


	//   ....[4]....
        /*021c*/ 	.word	0xffffffff


	//   ....[5]....
        /*0220*/ 	.word	0xffffffff


	//   ....[6]....
        /*0224*/ 	.word	0xffffffff


	//   ....[7]....
        /*0228*/ 	.word	0xffffffff


	//   ....[8]....
        /*022c*/ 	.word	0xffffffff


	//   ....[9]....
        /*0230*/ 	.word	0xffffffff


	//   ....[10]....
        /*0234*/ 	.word	0xffffffff


	//   ....[11]....
        /*0238*/ 	.word	0xffffffff


	//   ....[12]....
        /*023c*/ 	.word	0xffffffff


	//   ....[13]....
        /*0240*/ 	.word	0xffffffff


	//   ....[14]....
        /*0244*/ 	.word	0xffffffff


	//   ....[15]....
        /*0248*/ 	.word	0xffffffff


	//   ....[16]....
        /*024c*/ 	.word	0xffffffff


	//   ....[17]....
        /*0250*/ 	.word	0xffffffff


	//   ....[18]....
        /*0254*/ 	.word	0xffffffff


	//   ....[19]....
        /*0258*/ 	.word	0xffffffff


	//   ....[20]....
        /*025c*/ 	.word	0xffffffff


	//   ....[21]....
        /*0260*/ 	.word	0xffffffff


	//   ....[22]....
        /*0264*/ 	.word	0xffffffff


	//   ....[23]....
        /*0268*/ 	.word	0xffffffff


	//   ....[24]....
        /*026c*/ 	.word	0xffffffff


	//   ....[25]....
        /*0270*/ 	.word	0xffffffff


	//   ....[26]....
        /*0274*/ 	.word	0xffffffff


	//   ....[27]....
        /*0278*/ 	.word	0xffffffff


	//   ....[28]....
        /*027c*/ 	.word	0xffffffff


	//   ....[29]....
        /*0280*/ 	.word	0xffffffff


	//   ....[30]....
        /*0284*/ 	.word	0xffffffff


	//   ....[31]....
        /*0288*/ 	.word	0xffffffff


	//   ....[32]....
        /*028c*/ 	.word	0xffffffff


	//   ....[33]....
        /*0290*/ 	.word	0xffffffff


	//   ....[34]....
        /*0294*/ 	.word	0xffffffff


	//   ....[35]....
        /*0298*/ 	.word	0xffffffff


	//   ....[36]....
        /*029c*/ 	.word	0xffffffff


	//   ....[37]....
        /*02a0*/ 	.word	0xffffffff


	//   ....[38]....
        /*02a4*/ 	.word	0xffffffff


	//   ....[39]....
        /*02a8*/ 	.word	0xffffffff


	//   ....[40]....
        /*02ac*/ 	.word	0xffffffff


	//   ....[41]....
        /*02b0*/ 	.word	0xffffffff


	//   ....[42]....
        /*02b4*/ 	.word	0xffffffff


	//   ....[43]....
        /*02b8*/ 	.word	0xffffffff


	//   ....[44]....
        /*02bc*/ 	.word	0xffffffff


	//   ....[45]....
        /*02c0*/ 	.word	0xffffffff


	//   ....[46]....
        /*02c4*/ 	.word	0xffffffff


	//   ....[47]....
        /*02c8*/ 	.word	0xffffffff


	//   ....[48]....
        /*02cc*/ 	.word	0xffffffff


	//   ....[49]....
        /*02d0*/ 	.word	0xffffffff


	//   ....[50]....
        /*02d4*/ 	.word	0xffffffff


	//   ....[51]....
        /*02d8*/ 	.word	0xffffffff


	//   ....[52]....
        /*02dc*/ 	.word	0xffffffff


	//   ....[53]....
        /*02e0*/ 	.word	0xffffffff


	//   ....[54]....
        /*02e4*/ 	.word	0xffffffff


	//   ....[55]....
        /*02e8*/ 	.word	0xffffffff


	//   ....[56]....
        /*02ec*/ 	.word	0xffffffff


	//   ....[57]....
        /*02f0*/ 	.word	0xffffffff


	//   ....[58]....
        /*02f4*/ 	.word	0xffffffff


	//   ....[59]....
        /*02f8*/ 	.word	0xffffffff


	//   ....[60]....
        /*02fc*/ 	.word	0xffffffff


	//   ....[61]....
        /*0300*/ 	.word	0xffffffff


	//   ....[62]....
        /*0304*/ 	.word	0xffffffff


	//   ....[63]....
        /*0308*/ 	.word	0xffffffff


	//   ....[64]....
        /*030c*/ 	.word	0xffffffff


	//   ....[65]....
        /*0310*/ 	.word	0xffffffff


	//   ....[66]....
        /*0314*/ 	.word	0xffffffff


	//   ....[67]....
        /*0318*/ 	.word	0xffffffff


	//   ....[68]....
        /*031c*/ 	.word	0xffffffff


	//   ....[69]....
        /*0320*/ 	.word	0xffffffff


	//   ....[70]....
        /*0324*/ 	.word	0xffffffff


	//   ....[71]....
        /*0328*/ 	.word	0xffffffff


	//   ....[72]....
        /*032c*/ 	.word	0xffffffff


	//   ....[73]....
        /*0330*/ 	.word	0xffffffff


	//   ....[74]....
        /*0334*/ 	.word	0xffffffff


	//   ....[75]....
        /*0338*/ 	.word	0xffffffff


	//   ....[76]....
        /*033c*/ 	.word	0xffffffff


	//   ....[77]....
        /*0340*/ 	.word	0xffffffff


	//   ....[78]....
        /*0344*/ 	.word	0xffffffff


	//   ....[79]....
        /*0348*/ 	.word	0xffffffff


	//   ....[80]....
        /*034c*/ 	.word	0xffffffff


	//   ....[81]....
        /*0350*/ 	.word	0xffffffff


	//   ....[82]....
        /*0354*/ 	.word	0xffffffff


	//   ....[83]....
        /*0358*/ 	.word	0xffffffff


	//   ....[84]....
        /*035c*/ 	.word	0xffffffff


	//   ....[85]....
        /*0360*/ 	.word	0xffffffff


	//   ....[86]....
        /*0364*/ 	.word	0xffffffff


	//   ....[87]....
        /*0368*/ 	.word	0xffffffff


	//   ....[88]....
        /*036c*/ 	.word	0xffffffff


	//   ....[89]....
        /*0370*/ 	.word	0xffffffff


	//   ....[90]....
        /*0374*/ 	.word	0xffffffff


	//   ....[91]....
        /*0378*/ 	.word	0xffffffff


	//   ....[92]....
        /*037c*/ 	.word	0xffffffff


	//   ....[93]....
        /*0380*/ 	.word	0xffffffff


	//   ....[94]....
        /*0384*/ 	.word	0xffffffff


	//   ....[95]....
        /*0388*/ 	.word	0xffffffff


	//   ....[96]....
        /*038c*/ 	.word	0xffffffff


	//   ....[97]....
        /*0390*/ 	.word	0xffffffff


	//   ....[98]....
        /*0394*/ 	.word	0xffffffff


	//   ....[99]....
        /*0398*/ 	.word	0xffffffff


	//   ....[100]....
        /*039c*/ 	.word	0xffffffff


	//   ....[101]....
        /*03a0*/ 	.word	0xffffffff


	//   ....[102]....
        /*03a4*/ 	.word	0xffffffff


	//   ....[103]....
        /*03a8*/ 	.word	0xffffffff


	//   ....[104]....
        /*03ac*/ 	.word	0xffffffff


	//   ....[105]....
        /*03b0*/ 	.word	0xffffffff


	//   ....[106]....
        /*03b4*/ 	.word	0xffffffff


	//   ....[107]....
        /*03b8*/ 	.word	0xffffffff


	//   ....[108]....
        /*03bc*/ 	.word	0xffffffff


	//   ....[109]....
        /*03c0*/ 	.word	0xffffffff


	//   ....[110]....
        /*03c4*/ 	.word	0xffffffff


	//   ....[111]....
        /*03c8*/ 	.word	0xffffffff


	//   ....[112]....
        /*03cc*/ 	.word	0xffffffff


	//   ....[113]....
        /*03d0*/ 	.word	0xffffffff


	//   ....[114]....
        /*03d4*/ 	.word	0xffffffff


	//   ....[115]....
        /*03d8*/ 	.word	0xffffffff


	//   ....[116]....
        /*03dc*/ 	.word	0xffffffff


	//   ....[117]....
        /*03e0*/ 	.word	0xffffffff


	//   ....[118]....
        /*03e4*/ 	.word	0xffffffff


	//   ....[119]....
        /*03e8*/ 	.word	0xffffffff


	//   ....[120]....
        /*03ec*/ 	.word	0xffffffff


	//   ....[121]....
        /*03f0*/ 	.word	0xffffffff


	//   ....[122]....
        /*03f4*/ 	.word	0xffffffff


	//   ....[123]....
        /*03f8*/ 	.word	0xffffffff


	//   ....[124]....
        /*03fc*/ 	.word	0xffffffff


	//   ....[125]....
        /*0400*/ 	.word	0xffffffff


	//   ....[126]....
        /*0404*/ 	.word	0xffffffff


	//   ....[127]....
        /*0408*/ 	.word	0xffffffff


	//   ....[128]....
        /*040c*/ 	.word	0xffffffff


	//   ....[129]....
        /*0410*/ 	.word	0xffffffff


	//   ....[130]....
        /*0414*/ 	.word	0xffffffff


	//   ....[131]....
        /*0418*/ 	.word	0xffffffff


	//   ....[132]....
        /*041c*/ 	.word	0xffffffff


	//   ....[133]....
        /*0420*/ 	.word	0xffffffff


	//   ....[134]....
        /*0424*/ 	.word	0xffffffff


	//   ....[135]....
        /*0428*/ 	.word	0xffffffff


	//   ....[136]....
        /*042c*/ 	.word	0xffffffff


	//   ....[137]....
        /*0430*/ 	.word	0xffffffff


	//   ....[138]....
        /*0434*/ 	.word	0xffffffff


	//   ....[139]....
        /*0438*/ 	.word	0xffffffff


	//   ....[140]....
        /*043c*/ 	.word	0xffffffff


	//   ....[141]....
        /*0440*/ 	.word	0xffffffff


	//   ....[142]....
        /*0444*/ 	.word	0xffffffff


	//   ....[143]....
        /*0448*/ 	.word	0xffffffff


	//   ....[144]....
        /*044c*/ 	.word	0xffffffff


	//   ....[145]....
        /*0450*/ 	.word	0xffffffff


	//   ....[146]....
        /*0454*/ 	.word	0xffffffff


	//   ....[147]....
        /*0458*/ 	.word	0xffffffff


	//   ....[148]....
        /*045c*/ 	.word	0xffffffff


	//   ....[149]....
        /*0460*/ 	.word	0xffffffff


	//   ....[150]....
        /*0464*/ 	.word	0xffffffff


	//   ....[151]....
        /*0468*/ 	.word	0xffffffff


	//   ....[152]....
        /*046c*/ 	.word	0xffffffff


	//   ....[153]....
        /*0470*/ 	.word	0xffffffff


	//   ....[154]....
        /*0474*/ 	.word	0xffffffff


	//   ....[155]....
        /*0478*/ 	.word	0xffffffff


	//   ....[156]....
        /*047c*/ 	.word	0xffffffff


	//   ....[157]....
        /*0480*/ 	.word	0xffffffff


	//   ....[158]....
        /*0484*/ 	.word	0xffffffff


	//   ....[159]....
        /*0488*/ 	.word	0xffffffff


	//   ....[160]....
        /*048c*/ 	.word	0xffffffff


	//   ....[161]....
        /*0490*/ 	.word	0xffffffff


	//   ....[162]....
        /*0494*/ 	.word	0xffffffff


	//   ....[163]....
        /*0498*/ 	.word	0xffffffff


	//   ....[164]....
        /*049c*/ 	.word	0xffffffff


	//   ....[165]....
        /*04a0*/ 	.word	0xffffffff


	//   ....[166]....
        /*04a4*/ 	.word	0xffffffff


	//   ....[167]....
        /*04a8*/ 	.word	0xffffffff


	//   ....[168]....
        /*04ac*/ 	.word	0xffffffff


	//   ....[169]....
        /*04b0*/ 	.word	0xffffffff


	//   ....[170]....
        /*04b4*/ 	.word	0xffffffff


	//   ....[171]....
        /*04b8*/ 	.word	0xffffffff


	//   ....[172]....
        /*04bc*/ 	.word	0xffffffff


	//   ....[173]....
        /*04c0*/ 	.word	0xffffffff


	//   ....[174]....
        /*04c4*/ 	.word	0xffffffff


	//   ....[175]....
        /*04c8*/ 	.word	0xffffffff


	//   ....[176]....
        /*04cc*/ 	.word	0xffffffff


	//   ....[177]....
        /*04d0*/ 	.word	0xffffffff


	//   ....[178]....
        /*04d4*/ 	.word	0xffffffff


	//   ....[179]....
        /*04d8*/ 	.word	0xffffffff


	//   ....[180]....
        /*04dc*/ 	.word	0xffffffff


	//   ....[181]....
        /*04e0*/ 	.word	0xffffffff


	//   ....[182]....
        /*04e4*/ 	.word	0xffffffff


	//   ....[183]....
        /*04e8*/ 	.word	0xffffffff


	//   ....[184]....
        /*04ec*/ 	.word	0xffffffff


	//   ....[185]....
        /*04f0*/ 	.word	0xffffffff


	//   ....[186]....
        /*04f4*/ 	.word	0xffffffff


	//   ....[187]....
        /*04f8*/ 	.word	0xffffffff


	//   ....[188]....
        /*04fc*/ 	.word	0xffffffff


	//   ....[189]....
        /*0500*/ 	.word	0xffffffff


	//   ....[190]....
        /*0504*/ 	.word	0xffffffff


	//   ....[191]....
        /*0508*/ 	.word	0xffffffff


	//   ....[192]....
        /*050c*/ 	.word	0xffffffff


	//   ....[193]....
        /*0510*/ 	.word	0xffffffff


	//   ....[194]....
        /*0514*/ 	.word	0xffffffff


	//   ....[195]....
        /*0518*/ 	.word	0xffffffff


	//   ....[196]....
        /*051c*/ 	.word	0xffffffff


	//   ....[197]....
        /*0520*/ 	.word	0xffffffff


	//   ....[198]....
        /*0524*/ 	.word	0xffffffff


	//   ....[199]....
        /*0528*/ 	.word	0xffffffff


	//   ....[200]....
        /*052c*/ 	.word	0xffffffff


	//   ....[201]....
        /*0530*/ 	.word	0xffffffff


	//   ....[202]....
        /*0534*/ 	.word	0xffffffff


	//   ....[203]....
        /*0538*/ 	.word	0xffffffff


	//   ....[204]....
        /*053c*/ 	.word	0xffffffff


	//   ....[205]....
        /*0540*/ 	.word	0xffffffff


	//   ....[206]....
        /*0544*/ 	.word	0xffffffff


	//   ....[207]....
        /*0548*/ 	.word	0xffffffff


	//   ....[208]....
        /*054c*/ 	.word	0xffffffff


	//   ....[209]....
        /*0550*/ 	.word	0xffffffff


	//   ....[210]....
        /*0554*/ 	.word	0xffffffff


	//   ....[211]....
        /*0558*/ 	.word	0xffffffff


	//   ....[212]....
        /*055c*/ 	.word	0xffffffff


	//   ....[213]....
        /*0560*/ 	.word	0xffffffff


	//   ....[214]....
        /*0564*/ 	.word	0xffffffff


	//   ....[215]....
        /*0568*/ 	.word	0xffffffff


	//   ....[216]....
        /*056c*/ 	.word	0xffffffff


	//   ....[217]....
        /*0570*/ 	.word	0xffffffff


	//   ....[218]....
        /*0574*/ 	.word	0xffffffff


	//   ....[219]....
        /*0578*/ 	.word	0xffffffff


	//   ....[220]....
        /*057c*/ 	.word	0xffffffff


	//   ....[221]....
        /*0580*/ 	.word	0xffffffff


	//   ....[222]....
        /*0584*/ 	.word	0xffffffff


	//   ....[223]....
        /*0588*/ 	.word	0xffffffff


	//   ....[224]....
        /*058c*/ 	.word	0xffffffff


	//   ....[225]....
        /*0590*/ 	.word	0xffffffff


	//   ....[226]....
        /*0594*/ 	.word	0xffffffff


	//   ....[227]....
        /*0598*/ 	.word	0xffffffff


	//   ....[228]....
        /*059c*/ 	.word	0xffffffff


	//   ....[229]....
        /*05a0*/ 	.word	0xffffffff


	//   ....[230]....
        /*05a4*/ 	.word	0xffffffff


	//   ....[231]....
        /*05a8*/ 	.word	0xffffffff


	//   ....[232]....
        /*05ac*/ 	.word	0xffffffff


	//   ....[233]....
        /*05b0*/ 	.word	0xffffffff


	//   ....[234]....
        /*05b4*/ 	.word	0xffffffff


	//   ....[235]....
        /*05b8*/ 	.word	0xffffffff


	//   ....[236]....
        /*05bc*/ 	.word	0xffffffff


	//   ....[237]....
        /*05c0*/ 	.word	0xffffffff


	//   ....[238]....
        /*05c4*/ 	.word	0xffffffff


	//   ....[239]....
        /*05c8*/ 	.word	0x0500000f


	//   ....[240]....
        /*05cc*/ 	.word	0x0500000f


	//   ....[241]....
        /*05d0*/ 	.word	0x0500000f


	//   ....[242]....
        /*05d4*/ 	.word	0x0500000f


	//   ....[243]....
        /*05d8*/ 	.word	0x0500000f


	//   ....[244]....
        /*05dc*/ 	.word	0x0500000f


	//   ....[245]....
        /*05e0*/ 	.word	0x0500000f


	//   ....[246]....
        /*05e4*/ 	.word	0x0500000f


	//   ....[247]....
        /*05e8*/ 	.word	0x0500000f


	//   ....[248]....
        /*05ec*/ 	.word	0x0500000f


	//   ....[249]....
        /*05f0*/ 	.word	0x0500000f


	//   ....[250]....
        /*05f4*/ 	.word	0x0500000f


	//   ....[251]....
        /*05f8*/ 	.word	0x0500000f


	//   ....[252]....
        /*05fc*/ 	.word	0x0500000f


	//   ....[253]....
        /*0600*/ 	.word	0x0500000f


	//   ....[254]....
        /*0604*/ 	.word	0x0500000f


	//   ....[255]....
        /*0608*/ 	.word	0x0500000f


	//   ....[0]....
        /*060c*/ 	.word	0x0500000f


	//   ....[1]....
        /*0610*/ 	.word	0x0500000f


	//   ....[2]....
        /*0614*/ 	.word	0x0500000f


	//   ....[3]....
        /*0618*/ 	.word	0x0500000f


	//   ....[4]....
        /*061c*/ 	.word	0x0500000f


	//   ....[5]....
        /*0620*/ 	.word	0x0500000f


	//   ....[6]....
        /*0624*/ 	.word	0x0500000f


	//   ....[7]....
        /*0628*/ 	.word	0x0500000f


	//   ....[8]....
        /*062c*/ 	.word	0x0500000f


	//   ....[9]....
        /*0630*/ 	.word	0x0500000f


	//   ....[10]....
        /*0634*/ 	.word	0x0500000f


	//   ....[11]....
        /*0638*/ 	.word	0x0500000f


	//   ....[12]....
        /*063c*/ 	.word	0x0500000f


	//   ....[13]....
        /*0640*/ 	.word	0x0500000f


	//   ....[14]....
        /*0644*/ 	.word	0x0500000f


	//   ....[15]....
        /*0648*/ 	.word	0x0500000f


	//   ....[16]....
        /*064c*/ 	.word	0x0500000f


	//   ....[17]....
        /*0650*/ 	.word	0x0500000f


	//   ....[18]....
        /*0654*/ 	.word	0x0500000f


	//   ....[19]....
        /*0658*/ 	.word	0x0500000f


	//   ....[20]....
        /*065c*/ 	.word	0x0500000f


	//   ....[21]....
        /*0660*/ 	.word	0x0500000f


	//   ....[22]....
        /*0664*/ 	.word	0x0500000f


	//   ....[23]....
        /*0668*/ 	.word	0x0500000f


	//   ....[24]....
        /*066c*/ 	.word	0x0500000f


	//   ....[25]....
        /*0670*/ 	.word	0x0500000f


	//   ....[26]....
        /*0674*/ 	.word	0x0500000f


	//   ....[27]....
        /*0678*/ 	.word	0x0500000f


	//   ....[28]....
        /*067c*/ 	.word	0x0500000f


	//   ....[29]....
        /*0680*/ 	.word	0x0500000f


	//   ....[30]....
        /*0684*/ 	.word	0x0500000f


	//   ....[31]....
        /*0688*/ 	.word	0x0500000f


	//   ....[32]....
        /*068c*/ 	.word	0x0500000f


	//   ....[33]....
        /*0690*/ 	.word	0x0500000f


	//   ....[34]....
        /*0694*/ 	.word	0x0500000f


	//   ....[35]....
        /*0698*/ 	.word	0x0500000f


	//   ....[36]....
        /*069c*/ 	.word	0x0500000f


	//   ....[37]....
        /*06a0*/ 	.word	0x0500000f


	//   ....[38]....
        /*06a4*/ 	.word	0x0500000f


	//   ....[39]....
        /*06a8*/ 	.word	0x0500000f


	//   ....[40]....
        /*06ac*/ 	.word	0x0500000f


	//   ....[41]....
        /*06b0*/ 	.word	0x0500000f


	//   ....[42]....
        /*06b4*/ 	.word	0x0500000f


	//   ....[43]....
        /*06b8*/ 	.word	0x0500000f


	//   ....[44]....
        /*06bc*/ 	.word	0x0500000f


	//   ....[45]....
        /*06c0*/ 	.word	0x0500000f


	//   ....[46]....
        /*06c4*/ 	.word	0x0500000f


	//   ....[47]....
        /*06c8*/ 	.word	0x0500000f


	//   ....[48]....
        /*06cc*/ 	.word	0x0500000f


	//   ....[49]....
        /*06d0*/ 	.word	0x0500000f


	//   ....[50]....
        /*06d4*/ 	.word	0x0500000f


	//   ....[51]....
        /*06d8*/ 	.word	0x0500000f


	//   ....[52]....
        /*06dc*/ 	.word	0x0500000f


	//   ....[53]....
        /*06e0*/ 	.word	0x0500000f


	//   ....[54]....
        /*06e4*/ 	.word	0x0500000f


	//   ....[55]....
        /*06e8*/ 	.word	0x0500000f


	//   ....[56]....
        /*06ec*/ 	.word	0x0500000f


	//   ....[57]....
        /*06f0*/ 	.word	0x0500000f


	//   ....[58]....
        /*06f4*/ 	.word	0x0500000f


	//   ....[59]....
        /*06f8*/ 	.word	0x0500000f


	//   ....[60]....
        /*06fc*/ 	.word	0x0500000f


	//   ....[61]....
        /*0700*/ 	.word	0x0500000f


	//   ....[62]....
        /*0704*/ 	.word	0x0500000f


	//   ....[63]....
        /*0708*/ 	.word	0x0500000f


	//   ....[64]....
        /*070c*/ 	.word	0x0500000f


	//   ....[65]....
        /*0710*/ 	.word	0x0500000f


	//   ....[66]....
        /*0714*/ 	.word	0x0500000f


	//   ....[67]....
        /*0718*/ 	.word	0x0500000f


	//   ....[68]....
        /*071c*/ 	.word	0x0500000f


	//   ....[69]....
        /*0720*/ 	.word	0x0500000f


	//   ....[70]....
        /*0724*/ 	.word	0x0500000f


	//   ....[71]....
        /*0728*/ 	.word	0x0500000f


	//   ....[72]....
        /*072c*/ 	.word	0x0500000f


	//   ....[73]....
        /*0730*/ 	.word	0x0500000f


	//   ....[74]....
        /*0734*/ 	.word	0x0500000f


	//   ....[75]....
        /*0738*/ 	.word	0x0500000f


	//   ....[76]....
        /*073c*/ 	.word	0x0500000f


	//   ....[77]....
        /*0740*/ 	.word	0x0500000f


	//   ....[78]....
        /*0744*/ 	.word	0x0500000f


	//   ....[79]....
        /*0748*/ 	.word	0x0500000f


	//   ....[80]....
        /*074c*/ 	.word	0x0500000f


	//----- nvinfo : EIATTR_COOP_GROUP_INSTR_OFFSETS
	.align		4
.L_115:
        /*0750*/ 	.byte	0x04, 0x28
        /*0752*/ 	.short	(.L_117 - .L_116)


	//   ....[0]....
.L_116:
        /*0754*/ 	.word	0x00000080


	//   ....[1]....
        /*0758*/ 	.word	0x00000090


	//   ....[2]....
        /*075c*/ 	.word	0x000002d0


	//   ....[3]....
        /*0760*/ 	.word	0x00000430


	//   ....[4]....
        /*0764*/ 	.word	0x00000550


	//   ....[5]....
        /*0768*/ 	.word	0x000006b0


	//   ....[6]....
        /*076c*/ 	.word	0x00001850


	//   ....[7]....
        /*0770*/ 	.word	0x00003a70


	//   ....[8]....
        /*0774*/ 	.word	0x00003ad0


	//   ....[9]....
        /*0778*/ 	.word	0x00004130


	//   ....[10]....
        /*077c*/ 	.word	0x000041c0


	//   ....[11]....
        /*0780*/ 	.word	0x00007200


	//   ....[12]....
        /*0784*/ 	.word	0x00007230


	//   ....[13]....
        /*0788*/ 	.word	0x00007250


	//   ....[14]....
        /*078c*/ 	.word	0x00007270


	//   ....[15]....
        /*0790*/ 	.word	0x00008ce0


	//   ....[16]....
        /*0794*/ 	.word	0x00008cf0


	//   ....[17]....
        /*0798*/ 	.word	0x00008d70


	//   ....[18]....
        /*079c*/ 	.word	0x00008d80


	//   ....[19]....
        /*07a0*/ 	.word	0x00009d10


	//   ....[20]....
        /*07a4*/ 	.word	0x00009d20


	//   ....[21]....
        /*07a8*/ 	.word	0x00009d30


	//   ....[22]....
        /*07ac*/ 	.word	0x00009d40


	//   ....[23]....
        /*07b0*/ 	.word	0x00009d50


	//   ....[24]....
        /*07b4*/ 	.word	0x00009d60


	//   ....[25]....
        /*07b8*/ 	.word	0x00009d70


	//   ....[26]....
        /*07bc*/ 	.word	0x00009d80


	//   ....[27]....
        /*07c0*/ 	.word	0x00009d90


	//   ....[28]....
        /*07c4*/ 	.word	0x00009da0


	//   ....[29]....
        /*07c8*/ 	.word	0x00009db0


	//   ....[30]....
        /*07cc*/ 	.word	0x00009dc0


	//   ....[31]....
        /*07d0*/ 	.word	0x00009dd0


	//   ....[32]....
        /*07d4*/ 	.word	0x00009de0


	//   ....[33]....
        /*07d8*/ 	.word	0x00009df0


	//   ....[34]....
        /*07dc*/ 	.word	0x00009e00


	//   ....[35]....
        /*07e0*/ 	.word	0x00009e10


	//   ....[36]....
        /*07e4*/ 	.word	0x00009e20


	//   ....[37]....
        /*07e8*/ 	.word	0x00009e30


	//   ....[38]....
        /*07ec*/ 	.word	0x00009e40


	//   ....[39]....
        /*07f0*/ 	.word	0x00009e50


	//   ....[40]....
        /*07f4*/ 	.word	0x00009e60


	//   ....[41]....
        /*07f8*/ 	.word	0x00009e70


	//   ....[42]....
        /*07fc*/ 	.word	0x00009e80


	//   ....[43]....
        /*0800*/ 	.word	0x00009e90


	//   ....[44]....
        /*0804*/ 	.word	0x00009ea0


	//   ....[45]....
        /*0808*/ 	.word	0x00009eb0


	//   ....[46]....
        /*080c*/ 	.word	0x00009ec0


	//   ....[47]....
        /*0810*/ 	.word	0x00009ed0


	//   ....[48]....
        /*0814*/ 	.word	0x00009ee0


	//   ....[49]....
        /*0818*/ 	.word	0x00009ef0


	//   ....[50]....
        /*081c*/ 	.word	0x00009f00


	//   ....[51]....
        /*0820*/ 	.word	0x00009f10


	//   ....[52]....
        /*0824*/ 	.word	0x00009f20


	//   ....[53]....
        /*0828*/ 	.word	0x00009f30


	//   ....[54]....
        /*082c*/ 	.word	0x00009f40


	//   ....[55]....
        /*0830*/ 	.word	0x00009f50


	//   ....[56]....
        /*0834*/ 	.word	0x00009f60


	//   ....[57]....
        /*0838*/ 	.word	0x00009f70


	//   ....[58]....
        /*083c*/ 	.word	0x00009fa0


	//   ....[59]....
        /*0840*/ 	.word	0x00009fb0


	//   ....[60]....
        /*0844*/ 	.word	0x00009fc0


	//   ....[61]....
        /*0848*/ 	.word	0x00009fd0


	//   ....[62]....
        /*084c*/ 	.word	0x00009fe0


	//   ....[63]....
        /*0850*/ 	.word	0x0000a000


	//   ....[64]....
        /*0854*/ 	.word	0x0000a010


	//   ....[65]....
        /*0858*/ 	.word	0x0000a020


	//   ....[66]....
        /*085c*/ 	.word	0x0000a030


	//   ....[67]....
        /*0860*/ 	.word	0x0000a040


	//   ....[68]....
        /*0864*/ 	.word	0x0000a050


	//   ....[69]....
        /*0868*/ 	.word	0x0000a060


	//   ....[70]....
        /*086c*/ 	.word	0x0000a090


	//   ....[71]....
        /*0870*/ 	.word	0x0000a0b0


	//   ....[72]....
        /*0874*/ 	.word	0x0000a0e0


	//   ....[73]....
        /*0878*/ 	.word	0x0000a110


	//   ....[74]....
        /*087c*/ 	.word	0x0000a140


	//   ....[75]....
        /*0880*/ 	.word	0x0000a170


	//   ....[76]....
        /*0884*/ 	.word	0x0000a1a0


	//   ....[77]....
        /*0888*/ 	.word	0x0000a1d0


	//   ....[78]....
        /*088c*/ 	.word	0x0000a1f0


	//   ....[79]....
        /*0890*/ 	.word	0x0000a220


	//   ....[80]....
        /*0894*/ 	.word	0x0000a250


	//   ....[81]....
        /*0898*/ 	.word	0x0000a280


	//   ....[82]....
        /*089c*/ 	.word	0x0000a2b0


	//   ....[83]....
        /*08a0*/ 	.word	0x0000ac60


	//   ....[84]....
        /*08a4*/ 	.word	0x0000aca0


	//   ....[85]....
        /*08a8*/ 	.word	0x0000acd0


	//   ....[86]....
        /*08ac*/ 	.word	0x0000acf0


	//   ....[87]....
        /*08b0*/ 	.word	0x0000b3e0


	//   ....[88]....
        /*08b4*/ 	.word	0x0000b420


	//   ....[89]....
        /*08b8*/ 	.word	0x0000b4e0


	//   ....[90]....
        /*08bc*/ 	.word	0x0000b500


	//   ....[91]....
        /*08c0*/ 	.word	0x0000b5c0


	//   ....[92]....
        /*08c4*/ 	.word	0x0000b5e0


	//   ....[93]....
        /*08c8*/ 	.word	0x0000b6b0


	//   ....[94]....
        /*08cc*/ 	.word	0x0000b6d0


	//   ....[95]....
        /*08d0*/ 	.word	0x0000ba80


	//   ....[96]....
        /*08d4*/ 	.word	0x0000ba90


	//   ....[97]....
        /*08d8*/ 	.word	0x0000bec0


	//   ....[98]....
        /*08dc*/ 	.word	0x0000bed0


	//   ....[99]....
        /*08e0*/ 	.word	0x0000cbd0


	//   ....[100]....
        /*08e4*/ 	.word	0x0000cc00


	//   ....[101]....
        /*08e8*/ 	.word	0x0000ccd0


	//   ....[102]....
        /*08ec*/ 	.word	0x0000ccf0


	//   ....[103]....
        /*08f0*/ 	.word	0x0000cdb0


	//   ....[104]....
        /*08f4*/ 	.word	0x0000cdd0


	//   ....[105]....
        /*08f8*/ 	.word	0x0000cea0


	//   ....[106]....
        /*08fc*/ 	.word	0x0000cec0


	//   ....[107]....
        /*0900*/ 	.word	0x0000d000


	//   ....[108]....
        /*0904*/ 	.word	0x0000d220


	//   ....[109]....
        /*0908*/ 	.word	0x0000d250


	//   ....[110]....
        /*090c*/ 	.word	0x0000d280


	//   ....[111]....
        /*0910*/ 	.word	0x0000d2b0


	//   ....[112]....
        /*0914*/ 	.word	0x0000d2e0


	//   ....[113]....
        /*0918*/ 	.word	0x0000d320


	//   ....[114]....
        /*091c*/ 	.word	0x0000d4a0


	//   ....[115]....
        /*0920*/ 	.word	0x0000d4d0


	//   ....[116]....
        /*0924*/ 	.word	0x0000d500


	//   ....[117]....
        /*0928*/ 	.word	0x0000d530


	//   ....[118]....
        /*092c*/ 	.word	0x0000d560


	//   ....[119]....
        /*0930*/ 	.word	0x0000d590


	//   ....[120]....
        /*0934*/ 	.word	0x0000d620


	//   ....[121]....
        /*0938*/ 	.word	0x0000d670


	//   ....[122]....
        /*093c*/ 	.word	0x0000d680


	//   ....[123]....
        /*0940*/ 	.word	0x0000d720


	//   ....[124]....
        /*0944*/ 	.word	0x0000f690


	//   ....[125]....
        /*0948*/ 	.word	0x0000f6c0


	//   ....[126]....
        /*094c*/ 	.word	0x0000f760


	//   ....[127]....
        /*0950*/ 	.word	0x0000f770


	//   ....[128]....
        /*0954*/ 	.word	0x0000f7c0


	//   ....[129]....
        /*0958*/ 	.word	0x0000f7d0


	//   ....[130]....
        /*095c*/ 	.word	0x0000f820


	//   ....[131]....
        /*0960*/ 	.word	0x0000f830


	//   ....[132]....
        /*0964*/ 	.word	0x0000f880


	//   ....[133]....
        /*0968*/ 	.word	0x0000f890


	//   ....[134]....
        /*096c*/ 	.word	0x0000f8e0


	//   ....[135]....
        /*0970*/ 	.word	0x0000f8f0


	//   ....[136]....
        /*0974*/ 	.word	0x0000f940


	//   ....[137]....
        /*0978*/ 	.word	0x0000f950


	//   ....[138]....
        /*097c*/ 	.word	0x0000f960


	//   ....[139]....
        /*0980*/ 	.word	0x0000f9b0


	//   ....[140]....
        /*0984*/ 	.word	0x0000fa00


	//   ....[141]....
        /*0988*/ 	.word	0x0000fa10


	//   ....[142]....
        /*098c*/ 	.word	0x0000fa20


	//   ....[143]....
        /*0990*/ 	.word	0x0000fa80


	//   ....[144]....
        /*0994*/ 	.word	0x0000ff00


	//   ....[145]....
        /*0998*/ 	.word	0x0000ff30


	//   ....[146]....
        /*099c*/ 	.word	0x0000ff60


	//   ....[147]....
        /*09a0*/ 	.word	0x0000ffb0


	//   ....[148]....
        /*09a4*/ 	.word	0x0000ffd0


	//   ....[149]....
        /*09a8*/ 	.word	0x00010030


	//   ....[150]....
        /*09ac*/ 	.word	0x00010060


	//   ....[151]....
        /*09b0*/ 	.word	0x000100a0


	//   ....[152]....
        /*09b4*/ 	.word	0x000100f0


	//   ....[153]....
        /*09b8*/ 	.word	0x00010120


	//   ....[154]....
        /*09bc*/ 	.word	0x00010170


	//   ....[155]....
        /*09c0*/ 	.word	0x00010190


	//   ....[156]....
        /*09c4*/ 	.word	0x000101e0


	//   ....[157]....
        /*09c8*/ 	.word	0x00010200


	//   ....[158]....
        /*09cc*/ 	.word	0x00010210


	//   ....[159]....
        /*09d0*/ 	.word	0x00010250


	//   ....[160]....
        /*09d4*/ 	.word	0x000102b0


	//   ....[161]....
        /*09d8*/ 	.word	0x000102d0


	//   ....[162]....
        /*09dc*/ 	.word	0x000102f0


	//   ....[163]....
        /*09e0*/ 	.word	0x00010340


	//   ....[164]....
        /*09e4*/ 	.word	0x000109f0


	//   ....[165]....
        /*09e8*/ 	.word	0x00010a20


	//   ....[166]....
        /*09ec*/ 	.word	0x00010a50


	//   ....[167]....
        /*09f0*/ 	.word	0x00010a90


	//   ....[168]....
        /*09f4*/ 	.word	0x00010ae0


	//   ....[169]....
        /*09f8*/ 	.word	0x00010b00


	//   ....[170]....
        /*09fc*/ 	.word	0x00010b50


	//   ....[171]....
        /*0a00*/ 	.word	0x00010b70


	//   ....[172]....
        /*0a04*/ 	.word	0x00010bc0


	//   ....[173]....
        /*0a08*/ 	.word	0x00010be0


	//   ....[174]....
        /*0a0c*/ 	.word	0x00010c30


	//   ....[175]....
        /*0a10*/ 	.word	0x00010c50


	//   ....[176]....
        /*0a14*/ 	.word	0x00010ca0


	//   ....[177]....
        /*0a18*/ 	.word	0x00010cc0


	//   ....[178]....
        /*0a1c*/ 	.word	0x00010cf0


	//   ....[179]....
        /*0a20*/ 	.word	0x00010d10


	//   ....[180]....
        /*0a24*/ 	.word	0x00011620


	//   ....[181]....
        /*0a28*/ 	.word	0x00011640


	//   ....[182]....
        /*0a2c*/ 	.word	0x00011650


	//   ....[183]....
        /*0a30*/ 	.word	0x00011660


	//   ....[184]....
        /*0a34*/ 	.word	0x00011670


	//   ....[185]....
        /*0a38*/ 	.word	0x00011680


	//   ....[186]....
        /*0a3c*/ 	.word	0x000116e0


	//   ....[187]....
        /*0a40*/ 	.word	0x00011720


	//   ....[188]....
        /*0a44*/ 	.word	0x00011740


	//   ....[189]....
        /*0a48*/ 	.word	0x00011750


	//   ....[190]....
        /*0a4c*/ 	.word	0x00011790


	//   ....[191]....
        /*0a50*/ 	.word	0x000117a0


	//   ....[192]....
        /*0a54*/ 	.word	0x000117e0


	//   ....[193]....
        /*0a58*/ 	.word	0x000117f0


	//   ....[194]....
        /*0a5c*/ 	.word	0x00011830


	//   ....[195]....
        /*0a60*/ 	.word	0x00011840


	//   ....[196]....
        /*0a64*/ 	.word	0x00011850


	//   ....[197]....
        /*0a68*/ 	.word	0x00011860


	//   ....[198]....
        /*0a6c*/ 	.word	0x00011870


	//   ....[199]....
        /*0a70*/ 	.word	0x00011910


	//   ....[200]....
        /*0a74*/ 	.word	0x00011cc0


	//   ....[201]....
        /*0a78*/ 	.word	0x00011cd0


	//   ....[202]....
        /*0a7c*/ 	.word	0x00011ce0


	//   ....[203]....
        /*0a80*/ 	.word	0x00011cf0


	//   ....[204]....
        /*0a84*/ 	.word	0x00011d00


	//   ....[205]....
        /*0a88*/ 	.word	0x00011d10


	//   ....[206]....
        /*0a8c*/ 	.word	0x00011d30


	//   ....[207]....
        /*0a90*/ 	.word	0x00011d80


	//   ....[208]....
        /*0a94*/ 	.word	0x00011dc0


	//   ....[209]....
        /*0a98*/ 	.word	0x00011de0


	//   ....[210]....
        /*0a9c*/ 	.word	0x00011df0


	//   ....[211]....
        /*0aa0*/ 	.word	0x00011e30


	//   ....[212]....
        /*0aa4*/ 	.word	0x00011e40


	//   ....[213]....
        /*0aa8*/ 	.word	0x00011e80


	//   ....[214]....
        /*0aac*/ 	.word	0x00011e90


	//   ....[215]....
        /*0ab0*/ 	.word	0x00011ed0


	//   ....[216]....
        /*0ab4*/ 	.word	0x00011ee0


	//   ....[217]....
        /*0ab8*/ 	.word	0x00011ef0


	//   ....[218]....
        /*0abc*/ 	.word	0x00011f00


	//   ....[219]....
        /*0ac0*/ 	.word	0x00011f10


	//   ....[220]....
        /*0ac4*/ 	.word	0x00013230


	//   ....[221]....
        /*0ac8*/ 	.word	0x00013260


	//   ....[222]....
        /*0acc*/ 	.word	0x00013290


	//   ....[223]....
        /*0ad0*/ 	.word	0x000132c0


	//   ....[224]....
        /*0ad4*/ 	.word	0x000132f0


	//   ....[225]....
        /*0ad8*/ 	.word	0x00013300


	//   ....[226]....
        /*0adc*/ 	.word	0x00013340


	//   ....[227]....
        /*0ae0*/ 	.word	0x00013350


	//   ....[228]....
        /*0ae4*/ 	.word	0x000134c0


	//   ....[229]....
        /*0ae8*/ 	.word	0x000134f0


	//   ....[230]....
        /*0aec*/ 	.word	0x00013520


	//   ....[231]....
        /*0af0*/ 	.word	0x00013550


	//   ....[232]....
        /*0af4*/ 	.word	0x00013580


	//   ....[233]....
        /*0af8*/ 	.word	0x000135c0


	//   ....[234]....
        /*0afc*/ 	.word	0x00013640


	//   ....[235]....
        /*0b00*/ 	.word	0x00013690


	//   ....[236]....
        /*0b04*/ 	.word	0x000136a0


	//   ....[237]....
        /*0b08*/ 	.word	0x00013730


	//   ....[238]....
        /*0b0c*/ 	.word	0x00013db0


	//   ....[239]....
        /*0b10*/ 	.word	0x00014300


	//   ....[240]....
        /*0b14*/ 	.word	0x000143e0


	//   ....[241]....
        /*0b18*/ 	.word	0x000144b0


	//   ....[242]....
        /*0b1c*/ 	.word	0x00014530


	//   ....[243]....
        /*0b20*/ 	.word	0x000145f0


	//   ....[244]....
        /*0b24*/ 	.word	0x00014650


	//   ....[245]....
        /*0b28*/ 	.word	0x00014710


	//   ....[246]....
        /*0b2c*/ 	.word	0x00014770


	//   ....[247]....
        /*0b30*/ 	.word	0x00014830


	//   ....[248]....
        /*0b34*/ 	.word	0x00014890


	//   ....[249]....
        /*0b38*/ 	.word	0x00014950


	//   ....[250]....
        /*0b3c*/ 	.word	0x000149b0


	//   ....[251]....
        /*0b40*/ 	.word	0x00014a70


	//   ....[252]....
        /*0b44*/ 	.word	0x00014ad0


	//   ....[253]....
        /*0b48*/ 	.word	0x00014b90


	//   ....[254]....
        /*0b4c*/ 	.word	0x00014bf0


	//   ....[255]....
        /*0b50*/ 	.word	0x00014cb0


	//   ....[0]....
        /*0b54*/ 	.word	0x00014d10


	//   ....[1]....
        /*0b58*/ 	.word	0x00014dd0


	//   ....[2]....
        /*0b5c*/ 	.word	0x00014e30


	//   ....[3]....
        /*0b60*/ 	.word	0x00014f00


	//   ....[4]....
        /*0b64*/ 	.word	0x000150c0


	//   ....[5]....
        /*0b68*/ 	.word	0x00015150


	//   ....[6]....
        /*0b6c*/ 	.word	0x00015220


	//   ....[7]....
        /*0b70*/ 	.word	0x00015270


	//   ....[8]....
        /*0b74*/ 	.word	0x00015340


	//   ....[9]....
        /*0b78*/ 	.word	0x00015390


	//   ....[10]....
        /*0b7c*/ 	.word	0x00015410


	//   ....[11]....
        /*0b80*/ 	.word	0x000154c0


	//   ....[12]....
        /*0b84*/ 	.word	0x00015540


	//   ....[13]....
        /*0b88*/ 	.word	0x000155f0


	//   ....[14]....
        /*0b8c*/ 	.word	0x00015670


	//   ....[15]....
        /*0b90*/ 	.word	0x00015720


	//   ....[16]....
        /*0b94*/ 	.word	0x000157a0


	//   ....[17]....
        /*0b98*/ 	.word	0x00015840


	//   ....[18]....
        /*0b9c*/ 	.word	0x000158c0


	//   ....[19]....
        /*0ba0*/ 	.word	0x00015960


	//   ....[20]....
        /*0ba4*/ 	.word	0x000159d0


	//   ....[21]....
        /*0ba8*/ 	.word	0x00015a80


	//   ....[22]....
        /*0bac*/ 	.word	0x00015b00


	//   ....[23]....
        /*0bb0*/ 	.word	0x00015ba0


	//   ....[24]....
        /*0bb4*/ 	.word	0x00015c40


	//   ....[25]....
        /*0bb8*/ 	.word	0x00015cb0


	//   ....[26]....
        /*0bbc*/ 	.word	0x00015d30


	//   ....[27]....
        /*0bc0*/ 	.word	0x00015de0


	//   ....[28]....
        /*0bc4*/ 	.word	0x00015e40


	//   ....[29]....
        /*0bc8*/ 	.word	0x00015f00


	//   ....[30]....
        /*0bcc*/ 	.word	0x00015f60


	//   ....[31]....
        /*0bd0*/ 	.word	0x00016020


	//   ....[32]....
        /*0bd4*/ 	.word	0x00016080


	//   ....[33]....
        /*0bd8*/ 	.word	0x00016140


	//   ....[34]....
        /*0bdc*/ 	.word	0x000161a0


	//   ....[35]....
        /*0be0*/ 	.word	0x00016250


	//   ....[36]....
        /*0be4*/ 	.word	0x000162b0


	//   ....[37]....
        /*0be8*/ 	.word	0x00016360


	//   ....[38]....
        /*0bec*/ 	.word	0x000163d0


	//   ....[39]....
        /*0bf0*/ 	.word	0x00016470


	//   ....[40]....
        /*0bf4*/ 	.word	0x000165a0


	//   ....[41]....
        /*0bf8*/ 	.word	0x00016640


	//   ....[42]....
        /*0bfc*/ 	.word	0x000166a0


	//   ....[43]....
        /*0c00*/ 	.word	0x00016750


	//   ....[44]....
        /*0c04*/ 	.word	0x000167d0


	//   ....[45]....
        /*0c08*/ 	.word	0x00016860


	//   ....[46]....
        /*0c0c*/ 	.word	0x000168f0


	//   ....[47]....
        /*0c10*/ 	.word	0x00016980


	//   ....[48]....
        /*0c14*/ 	.word	0x000169e0


	//   ....[49]....
        /*0c18*/ 	.word	0x00016a90


	//   ....[50]....
        /*0c1c*/ 	.word	0x00016af0


	//   ....[51]....
        /*0c20*/ 	.word	0x00016ba0


	//   ....[52]....
        /*0c24*/ 	.word	0x00016c00


	//   ....[53]....
        /*0c28*/ 	.word	0x00016cb0


	//   ....[54]....
        /*0c2c*/ 	.word	0x00016d10


	//   ....[55]....
        /*0c30*/ 	.word	0x00016dc0


	//   ....[56]....
        /*0c34*/ 	.word	0x00016e20


	//   ....[57]....
        /*0c38*/ 	.word	0x00016ed0


	//   ....[58]....
        /*0c3c*/ 	.word	0x00016f30


	//   ....[59]....
        /*0c40*/ 	.word	0x00016fe0


	//   ....[60]....
        /*0c44*/ 	.word	0x000170d0


	//   ....[61]....
        /*0c48*/ 	.word	0x00017160


	//   ....[62]....
        /*0c4c*/ 	.word	0x000171c0


	//   ....[63]....
        /*0c50*/ 	.word	0x00017270


	//   ....[64]....
        /*0c54*/ 	.word	0x000172f0


	//   ....[65]....
        /*0c58*/ 	.word	0x00017380


	//   ....[66]....
        /*0c5c*/ 	.word	0x00017410


	//   ....[67]....
        /*0c60*/ 	.word	0x000174a0


	//   ....[68]....
        /*0c64*/ 	.word	0x00017500


	//   ....[69]....
        /*0c68*/ 	.word	0x000175b0


	//   ....[70]....
        /*0c6c*/ 	.word	0x00017610


	//   ....[71]....
        /*0c70*/ 	.word	0x000176c0


	//   ....[72]....
        /*0c74*/ 	.word	0x00017720


	//   ....[73]....
        /*0c78*/ 	.word	0x000177d0


	//   ....[74]....
        /*0c7c*/ 	.word	0x00017830


	//   ....[75]....
        /*0c80*/ 	.word	0x000178e0


	//   ....[76]....
        /*0c84*/ 	.word	0x00017940


	//   ....[77]....
        /*0c88*/ 	.word	0x000179f0


	//   ....[78]....
        /*0c8c*/ 	.word	0x00017a50


	//   ....[79]....
        /*0c90*/ 	.word	0x00017b00


	//   ....[80]....
        /*0c94*/ 	.word	0x00017d50


	//----- nvinfo : EIATTR_REG_RECONFIG
	.align		4
.L_117:
        /*0c98*/ 	.byte	0x01, 0x54
	.zero		2


	//----- nvinfo : EIATTR_SYSCALL_OFFSETS
	.align		4
        /*0c9c*/ 	.byte	0x04, 0x46
        /*0c9e*/ 	.short	(.L_119 - .L_118)


	//   ....[0]....
.L_118:
        /*0ca0*/ 	.word	0x00001a30


	//   ....[1]....
        /*0ca4*/ 	.word	0x0000e9a0


	//   ....[2]....
        /*0ca8*/ 	.word	0x0000eb10


	//   ....[3]....
        /*0cac*/ 	.word	0x0000ec60


	//   ....[4]....
        /*0cb0*/ 	.word	0x0000eda0


	//   ....[5]....
        /*0cb4*/ 	.word	0x00010690


	//----- nvinfo : EIATTR_MBARRIER_INSTR_OFFSETS
	.align		4
.L_119:
        /*0cb8*/ 	.byte	0x04, 0x39
        /*0cba*/ 	.short	(.L_121 - .L_120)


	//   ....[0]....
.L_120:
        /*0cbc*/ 	.word	0x00000180
        /*0cc0*/ 	.word	0x000000ff
        /*0cc4*/ 	.word	0x00022800
        /*0cc8*/ 	.short	0x0100
        /*0cca*/ 	.byte	0x08
	.zero		1


	//   ....[1]....
        /*0ccc*/ 	.word	0x00000190
        /*0cd0*/ 	.word	0x000000ff
        /*0cd4*/ 	.word	0x00022820
        /*0cd8*/ 	.short	0x0100
        /*0cda*/ 	.byte	0x08
	.zero		1


	//   ....[2]....
        /*0cdc*/ 	.word	0x00000280
        /*0ce0*/ 	.word	0x000000ff
        /*0ce4*/ 	.word	0x00022830
        /*0ce8*/ 	.short	0x0100
        /*0cea*/ 	.byte	0x08
	.zero		1


	//   ....[3]....
        /*0cec*/ 	.word	0x00000290
        /*0cf0*/ 	.word	0x000000ff
        /*0cf4*/ 	.word	0x00022840
        /*0cf8*/ 	.short	0x0100
        /*0cfa*/ 	.byte	0x08
	.zero		1


	//   ....[4]....
        /*0cfc*/ 	.word	0x000002a0
        /*0d00*/ 	.word	0x000000ff
        /*0d04*/ 	.word	0x00022838
        /*0d08*/ 	.short	0x0100
        /*0d0a*/ 	.byte	0x08
	.zero		1


	//   ....[5]....
        /*0d0c*/ 	.word	0x000002b0
        /*0d10*/ 	.word	0x000000ff
        /*0d14*/ 	.word	0x00022848
        /*0d18*/ 	.short	0x0100
        /*0d1a*/ 	.byte	0x08
	.zero		1


	//   ....[6]....
        /*0d1c*/ 	.word	0x000003e0
        /*0d20*/ 	.word	0x000000ff
        /*0d24*/ 	.word	0x00022850
        /*0d28*/ 	.short	0x0100
        /*0d2a*/ 	.byte	0x08
	.zero		1


	//   ....[7]....
        /*0d2c*/ 	.word	0x000003f0
        /*0d30*/ 	.word	0x000000ff
        /*0d34*/ 	.word	0x00022860
        /*0d38*/ 	.short	0x0100
        /*0d3a*/ 	.byte	0x08
	.zero		1


	//   ....[8]....
        /*0d3c*/ 	.word	0x00000400
        /*0d40*/ 	.word	0x000000ff
        /*0d44*/ 	.word	0x00022858
        /*0d48*/ 	.short	0x0100
        /*0d4a*/ 	.byte	0x08
	.zero		1


	//   ....[9]....
        /*0d4c*/ 	.word	0x00000410
        /*0d50*/ 	.word	0x000000ff
        /*0d54*/ 	.word	0x00022868
        /*0d58*/ 	.short	0x0100
        /*0d5a*/ 	.byte	0x08
	.zero		1


	//   ....[10]....
        /*0d5c*/ 	.word	0x00000500
        /*0d60*/ 	.word	0x000000ff
        /*0d64*/ 	.word	0x00022870
        /*0d68*/ 	.short	0x0100
        /*0d6a*/ 	.byte	0x06
	.zero		1


	//   ....[11]....
        /*0d6c*/ 	.word	0x00000510
        /*0d70*/ 	.word	0x000000ff
        /*0d74*/ 	.word	0x00022880
        /*0d78*/ 	.short	0x0100
        /*0d7a*/ 	.byte	0x06
	.zero		1


	//   ....[12]....
        /*0d7c*/ 	.word	0x00000520
        /*0d80*/ 	.word	0x000000ff
        /*0d84*/ 	.word	0x00022878
        /*0d88*/ 	.short	0x0100
        /*0d8a*/ 	.byte	0x06
	.zero		1


	//   ....[13]....
        /*0d8c*/ 	.word	0x00000530
        /*0d90*/ 	.word	0x000000ff
        /*0d94*/ 	.word	0x00022888
        /*0d98*/ 	.short	0x0100
        /*0d9a*/ 	.byte	0x06
	.zero		1


	//   ....[14]....
        /*0d9c*/ 	.word	0x00000660
        /*0da0*/ 	.word	0x000000ff
        /*0da4*/ 	.word	0x00022890
        /*0da8*/ 	.short	0x0100
        /*0daa*/ 	.byte	0x08
	.zero		1


	//   ....[15]....
        /*0dac*/ 	.word	0x00000670
        /*0db0*/ 	.word	0x000000ff
        /*0db4*/ 	.word	0x000228a0
        /*0db8*/ 	.short	0x0100
        /*0dba*/ 	.byte	0x08
	.zero		1


	//   ....[16]....
        /*0dbc*/ 	.word	0x00000680
        /*0dc0*/ 	.word	0x000000ff
        /*0dc4*/ 	.word	0x00022898
        /*0dc8*/ 	.short	0x0100
        /*0dca*/ 	.byte	0x08
	.zero		1


	//   ....[17]....
        /*0dcc*/ 	.word	0x00000690
        /*0dd0*/ 	.word	0x000000ff
        /*0dd4*/ 	.word	0x000228a8
        /*0dd8*/ 	.short	0x0100
        /*0dda*/ 	.byte	0x08
	.zero		1


	//   ....[18]....
        /*0ddc*/ 	.word	0x000007e0
        /*0de0*/ 	.word	0x000000ff
        /*0de4*/ 	.word	0x000228b0
        /*0de8*/ 	.short	0x0100
        /*0dea*/ 	.byte	0x08
	.zero		1


	//   ....[19]....
        /*0dec*/ 	.word	0x000007f0
        /*0df0*/ 	.word	0x000000ff
        /*0df4*/ 	.word	0x000228c0
        /*0df8*/ 	.short	0x0100
        /*0dfa*/ 	.byte	0x08
	.zero		1


	//   ....[20]....
        /*0dfc*/ 	.word	0x00000800
        /*0e00*/ 	.word	0x000000ff
        /*0e04*/ 	.word	0x000228b8
        /*0e08*/ 	.short	0x0100
        /*0e0a*/ 	.byte	0x08
	.zero		1


	//   ....[21]....
        /*0e0c*/ 	.word	0x00000810
        /*0e10*/ 	.word	0x000000ff
        /*0e14*/ 	.word	0x000228c8
        /*0e18*/ 	.short	0x0100
        /*0e1a*/ 	.byte	0x08
	.zero		1


	//   ....[22]....
        /*0e1c*/ 	.word	0x00001c80
        /*0e20*/ 	.word	0x000000ff
        /*0e24*/ 	.word	0x00022800
        /*0e28*/ 	.short	0x010a
        /*0e2a*/ 	.byte	0x36
	.zero		1


	//   ....[23]....
        /*0e2c*/ 	.word	0x00001d40
        /*0e30*/ 	.word	0x00000004
        /*0e34*/ 	.word	0x00022830
        /*0e38*/ 	.short	0x010a
        /*0e3a*/ 	.byte	0x3f
	.zero		1


	//   ....[24]....
        /*0e3c*/ 	.word	0x00001d80
        /*0e40*/ 	.word	0x00000004
        /*0e44*/ 	.word	0x00022830
        /*0e48*/ 	.short	0x010a
        /*0e4a*/ 	.byte	0x3f
	.zero		1


	//   ....[25]....
        /*0e4c*/ 	.word	0x00002f20
        /*0e50*/ 	.word	0x000000ff
        /*0e54*/ 	.word	0x00000000
        /*0e58*/ 	.short	0x0101
        /*0e5a*/ 	.byte	0x06
	.zero		1


	//   ....[26]....
        /*0e5c*/ 	.word	0x00005710
        /*0e60*/ 	.word	0x000000ff
        /*0e64*/ 	.word	0x00022830
        /*0e68*/ 	.short	0x010a
        /*0e6a*/ 	.byte	0x06
	.zero		1


	//   ....[27]....
        /*0e6c*/ 	.word	0x00005750
        /*0e70*/ 	.word	0x000000ff
        /*0e74*/ 	.word	0x00022830
        /*0e78*/ 	.short	0x010a
        /*0e7a*/ 	.byte	0x06
	.zero		1


	//   ....[28]....
        /*0e7c*/ 	.word	0x00006010
        /*0e80*/ 	.word	0x000000ff
        /*0e84*/ 	.word	0x00022850
        /*0e88*/ 	.short	0x010a
        /*0e8a*/ 	.byte	0x06
	.zero		1


	//   ....[29]....
        /*0e8c*/ 	.word	0x00006050
        /*0e90*/ 	.word	0x000000ff
        /*0e94*/ 	.word	0x00022850
        /*0e98*/ 	.short	0x010a
        /*0e9a*/ 	.byte	0x06
	.zero		1


	//   ....[30]....
        /*0e9c*/ 	.word	0x000069c0
        /*0ea0*/ 	.word	0x000000ff
        /*0ea4*/ 	.word	0x00000000
        /*0ea8*/ 	.short	0x0101
        /*0eaa*/ 	.byte	0x06
	.zero		1


	//   ....[31]....
        /*0eac*/ 	.word	0x000083a0
        /*0eb0*/ 	.word	0x000000ff
        /*0eb4*/ 	.word	0x00000000
        /*0eb8*/ 	.short	0x0101
        /*0eba*/ 	.byte	0x06
	.zero		1


	//   ....[32]....
        /*0ebc*/ 	.word	0x00008a30
        /*0ec0*/ 	.word	0x000000ff
        /*0ec4*/ 	.word	0x00022850
        /*0ec8*/ 	.short	0x010a
        /*0eca*/ 	.byte	0x05
	.zero		1


	//   ....[33]....
        /*0ecc*/ 	.word	0x00008a70
        /*0ed0*/ 	.word	0x000000ff
        /*0ed4*/ 	.word	0x00022850
        /*0ed8*/ 	.short	0x010a
        /*0eda*/ 	.byte	0x05
	.zero		1


	//   ....[34]....
        /*0edc*/ 	.word	0x00009070
        /*0ee0*/ 	.word	0x000000ff
        /*0ee4*/ 	.word	0x00000000
        /*0ee8*/ 	.short	0x0101
        /*0eea*/ 	.byte	0x04
	.zero		1


	//   ....[35]....
        /*0eec*/ 	.word	0x0000b410
        /*0ef0*/ 	.word	0x00000024
        /*0ef4*/ 	.word	0x00000000
        /*0ef8*/ 	.short	0x0101
        /*0efa*/ 	.byte	0x3f
	.zero		1


	//   ....[36]....
        /*0efc*/ 	.word	0x0000b880
        /*0f00*/ 	.word	0x00000024
        /*0f04*/ 	.word	0x00000000
        /*0f08*/ 	.short	0x0101
        /*0f0a*/ 	.byte	0x3f
	.zero		1


	//   ....[37]....
        /*0f0c*/ 	.word	0x0000f360
        /*0f10*/ 	.word	0x00000000
        /*0f14*/ 	.word	0x00022880
        /*0f18*/ 	.short	0x010a
        /*0f1a*/ 	.byte	0x3f
	.zero		1


	//   ....[38]....
        /*0f1c*/ 	.word	0x0000fbe0
        /*0f20*/ 	.word	0x00000000
        /*0f24*/ 	.word	0x00022870
        /*0f28*/ 	.short	0x0107
        /*0f2a*/ 	.byte	0x3f
	.zero		1


	//   ....[39]....
        /*0f2c*/ 	.word	0x0000fca0
        /*0f30*/ 	.word	0x00000000
        /*0f34*/ 	.word	0x00022870
        /*0f38*/ 	.short	0x0101
        /*0f3a*/ 	.byte	0x3f
	.zero		1


	//   ....[40]....
        /*0f3c*/ 	.word	0x0000fcd0
        /*0f40*/ 	.word	0x00000000
        /*0f44*/ 	.word	0x00022840
        /*0f48*/ 	.short	0x010a
        /*0f4a*/ 	.byte	0x3f
	.zero		1


	//   ....[41]....
        /*0f4c*/ 	.word	0x000103e0
        /*0f50*/ 	.word	0x00000000
        /*0f54*/ 	.word	0x00022830
        /*0f58*/ 	.short	0x0107
        /*0f5a*/ 	.byte	0x3f
	.zero		1


	//   ....[42]....
        /*0f5c*/ 	.word	0x000104a0
        /*0f60*/ 	.word	0x00000000
        /*0f64*/ 	.word	0x00022830
        /*0f68*/ 	.short	0x0101
        /*0f6a*/ 	.byte	0x3f
	.zero		1


	//   ....[43]....
        /*0f6c*/ 	.word	0x00010dd0
        /*0f70*/ 	.word	0x00000010
        /*0f74*/ 	.word	0x00022800
        /*0f78*/ 	.short	0x0107
        /*0f7a*/ 	.byte	0x3f
	.zero		1


	//   ....[44]....
        /*0f7c*/ 	.word	0x00010ec0
        /*0f80*/ 	.word	0x00000010
        /*0f84*/ 	.word	0x00022800
        /*0f88*/ 	.short	0x0101
        /*0f8a*/ 	.byte	0x3f
	.zero		1


	//   ....[45]....
        /*0f8c*/ 	.word	0x00010ee0
        /*0f90*/ 	.word	0x00000010
        /*0f94*/ 	.word	0x00022820
        /*0f98*/ 	.short	0x010a
        /*0f9a*/ 	.byte	0x3f
	.zero		1


	//   ....[46]....
        /*0f9c*/ 	.word	0x000113b0
        /*0fa0*/ 	.word	0x00000000
        /*0fa4*/ 	.word	0x00022880
        /*0fa8*/ 	.short	0x010a
        /*0faa*/ 	.byte	0x3f
	.zero		1


	//   ....[47]....
        /*0fac*/ 	.word	0x00011990
        /*0fb0*/ 	.word	0x00000000
        /*0fb4*/ 	.word	0x00022870
        /*0fb8*/ 	.short	0x0107
        /*0fba*/ 	.byte	0x3f
	.zero		1


	//   ....[48]....
        /*0fbc*/ 	.word	0x00011a50
        /*0fc0*/ 	.word	0x00000000
        /*0fc4*/ 	.word	0x00022870
        /*0fc8*/ 	.short	0x0101
        /*0fca*/ 	.byte	0x3f
	.zero		1


	//   ....[49]....
        /*0fcc*/ 	.word	0x00011a80
        /*0fd0*/ 	.word	0x00000000
        /*0fd4*/ 	.word	0x00022840
        /*0fd8*/ 	.short	0x010a
        /*0fda*/ 	.byte	0x3f
	.zero		1


	//   ....[50]....
        /*0fdc*/ 	.word	0x00012020
        /*0fe0*/ 	.word	0x00000000
        /*0fe4*/ 	.word	0x00022830
        /*0fe8*/ 	.short	0x0107
        /*0fea*/ 	.byte	0x3f
	.zero		1


	//   ....[51]....
        /*0fec*/ 	.word	0x000120e0
        /*0ff0*/ 	.word	0x00000000
        /*0ff4*/ 	.word	0x00022830
        /*0ff8*/ 	.short	0x0101
        /*0ffa*/ 	.byte	0x3f
	.zero		1


	//   ....[52]....
        /*0ffc*/ 	.word	0x00012170
        /*1000*/ 	.word	0x00000012
        /*1004*/ 	.word	0x00022870
        /*1008*/ 	.short	0x010a
        /*100a*/ 	.byte	0x3f
	.zero		1


	//   ....[53]....
        /*100c*/ 	.word	0x00012200
        /*1010*/ 	.word	0x00000012
        /*1014*/ 	.word	0x00022860
        /*1018*/ 	.short	0x010a
        /*101a*/ 	.byte	0x3f
	.zero		1


	//   ....[54]....
        /*101c*/ 	.word	0x00012700
        /*1020*/ 	.word	0x00000012
        /*1024*/ 	.word	0x00022850
        /*1028*/ 	.short	0x0101
        /*102a*/ 	.byte	0x3f
	.zero		1


	//   ....[55]....
        /*102c*/ 	.word	0x00012790
        /*1030*/ 	.word	0x00000012
        /*1034*/ 	.word	0x00000000
        /*1038*/ 	.short	0x0101
        /*103a*/ 	.byte	0x3f
	.zero		1


	//   ....[56]....
        /*103c*/ 	.word	0x00012960
        /*1040*/ 	.word	0x00000011
        /*1044*/ 	.word	0x00022870
        /*1048*/ 	.short	0x010a
        /*104a*/ 	.byte	0x3f
	.zero		1


	//   ....[57]....
        /*104c*/ 	.word	0x000129f0
        /*1050*/ 	.word	0x00000011
        /*1054*/ 	.word	0x00022860
        /*1058*/ 	.short	0x010a
        /*105a*/ 	.byte	0x3f
	.zero		1


	//   ....[58]....
        /*105c*/ 	.word	0x00012ef0
        /*1060*/ 	.word	0x00000011
        /*1064*/ 	.word	0x00022850
        /*1068*/ 	.short	0x0101
        /*106a*/ 	.byte	0x3f
	.zero		1


	//   ....[59]....
        /*106c*/ 	.word	0x00012fb0
        /*1070*/ 	.word	0x00000011
        /*1074*/ 	.word	0x00000000
        /*1078*/ 	.short	0x0101
        /*107a*/ 	.byte	0x3f
	.zero		1


	//   ....[60]....
        /*107c*/ 	.word	0x00013d30
        /*1080*/ 	.word	0x00000007
        /*1084*/ 	.word	0x00022820
        /*1088*/ 	.short	0x010a
        /*108a*/ 	.byte	0x3f
	.zero		1


	//   ....[61]....
        /*108c*/ 	.word	0x00013eb0
        /*1090*/ 	.word	0x00000005
        /*1094*/ 	.word	0x00022840
        /*1098*/ 	.short	0x010a
        /*109a*/ 	.byte	0x3f
	.zero		1


	//   ....[62]....
        /*109c*/ 	.word	0x00013f50
        /*10a0*/ 	.word	0x00000003
        /*10a4*/ 	.word	0x00022840
        /*10a8*/ 	.short	0x010a
        /*10aa*/ 	.byte	0x3f
	.zero		1


	//   ....[63]....
        /*10ac*/ 	.word	0x00013f90
        /*10b0*/ 	.word	0x00000005
        /*10b4*/ 	.word	0x00022860
        /*10b8*/ 	.short	0x010a
        /*10ba*/ 	.byte	0x3f
	.zero		1


	//   ....[64]....
        /*10bc*/ 	.word	0x00013fd0
        /*10c0*/ 	.word	0x00000003
        /*10c4*/ 	.word	0x00022860
        /*10c8*/ 	.short	0x010a
        /*10ca*/ 	.byte	0x3f
	.zero		1


	//   ....[65]....
        /*10cc*/ 	.word	0x00014010
        /*10d0*/ 	.word	0x00000005
        /*10d4*/ 	.word	0x00022880
        /*10d8*/ 	.short	0x010a
        /*10da*/ 	.byte	0x3f
	.zero		1


	//   ....[66]....
        /*10dc*/ 	.word	0x00014050
        /*10e0*/ 	.word	0x00000003
        /*10e4*/ 	.word	0x00022880
        /*10e8*/ 	.short	0x010a
        /*10ea*/ 	.byte	0x3f
	.zero		1


	//   ....[67]....
        /*10ec*/ 	.word	0x000140c0
        /*10f0*/ 	.word	0x00000003
        /*10f4*/ 	.word	0x00022800
        /*10f8*/ 	.short	0x010a
        /*10fa*/ 	.byte	0x3f
	.zero		1


	//   ....[68]....
        /*10fc*/ 	.word	0x00014110
        /*1100*/ 	.word	0x00000004
        /*1104*/ 	.word	0x00022830
        /*1108*/ 	.short	0x010a
        /*110a*/ 	.byte	0x3f
	.zero		1


	//   ....[69]....
        /*110c*/ 	.word	0x00014170
        /*1110*/ 	.word	0x00000009
        /*1114*/ 	.word	0x00022830
        /*1118*/ 	.short	0x010a
        /*111a*/ 	.byte	0x3f
	.zero		1


	//   ....[70]....
        /*111c*/ 	.word	0x000141d0
        /*1120*/ 	.word	0x00000009
        /*1124*/ 	.word	0x00022850
        /*1128*/ 	.short	0x010a
        /*112a*/ 	.byte	0x3f
	.zero		1


	//   ....[71]....
        /*112c*/ 	.word	0x00014230
        /*1130*/ 	.word	0x00000003
        /*1134*/ 	.word	0x00022850
        /*1138*/ 	.short	0x010a
        /*113a*/ 	.byte	0x3f
	.zero		1


	//   ....[72]....
        /*113c*/ 	.word	0x00014330
        /*1140*/ 	.word	0x00000000
        /*1144*/ 	.word	0x00022880
        /*1148*/ 	.short	0x010a
        /*114a*/ 	.byte	0x3f
	.zero		1


	//   ....[73]....
        /*114c*/ 	.word	0x00015010
        /*1150*/ 	.word	0x00000000
        /*1154*/ 	.word	0x00022840
        /*1158*/ 	.short	0x010a
        /*115a*/ 	.byte	0x3f
	.zero		1


	//   ....[74]....
        /*115c*/ 	.word	0x000164a0
        /*1160*/ 	.word	0x00000010
        /*1164*/ 	.word	0x00022820
        /*1168*/ 	.short	0x010a
        /*116a*/ 	.byte	0x3f
	.zero		1


	//   ....[75]....
        /*116c*/ 	.word	0x000164f0
        /*1170*/ 	.word	0x00000000
        /*1174*/ 	.word	0x00022880
        /*1178*/ 	.short	0x010a
        /*117a*/ 	.byte	0x3f
	.zero		1


	//   ....[76]....
        /*117c*/ 	.word	0x00017020
        /*1180*/ 	.word	0x00000000
        /*1184*/ 	.word	0x00022840
        /*1188*/ 	.short	0x010a
        /*118a*/ 	.byte	0x3f
	.zero		1


	//   ....[77]....
        /*118c*/ 	.word	0x00017b30
        /*1190*/ 	.word	0x00000012
        /*1194*/ 	.word	0x00022870
        /*1198*/ 	.short	0x010a
        /*119a*/ 	.byte	0x3f
	.zero		1


	//   ....[78]....
        /*119c*/ 	.word	0x00017b80
        /*11a0*/ 	.word	0x00000012
        /*11a4*/ 	.word	0x00022860
        /*11a8*/ 	.short	0x010a
        /*11aa*/ 	.byte	0x3f
	.zero		1


	//   ....[79]....
        /*11ac*/ 	.word	0x00017bd0
        /*11b0*/ 	.word	0x00000011
        /*11b4*/ 	.word	0x00022870
        /*11b8*/ 	.short	0x010a
        /*11ba*/ 	.byte	0x3f
	.zero		1


	//   ....[80]....
        /*11bc*/ 	.word	0x00017c20
        /*11c0*/ 	.word	0x00000011
        /*11c4*/ 	.word	0x00022860
        /*11c8*/ 	.short	0x010a
        /*11ca*/ 	.byte	0x3f
	.zero		1


	//   ....[81]....
        /*11cc*/ 	.word	0x00017c70
        /*11d0*/ 	.word	0x00000007
        /*11d4*/ 	.word	0x00022820
        /*11d8*/ 	.short	0x010a
        /*11da*/ 	.byte	0x3f
	.zero		1


	//   ....[82]....
        /*11dc*/ 	.word	0x00017e10
        /*11e0*/ 	.word	0x00000005
        /*11e4*/ 	.word	0x00022840
        /*11e8*/ 	.short	0x010a
        /*11ea*/ 	.byte	0x3f
	.zero		1


	//   ....[83]....
        /*11ec*/ 	.word	0x00017e60
        /*11f0*/ 	.word	0x00000003
        /*11f4*/ 	.word	0x00022840
        /*11f8*/ 	.short	0x010a
        /*11fa*/ 	.byte	0x3f
	.zero		1


	//   ....[84]....
        /*11fc*/ 	.word	0x00017eb0
        /*1200*/ 	.word	0x00000005
        /*1204*/ 	.word	0x00022860
        /*1208*/ 	.short	0x010a
        /*120a*/ 	.byte	0x3f
	.zero		1


	//   ....[85]....
        /*120c*/ 	.word	0x00017f00
        /*1210*/ 	.word	0x00000003
        /*1214*/ 	.word	0x00022860
        /*1218*/ 	.short	0x010a
        /*121a*/ 	.byte	0x3f
	.zero		1


	//   ....[86]....
        /*121c*/ 	.word	0x00017f50
        /*1220*/ 	.word	0x00000005
        /*1224*/ 	.word	0x00022880
        /*1228*/ 	.short	0x010a
        /*122a*/ 	.byte	0x3f
	.zero		1


	//----- nvinfo : EIATTR_NUM_MBARRIERS
	.align		4
.L_121:
        /*122c*/ 	.byte	0x03, 0x38
        /*122e*/ 	.short	0x0016


	//----- nvinfo : EIATTR_EXIT_INSTR_OFFSETS
	.align		4
        /*1230*/ 	.byte	0x04, 0x1c
        /*1232*/ 	.short	(.L_123 - .L_122)


	//   ....[0]....
.L_122:
        /*1234*/ 	.word	0x000009c0


	//   ....[1]....
        /*1238*/ 	.word	0x0000cfb0


	//   ....[2]....
        /*123c*/ 	.word	0x000140a0


	//----- nvinfo : EIATTR_MAX_THREADS
	.align		4
.L_123:
        /*1240*/ 	.byte	0x04, 0x05
        /*1242*/ 	.short	(.L_125 - .L_124)
.L_124:
        /*1244*/ 	.word	0x00000180
        /*1248*/ 	.word	0x00000001
        /*124c*/ 	.word	0x00000001


	//----- nvinfo : EIATTR_CRS_STACK_SIZE
	.align		4
.L_125:
        /*1250*/ 	.byte	0x04, 0x1e
        /*1252*/ 	.short	(.L_127 - .L_126)
.L_126:
        /*1254*/ 	.word	0x00000000


	//----- nvinfo : EIATTR_CBANK_PARAM_SIZE
	.align		4
.L_127:
        /*1258*/ 	.byte	0x03, 0x19
        /*125a*/ 	.short	0x0af0


	//----- nvinfo : EIATTR_PARAM_CBANK
	.align		4
        /*125c*/ 	.byte	0x04, 0x0a
        /*125e*/ 	.short	(.L_129 - .L_128)
	.align		4
.L_128:
        /*1260*/ 	.word	index@(.nv.constant0._ZN7cutlass13device_kernelIN5flash11enable_sm90INS1_16FlashAttnFwdSm90INS1_25CollectiveMainloopFwdSm90ILi2EN4cute5tupleIJNS5_1CILi1EEES8_S8_EEENS6_IJNS7_ILi128EEENS7_ILi160EEESA_EEELi128ENS_12float_e4m3_tEfNS_4arch4Sm90ELb0ELb0ELb1ELb1ELb1ELb0ELb0ELb1ELb1ELb1ELb1ELb0EEENS1_21CollectiveEpilogueFwdINS6_IJSA_SA_SB_EEES9_NS_10bfloat16_tESF_Li256ELb1ELb1ELb1ELb1EEENS1_36VarlenDynamicPersistentTileSchedulerILi128ELi160ELi256ELi128ELb1ELb1ELb1ELb0ELb1ELb1EEEEEEEEEvNT_6ParamsE)
        /*1264*/ 	.short	0x0210
        /*1266*/ 	.short	0x0af0


	//----- nvinfo : EIATTR_SW_WAR
	.align		4
.L_129:
        /*1268*/ 	.byte	0x04, 0x36
        /*126a*/ 	.short	(.L_131 - .L_130)
.L_130:
        /*126c*/ 	.word	0x00000008
.L_131:


//--------------------- .nv.info._ZN7cutlass13device_kernelIN5flash11enable_sm90INS1_16FlashAttnFwdSm90INS1_25CollectiveMainloopFwdSm90ILi2EN4cute5tupleIJNS5_1CILi1EEES8_S8_EEENS6_IJNS7_ILi128EEENS7_ILi160EEESA_EEELi128ENS_12float_e4m3_tEfNS_4arch4Sm90ELb0ELb0ELb1ELb1ELb1ELb1ELb0ELb1ELb1ELb1ELb1ELb0EEENS1_21CollectiveEpilogueFwdINS6_IJSA_SA_SB_EEES9_NS_10bfloat16_tESF_Li256ELb1ELb1ELb1ELb1EEENS1_36VarlenDynamicPersistentTileSchedulerILi128ELi160ELi256ELi128ELb1ELb1ELb1ELb0ELb1ELb1EEEEEEEEEvNT_6ParamsE --------------------------
	.section	.nv.info._ZN7cutlass13device_kernelIN5flash11enable_sm90INS1_16FlashAttnFwdSm90INS1_25CollectiveMainloopFwdSm90ILi2EN4cute5tupleIJNS5_1CILi1EEES8_S8_EEENS6_IJNS7_ILi128EEENS7_ILi160EEESA_EEELi128ENS_12float_e4m3_tEfNS_4arch4Sm90ELb0ELb0ELb1ELb1ELb1ELb1ELb0ELb1ELb1ELb1ELb1ELb0EEENS1_21CollectiveEpilogueFwdINS6_IJSA_SA_SB_EEES9_NS_10bfloat16_tESF_Li256ELb1ELb1ELb1ELb1EEENS1_36VarlenDynamicPersistentTileSchedulerILi128ELi160ELi256ELi128ELb1ELb1ELb1ELb0ELb1ELb1EEEEEEEEEvNT_6ParamsE,"",@"SHT_CUDA_INFO"
	.sectionflags	@""
	.align	4


	//----- nvinfo : EIATTR_CUDA_API_VERSION
	.align		4
        /*0000*/ 	.byte	0x04, 0x37
        /*0002*/ 	.short	(.L_133 - .L_132)
.L_132:
        /*0004*/ 	.word	0x00000082


	//----- nvinfo : EIATTR_KPARAM_INFO
	.align		4
.L_133:
        /*0008*/ 	.byte	0x04, 0x17
        /*000a*/ 	.short	(.L_135 - .L_134)
.L_134:
        /*000c*/ 	.word	0x00000000
        /*0010*/ 	.short	0x0000
        /*0012*/ 	.short	0x0070
        /*0014*/ 	.byte	0x00, 0xf0, 0x01, 0x2a


	//----- nvinfo : EIATTR_SPARSE_MMA_MASK
	.align		4
.L_135:
        /*0018*/ 	.byte	0x03, 0x50
        /*001a*/ 	.short	0x0000


	//----- nvinfo : EIATTR_MAXREG_COUNT
	.align		4
        /*001c*/ 	.byte	0x03, 0x1b
        /*001e*/ 	.short	0x00a8


	//----- nvinfo : EIATTR_NUM_BARRIERS
	.align		4
        /*0020*/ 	.byte	0x02, 0x4c
        /*0022*/ 	.byte	0x10
	.zero		1


	//----- nvinfo : EIATTR_EXTERNS
	.align		4
        /*0024*/ 	.byte	0x04, 0x0f
        /*0026*/ 	.short	(.L_137 - .L_136)


	//   ....[0]....
	.align		4
.L_136:
        /*0028*/ 	.word	index@(__assertfail)


	//----- nvinfo : EIATTR_ANNOTATIONS
	.align		4
.L_137:
        /*002c*/ 	.byte	0x04, 0x55
        /*002e*/ 	.short	(.L_139 - .L_138)


	//   ....[0]....
.L_138:
        /* <DEDUP_REMOVED lines=32> */
        /*0224*/ 	.byte	0x60, 0x72, 0x02, 0x00


	//----- nvinfo : EIATTR_MERCURY_ISA_VERSION
	.align		4
.L_139:
        /*0228*/ 	.byte	0x03, 0x5f
        /*022a*/ 	.short	0x0101


	//----- nvinfo : EIATTR_UNUSED_LOAD_BYTE_OFFSET
	.align		4
        /*022c*/ 	.byte	0x04, 0x44
        /*022e*/ 	.short	(.L_141 - .L_140)


	//   ....[0]....
.L_140:
        /*0230*/ 	.word	0x00000aa0
        /*0234*/ 	.word	0x0000fff0


	//   ....[1]....
        /*0238*/ 	.word	0x000164a0
        /*023c*/ 	.word	0x0000fff0


	//----- nvinfo : EIATTR_INT_WARP_WIDE_INSTR_OFFSETS
	.align		4
.L_141:
        /*0240*/ 	.byte	0x04, 0x31
        /*0242*/ 	.short	(.L_143 - .L_142)


	//   ....[0]....
.L_142:
        /*0244*/ 	.word	0x00000130


	//   ....[1]....
        /*0248*/ 	.word	0x00000170


	//   ....[2]....
        /*024c*/ 	.word	0x000001e0


	//   ....[3]....
        /*0250*/ 	.word	0x0001ce70


	//   ....[4]....
        /*0254*/ 	.word	0x0001cf00


	//   ....[5]....
        /*0258*/ 	.word	0x00020ff0


	//   ....[6]....
        /*025c*/ 	.word	0x00021080


	//----- nvinfo : EIATTR_COOP_GROUP_MASK_REGIDS
	.align		4
.L_143:
        /*0260*/ 	.byte	0x04, 0x29
        /*0262*/ 	.short	(.L_145 - .L_144)


	//   ....[0]....
.L_144:
        /*0264*/ 	.word	0xffffffff


	//   ....[1]....
        /*0268*/ 	.word	0xffffffff


	//   ....[2]....
        /*026c*/ 	.word	0xffffffff


	//   ....[3]....
        /*0270*/ 	.word	0xffffffff


	//   ....[4]....
        /*0274*/ 	.word	0xffffffff


	//   ....[5]....
        /*0278*/ 	.word	0xffffffff


	//   ....[6]....
        /*027c*/ 	.word	0xffffffff


	//   ....[7]....
        /*0280*/ 	.word	0xffffffff


	//   ....[8]....
        /*0284*/ 	.word	0xffffffff


	//   ....[9]....
        /*0288*/ 	.word	0xffffffff


	//   ....[10]....
        /*028c*/ 	.word	0xffffffff


	//   ....[11]....
        /*0290*/ 	.word	0xffffffff


	//   ....[12]....
        /*0294*/ 	.word	0xffffffff


	//   ....[13]....
        /*0298*/ 	.word	0xffffffff


	//   ....[14]....
        /*029c*/ 	.word	0xffffffff


	//   ....[15]....
        /*02a0*/ 	.word	0xffffffff


	//   ....[16]....
        /*02a4*/ 	.word	0xffffffff


	//   ....[17]....
        /*02a8*/ 	.word	0xffffffff


	//   ....[18]....
        /*02ac*/ 	.word	0xffffffff


	//   ....[19]....
        /*02b0*/ 	.word	0xffffffff


	//   ....[20]....
        /*02b4*/ 	.word	0xffffffff


	//   ....[21]....
        /*02b8*/ 	.word	0xffffffff


	//   ....[22]....
        /*02bc*/ 	.word	0xffffffff


	//   ....[23]....
        /*02c0*/ 	.word	0xffffffff


	//   ....[24]....
        /*02c4*/ 	.word	0xffffffff


	//   ....[25]....
        /*02c8*/ 	.word	0xffffffff


	//   ....[26]....
        /*02cc*/ 	.word	0xffffffff


	//   ....[27]....
        /*02d0*/ 	.word	0xffffffff


	//   ....[28]....
        /*02d4*/ 	.word	0xffffffff


	//   ....[29]....
        /*02d8*/ 	.word	0xffffffff


	//   ....[30]....
        /*02dc*/ 	.word	0xffffffff


	//   ....[31]....
        /*02e0*/ 	.word	0xffffffff


	//   ....[32]....
        /*02e4*/ 	.word	0xffffffff


	//   ....[33]....
        /*02e8*/ 	.word	0xffffffff


	//   ....[34]....
        /*02ec*/ 	.word	0xffffffff


	//   ....[35]....
        /*02f0*/ 	.word	0xffffffff


	//   ....[36]....
        /*02f4*/ 	.word	0xffffffff


	//   ....[37]....
        /*02f8*/ 	.word	0xffffffff


	//   ....[38]....
        /*02fc*/ 	.word	0xffffffff


	//   ....[39]....
        /*0300*/ 	.word	0xffffffff


	//   ....[40]....
        /*0304*/ 	.word	0xffffffff


	//   ....[41]....
        /*0308*/ 	.word	0xffffffff


	//   ....[42]....
        /*030c*/ 	.word	0xffffffff


	//   ....[43]....
        /*0310*/ 	.word	0xffffffff


	//   ....[44]....
        /*0314*/ 	.word	0xffffffff


	//   ....[45]....
        /*0318*/ 	.word	0xffffffff


	//   ....[46]....
        /*031c*/ 	.word	0xffffffff


	//   ....[47]....
        /*0320*/ 	.word	0xffffffff


	//   ....[48]....
        /*0324*/ 	.word	0xffffffff


	//   ....[49]....
        /*0328*/ 	.word	0xffffffff


	//   ....[50]....
        /*032c*/ 	.word	0xffffffff


	//   ....[51]....
        /*0330*/ 	.word	0xffffffff


	//   ....[52]....
        /*0334*/ 	.word	0xffffffff


	//   ....[53]....
        /*0338*/ 	.word	0xffffffff


	//   ....[54]....
        /*033c*/ 	.word	0xffffffff


	//   ....[55]....
        /*0340*/ 	.word	0xffffffff


	//   ....[56]....
        /*0344*/ 	.word	0xffffffff


	//   ....[57]....
        /*0348*/ 	.word	0xffffffff


	//   ....[58]....
        /*034c*/ 	.word	0xffffffff


	//   ....[59]....
        /*0350*/ 	.word	0xffffffff


	//   ....[60]....
        /*0354*/ 	.word	0xffffffff


	//   ....[61]....
        /*0358*/ 	.word	0xffffffff


	//   ....[62]....
        /*035c*/ 	.word	0xffffffff


	//   ....[63]....
        /*0360*/ 	.word	0xffffffff


	//   ....[64]....
        /*0364*/ 	.word	0xffffffff


	//   ....[65]....
        /*0368*/ 	.word	0xffffffff


	//   ....[66]....
        /*036c*/ 	.word	0xffffffff


	//   ....[67]....
        /*0370*/ 	.word	0xffffffff


	//   ....[68]....
        /*0374*/ 	.word	0xffffffff


	//   ....[69]....
        /*0378*/ 	.word	0xffffffff


	//   ....[70]....
        /*037c*/ 	.word	0xffffffff


	//   ....[71]....
        /*0380*/ 	.word	0xffffffff


	//   ....[72]....
        /*0384*/ 	.word	0xffffffff


	//   ....[73]....
        /*0388*/ 	.word	0xffffffff


	//   ....[74]....
        /*038c*/ 	.word	0xffffffff


	//   ....[75]....
        /*0390*/ 	.word	0xffffffff


	//   ....[76]....
        /*0394*/ 	.word	0xffffffff


	//   ....[77]....
        /*0398*/ 	.word	0xffffffff


	//   ....[78]....
        /*039c*/ 	.word	0xffffffff


	//   ....[79]....
        /*03a0*/ 	.word	0xffffffff


	//   ....[80]....
        /*03a4*/ 	.word	0xffffffff


	//   ....[81]....
        /*03a8*/ 	.word	0xffffffff


	//   ....[82]....
        /*03ac*/ 	.word	0xffffffff


	//   ....[83]....
        /*03b0*/ 	.word	0xffffffff


	//   ....[84]....
        /*03b4*/ 	.word	0xffffffff


	//   ....[85]....
        /*03b8*/ 	.word	0xffffffff


	//   ....[86]....
        /*03bc*/ 	.word	0xffffffff


	//   ....[87]....
        /*03c0*/ 	.word	0xffffffff


	//   ....[88]....
        /*03c4*/ 	.word	0xffffffff


	//   ....[89]....
        /*03c8*/ 	.word	0xffffffff


	//   ....[90]....
        /*03cc*/ 	.word	0xffffffff


	//   ....[91]....
        /*03d0*/ 	.word	0xffffffff


	//   ....[92]....
        /*03d4*/ 	.word	0xffffffff


	//   ....[93]....
        /*03d8*/ 	.word	0xffffffff


	//   ....[94]....
        /*03dc*/ 	.word	0xffffffff


	//   ....[95]....
        /*03e0*/ 	.word	0xffffffff


	//   ....[96]....
        /*03e4*/ 	.word	0xffffffff


	//   ....[97]....
        /*03e8*/ 	.word	0xffffffff


	//   ....[98]....
        /*03ec*/ 	.word	0xffffffff


	//   ....[99]....
        /*03f0*/ 	.word	0xffffffff


	//   ....[100]....
        /*03f4*/ 	.word	0xffffffff


	//   ....[101]....
        /*03f8*/ 	.word	0xffffffff


	//   ....[102]....
        /*03fc*/ 	.word	0xffffffff


	//   ....[103]....
        /*0400*/ 	.word	0xffffffff


	//   ....[104]....
        /*0404*/ 	.word	0xffffffff


	//   ....[105]....
        /*0408*/ 	.word	0xffffffff


	//   ....[106]....
        /*040c*/ 	.word	0xffffffff


	//   ....[107]....
        /*0410*/ 	.word	0xffffffff


	//   ....[108]....
        /*0414*/ 	.word	0xffffffff


	//   ....[109]....
        /*0418*/ 	.word	0xffffffff


	//   ....[110]....
        /*041c*/ 	.word	0xffffffff


	//   ....[111]....
        /*0420*/ 	.word	0xffffffff


	//   ....[112]....
        /*0424*/ 	.word	0xffffffff


	//   ....[113]....
        /*0428*/ 	.word	0xffffffff


	//   ....[114]....
        /*042c*/ 	.word	0xffffffff


	//   ....[115]....
        /*0430*/ 	.word	0xffffffff


	//   ....[116]....
        /*0434*/ 	.word	0xffffffff


	//   ....[117]....
        /*0438*/ 	.word	0xffffffff


	//   ....[118]....
        /*043c*/ 	.word	0xffffffff


	//   ....[119]....
        /*0440*/ 	.word	0xffffffff


	//   ....[120]....
        /*0444*/ 	.word	0xffffffff


	//   ....[121]....
        /*0448*/ 	.word	0xffffffff


	//   ....[122]....
        /*044c*/ 	.word	0xffffffff


	//   ....[123]....
        /*0450*/ 	.word	0xffffffff


	//   ....[124]....
        /*0454*/ 	.word	0xffffffff


	//   ....[125]....
        /*0458*/ 	.word	0xffffffff


	//   ....[126]....
        /*045c*/ 	.word	0xffffffff


	//   ....[127]....
        /*0460*/ 	.word	0xffffffff


	//   ....[128]....
        /*0464*/ 	.word	0xffffffff


	//   ....[129]....
        /*0468*/ 	.word	0xffffffff


	//   ....[130]....
        /*046c*/ 	.word	0xffffffff


	//   ....[131]....
        /*0470*/ 	.word	0xffffffff


	//   ....[132]....
        /*0474*/ 	.word	0xffffffff


	//   ....[133]....
        /*0478*/ 	.word	0xffffffff


	//   ....[134]....
        /*047c*/ 	.word	0xffffffff


	//   ....[135]....
        /*0480*/ 	.word	0xffffffff


	//   ....[136]....
        /*0484*/ 	.word	0xffffffff


	//   ....[137]....
        /*0488*/ 	.word	0xffffffff


	//   ....[138]....
        /*048c*/ 	.word	0xffffffff


	//   ....[139]....
        /*0490*/ 	.word	0xffffffff


	//   ....[140]....
        /*0494*/ 	.word	0xffffffff


	//   ....[141]....
        /*0498*/ 	.word	0xffffffff


	//   ....[142]....
        /*049c*/ 	.word	0xffffffff


	//   ....[143]....
        /*04a0*/ 	.word	0xffffffff


	//   ....[144]....
        /*04a4*/ 	.word	0xffffffff


	//   ....[145]....
        /*04a8*/ 	.word	0xffffffff


	//   ....[146]....
        /*04ac*/ 	.word	0xffffffff


	//   ....[147]....
        /*04b0*/ 	.word	0xffffffff


	//   ....[148]....
        /*04b4*/ 	.word	0xffffffff


	//   ....[149]....
        /*04b8*/ 	.word	0xffffffff


	//   ....[150]....
        /*04bc*/ 	.word	0xffffffff


	//   ....[151]....
        /*04c0*/ 	.word	0xffffffff


	//   ....[152]....
        /*04c4*/ 	.word	0xffffffff


	//   ....[153]....
        /*04c8*/ 	.word	0xffffffff


	//   ....[154]....
        /*04cc*/ 	.word	0xffffffff


	//   ....[155]....
        /*04d0*/ 	.word	0xffffffff


	//   ....[156]....
        /*04d4*/ 	.word	0xffffffff


	//   ....[157]....
        /*04d8*/ 	.word	0xffffffff


	//   ....[158]....
        /*04dc*/ 	.word	0xffffffff


	//   ....[159]....
        /*04e0*/ 	.word	0xffffffff


	//   ....[160]....
        /*04e4*/ 	.word	0xffffffff


	//   ....[161]....
        /*04e8*/ 	.word	0xffffffff


	//   ....[162]....
        /*04ec*/ 	.word	0xffffffff


	//   ....[163]....
        /*04f0*/ 	.word	0xffffffff


	//   ....[164]....
        /*04f4*/ 	.word	0xffffffff


	//   ....[165]....
        /*04f8*/ 	.word	0xffffffff


	//   ....[166]....
        /*04fc*/ 	.word	0xffffffff


	//   ....[167]....
        /*0500*/ 	.word	0xffffffff


	//   ....[168]....
        /*0504*/ 	.word	0xffffffff


	//   ....[169]....
        /*0508*/ 	.word	0xffffffff


	//   ....[170]....
        /*050c*/ 	.word	0xffffffff


	//   ....[171]....
        /*0510*/ 	.word	0xffffffff


	//   ....[172]....
        /*0514*/ 	.word	0xffffffff


	//   ....[173]....
        /*0518*/ 	.word	0xffffffff


	//   ....[174]....
        /*051c*/ 	.word	0xffffffff


	//   ....[175]....
        /*0520*/ 	.word	0xffffffff


	//   ....[176]....
        /*0524*/ 	.word	0xffffffff


	//   ....[177]....
        /*0528*/ 	.word	0xffffffff


	//   ....[178]....
        /*052c*/ 	.word	0xffffffff


	//   ....[179]....
        /*0530*/ 	.word	0xffffffff


	//   ....[180]....
        /*0534*/ 	.word	0xffffffff


	//   ....[181]....
        /*0538*/ 	.word	0xffffffff


	//   ....[182]....
        /*053c*/ 	.word	0xffffffff


	//   ....[183]....
        /*0540*/ 	.word	0xffffffff


	//   ....[184]....
        /*0544*/ 	.word	0xffffffff


	//   ....[185]....
        /*0548*/ 	.word	0xffffffff


	//   ....[186]....
        /*054c*/ 	.word	0xffffffff


	//   ....[187]....
        /*0550*/ 	.word	0xffffffff


	//   ....[188]....
        /*0554*/ 	.word	0xffffffff


	//   ....[189]....
        /*0558*/ 	.word	0xffffffff


	//   ....[190]....
        /*055c*/ 	.word	0xffffffff


	//   ....[191]....
        /*0560*/ 	.word	0xffffffff


	//   ....[192]....
        /*0564*/ 	.word	0xffffffff


	//   ....[193]....
        /*0568*/ 	.word	0xffffffff


	//   ....[194]....
        /*056c*/ 	.word	0xffffffff


	//   ....[195]....
        /*0570*/ 	.word	0xffffffff


	//   ....[196]....
        /*0574*/ 	.word	0xffffffff


	//   ....[197]....
        /*0578*/ 	.word	0xffffffff


	//   ....[198]....
        /*057c*/ 	.word	0xffffffff


	//   ....[199]....
        /*0580*/ 	.word	0xffffffff


	//   ....[200]....
        /*0584*/ 	.word	0xffffffff


	//   ....[201]....
        /*0588*/ 	.word	0xffffffff


	//   ....[202]....
        /*058c*/ 	.word	0xffffffff


	//   ....[203]....
        /*0590*/ 	.word	0xffffffff


	//   ....[204]....
        /*0594*/ 	.word	0xffffffff


	//   ....[205]....
        /*0598*/ 	.word	0xffffffff


	//   ....[206]....
        /*059c*/ 	.word	0xffffffff


	//   ....[207]....
        /*05a0*/ 	.word	0xffffffff


	//   ....[208]....
        /*05a4*/ 	.word	0xffffffff


	//   ....[209]....
        /*05a8*/ 	.word	0xffffffff


	//   ....[210]....
        /*05ac*/ 	.word	0xffffffff


	//   ....[211]....
        /*05b0*/ 	.word	0xffffffff


	//   ....[212]....
        /*05b4*/ 	.word	0xffffffff


	//   ....[213]....
        /*05b8*/ 	.word	0xffffffff


	//   ....[214]....
        /*05bc*/ 	.word	0xffffffff


	//   ....[215]....
        /*05c0*/ 	.word	0xffffffff


	//   ....[216]....
        /*05c4*/ 	.word	0xffffffff


	//   ....[217]....
        /*05c8*/ 	.word	0xffffffff


	//   ....[218]....
        /*05cc*/ 	.word	0xffffffff


	//   ....[219]....
        /*05d0*/ 	.word	0xffffffff


	//   ....[220]....
        /*05d4*/ 	.word	0xffffffff


	//   ....[221]....
        /*05d8*/ 	.word	0xffffffff


	//   ....[222]....
        /*05dc*/ 	.word	0xffffffff


	//   ....[223]....
        /*05e0*/ 	.word	0xffffffff


	//   ....[224]....
        /*05e4*/ 	.word	0xffffffff


	//   ....[225]....
        /*05e8*/ 	.word	0xffffffff


	//   ....[226]....
        /*05ec*/ 	.word	0xffffffff


	//   ....[227]....
        /*05f0*/ 	.word	0xffffffff


	//   ....[228]....
        /*05f4*/ 	.word	0xffffffff


	//   ....[229]....
        /*05f8*/ 	.word	0xffffffff


	//   ....[230]....
        /*05fc*/ 	.word	0xffffffff


	//   ....[231]....
        /*0600*/ 	.word	0xffffffff


	//   ....[232]....
        /*0604*/ 	.word	0xffffffff


	//   ....[233]....
        /*0608*/ 	.word	0xffffffff


	//   ....[234]....
        /*060c*/ 	.word	0xffffffff


	//   ....[235]....
        /*0610*/ 	.word	0xffffffff


	//   ....[236]....
        /*0614*/ 	.word	0xffffffff


	//   ....[237]....
        /*0618*/ 	.word	0xffffffff


	//   ....[238]....
        /*061c*/ 	.word	0xffffffff


	//   ....[239]....
        /*0620*/ 	.word	0xffffffff


	//   ....[240]....
        /*0624*/ 	.word	0xffffffff


	//   ....[241]....
        /*0628*/ 	.word	0xffffffff


	//   ....[242]....
        /*062c*/ 	.word	0xffffffff


	//   ....[243]....
        /*0630*/ 	.word	0xffffffff


	//   ....[244]....
        /*0634*/ 	.word	0xffffffff


	//   ....[245]....
        /*0638*/ 	.word	0xffffffff


	//   ....[246]....
        /*063c*/ 	.word	0xffffffff


	//   ....[247]....
        /*0640*/ 	.word	0xffffffff


	//   ....[248]....
        /*0644*/ 	.word	0xffffffff


	//   ....[249]....
        /*0648*/ 	.word	0xffffffff


	//   ....[250]....
        /*064c*/ 	.word	0xffffffff


	//   ....[251]....
        /*0650*/ 	.word	0xffffffff


	//   ....[252]....
        /*0654*/ 	.word	0xffffffff


	//   ....[253]....
        /*0658*/ 	.word	0xffffffff


	//   ....[254]....
        /*065c*/ 	.word	0xffffffff


	//   ....[255]....
        /*0660*/ 	.word	0xffffffff


	//   ....[0]....
        /*0664*/ 	.word	0xffffffff


	//   ....[1]....
        /*0668*/ 	.word	0xffffffff


	//   ....[2]....
        /*066c*/ 	.word	0xffffffff


	//   ....[3]....
        /*0670*/ 	.word	0xffffffff


	//   ....[4]....
        /*0674*/ 	.word	0xffffffff


	//   ....[5]....
        /*0678*/ 	.word	0xffffffff


	//   ....[6]....
        /*067c*/ 	.word	0xffffffff


	//   ....[7]....
        /*0680*/ 	.word	0xffffffff


	//   ....[8]....
        /*0684*/ 	.word	0xffffffff


	//   ....[9]....
        /*0688*/ 	.word	0xffffffff


	//   ....[10]....
        /*068c*/ 	.word	0xffffffff


	//   ....[11]....
        /*0690*/ 	.word	0xffffffff


	//   ....[12]....
        /*0694*/ 	.word	0xffffffff


	//   ....[13]....
        /*0698*/ 	.word	0xffffffff


	//   ....[14]....
        /*069c*/ 	.word	0xffffffff


	//   ....[15]....
        /*06a0*/ 	.word	0xffffffff


	//   ....[16]....
        /*06a4*/ 	.word	0xffffffff


	//   ....[17]....
        /*06a8*/ 	.word	0x0500000f


	//   ....[18]....
        /*06ac*/ 	.word	0x0500000f


	//   ....[19]....
        /*06b0*/ 	.word	0x0500000f


	//   ....[20]....
        /*06b4*/ 	.word	0x0500000f


	//   ....[21]....
        /*06b8*/ 	.word	0x0500000f


	//   ....[22]....
        /*06bc*/ 	.word	0x0500000f


	//   ....[23]....
        /*06c0*/ 	.word	0x0500000f


	//   ....[24]....
        /*06c4*/ 	.word	0x0500000f


	//   ....[25]....
        /*06c8*/ 	.word	0x0500000f


	//   ....[26]....
        /*06cc*/ 	.word	0x0500000f


	//   ....[27]....
        /*06d0*/ 	.word	0x0500000f


	//   ....[28]....
        /*06d4*/ 	.word	0x0500000f


	//   ....[29]....
        /*06d8*/ 	.word	0x0500000f


	//   ....[30]....
        /*06dc*/ 	.word	0x0500000f


	//   ....[31]....
        /*06e0*/ 	.word	0x0500000f


	//   ....[32]....
        /*06e4*/ 	.word	0x0500000f


	//   ....[33]....
        /*06e8*/ 	.word	0x0500000f


	//   ....[34]....
        /*06ec*/ 	.word	0x0500000f


	//   ....[35]....
        /*06f0*/ 	.word	0x0500000f


	//   ....[36]....
        /*06f4*/ 	.word	0x0500000f


	//   ....[37]....
        /*06f8*/ 	.word	0x0500000f


	//   ....[38]....
        /*06fc*/ 	.word	0x0500000f


	//   ....[39]....
        /*0700*/ 	.word	0x0500000f


	//   ....[40]....
        /*0704*/ 	.word	0x0500000f


	//   ....[41]....
        /*0708*/ 	.word	0x0500000f


	//   ....[42]....
        /*070c*/ 	.word	0x0500000f


	//   ....[43]....
        /*0710*/ 	.word	0x0500000f


	//   ....[44]....
        /*0714*/ 	.word	0x0500000f


	//   ....[45]....
        /*0718*/ 	.word	0x0500000f


	//   ....[46]....
        /*071c*/ 	.word	0x0500000f


	//   ....[47]....
        /*0720*/ 	.word	0x0500000f


	//   ....[48]....
        /*0724*/ 	.word	0x0500000f


	//   ....[49]....
        /*0728*/ 	.word	0x0500000f


	//   ....[50]....
        /*072c*/ 	.word	0x0500000f


	//   ....[51]....
        /*0730*/ 	.word	0x0500000f


	//   ....[52]....
        /*0734*/ 	.word	0x0500000f


	//   ....[53]....
        /*0738*/ 	.word	0x0500000f


	//   ....[54]....
        /*073c*/ 	.word	0x0500000f


	//   ....[55]....
        /*0740*/ 	.word	0x0500000f


	//   ....[56]....
        /*0744*/ 	.word	0x0500000f


	//   ....[57]....
        /*0748*/ 	.word	0x0500000f


	//   ....[58]....
        /*074c*/ 	.word	0x0500000f


	//   ....[59]....
        /*0750*/ 	.word	0x0500000f


	//   ....[60]....
        /*0754*/ 	.word	0x0500000f


	//   ....[61]....
        /*0758*/ 	.word	0x0500000f


	//   ....[62]....
        /*075c*/ 	.word	0x0500000f


	//   ....[63]....
        /*0760*/ 	.word	0x0500000f


	//   ....[64]....
        /*0764*/ 	.word	0x0500000f


	//   ....[65]....
        /*0768*/ 	.word	0x0500000f


	//   ....[66]....
        /*076c*/ 	.word	0x0500000f


	//   ....[67]....
        /*0770*/ 	.word	0x0500000f


	//   ....[68]....
        /*0774*/ 	.word	0x0500000f


	//   ....[69]....
        /*0778*/ 	.word	0x0500000f


	//   ....[70]....
        /*077c*/ 	.word	0x0500000f


	//   ....[71]....
        /*0780*/ 	.word	0x0500000f


	//   ....[72]....
        /*0784*/ 	.word	0x0500000f


	//   ....[73]....
        /*0788*/ 	.word	0x0500000f


	//   ....[74]....
        /*078c*/ 	.word	0x0500000f


	//   ....[75]....
        /*0790*/ 	.word	0x0500000f


	//   ....[76]....
        /*0794*/ 	.word	0x0500000f


	//   ....[77]....
        /*0798*/ 	.word	0x0500000f


	//   ....[78]....
        /*079c*/ 	.word	0x0500000f


	//   ....[79]....
        /*07a0*/ 	.word	0x0500000f


	//   ....[80]....
        /*07a4*/ 	.word	0x0500000f


	//   ....[81]....
        /*07a8*/ 	.word	0x0500000f


	//   ....[82]....
        /*07ac*/ 	.word	0x0500000f


	//   ....[83]....
        /*07b0*/ 	.word	0x0500000f


	//   ....[84]....
        /*07b4*/ 	.word	0x0500000f


	//   ....[85]....
        /*07b8*/ 	.word	0x0500000f


	//   ....[86]....
        /*07bc*/ 	.word	0x0500000f


	//   ....[87]....
        /*07c0*/ 	.word	0x0500000f


	//   ....[88]....
        /*07c4*/ 	.word	0x0500000f


	//   ....[89]....
        /*07c8*/ 	.word	0x0500000f


	//   ....[90]....
        /*07cc*/ 	.word	0x0500000f


	//   ....[91]....
        /*07d0*/ 	.word	0x0500000f


	//   ....[92]....
        /*07d4*/ 	.word	0x0500000f


	//   ....[93]....
        /*07d8*/ 	.word	0x0500000f


	//   ....[94]....
        /*07dc*/ 	.word	0x0500000f


	//   ....[95]....
        /*07e0*/ 	.word	0x0500000f


	//   ....[96]....
        /*07e4*/ 	.word	0x0500000f


	//   ....[97]....
        /*07e8*/ 	.word	0x0500000f


	//   ....[98]....
        /*07ec*/ 	.word	0x0500000f


	//   ....[99]....
        /*07f0*/ 	.word	0x0500000f


	//   ....[100]....
        /*07f4*/ 	.word	0x0500000f


	//   ....[101]....
        /*07f8*/ 	.word	0x0500000f


	//   ....[102]....
        /*07fc*/ 	.word	0x0500000f


	//   ....[103]....
        /*0800*/ 	.word	0x0500000f


	//   ....[104]....
        /*0804*/ 	.word	0x0500000f


	//   ....[105]....
        /*0808*/ 	.word	0x0500000f


	//   ....[106]....
        /*080c*/ 	.word	0x0500000f


	//   ....[107]....
        /*0810*/ 	.word	0x0500000f


	//   ....[108]....
        /*0814*/ 	.word	0x0500000f


	//   ....[109]....
        /*0818*/ 	.word	0x0500000f


	//   ....[110]....
        /*081c*/ 	.word	0x0500000f


	//   ....[111]....
        /*0820*/ 	.word	0x0500000f


	//   ....[112]....
        /*0824*/ 	.word	0x0500000f


	//   ....[113]....
        /*0828*/ 	.word	0x0500000f


	//   ....[114]....
        /*082c*/ 	.word	0x0500000f


	//   ....[115]....
        /*0830*/ 	.word	0x0500000f


	//   ....[116]....
        /*0834*/ 	.word	0x0500000f


	//   ....[117]....
        /*0838*/ 	.word	0x0500000f


	//   ....[118]....
        /*083c*/ 	.word	0x0500000f


	//   ....[119]....
        /*0840*/ 	.word	0x0500000f


	//   ....[120]....
        /*0844*/ 	.word	0x0500000f


	//   ....[121]....
        /*0848*/ 	.word	0x0500000f


	//   ....[122]....
        /*084c*/ 	.word	0x0500000f


	//   ....[123]....
        /*0850*/ 	.word	0x0500000f


	//   ....[124]....
        /*0854*/ 	.word	0x0500000f


	//   ....[125]....
        /*0858*/ 	.word	0x0500000f


	//   ....[126]....
        /*085c*/ 	.word	0x0500000f


	//   ....[127]....
        /*0860*/ 	.word	0x0500000f


	//   ....[128]....
        /*0864*/ 	.word	0x0500000f


	//   ....[129]....
        /*0868*/ 	.word	0x0500000f


	//   ....[130]....
        /*086c*/ 	.word	0x0500000f


	//   ....[131]....
        /*0870*/ 	.word	0x0500000f


	//   ....[132]....
        /*0874*/ 	.word	0x0500000f


	//   ....[133]....
        /*0878*/ 	.word	0x0500000f


	//   ....[134]....
        /*087c*/ 	.word	0x0500000f


	//   ....[135]....
        /*0880*/ 	.word	0x0500000f


	//   ....[136]....
        /*0884*/ 	.word	0x0500000f


	//   ....[137]....
        /*0888*/ 	.word	0x0500000f


	//   ....[138]....
        /*088c*/ 	.word	0x0500000f


	//   ....[139]....
        /*0890*/ 	.word	0x0500000f


	//   ....[140]....
        /*0894*/ 	.word	0x0500000f


	//   ....[141]....
        /*0898*/ 	.word	0x0500000f


	//   ....[142]....
        /*089c*/ 	.word	0x0500000f


	//   ....[143]....
        /*08a0*/ 	.word	0x0500000f


	//   ....[144]....
        /*08a4*/ 	.word	0x0500000f


	//   ....[145]....
        /*08a8*/ 	.word	0x0500000f


	//   ....[146]....
        /*08ac*/ 	.word	0x0500000f


	//   ....[147]....
        /*08b0*/ 	.word	0x0500000f


	//   ....[148]....
        /*08b4*/ 	.word	0x0500000f


	//   ....[149]....
        /*08b8*/ 	.word	0x0500000f


	//   ....[150]....
        /*08bc*/ 	.word	0x0500000f


	//   ....[151]....
        /*08c0*/ 	.word	0x0500000f


	//   ....[152]....
        /*08c4*/ 	.word	0x0500000f


	//   ....[153]....
        /*08c8*/ 	.word	0x0500000f


	//   ....[154]....
        /*08cc*/ 	.word	0x0500000f


	//   ....[155]....
        /*08d0*/ 	.word	0x0500000f


	//   ....[156]....
        /*08d4*/ 	.word	0x0500000f


	//   ....[157]....
        /*08d8*/ 	.word	0x0500000f


	//   ....[158]....
        /*08dc*/ 	.word	0x0500000f


	//   ....[159]....
        /*08e0*/ 	.word	0x0500000f


	//   ....[160]....
        /*08e4*/ 	.word	0x0500000f


	//   ....[161]....
        /*08e8*/ 	.word	0x0500000f


	//   ....[162]....
        /*08ec*/ 	.word	0x0500000f


	//   ....[163]....
        /*08f0*/ 	.word	0x0500000f


	//   ....[164]....
        /*08f4*/ 	.word	0x0500000f


	//   ....[165]....
        /*08f8*/ 	.word	0x0500000f


	//   ....[166]....
        /*08fc*/ 	.word	0x0500000f


	//   ....[167]....
        /*0900*/ 	.word	0x0500000f


	//   ....[168]....
        /*0904*/ 	.word	0x0500000f


	//   ....[169]....
        /*0908*/ 	.word	0x0500000f


	//   ....[170]....
        /*090c*/ 	.word	0x0500000f


	//   ....[171]....
        /*0910*/ 	.word	0x0500000f


	//   ....[172]....
        /*0914*/ 	.word	0x0500000f


	//   ....[173]....
        /*0918*/ 	.word	0x0500000f


	//   ....[174]....
        /*091c*/ 	.word	0x0500000f


	//   ....[175]....
        /*0920*/ 	.word	0x0500000f


	//   ....[176]....
        /*0924*/ 	.word	0x0500000f


	//   ....[177]....
        /*0928*/ 	.word	0x0500000f


	//   ....[178]....
        /*092c*/ 	.word	0x0500000f


	//   ....[179]....
        /*0930*/ 	.word	0x0500000f


	//   ....[180]....
        /*0934*/ 	.word	0x0500000f


	//   ....[181]....
        /*0938*/ 	.word	0x0500000f


	//   ....[182]....
        /*093c*/ 	.word	0x0500000f


	//   ....[183]....
        /*0940*/ 	.word	0x0500000f


	//   ....[184]....
        /*0944*/ 	.word	0x0500000f


	//   ....[185]....
        /*0948*/ 	.word	0x0500000f


	//   ....[186]....
        /*094c*/ 	.word	0x0500000f


	//   ....[187]....
        /*0950*/ 	.word	0x0500000f


	//   ....[188]....
        /*0954*/ 	.word	0x0500000f


	//   ....[189]....
        /*0958*/ 	.word	0x0500000f


	//   ....[190]....
        /*095c*/ 	.word	0x0500000f


	//   ....[191]....
        /*0960*/ 	.word	0x0500000f


	//   ....[192]....
        /*0964*/ 	.word	0x0500000f


	//   ....[193]....
        /*0968*/ 	.word	0x0500000f


	//   ....[194]....
        /*096c*/ 	.word	0x0500000f


	//   ....[195]....
        /*0970*/ 	.word	0x0500000f


	//   ....[196]....
        /*0974*/ 	.word	0x0500000f


	//   ....[197]....
        /*0978*/ 	.word	0x0500000f


	//   ....[198]....
        /*097c*/ 	.word	0x0500000f


	//   ....[199]....
        /*0980*/ 	.word	0x0500000f


	//   ....[200]....
        /*0984*/ 	.word	0x0500000f


	//   ....[201]....
        /*0988*/ 	.word	0x0500000f


	//   ....[202]....
        /*098c*/ 	.word	0x0500000f


	//   ....[203]....
        /*0990*/ 	.word	0x0500000f


	//   ....[204]....
        /*0994*/ 	.word	0x0500000f


	//   ....[205]....
        /*0998*/ 	.word	0x0500000f


	//   ....[206]....
        /*099c*/ 	.word	0x0500000f


	//   ....[207]....
        /*09a0*/ 	.word	0x0500000f


	//   ....[208]....
        /*09a4*/ 	.word	0x0500000f


	//   ....[209]....
        /*09a8*/ 	.word	0x0500000f


	//   ....[210]....
        /*09ac*/ 	.word	0x0500000f


	//   ....[211]....
        /*09b0*/ 	.word	0x0500000f


	//   ....[212]....
        /*09b4*/ 	.word	0x0500000f


	//   ....[213]....
        /*09b8*/ 	.word	0x0500000f


	//   ....[214]....
        /*09bc*/ 	.word	0x0500000f


	//   ....[215]....
        /*09c0*/ 	.word	0x0500000f


	//   ....[216]....
        /*09c4*/ 	.word	0x0500000f


	//   ....[217]....
        /*09c8*/ 	.word	0x0500000f


	//   ....[218]....
        /*09cc*/ 	.word	0x0500000f


	//   ....[219]....
        /*09d0*/ 	.word	0x0500000f


	//   ....[220]....
        /*09d4*/ 	.word	0x0500000f


	//   ....[221]....
        /*09d8*/ 	.word	0x0500000f


	//   ....[222]....
        /*09dc*/ 	.word	0x0500000f


	//   ....[223]....
        /*09e0*/ 	.word	0x0500000f


	//   ....[224]....
        /*09e4*/ 	.word	0x0500000f


	//   ....[225]....
        /*09e8*/ 	.word	0x0500000f


	//   ....[226]....
        /*09ec*/ 	.word	0x0500000f


	//   ....[227]....
        /*09f0*/ 	.word	0x0500000f


	//   ....[228]....
        /*09f4*/ 	.word	0x0500000f


	//   ....[229]....
        /*09f8*/ 	.word	0x0500000f


	//   ....[230]....
        /*09fc*/ 	.word	0x0500000f


	//   ....[231]....
        /*0a00*/ 	.word	0x0500000f


	//   ....[232]....
        /*0a04*/ 	.word	0x0500000f


	//   ....[233]....
        /*0a08*/ 	.word	0x0500000f


	//   ....[234]....
        /*0a0c*/ 	.word	0x0500000f


	//   ....[235]....
        /*0a10*/ 	.word	0x0500000f


	//   ....[236]....
        /*0a14*/ 	.word	0x0500000f


	//   ....[237]....
        /*0a18*/ 	.word	0x0500000f


	//   ....[238]....
        /*0a1c*/ 	.word	0x0500000f


	//   ....[239]....
        /*0a20*/ 	.word	0x0500000f


	//   ....[240]....
        /*0a24*/ 	.word	0x0500000f


	//   ....[241]....
        /*0a28*/ 	.word	0x0500000f


	//   ....[242]....
        /*0a2c*/ 	.word	0x0500000f


	//   ....[243]....
        /*0a30*/ 	.word	0x0500000f


	//   ....[244]....
        /*0a34*/ 	.word	0x0500000f


	//----- nvinfo : EIATTR_COOP_GROUP_INSTR_OFFSETS
	.align		4
.L_145:
        /*0a38*/ 	.byte	0x04, 0x28
        /*0a3a*/ 	.short	(.L_147 - .L_146)


	//   ....[0]....
.L_146:
        /*0a3c*/ 	.word	0x00000070


	//   ....[1]....
        /*0a40*/ 	.word	0x00000140


	//   ....[2]....
        /*0a44*/ 	.word	0x00000190


	//   ....[3]....
        /*0a48*/ 	.word	0x000003c0


	//   ....[4]....
        /*0a4c*/ 	.word	0x00000520


	//   ....[5]....
        /*0a50*/ 	.word	0x00000640


	//   ....[6]....
        /*0a54*/ 	.word	0x000007a0


	//   ....[7]....
        /*0a58*/ 	.word	0x00002e90


	//   ....[8]....
        /*0a5c*/ 	.word	0x00002ea0


	//   ....[9]....
        /*0a60*/ 	.word	0x00003d30


	//   ....[10]....
        /*0a64*/ 	.word	0x00003d40


	//   ....[11]....
        /*0a68*/ 	.word	0x00004bd0


	//   ....[12]....
        /*0a6c*/ 	.word	0x00004be0


	//   ....[13]....
        /*0a70*/ 	.word	0x00005f50


	//   ....[14]....
        /*0a74*/ 	.word	0x00005f60


	//   ....[15]....
        /*0a78*/ 	.word	0x00006e30


	//   ....[16]....
        /*0a7c*/ 	.word	0x00006e40


	//   ....[17]....
        /*0a80*/ 	.word	0x00007d90


	//   ....[18]....
        /*0a84*/ 	.word	0x00007da0


	//   ....[19]....
        /*0a88*/ 	.word	0x00008ee0


	//   ....[20]....
        /*0a8c*/ 	.word	0x00008ef0


	//   ....[21]....
        /*0a90*/ 	.word	0x00009000


	//   ....[22]....
        /*0a94*/ 	.word	0x00009010


	//   ....[23]....
        /*0a98*/ 	.word	0x00009130


	//   ....[24]....
        /*0a9c*/ 	.word	0x00009140


	//   ....[25]....
        /*0aa0*/ 	.word	0x000094b0


	//   ....[26]....
        /*0aa4*/ 	.word	0x000094d0


	//   ....[27]....
        /*0aa8*/ 	.word	0x000095b0


	//   ....[28]....
        /*0aac*/ 	.word	0x000095d0


	//   ....[29]....
        /*0ab0*/ 	.word	0x000096b0


	//   ....[30]....
        /*0ab4*/ 	.word	0x000096d0


	//   ....[31]....
        /*0ab8*/ 	.word	0x00009ea0


	//   ....[32]....
        /*0abc*/ 	.word	0x0000a640


	//   ....[33]....
        /*0ac0*/ 	.word	0x0000a650


	//   ....[34]....
        /*0ac4*/ 	.word	0x0000a660


	//   ....[35]....
        /*0ac8*/ 	.word	0x0000a670


	//   ....[36]....
        /*0acc*/ 	.word	0x0000c560


	//   ....[37]....
        /*0ad0*/ 	.word	0x0000c570


	//   ....[38]....
        /*0ad4*/ 	.word	0x0000c580


	//   ....[39]....
        /*0ad8*/ 	.word	0x0000c590


	//   ....[40]....
        /*0adc*/ 	.word	0x00010490


	//   ....[41]....
        /*0ae0*/ 	.word	0x00010500


	//   ....[42]....
        /*0ae4*/ 	.word	0x00010ba0


	//   ....[43]....
        /*0ae8*/ 	.word	0x00010c30


	//   ....[44]....
        /*0aec*/ 	.word	0x00013c60


	//   ....[45]....
        /*0af0*/ 	.word	0x00013cc0


	//   ....[46]....
        /*0af4*/ 	.word	0x000141b0


	//   ....[47]....
        /*0af8*/ 	.word	0x000141d0


	//   ....[48]....
        /*0afc*/ 	.word	0x00015c70


	//   ....[49]....
        /*0b00*/ 	.word	0x00015c80


	//   ....[50]....
        /*0b04*/ 	.word	0x00015d00


	//   ....[51]....
        /*0b08*/ 	.word	0x00015d10


	//   ....[52]....
        /*0b0c*/ 	.word	0x00016900


	//   ....[53]....
        /*0b10*/ 	.word	0x00016940


	//   ....[54]....
        /*0b14*/ 	.word	0x00016970


	//   ....[55]....
        /*0b18*/ 	.word	0x000169a0


	//   ....[56]....
        /*0b1c*/ 	.word	0x000169d0


	//   ....[57]....
        /*0b20*/ 	.word	0x00016a00


	//   ....[58]....
        /*0b24*/ 	.word	0x00016a30


	//   ....[59]....
        /*0b28*/ 	.word	0x00016a60


	//   ....[60]....
        /*0b2c*/ 	.word	0x00016a90


	//   ....[61]....
        /*0b30*/ 	.word	0x00016ac0


	//   ....[62]....
        /*0b34*/ 	.word	0x00016af0


	//   ....[63]....
        /*0b38*/ 	.word	0x00016b20


	//   ....[64]....
        /*0b3c*/ 	.word	0x00016b50


	//   ....[65]....
        /*0b40*/ 	.word	0x00016b80


	//   ....[66]....
        /*0b44*/ 	.word	0x00016bb0


	//   ....[67]....
        /*0b48*/ 	.word	0x00016be0


	//   ....[68]....
        /*0b4c*/ 	.word	0x00016c10


	//   ....[69]....
        /*0b50*/ 	.word	0x00016c40


	//   ....[70]....
        /*0b54*/ 	.word	0x00016c70


	//   ....[71]....
        /*0b58*/ 	.word	0x00016ca0


	//   ....[72]....
        /*0b5c*/ 	.word	0x00016cd0


	//   ....[73]....
        /*0b60*/ 	.word	0x00016d00


	//   ....[74]....
        /*0b64*/ 	.word	0x00016d30


	//   ....[75]....
        /*0b68*/ 	.word	0x00016d60


	//   ....[76]....
        /*0b6c*/ 	.word	0x00016d90


	//   ....[77]....
        /*0b70*/ 	.word	0x00016dc0


	//   ....[78]....
        /*0b74*/ 	.word	0x00016df0


	//   ....[79]....
        /*0b78*/ 	.word	0x00016e20


	//   ....[80]....
        /*0b7c*/ 	.word	0x00016e50


	//   ....[81]....
        /*0b80*/ 	.word	0x00016e80


	//   ....[82]....
        /*0b84*/ 	.word	0x00016eb0


	//   ....[83]....
        /*0b88*/ 	.word	0x00016ee0


	//   ....[84]....
        /*0b8c*/ 	.word	0x00016f10


	//   ....[85]....
        /*0b90*/ 	.word	0x00016f40


	//   ....[86]....
        /*0b94*/ 	.word	0x00016f70


	//   ....[87]....
        /*0b98*/ 	.word	0x00016fa0


	//   ....[88]....
        /*0b9c*/ 	.word	0x00016fd0


	//   ....[89]....
        /*0ba0*/ 	.word	0x00017000


	//   ....[90]....
        /*0ba4*/ 	.word	0x00017030


	//   ....[91]....
        /*0ba8*/ 	.word	0x00017060


	//   ....[92]....
        /*0bac*/ 	.word	0x00017090


	//   ....[93]....
        /*0bb0*/ 	.word	0x000170a0


	//   ....[94]....
        /*0bb4*/ 	.word	0x000170b0


	//   ....[95]....
        /*0bb8*/ 	.word	0x000170c0


	//   ....[96]....
        /*0bbc*/ 	.word	0x000170d0


	//   ....[97]....
        /*0bc0*/ 	.word	0x000170e0


	//   ....[98]....
        /*0bc4*/ 	.word	0x000170f0


	//   ....[99]....
        /*0bc8*/ 	.word	0x00017100


	//   ....[100]....
        /*0bcc*/ 	.word	0x00017130


	//   ....[101]....
        /*0bd0*/ 	.word	0x00017160


	//   ....[102]....
        /*0bd4*/ 	.word	0x00017190


	//   ....[103]....
        /*0bd8*/ 	.word	0x000171c0


	//   ....[104]....
        /*0bdc*/ 	.word	0x000171f0


	//   ....[105]....
        /*0be0*/ 	.word	0x00017220


	//   ....[106]....
        /*0be4*/ 	.word	0x00017250


	//   ....[107]....
        /*0be8*/ 	.word	0x00017280


	//   ....[108]....
        /*0bec*/ 	.word	0x000172b0


	//   ....[109]....
        /*0bf0*/ 	.word	0x000172d0


	//   ....[110]....
        /*0bf4*/ 	.word	0x00017300


	//   ....[111]....
        /*0bf8*/ 	.word	0x00017330


	//   ....[112]....
        /*0bfc*/ 	.word	0x00017360


	//   ....[113]....
        /*0c00*/ 	.word	0x00017390


	//   ....[114]....
        /*0c04*/ 	.word	0x000173c0


	//   ....[115]....
        /*0c08*/ 	.word	0x000173f0


	//   ....[116]....
        /*0c0c*/ 	.word	0x00017c30


	//   ....[117]....
        /*0c10*/ 	.word	0x00017c50


	//   ....[118]....
        /*0c14*/ 	.word	0x00017c60


	//   ....[119]....
        /*0c18*/ 	.word	0x00017c70


	//   ....[120]....
        /*0c1c*/ 	.word	0x00018360


	//   ....[121]....
        /*0c20*/ 	.word	0x00018370


	//   ....[122]....
        /*0c24*/ 	.word	0x000184a0


	//   ....[123]....
        /*0c28*/ 	.word	0x000184b0


	//   ....[124]....
        /*0c2c*/ 	.word	0x000185e0


	//   ....[125]....
        /*0c30*/ 	.word	0x000185f0


	//   ....[126]....
        /*0c34*/ 	.word	0x00018720


	//   ....[127]....
        /*0c38*/ 	.word	0x00018730


	//   ....[128]....
        /*0c3c*/ 	.word	0x00018b60


	//   ....[129]....
        /*0c40*/ 	.word	0x00018b70


	//   ....[130]....
        /*0c44*/ 	.word	0x00019360


	//   ....[131]....
        /*0c48*/ 	.word	0x00019370


	//   ....[132]....
        /*0c4c*/ 	.word	0x0001a290


	//   ....[133]....
        /*0c50*/ 	.word	0x0001a2a0


	//   ....[134]....
        /*0c54*/ 	.word	0x0001a3e0


	//   ....[135]....
        /*0c58*/ 	.word	0x0001a3f0


	//   ....[136]....
        /*0c5c*/ 	.word	0x0001a520


	//   ....[137]....
        /*0c60*/ 	.word	0x0001a530


	//   ....[138]....
        /*0c64*/ 	.word	0x0001a660


	//   ....[139]....
        /*0c68*/ 	.word	0x0001a670


	//   ....[140]....
        /*0c6c*/ 	.word	0x0001a7f0


	//   ....[141]....
        /*0c70*/ 	.word	0x0001a9e0


	//   ....[142]....
        /*0c74*/ 	.word	0x0001aa10


	//   ....[143]....
        /*0c78*/ 	.word	0x0001aa40


	//   ....[144]....
        /*0c7c*/ 	.word	0x0001aa70


	//   ....[145]....
        /*0c80*/ 	.word	0x0001aaa0


	//   ....[146]....
        /*0c84*/ 	.word	0x0001aad0


	//   ....[147]....
        /*0c88*/ 	.word	0x0001ac60


	//   ....[148]....
        /*0c8c*/ 	.word	0x0001ac90


	//   ....[149]....
        /*0c90*/ 	.word	0x0001acc0


	//   ....[150]....
        /*0c94*/ 	.word	0x0001acf0


	//   ....[151]....
        /*0c98*/ 	.word	0x0001ad20


	//   ....[152]....
        /*0c9c*/ 	.word	0x0001ad50


	//   ....[153]....
        /*0ca0*/ 	.word	0x0001ade0


	//   ....[154]....
        /*0ca4*/ 	.word	0x0001ae10


	//   ....[155]....
        /*0ca8*/ 	.word	0x0001ae20


	//   ....[156]....
        /*0cac*/ 	.word	0x0001aeb0


	//   ....[157]....
        /*0cb0*/ 	.word	0x0001bfc0


	//   ....[158]....
        /*0cb4*/ 	.word	0x0001dd20


	//   ....[159]....
        /*0cb8*/ 	.word	0x0001dd50


	//   ....[160]....
        /*0cbc*/ 	.word	0x0001ddd0


	//   ....[161]....
        /*0cc0*/ 	.word	0x0001ddf0


	//   ....[162]....
        /*0cc4*/ 	.word	0x0001de30


	//   ....[163]....
        /*0cc8*/ 	.word	0x0001de50


	//   ....[164]....
        /*0ccc*/ 	.word	0x0001de90


	//   ....[165]....
        /*0cd0*/ 	.word	0x0001deb0


	//   ....[166]....
        /*0cd4*/ 	.word	0x0001def0


	//   ....[167]....
        /*0cd8*/ 	.word	0x0001df10


	//   ....[168]....
        /*0cdc*/ 	.word	0x0001df50


	//   ....[169]....
        /*0ce0*/ 	.word	0x0001df70


	//   ....[170]....
        /*0ce4*/ 	.word	0x0001dfb0


	//   ....[171]....
        /*0ce8*/ 	.word	0x0001dfc0


	//   ....[172]....
        /*0cec*/ 	.word	0x0001dfe0


	//   ....[173]....
        /*0cf0*/ 	.word	0x0001dff0


	//   ....[174]....
        /*0cf4*/ 	.word	0x0001e070


	//   ....[175]....
        /*0cf8*/ 	.word	0x0001e090


	//   ....[176]....
        /*0cfc*/ 	.word	0x0001e0a0


	//   ....[177]....
        /*0d00*/ 	.word	0x0001e0e0


	//   ....[178]....
        /*0d04*/ 	.word	0x0001e5a0


	//   ....[179]....
        /*0d08*/ 	.word	0x0001e5c0


	//   ....[180]....
        /*0d0c*/ 	.word	0x0001e6e0


	//   ....[181]....
        /*0d10*/ 	.word	0x0001e6f0


	//   ....[182]....
        /*0d14*/ 	.word	0x0001e770


	//   ....[183]....
        /*0d18*/ 	.word	0x0001e780


	//   ....[184]....
        /*0d1c*/ 	.word	0x0001e800


	//   ....[185]....
        /*0d20*/ 	.word	0x0001e810


	//   ....[186]....
        /*0d24*/ 	.word	0x0001e890


	//   ....[187]....
        /*0d28*/ 	.word	0x0001e8a0


	//   ....[188]....
        /*0d2c*/ 	.word	0x0001e910


	//   ....[189]....
        /*0d30*/ 	.word	0x0001e920


	//   ....[190]....
        /*0d34*/ 	.word	0x0001e990


	//   ....[191]....
        /*0d38*/ 	.word	0x0001e9a0


	//   ....[192]....
        /*0d3c*/ 	.word	0x0001e9b0


	//   ....[193]....
        /*0d40*/ 	.word	0x0001ea20


	//   ....[194]....
        /*0d44*/ 	.word	0x0001ea30


	//   ....[195]....
        /*0d48*/ 	.word	0x0001ea40


	//   ....[196]....
        /*0d4c*/ 	.word	0x0001ea70


	//   ....[197]....
        /*0d50*/ 	.word	0x0001ea90


	//   ....[198]....
        /*0d54*/ 	.word	0x0001f150


	//   ....[199]....
        /*0d58*/ 	.word	0x0001f180


	//   ....[200]....
        /*0d5c*/ 	.word	0x0001f1c0


	//   ....[201]....
        /*0d60*/ 	.word	0x0001f1e0


	//   ....[202]....
        /*0d64*/ 	.word	0x0001f200


	//   ....[203]....
        /*0d68*/ 	.word	0x0001f2d0


	//   ....[204]....
        /*0d6c*/ 	.word	0x0001f310


	//   ....[205]....
        /*0d70*/ 	.word	0x0001f350


	//   ....[206]....
        /*0d74*/ 	.word	0x0001f390


	//   ....[207]....
        /*0d78*/ 	.word	0x0001f3d0


	//   ....[208]....
        /*0d7c*/ 	.word	0x0001f410


	//   ....[209]....
        /*0d80*/ 	.word	0x0001f450


	//   ....[210]....
        /*0d84*/ 	.word	0x0001f4a0


	//   ....[211]....
        /*0d88*/ 	.word	0x0001f4c0


	//   ....[212]....
        /*0d8c*/ 	.word	0x0001f4d0


	//   ....[213]....
        /*0d90*/ 	.word	0x0001f510


	//   ....[214]....
        /*0d94*/ 	.word	0x0001fe10


	//   ....[215]....
        /*0d98*/ 	.word	0x0001fe30


	//   ....[216]....
        /*0d9c*/ 	.word	0x0001fe40


	//   ....[217]....
        /*0da0*/ 	.word	0x0001fe50


	//   ....[218]....
        /*0da4*/ 	.word	0x0001fea0


	//   ....[219]....
        /*0da8*/ 	.word	0x0001fec0


	//   ....[220]....
        /*0dac*/ 	.word	0x0001fee0


	//   ....[221]....
        /*0db0*/ 	.word	0x0001fef0


	//   ....[222]....
        /*0db4*/ 	.word	0x0001ff30


	//   ....[223]....
        /*0db8*/ 	.word	0x0001ff40


	//   ....[224]....
        /*0dbc*/ 	.word	0x0001ff80


	//   ....[225]....
        /*0dc0*/ 	.word	0x0001ff90


	//   ....[226]....
        /*0dc4*/ 	.word	0x0001ffd0


	//   ....[227]....
        /*0dc8*/ 	.word	0x0001ffe0


	//   ....[228]....
        /*0dcc*/ 	.word	0x00020020


	//   ....[229]....
        /*0dd0*/ 	.word	0x00020030


	//   ....[230]....
        /*0dd4*/ 	.word	0x00020040


	//   ....[231]....
        /*0dd8*/ 	.word	0x00020080


	//   ....[232]....
        /*0ddc*/ 	.word	0x000200a0


	//   ....[233]....
        /*0de0*/ 	.word	0x00020100


	//   ....[234]....
        /*0de4*/ 	.word	0x000204a0


	//   ....[235]....
        /*0de8*/ 	.word	0x000204b0


	//   ....[236]....
        /*0dec*/ 	.word	0x000204c0


	//   ....[237]....
        /*0df0*/ 	.word	0x000204d0


	//   ....[238]....
        /*0df4*/ 	.word	0x000204e0


	//   ....[239]....
        /*0df8*/ 	.word	0x00020530


	//   ....[240]....
        /*0dfc*/ 	.word	0x00020550


	//   ....[241]....
        /*0e00*/ 	.word	0x00020570


	//   ....[242]....
        /*0e04*/ 	.word	0x00020580


	//   ....[243]....
        /*0e08*/ 	.word	0x000205c0


	//   ....[244]....
        /*0e0c*/ 	.word	0x000205d0


	//   ....[245]....
        /*0e10*/ 	.word	0x00020610


	//   ....[246]....
        /*0e14*/ 	.word	0x00020620


	//   ....[247]....
        /*0e18*/ 	.word	0x00020660


	//   ....[248]....
        /*0e1c*/ 	.word	0x00020670


	//   ....[249]....
        /*0e20*/ 	.word	0x000206b0


	//   ....[250]....
        /*0e24*/ 	.word	0x000206c0


	//   ....[251]....
        /*0e28*/ 	.word	0x000206d0


	//   ....[252]....
        /*0e2c*/ 	.word	0x00020710


	//   ....[253]....
        /*0e30*/ 	.word	0x00020730


	//   ....[254]....
        /*0e34*/ 	.word	0x00021940


	//   ....[255]....
        /*0e38*/ 	.word	0x00021970


	//   ....[0]....
        /*0e3c*/ 	.word	0x000219d0


	//   ....[1]....
        /*0e40*/ 	.word	0x00021a00


	//   ....[2]....
        /*0e44*/ 	.word	0x00021a30


	//   ....[3]....
        /*0e48*/ 	.word	0x00021a60


	//   ....[4]....
        /*0e4c*/ 	.word	0x00021a90


	//   ....[5]....
        /*0e50*/ 	.word	0x00021ac0


	//   ....[6]....
        /*0e54*/ 	.word	0x00021c60


	//   ....[7]....
        /*0e58*/ 	.word	0x00021c90


	//   ....[8]....
        /*0e5c*/ 	.word	0x00021cc0


	//   ....[9]....
        /*0e60*/ 	.word	0x00021cf0


	//   ....[10]....
        /*0e64*/ 	.word	0x00021d20


	//   ....[11]....
        /*0e68*/ 	.word	0x00021d50


	//   ....[12]....
        /*0e6c*/ 	.word	0x00021e10


	//   ....[13]....
        /*0e70*/ 	.word	0x00021e30


	//   ....[14]....
        /*0e74*/ 	.word	0x00021e40


	//   ....[15]....
        /*0e78*/ 	.word	0x00021ea0


	//   ....[16]....
        /*0e7c*/ 	.word	0x000224e0


	//   ....[17]....
        /*0e80*/ 	.word	0x000228a0


	//   ....[18]....
        /*0e84*/ 	.word	0x00022930


	//   ....[19]....
        /*0e88*/ 	.word	0x000229c0


	//   ....[20]....
        /*0e8c*/ 	.word	0x00022a50


	//   ....[21]....
        /*0e90*/ 	.word	0x00022ae0


	//   ....[22]....
        /*0e94*/ 	.word	0x00022b70


	//   ....[23]....
        /*0e98*/ 	.word	0x00022c50


	//   ....[24]....
        /*0e9c*/ 	.word	0x00022ce0


	//   ....[25]....
        /*0ea0*/ 	.word	0x00022d80


	//   ....[26]....
        /*0ea4*/ 	.word	0x00022e10


	//   ....[27]....
        /*0ea8*/ 	.word	0x00022ea0


	//   ....[28]....
        /*0eac*/ 	.word	0x00022f30


	//   ....[29]....
        /*0eb0*/ 	.word	0x00023010


	//   ....[30]....
        /*0eb4*/ 	.word	0x000230a0


	//   ....[31]....
        /*0eb8*/ 	.word	0x00023130


	//   ....[32]....
        /*0ebc*/ 	.word	0x000231c0


	//   ....[33]....
        /*0ec0*/ 	.word	0x00023250


	//   ....[34]....
        /*0ec4*/ 	.word	0x000232e0


	//   ....[35]....
        /*0ec8*/ 	.word	0x00023410


	//   ....[36]....
        /*0ecc*/ 	.word	0x000234c0


	//   ....[37]....
        /*0ed0*/ 	.word	0x00023550


	//   ....[38]....
        /*0ed4*/ 	.word	0x000235a0


	//   ....[39]....
        /*0ed8*/ 	.word	0x000235f0


	//   ....[40]....
        /*0edc*/ 	.word	0x000236d0


	//   ....[41]....
        /*0ee0*/ 	.word	0x00023760


	//   ....[42]....
        /*0ee4*/ 	.word	0x000237b0


	//   ....[43]....
        /*0ee8*/ 	.word	0x00023800


	//   ....[44]....
        /*0eec*/ 	.word	0x00023a40


	//   ....[45]....
        /*0ef0*/ 	.word	0x00023b60


	//   ....[46]....
        /*0ef4*/ 	.word	0x00023c80


	//   ....[47]....
        /*0ef8*/ 	.word	0x00023d90


	//   ....[48]....
        /*0efc*/ 	.word	0x00023ec0


	//   ....[49]....
        /*0f00*/ 	.word	0x00023fc0


	//   ....[50]....
        /*0f04*/ 	.word	0x00024020


	//   ....[51]....
        /*0f08*/ 	.word	0x00024070


	//   ....[52]....
        /*0f0c*/ 	.word	0x000240d0


	//   ....[53]....
        /*0f10*/ 	.word	0x00024120


	//   ....[54]....
        /*0f14*/ 	.word	0x00024180


	//   ....[55]....
        /*0f18*/ 	.word	0x000241f0


	//   ....[56]....
        /*0f1c*/ 	.word	0x00024270


	//   ....[57]....
        /*0f20*/ 	.word	0x000242e0


	//   ....[58]....
        /*0f24*/ 	.word	0x00024360


	//   ....[59]....
        /*0f28*/ 	.word	0x000243b0


	//   ....[60]....
        /*0f2c*/ 	.word	0x00024430


	//   ....[61]....
        /*0f30*/ 	.word	0x000244a0


	//   ....[62]....
        /*0f34*/ 	.word	0x00024500


	//   ....[63]....
        /*0f38*/ 	.word	0x00024550


	//   ....[64]....
        /*0f3c*/ 	.word	0x000245d0


	//   ....[65]....
        /*0f40*/ 	.word	0x00024620


	//   ....[66]....
        /*0f44*/ 	.word	0x00024680


	//   ....[67]....
        /*0f48*/ 	.word	0x000246d0


	//   ....[68]....
        /*0f4c*/ 	.word	0x00024730


	//   ....[69]....
        /*0f50*/ 	.word	0x000247b0


	//   ....[70]....
        /*0f54*/ 	.word	0x00024810


	//   ....[71]....
        /*0f58*/ 	.word	0x00024860


	//   ....[72]....
        /*0f5c*/ 	.word	0x000248e0


	//   ....[73]....
        /*0f60*/ 	.word	0x00024950


	//   ....[74]....
        /*0f64*/ 	.word	0x000249b0


	//   ....[75]....
        /*0f68*/ 	.word	0x00024a00


	//   ....[76]....
        /*0f6c*/ 	.word	0x00024a60


	//   ....[77]....
        /*0f70*/ 	.word	0x00024ad0


	//   ....[78]....
        /*0f74*/ 	.word	0x00024b50


	//   ....[79]....
        /*0f78*/ 	.word	0x00024bc0


	//   ....[80]....
        /*0f7c*/ 	.word	0x00024c40


	//   ....[81]....
        /*0f80*/ 	.word	0x00024c90


	//   ....[82]....
        /*0f84*/ 	.word	0x00024d10


	//   ....[83]....
        /*0f88*/ 	.word	0x00024d60


	//   ....[84]....
        /*0f8c*/ 	.word	0x00024dc0


	//   ....[85]....
        /*0f90*/ 	.word	0x00024e30


	//   ....[86]....
        /*0f94*/ 	.word	0x00024ea0


	//   ....[87]....
        /*0f98*/ 	.word	0x00024f10


	//   ....[88]....
        /*0f9c*/ 	.word	0x00024f70


	//   ....[89]....
        /*0fa0*/ 	.word	0x00024fd0


	//   ....[90]....
        /*0fa4*/ 	.word	0x00025030


	//   ....[91]....
        /*0fa8*/ 	.word	0x00025080


	//   ....[92]....
        /*0fac*/ 	.word	0x000250e0


	//   ....[93]....
        /*0fb0*/ 	.word	0x00025150


	//   ....[94]....
        /*0fb4*/ 	.word	0x000251b0


	//   ....[95]....
        /*0fb8*/ 	.word	0x00025200


	//   ....[96]....
        /*0fbc*/ 	.word	0x00025280


	//   ....[97]....
        /*0fc0*/ 	.word	0x000252f0


	//   ....[98]....
        /*0fc4*/ 	.word	0x000253a0


	//   ....[99]....
        /*0fc8*/ 	.word	0x000253f0


	//   ....[100]....
        /*0fcc*/ 	.word	0x00025470


	//   ....[101]....
        /*0fd0*/ 	.word	0x000254e0


	//   ....[102]....
        /*0fd4*/ 	.word	0x00025550


	//   ....[103]....
        /*0fd8*/ 	.word	0x000255a0


	//   ....[104]....
        /*0fdc*/ 	.word	0x00025620


	//   ....[105]....
        /*0fe0*/ 	.word	0x00025690


	//   ....[106]....
        /*0fe4*/ 	.word	0x000256f0


	//   ....[107]....
        /*0fe8*/ 	.word	0x00025740


	//   ....[108]....
        /*0fec*/ 	.word	0x000257c0


	//   ....[109]....
        /*0ff0*/ 	.word	0x00025810


	//   ....[110]....
        /*0ff4*/ 	.word	0x000258a0


	//   ....[111]....
        /*0ff8*/ 	.word	0x00025930


	//   ....[112]....
        /*0ffc*/ 	.word	0x000259c0


	//   ....[113]....
        /*1000*/ 	.word	0x00025a50


	//   ....[114]....
        /*1004*/ 	.word	0x00025ae0


	//   ....[115]....
        /*1008*/ 	.word	0x00025b70


	//   ....[116]....
        /*100c*/ 	.word	0x00025bf0


	//   ....[117]....
        /*1010*/ 	.word	0x00025c40


	//   ....[118]....
        /*1014*/ 	.word	0x00025cd0


	//   ....[119]....
        /*1018*/ 	.word	0x00025d60


	//   ....[120]....
        /*101c*/ 	.word	0x00025de0


	//   ....[121]....
        /*1020*/ 	.word	0x00025e30


	//   ....[122]....
        /*1024*/ 	.word	0x00025ec0


	//   ....[123]....
        /*1028*/ 	.word	0x00025f50


	//   ....[124]....
        /*102c*/ 	.word	0x00025fe0


	//   ....[125]....
        /*1030*/ 	.word	0x00026070


	//   ....[126]....
        /*1034*/ 	.word	0x00026100


	//   ....[127]....
        /*1038*/ 	.word	0x00026190


	//   ....[128]....
        /*103c*/ 	.word	0x00026250


	//   ....[129]....
        /*1040*/ 	.word	0x00026530


	//   ....[130]....
        /*1044*/ 	.word	0x00026630


	//   ....[131]....
        /*1048*/ 	.word	0x000266f0


	//   ....[132]....
        /*104c*/ 	.word	0x000267a0


	//   ....[133]....
        /*1050*/ 	.word	0x00026840


	//   ....[134]....
        /*1054*/ 	.word	0x000268c0


	//   ....[135]....
        /*1058*/ 	.word	0x00026960


	//   ....[136]....
        /*105c*/ 	.word	0x000269e0


	//   ....[137]....
        /*1060*/ 	.word	0x00026a80


	//   ....[138]....
        /*1064*/ 	.word	0x00026b00


	//   ....[139]....
        /*1068*/ 	.word	0x00026ba0


	//   ....[140]....
        /*106c*/ 	.word	0x00026c20


	//   ....[141]....
        /*1070*/ 	.word	0x00026cc0


	//   ....[142]....
        /*1074*/ 	.word	0x00026d40


	//   ....[143]....
        /*1078*/ 	.word	0x00026de0


	//   ....[144]....
        /*107c*/ 	.word	0x00026e60


	//   ....[145]....
        /*1080*/ 	.word	0x00026f00


	//   ....[146]....
        /*1084*/ 	.word	0x00026f60


	//   ....[147]....
        /*1088*/ 	.word	0x00027020


	//   ....[148]....
        /*108c*/ 	.word	0x00027080


	//   ....[149]....
        /*1090*/ 	.word	0x00027150


	//   ....[150]....
        /*1094*/ 	.word	0x00027320


	//   ....[151]....
        /*1098*/ 	.word	0x000273b0


	//   ....[152]....
        /*109c*/ 	.word	0x000274b0


	//   ....[153]....
        /*10a0*/ 	.word	0x00027500


	//   ....[154]....
        /*10a4*/ 	.word	0x00027600


	//   ....[155]....
        /*10a8*/ 	.word	0x00027650


	//   ....[156]....
        /*10ac*/ 	.word	0x00027750


	//   ....[157]....
        /*10b0*/ 	.word	0x000277a0


	//   ....[158]....
        /*10b4*/ 	.word	0x00027800


	//   ....[159]....
        /*10b8*/ 	.word	0x000278f0


	//   ....[160]....
        /*10bc*/ 	.word	0x000279f0


	//   ....[161]....
        /*10c0*/ 	.word	0x00027a40


	//   ....[162]....
        /*10c4*/ 	.word	0x00027aa0


	//   ....[163]....
        /*10c8*/ 	.word	0x00027b80


	//   ....[164]....
        /*10cc*/ 	.word	0x00027be0


	//   ....[165]....
        /*10d0*/ 	.word	0x00027cc0


	//   ....[166]....
        /*10d4*/ 	.word	0x00027d20


	//   ....[167]....
        /*10d8*/ 	.word	0x00027dd0


	//   ....[168]....
        /*10dc*/ 	.word	0x00027e30


	//   ....[169]....
        /*10e0*/ 	.word	0x00027ee0


	//   ....[170]....
        /*10e4*/ 	.word	0x00027f90


	//   ....[171]....
        /*10e8*/ 	.word	0x00028000


	//   ....[172]....
        /*10ec*/ 	.word	0x00028060


	//   ....[173]....
        /*10f0*/ 	.word	0x00028130


	//   ....[174]....
        /*10f4*/ 	.word	0x00028190


	//   ....[175]....
        /*10f8*/ 	.word	0x00028290


	//   ....[176]....
        /*10fc*/ 	.word	0x00028310


	//   ....[177]....
        /*1100*/ 	.word	0x000283d0


	//   ....[178]....
        /*1104*/ 	.word	0x00028450


	//   ....[179]....
        /*1108*/ 	.word	0x00028500


	//   ....[180]....
        /*110c*/ 	.word	0x00028580


	//   ....[181]....
        /*1110*/ 	.word	0x00028630


	//   ....[182]....
        /*1114*/ 	.word	0x000286c0


	//   ....[183]....
        /*1118*/ 	.word	0x00028750


	//   ....[184]....
        /*111c*/ 	.word	0x000287d0


	//   ....[185]....
        /*1120*/ 	.word	0x00028860


	//   ....[186]....
        /*1124*/ 	.word	0x00028990


	//   ....[187]....
        /*1128*/ 	.word	0x00028a30


	//   ....[188]....
        /*112c*/ 	.word	0x00028a90


	//   ....[189]....
        /*1130*/ 	.word	0x00028b40


	//   ....[190]....
        /*1134*/ 	.word	0x00028bd0


	//   ....[191]....
        /*1138*/ 	.word	0x00028c60


	//   ....[192]....
        /*113c*/ 	.word	0x00028cc0


	//   ....[193]....
        /*1140*/ 	.word	0x00028d70


	//   ....[194]....
        /*1144*/ 	.word	0x00028dd0


	//   ....[195]....
        /*1148*/ 	.word	0x00028e80


	//   ....[196]....
        /*114c*/ 	.word	0x00028ee0


	//   ....[197]....
        /*1150*/ 	.word	0x00028f90


	//   ....[198]....
        /*1154*/ 	.word	0x00028ff0


	//   ....[199]....
        /*1158*/ 	.word	0x000290a0


	//   ....[200]....
        /*115c*/ 	.word	0x00029100


	//   ....[201]....
        /*1160*/ 	.word	0x000291b0


	//   ....[202]....
        /*1164*/ 	.word	0x00029240


	//   ....[203]....
        /*1168*/ 	.word	0x000292d0


	//   ....[204]....
        /*116c*/ 	.word	0x00029330


	//   ....[205]....
        /*1170*/ 	.word	0x000293e0


	//   ....[206]....
        /*1174*/ 	.word	0x000294d0


	//   ....[207]....
        /*1178*/ 	.word	0x00029560


	//   ....[208]....
        /*117c*/ 	.word	0x000295c0


	//   ....[209]....
        /*1180*/ 	.word	0x00029670


	//   ....[210]....
        /*1184*/ 	.word	0x000296d0


	//   ....[211]....
        /*1188*/ 	.word	0x00029780


	//   ....[212]....
        /*118c*/ 	.word	0x000297e0


	//   ....[213]....
        /*1190*/ 	.word	0x00029890


	//   ....[214]....
        /*1194*/ 	.word	0x000298f0


	//   ....[215]....
        /*1198*/ 	.word	0x000299a0


	//   ....[216]....
        /*119c*/ 	.word	0x00029a00


	//   ....[217]....
        /*11a0*/ 	.word	0x00029ab0


	//   ....[218]....
        /*11a4*/ 	.word	0x00029b10


	//   ....[219]....
        /*11a8*/ 	.word	0x00029bc0


	//   ....[220]....
        /*11ac*/ 	.word	0x00029c20


	//   ....[221]....
        /*11b0*/ 	.word	0x00029cd0


	//   ....[222]....
        /*11b4*/ 	.word	0x00029d30


	//   ....[223]....
        /*11b8*/ 	.word	0x00029de0


	//   ....[224]....
        /*11bc*/ 	.word	0x00029e40


	//   ....[225]....
        /*11c0*/ 	.word	0x00029ef0


	//   ....[226]....
        /*11c4*/ 	.word	0x0002a0c0


	//   ....[227]....
        /*11c8*/ 	.word	0x0002a160


	//   ....[228]....
        /*11cc*/ 	.word	0x0002a2e0


	//   ....[229]....
        /*11d0*/ 	.word	0x0002a350


	//   ....[230]....
        /*11d4*/ 	.word	0x0002a3c0


	//   ....[231]....
        /*11d8*/ 	.word	0x0002a430


	//   ....[232]....
        /*11dc*/ 	.word	0x0002a4a0


	//   ....[233]....
        /*11e0*/ 	.word	0x0002a520


	//   ....[234]....
        /*11e4*/ 	.word	0x0002a5a0


	//   ....[235]....
        /*11e8*/ 	.word	0x0002a630


	//   ....[236]....
        /*11ec*/ 	.word	0x0002a6a0


	//   ....[237]....
        /*11f0*/ 	.word	0x0002a710


	//   ....[238]....
        /*11f4*/ 	.word	0x0002a780


	//   ....[239]....
        /*11f8*/ 	.word	0x0002a800


	//   ....[240]....
        /*11fc*/ 	.word	0x0002a870


	//   ....[241]....
        /*1200*/ 	.word	0x0002a910


	//   ....[242]....
        /*1204*/ 	.word	0x0002a960


	//   ....[243]....
        /*1208*/ 	.word	0x0002a9f0


	//   ....[244]....
        /*120c*/ 	.word	0x0002ab20


	//----- nvinfo : EIATTR_REG_RECONFIG
	.align		4
.L_147:
        /*1210*/ 	.byte	0x01, 0x54
	.zero		2


	//----- nvinfo : EIATTR_SYSCALL_OFFSETS
	.align		4
        /*1214*/ 	.byte	0x04, 0x46
        /*1216*/ 	.short	(.L_149 - .L_148)


	//   ....[0]....
.L_148:
        /*1218*/ 	.word	0x00001c40


	//   ....[1]....
        /*121c*/ 	.word	0x00001d90


	//   ....[2]....
        /*1220*/ 	.word	0x0000a040


	//   ....[3]....
        /*1224*/ 	.word	0x0000a5b0


	//   ....[4]....
        /*1228*/ 	.word	0x0001d060


	//   ....[5]....
        /*122c*/ 	.word	0x0001d1d0


	//   ....[6]....
        /*1230*/ 	.word	0x0001d320


	//   ....[7]....
        /*1234*/ 	.word	0x0001d460


	//   ....[8]....
        /*1238*/ 	.word	0x0001ee20


	//----- nvinfo : EIATTR_MBARRIER_INSTR_OFFSETS
	.align		4
.L_149:
        /*123c*/ 	.byte	0x04, 0x39
        /*123e*/ 	.short	(.L_151 - .L_150)


	//   ....[0]....
.L_150:
        /*1240*/ 	.word	0x00000270
        /*1244*/ 	.word	0x000000ff
        /*1248*/ 	.word	0x00022800
        /*124c*/ 	.short	0x0100
        /*124e*/ 	.byte	0x08
	.zero		1


	//   ....[1]....
        /*1250*/ 	.word	0x00000280
        /*1254*/ 	.word	0x000000ff
        /*1258*/ 	.word	0x00022820
        /*125c*/ 	.short	0x0100
        /*125e*/ 	.byte	0x08
	.zero		1


	//   ....[2]....
        /*1260*/ 	.word	0x00000370
        /*1264*/ 	.word	0x000000ff
        /*1268*/ 	.word	0x00022830
        /*126c*/ 	.short	0x0100
        /*126e*/ 	.byte	0x08
	.zero		1


	//   ....[3]....
        /*1270*/ 	.word	0x00000380
        /*1274*/ 	.word	0x000000ff
        /*1278*/ 	.word	0x00022840
        /*127c*/ 	.short	0x0100
        /*127e*/ 	.byte	0x08
	.zero		1


	//   ....[4]....
        /*1280*/ 	.word	0x00000390
        /*1284*/ 	.word	0x000000ff
        /*1288*/ 	.word	0x00022838
        /*128c*/ 	.short	0x0100
        /*128e*/ 	.byte	0x08
	.zero		1


	//   ....[5]....
        /*1290*/ 	.word	0x000003a0
        /*1294*/ 	.word	0x000000ff
        /*1298*/ 	.word	0x00022848
        /*129c*/ 	.short	0x0100
        /*129e*/ 	.byte	0x08
	.zero		1


	//   ....[6]....
        /*12a0*/ 	.word	0x000004d0
        /*12a4*/ 	.word	0x000000ff
        /*12a8*/ 	.word	0x00022850
        /*12ac*/ 	.short	0x0100
        /*12ae*/ 	.byte	0x08
	.zero		1


	//   ....[7]....
        /*12b0*/ 	.word	0x000004e0
        /*12b4*/ 	.word	0x000000ff
        /*12b8*/ 	.word	0x00022860
        /*12bc*/ 	.short	0x0100
        /*12be*/ 	.byte	0x08
	.zero		1


	//   ....[8]....
        /*12c0*/ 	.word	0x000004f0
        /*12c4*/ 	.word	0x000000ff
        /*12c8*/ 	.word	0x00022858
        /*12cc*/ 	.short	0x0100
        /*12ce*/ 	.byte	0x08
	.zero		1


	//   ....[9]....
        /*12d0*/ 	.word	0x00000500
        /*12d4*/ 	.word	0x000000ff
        /*12d8*/ 	.word	0x00022868
        /*12dc*/ 	.short	0x0100
        /*12de*/ 	.byte	0x08
	.zero		1


	//   ....[10]....
        /*12e0*/ 	.word	0x000005f0
        /*12e4*/ 	.word	0x000000ff
        /*12e8*/ 	.word	0x00022870
        /*12ec*/ 	.short	0x0100
        /*12ee*/ 	.byte	0x06
	.zero		1


	//   ....[11]....
        /*12f0*/ 	.word	0x00000600
        /*12f4*/ 	.word	0x000000ff
        /*12f8*/ 	.word	0x00022880
        /*12fc*/ 	.short	0x0100
        /*12fe*/ 	.byte	0x06
	.zero		1


	//   ....[12]....
        /*1300*/ 	.word	0x00000610
        /*1304*/ 	.word	0x000000ff
        /*1308*/ 	.word	0x00022878
        /*130c*/ 	.short	0x0100
        /*130e*/ 	.byte	0x06
	.zero		1


	//   ....[13]....
        /*1310*/ 	.word	0x00000620
        /*1314*/ 	.word	0x000000ff
        /*1318*/ 	.word	0x00022888
        /*131c*/ 	.short	0x0100
        /*131e*/ 	.byte	0x06
	.zero		1


	//   ....[14]....
        /*1320*/ 	.word	0x00000750
        /*1324*/ 	.word	0x000000ff
        /*1328*/ 	.word	0x00022890
        /*132c*/ 	.short	0x0100
        /*132e*/ 	.byte	0x08
	.zero		1


	//   ....[15]....
        /*1330*/ 	.word	0x00000760
        /*1334*/ 	.word	0x000000ff
        /*1338*/ 	.word	0x000228a0
        /*133c*/ 	.short	0x0100
        /*133e*/ 	.byte	0x08
	.zero		1


	//   ....[16]....
        /*1340*/ 	.word	0x00000770
        /*1344*/ 	.word	0x000000ff
        /*1348*/ 	.word	0x00022898
        /*134c*/ 	.short	0x0100
        /*134e*/ 	.byte	0x08
	.zero		1


	//   ....[17]....
        /*1350*/ 	.word	0x00000780
        /*1354*/ 	.word	0x000000ff
        /*1358*/ 	.word	0x000228a8
        /*135c*/ 	.short	0x0100
        /*135e*/ 	.byte	0x08
	.zero		1


	//   ....[18]....
        /*1360*/ 	.word	0x000008c0
        /*1364*/ 	.word	0x000000ff
        /*1368*/ 	.word	0x000228b0
        /*136c*/ 	.short	0x0100
        /*136e*/ 	.byte	0x08
	.zero		1


	//   ....[19]....
        /*1370*/ 	.word	0x000008d0
        /*1374*/ 	.word	0x000000ff
        /*1378*/ 	.word	0x000228c0
        /*137c*/ 	.short	0x0100
        /*137e*/ 	.byte	0x08
	.zero		1


	//   ....[20]....
        /*1380*/ 	.word	0x000008e0
        /*1384*/ 	.word	0x000000ff
        /*1388*/ 	.word	0x000228b8
        /*138c*/ 	.short	0x0100
        /*138e*/ 	.byte	0x08
	.zero		1


	//   ....[21]....
        /*1390*/ 	.word	0x000008f0
        /*1394*/ 	.word	0x000000ff
        /*1398*/ 	.word	0x000228c8
        /*139c*/ 	.short	0x0100
        /*139e*/ 	.byte	0x08
	.zero		1


	//   ....[22]....
        /*13a0*/ 	.word	0x00002e40
        /*13a4*/ 	.word	0x00000058
        /*13a8*/ 	.word	0x00022890
        /*13ac*/ 	.short	0x010a
        /*13ae*/ 	.byte	0x3f
	.zero		1


	//   ....[23]....
        /*13b0*/ 	.word	0x00005ef0
        /*13b4*/ 	.word	0x00000058
        /*13b8*/ 	.word	0x00022890
        /*13bc*/ 	.short	0x010a
        /*13be*/ 	.byte	0x3f
	.zero		1


	//   ....[24]....
        /*13c0*/ 	.word	0x00008d40
        /*13c4*/ 	.word	0x00000058
        /*13c8*/ 	.word	0x00022890
        /*13cc*/ 	.short	0x010a
        /*13ce*/ 	.byte	0x3f
	.zero		1


	//   ....[25]....
        /*13d0*/ 	.word	0x00009300
        /*13d4*/ 	.word	0x00000004
        /*13d8*/ 	.word	0x00000000
        /*13dc*/ 	.short	0x0101
        /*13de*/ 	.byte	0x3f
	.zero		1


	//   ....[26]....
        /*13e0*/ 	.word	0x00009340
        /*13e4*/ 	.word	0x00000058
        /*13e8*/ 	.word	0x000228b0
        /*13ec*/ 	.short	0x010a
        /*13ee*/ 	.byte	0x3f
	.zero		1


	//   ....[27]....
        /*13f0*/ 	.word	0x00009850
        /*13f4*/ 	.word	0x00000058
        /*13f8*/ 	.word	0x00000000
        /*13fc*/ 	.short	0x0101
        /*13fe*/ 	.byte	0x3f
	.zero		1


	//   ....[28]....
        /*1400*/ 	.word	0x0000a310
        /*1404*/ 	.word	0x00000012
        /*1408*/ 	.word	0x00022800
        /*140c*/ 	.short	0x010a
        /*140e*/ 	.byte	0x3f
	.zero		1


	//   ....[29]....
        /*1410*/ 	.word	0x0000a360
        /*1414*/ 	.word	0x00000012
        /*1418*/ 	.word	0x00022800
        /*141c*/ 	.short	0x010a
        /*141e*/ 	.byte	0x3f
	.zero		1


	//   ....[30]....
        /*1420*/ 	.word	0x0000abc0
        /*1424*/ 	.word	0x00000012
        /*1428*/ 	.word	0x00022800
        /*142c*/ 	.short	0x010a
        /*142e*/ 	.byte	0x3f
	.zero		1


	//   ....[31]....
        /*1430*/ 	.word	0x0000c990
        /*1434*/ 	.word	0x00000012
        /*1438*/ 	.word	0x00022800
        /*143c*/ 	.short	0x010a
        /*143e*/ 	.byte	0x3f
	.zero		1


	//   ....[32]....
        /*1440*/ 	.word	0x0000e430
        /*1444*/ 	.word	0x00000003
        /*1448*/ 	.word	0x00022830
        /*144c*/ 	.short	0x010a
        /*144e*/ 	.byte	0x3f
	.zero		1


	//   ....[33]....
        /*1450*/ 	.word	0x0000e4c0
        /*1454*/ 	.word	0x00000003
        /*1458*/ 	.word	0x00022830
        /*145c*/ 	.short	0x010a
        /*145e*/ 	.byte	0x3f
	.zero		1


	//   ....[34]....
        /*1460*/ 	.word	0x00010f50
        /*1464*/ 	.word	0x0000004a
        /*1468*/ 	.word	0x00000000
        /*146c*/ 	.short	0x0101
        /*146e*/ 	.byte	0x3f
	.zero		1


	//   ....[35]....
        /*1470*/ 	.word	0x00012120
        /*1474*/ 	.word	0x0000000d
        /*1478*/ 	.word	0x00022830
        /*147c*/ 	.short	0x010a
        /*147e*/ 	.byte	0x3f
	.zero		1


	//   ....[36]....
        /*1480*/ 	.word	0x00012170
        /*1484*/ 	.word	0x0000000d
        /*1488*/ 	.word	0x00022830
        /*148c*/ 	.short	0x010a
        /*148e*/ 	.byte	0x3f
	.zero		1


	//   ....[37]....
        /*1490*/ 	.word	0x00012e90
        /*1494*/ 	.word	0x0000000d
        /*1498*/ 	.word	0x00022850
        /*149c*/ 	.short	0x010a
        /*149e*/ 	.byte	0x3f
	.zero		1


	//   ....[38]....
        /*14a0*/ 	.word	0x00012ed0
        /*14a4*/ 	.word	0x0000000d
        /*14a8*/ 	.word	0x00022850
        /*14ac*/ 	.short	0x010a
        /*14ae*/ 	.byte	0x3f
	.zero		1


	//   ....[39]....
        /*14b0*/ 	.word	0x00013300
        /*14b4*/ 	.word	0x000000a4
        /*14b8*/ 	.word	0x00000000
        /*14bc*/ 	.short	0x0101
        /*14be*/ 	.byte	0x3f
	.zero		1


	//   ....[40]....
        /*14c0*/ 	.word	0x00015260
        /*14c4*/ 	.word	0x000000a6
        /*14c8*/ 	.word	0x00000000
        /*14cc*/ 	.short	0x0101
        /*14ce*/ 	.byte	0x3f
	.zero		1


	//   ....[41]....
        /*14d0*/ 	.word	0x00015930
        /*14d4*/ 	.word	0x0000000b
        /*14d8*/ 	.word	0x00022850
        /*14dc*/ 	.short	0x010a
        /*14de*/ 	.byte	0x3f
	.zero		1


	//   ....[42]....
        /*14e0*/ 	.word	0x000159b0
        /*14e4*/ 	.word	0x0000000b
        /*14e8*/ 	.word	0x00022850
        /*14ec*/ 	.short	0x010a
        /*14ee*/ 	.byte	0x3f
	.zero		1


	//   ....[43]....
        /*14f0*/ 	.word	0x00016390
        /*14f4*/ 	.word	0x00000002
        /*14f8*/ 	.word	0x00000000
        /*14fc*/ 	.short	0x0101
        /*14fe*/ 	.byte	0x3f
	.zero		1


	//   ....[44]....
        /*1500*/ 	.word	0x00018270
        /*1504*/ 	.word	0x00000000
        /*1508*/ 	.word	0x00000000
        /*150c*/ 	.short	0x0101
        /*150e*/ 	.byte	0x3f
	.zero		1


	//   ....[45]....
        /*1510*/ 	.word	0x00018a60
        /*1514*/ 	.word	0x00000008
        /*1518*/ 	.word	0x00000000
        /*151c*/ 	.short	0x0101
        /*151e*/ 	.byte	0x3f
	.zero		1


	//   ....[46]....
        /*1520*/ 	.word	0x0001c0a0
        /*1524*/ 	.word	0x00000017
        /*1528*/ 	.word	0x00022820
        /*152c*/ 	.short	0x010a
        /*152e*/ 	.byte	0x3f
	.zero		1


	//   ....[47]....
        /*1530*/ 	.word	0x0001c150
        /*1534*/ 	.word	0x00000008
        /*1538*/ 	.word	0x000228a0
        /*153c*/ 	.short	0x010a
        /*153e*/ 	.byte	0x3f
	.zero		1


	//   ....[48]....
        /*1540*/ 	.word	0x0001c380
        /*1544*/ 	.word	0x00000008
        /*1548*/ 	.word	0x000228c0
        /*154c*/ 	.short	0x010a
        /*154e*/ 	.byte	0x3f
	.zero		1


	//   ....[49]....
        /*1550*/ 	.word	0x0001c6d0
        /*1554*/ 	.word	0x00000008
        /*1558*/ 	.word	0x000228a0
        /*155c*/ 	.short	0x010a
        /*155e*/ 	.byte	0x3f
	.zero		1


	//   ....[50]....
        /*1560*/ 	.word	0x0001c8f0
        /*1564*/ 	.word	0x00000008
        /*1568*/ 	.word	0x000228c0
        /*156c*/ 	.short	0x010a
        /*156e*/ 	.byte	0x3f
	.zero		1


	//   ....[51]....
        /*1570*/ 	.word	0x0001d9d0
        /*1574*/ 	.word	0x00000004
        /*1578*/ 	.word	0x00022880
        /*157c*/ 	.short	0x010a
        /*157e*/ 	.byte	0x3f
	.zero		1


	//   ....[52]....
        /*1580*/ 	.word	0x0001e260
        /*1584*/ 	.word	0x00000004
        /*1588*/ 	.word	0x00022870
        /*158c*/ 	.short	0x0107
        /*158e*/ 	.byte	0x3f
	.zero		1


	//   ....[53]....
        /*1590*/ 	.word	0x0001e310
        /*1594*/ 	.word	0x00000004
        /*1598*/ 	.word	0x00022870
        /*159c*/ 	.short	0x0101
        /*159e*/ 	.byte	0x3f
	.zero		1


	//   ....[54]....
        /*15a0*/ 	.word	0x0001e360
        /*15a4*/ 	.word	0x00000004
        /*15a8*/ 	.word	0x00022840
        /*15ac*/ 	.short	0x010a
        /*15ae*/ 	.byte	0x3f
	.zero		1


	//   ....[55]....
        /*15b0*/ 	.word	0x0001eb50
        /*15b4*/ 	.word	0x00000004
        /*15b8*/ 	.word	0x00022830
        /*15bc*/ 	.short	0x0107
        /*15be*/ 	.byte	0x3f
	.zero		1


	//   ....[56]....
        /*15c0*/ 	.word	0x0001ec30
        /*15c4*/ 	.word	0x00000004
        /*15c8*/ 	.word	0x00022830
        /*15cc*/ 	.short	0x0101
        /*15ce*/ 	.byte	0x3f
	.zero		1


	//   ....[57]....
        /*15d0*/ 	.word	0x0001f5c0
        /*15d4*/ 	.word	0x00000017
        /*15d8*/ 	.word	0x00022800
        /*15dc*/ 	.short	0x0107
        /*15de*/ 	.byte	0x3f
	.zero		1


	//   ....[58]....
        /*15e0*/ 	.word	0x0001f6c0
        /*15e4*/ 	.word	0x00000017
        /*15e8*/ 	.word	0x00022800
        /*15ec*/ 	.short	0x0101
        /*15ee*/ 	.byte	0x3f
	.zero		1


	//   ....[59]....
        /*15f0*/ 	.word	0x0001f6f0
        /*15f4*/ 	.word	0x00000017
        /*15f8*/ 	.word	0x00022820
        /*15fc*/ 	.short	0x010a
        /*15fe*/ 	.byte	0x3f
	.zero		1


	//   ....[60]....
        /*1600*/ 	.word	0x0001fba0
        /*1604*/ 	.word	0x00000000
        /*1608*/ 	.word	0x00022880
        /*160c*/ 	.short	0x010a
        /*160e*/ 	.byte	0x3f
	.zero		1


	//   ....[61]....
        /*1610*/ 	.word	0x00020180
        /*1614*/ 	.word	0x00000000
        /*1618*/ 	.word	0x00022870
        /*161c*/ 	.short	0x0107
        /*161e*/ 	.byte	0x3f
	.zero		1


	//   ....[62]....
        /*1620*/ 	.word	0x00020230
        /*1624*/ 	.word	0x00000000
        /*1628*/ 	.word	0x00022870
        /*162c*/ 	.short	0x0101
        /*162e*/ 	.byte	0x3f
	.zero		1


	//   ....[63]....
        /*1630*/ 	.word	0x00020260
        /*1634*/ 	.word	0x00000000
        /*1638*/ 	.word	0x00022840
        /*163c*/ 	.short	0x010a
        /*163e*/ 	.byte	0x3f
	.zero		1


	//   ....[64]....
        /*1640*/ 	.word	0x00020800
        /*1644*/ 	.word	0x00000000
        /*1648*/ 	.word	0x00022830
        /*164c*/ 	.short	0x0107
        /*164e*/ 	.byte	0x3f
	.zero		1


	//   ....[65]....
        /*1650*/ 	.word	0x000208b0
        /*1654*/ 	.word	0x00000000
        /*1658*/ 	.word	0x00022830
        /*165c*/ 	.short	0x0101
        /*165e*/ 	.byte	0x3f
	.zero		1


	//   ....[66]....
        /*1660*/ 	.word	0x00020940
        /*1664*/ 	.word	0x00000003
        /*1668*/ 	.word	0x00022870
        /*166c*/ 	.short	0x010a
        /*166e*/ 	.byte	0x3f
	.zero		1


	//   ....[67]....
        /*1670*/ 	.word	0x000209c0
        /*1674*/ 	.word	0x00000003
        /*1678*/ 	.word	0x00022860
        /*167c*/ 	.short	0x010a
        /*167e*/ 	.byte	0x3f
	.zero		1


	//   ....[68]....
        /*1680*/ 	.word	0x00020ec0
        /*1684*/ 	.word	0x00000003
        /*1688*/ 	.word	0x00022850
        /*168c*/ 	.short	0x0101
        /*168e*/ 	.byte	0x3f
	.zero		1


	//   ....[69]....
        /*1690*/ 	.word	0x00020f50
        /*1694*/ 	.word	0x00000003
        /*1698*/ 	.word	0x00000000
        /*169c*/ 	.short	0x0101
        /*169e*/ 	.byte	0x3f
	.zero		1


	//   ....[70]....
        /*16a0*/ 	.word	0x00021110
        /*16a4*/ 	.word	0x00000011
        /*16a8*/ 	.word	0x00022870
        /*16ac*/ 	.short	0x010a
        /*16ae*/ 	.byte	0x3f
	.zero		1


	//   ....[71]....
        /*16b0*/ 	.word	0x00021180
        /*16b4*/ 	.word	0x00000011
        /*16b8*/ 	.word	0x00022860
        /*16bc*/ 	.short	0x010a
        /*16be*/ 	.byte	0x3f
	.zero		1


	//   ....[72]....
        /*16c0*/ 	.word	0x00021690
        /*16c4*/ 	.word	0x00000011
        /*16c8*/ 	.word	0x00022850
        /*16cc*/ 	.short	0x0101
        /*16ce*/ 	.byte	0x3f
	.zero		1


	//   ....[73]....
        /*16d0*/ 	.word	0x00021750
        /*16d4*/ 	.word	0x00000011
        /*16d8*/ 	.word	0x00000000
        /*16dc*/ 	.short	0x0101
        /*16de*/ 	.byte	0x3f
	.zero		1


	//   ....[74]....
        /*16e0*/ 	.word	0x00022460
        /*16e4*/ 	.word	0x00000004
        /*16e8*/ 	.word	0x00022820
        /*16ec*/ 	.short	0x010a
        /*16ee*/ 	.byte	0x3f
	.zero		1


	//   ....[75]....
        /*16f0*/ 	.word	0x000225f0
        /*16f4*/ 	.word	0x00000005
        /*16f8*/ 	.word	0x00022840
        /*16fc*/ 	.short	0x010a
        /*16fe*/ 	.byte	0x3f
	.zero		1


	//   ....[76]....
        /*1700*/ 	.word	0x00022690
        /*1704*/ 	.word	0x0000001f
        /*1708*/ 	.word	0x00022840
        /*170c*/ 	.short	0x010a
        /*170e*/ 	.byte	0x3f
	.zero		1


	//   ....[77]....
        /*1710*/ 	.word	0x000226d0
        /*1714*/ 	.word	0x00000005
        /*1718*/ 	.word	0x00022860
        /*171c*/ 	.short	0x010a
        /*171e*/ 	.byte	0x3f
	.zero		1


	//   ....[78]....
        /*1720*/ 	.word	0x00022710
        /*1724*/ 	.word	0x0000001f
        /*1728*/ 	.word	0x00022860
        /*172c*/ 	.short	0x010a
        /*172e*/ 	.byte	0x3f
	.zero		1


	//   ....[79]....
        /*1730*/ 	.word	0x00022750
        /*1734*/ 	.word	0x00000005
        /*1738*/ 	.word	0x00022880
        /*173c*/ 	.short	0x010a
        /*173e*/ 	.byte	0x3f
	.zero		1


	//   ....[80]....
        /*1740*/ 	.word	0x00022790
        /*1744*/ 	.word	0x0000001f
        /*1748*/ 	.word	0x00022880
        /*174c*/ 	.short	0x010a
        /*174e*/ 	.byte	0x3f
	.zero		1


	//   ....[81]....
        /*1750*/ 	.word	0x000227f0
        /*1754*/ 	.word	0x00000058
        /*1758*/ 	.word	0x00022890
        /*175c*/ 	.short	0x010a
        /*175e*/ 	.byte	0x3f
	.zero		1


	//   ....[82]....
        /*1760*/ 	.word	0x00022ba0
        /*1764*/ 	.word	0x00000058
        /*1768*/ 	.word	0x00022890
        /*176c*/ 	.short	0x010a
        /*176e*/ 	.byte	0x3f
	.zero		1


	//   ....[83]....
        /*1770*/ 	.word	0x00022f60
        /*1774*/ 	.word	0x00000058
        /*1778*/ 	.word	0x00022890
        /*177c*/ 	.short	0x010a
        /*177e*/ 	.byte	0x3f
	.zero		1


	//   ....[84]....
        /*1780*/ 	.word	0x00023310
        /*1784*/ 	.word	0x00000058
        /*1788*/ 	.word	0x000228b0
        /*178c*/ 	.short	0x010a
        /*178e*/ 	.byte	0x3f
	.zero		1


	//   ....[85]....
        /*1790*/ 	.word	0x00023620
        /*1794*/ 	.word	0x00000012
        /*1798*/ 	.word	0x00022800
        /*179c*/ 	.short	0x010a
        /*179e*/ 	.byte	0x3f
	.zero		1


	//   ....[86]....
        /*17a0*/ 	.word	0x00023830
        /*17a4*/ 	.word	0x00000012
        /*17a8*/ 	.word	0x00022800
        /*17ac*/ 	.short	0x010a
        /*17ae*/ 	.byte	0x3f
	.zero		1


	//   ....[87]....
        /*17b0*/ 	.word	0x00023880
        /*17b4*/ 	.word	0x00000003
        /*17b8*/ 	.word	0x00022830
        /*17bc*/ 	.short	0x010a
        /*17be*/ 	.byte	0x3f
	.zero		1


	//   ....[88]....
        /*17c0*/ 	.word	0x000238d0
        /*17c4*/ 	.word	0x0000000d
        /*17c8*/ 	.word	0x00022830
        /*17cc*/ 	.short	0x010a
        /*17ce*/ 	.byte	0x3f
	.zero		1


	//   ....[89]....
        /*17d0*/ 	.word	0x00023920
        /*17d4*/ 	.word	0x0000000d
        /*17d8*/ 	.word	0x00022850
        /*17dc*/ 	.short	0x010a
        /*17de*/ 	.byte	0x3f
	.zero		1


	//   ....[90]....
        /*17e0*/ 	.word	0x00023970
        /*17e4*/ 	.word	0x0000000b
        /*17e8*/ 	.word	0x00022850
        /*17ec*/ 	.short	0x010a
        /*17ee*/ 	.byte	0x3f
	.zero		1


	//   ....[91]....
        /*17f0*/ 	.word	0x00026310
        /*17f4*/ 	.word	0x00000017
        /*17f8*/ 	.word	0x00022820
        /*17fc*/ 	.short	0x010a
        /*17fe*/ 	.byte	0x3f
	.zero		1


	//   ....[92]....
        /*1800*/ 	.word	0x00026360
        /*1804*/ 	.word	0x00000008
        /*1808*/ 	.word	0x000228a0
        /*180c*/ 	.short	0x010a
        /*180e*/ 	.byte	0x3f
	.zero		1


	//   ....[93]....
        /*1810*/ 	.word	0x000263b0
        /*1814*/ 	.word	0x00000008
        /*1818*/ 	.word	0x000228c0
        /*181c*/ 	.short	0x010a
        /*181e*/ 	.byte	0x3f
	.zero		1


	//   ....[94]....
        /*1820*/ 	.word	0x00026400
        /*1824*/ 	.word	0x00000008
        /*1828*/ 	.word	0x000228a0
        /*182c*/ 	.short	0x010a
        /*182e*/ 	.byte	0x3f
	.zero		1


	//   ....[95]....
        /*1830*/ 	.word	0x00026450
        /*1834*/ 	.word	0x00000008
        /*1838*/ 	.word	0x000228c0
        /*183c*/ 	.short	0x010a
        /*183e*/ 	.byte	0x3f
	.zero		1


	//   ....[96]....
        /*1840*/ 	.word	0x00026580
        /*1844*/ 	.word	0x00000004
        /*1848*/ 	.word	0x00022880
        /*184c*/ 	.short	0x010a
        /*184e*/ 	.byte	0x3f
	.zero		1


	//   ....[97]....
        /*1850*/ 	.word	0x00027270
        /*1854*/ 	.word	0x00000004
        /*1858*/ 	.word	0x00022840
        /*185c*/ 	.short	0x010a
        /*185e*/ 	.byte	0x3f
	.zero		1


	//   ....[98]....
        /*1860*/ 	.word	0x00028890
        /*1864*/ 	.word	0x00000017
        /*1868*/ 	.word	0x00022820
        /*186c*/ 	.short	0x010a
        /*186e*/ 	.byte	0x3f
	.zero		1


	//   ....[99]....
        /*1870*/ 	.word	0x000288e0
        /*1874*/ 	.word	0x00000000
        /*1878*/ 	.word	0x00022880
        /*187c*/ 	.short	0x010a
        /*187e*/ 	.byte	0x3f
	.zero		1


	//   ....[100]....
        /*1880*/ 	.word	0x00029420
        /*1884*/ 	.word	0x00000000
        /*1888*/ 	.word	0x00022840
        /*188c*/ 	.short	0x010a
        /*188e*/ 	.byte	0x3f
	.zero		1


	//   ....[101]....
        /*1890*/ 	.word	0x00029f20
        /*1894*/ 	.word	0x00000003
        /*1898*/ 	.word	0x00022870
        /*189c*/ 	.short	0x010a
        /*189e*/ 	.byte	0x3f
	.zero		1


	//   ....[102]....
        /*18a0*/ 	.word	0x00029f70
        /*18a4*/ 	.word	0x00000003
        /*18a8*/ 	.word	0x00022860
        /*18ac*/ 	.short	0x010a
        /*18ae*/ 	.byte	0x3f
	.zero		1


	//   ....[103]....
        /*18b0*/ 	.word	0x00029fc0
        /*18b4*/ 	.word	0x00000011
        /*18b8*/ 	.word	0x00022870
        /*18bc*/ 	.short	0x010a
        /*18be*/ 	.byte	0x3f
	.zero		1


	//   ....[104]....
        /*18c0*/ 	.word	0x0002a010
        /*18c4*/ 	.word	0x00000011
        /*18c8*/ 	.word	0x00022860
        /*18cc*/ 	.short	0x010a
        /*18ce*/ 	.byte	0x3f
	.zero		1


	//   ....[105]....
        /*18d0*/ 	.word	0x0002aa40
        /*18d4*/ 	.word	0x00000004
        /*18d8*/ 	.word	0x00022820
        /*18dc*/ 	.short	0x010a
        /*18de*/ 	.byte	0x3f
	.zero		1


	//   ....[106]....
        /*18e0*/ 	.word	0x0002abe0
        /*18e4*/ 	.word	0x00000005
        /*18e8*/ 	.word	0x00022840
        /*18ec*/ 	.short	0x010a
        /*18ee*/ 	.byte	0x3f
	.zero		1


	//   ....[107]....
        /*18f0*/ 	.word	0x0002ac30
        /*18f4*/ 	.word	0x0000001f
        /*18f8*/ 	.word	0x00022840
        /*18fc*/ 	.short	0x010a
        /*18fe*/ 	.byte	0x3f
	.zero		1


	//   ....[108]....
        /*1900*/ 	.word	0x0002ac80
        /*1904*/ 	.word	0x00000005
        /*1908*/ 	.word	0x00022860
        /*190c*/ 	.short	0x010a
        /*190e*/ 	.byte	0x3f
	.zero		1


	//   ....[109]....
        /*1910*/ 	.word	0x0002acd0
        /*1914*/ 	.word	0x0000001f
        /*1918*/ 	.word	0x00022860
        /*191c*/ 	.short	0x010a
        /*191e*/ 	.byte	0x3f
	.zero		1


	//   ....[110]....
        /*1920*/ 	.word	0x0002ad20
        /*1924*/ 	.word	0x00000005
        /*1928*/ 	.word	0x00022880
        /*192c*/ 	.short	0x010a
        /*192e*/ 	.byte	0x3f
	.zero		1


	//----- nvinfo : EIATTR_NUM_MBARRIERS
	.align		4
.L_151:
        /*1930*/ 	.byte	0x03, 0x38
        /*1932*/ 	.short	0x0016


	//----- nvinfo : EIATTR_EXIT_INSTR_OFFSETS
	.align		4
        /*1934*/ 	.byte	0x04, 0x1c
        /*1936*/ 	.short	(.L_153 - .L_152)


	//   ....[0]....
.L_152:
        /*1938*/ 	.word	0x000227e0


	//----- nvinfo : EIATTR_MAX_THREADS
	.align		4
.L_153:
        /*193c*/ 	.byte	0x04, 0x05
        /*193e*/ 	.short	(.L_155 - .L_154)
.L_154:
        /*1940*/ 	.word	0x00000180
        /*1944*/ 	.word	0x00000001
        /*1948*/ 	.word	0x00000001


	//----- nvinfo : EIATTR_CRS_STACK_SIZE
	.align		4
.L_155:
        /*194c*/ 	.byte	0x04, 0x1e
        /*194e*/ 	.short	(.L_157 - .L_156)
.L_156:
        /*1950*/ 	.word	0x00000000


	//----- nvinfo : EIATTR_CBANK_PARAM_SIZE
	.align		4
.L_157:
        /*1954*/ 	.byte	0x03, 0x19
        /*1956*/ 	.short	0x0af0


	//----- nvinfo : EIATTR_PARAM_CBANK
	.align		4
        /*1958*/ 	.byte	0x04, 0x0a
        /*195a*/ 	.short	(.L_159 - .L_158)
	.align		4
.L_158:
        /*195c*/ 	.word	index@(.nv.constant0._ZN7cutlass13device_kernelIN5flash11enable_sm90INS1_16FlashAttnFwdSm90INS1_25CollectiveMainloopFwdSm90ILi2EN4cute5tupleIJNS5_1CILi1EEES8_S8_EEENS6_IJNS7_ILi128EEENS7_ILi160EEESA_EEELi128ENS_12float_e4m3_tEfNS_4arch4Sm90ELb0ELb0ELb1ELb1ELb1ELb1ELb0ELb1ELb1ELb1ELb1ELb0EEENS1_21CollectiveEpilogueFwdINS6_IJSA_SA_SB_EEES9_NS_10bfloat16_tESF_Li256ELb1ELb1ELb1ELb1EEENS1_36VarlenDynamicPersistentTileSchedulerILi128ELi160ELi256ELi128ELb1ELb1ELb1ELb0ELb1ELb1EEEEEEEEEvNT_6ParamsE)
        /*1960*/ 	.short	0x0210
        /*1962*/ 	.short	0x0af0


	//----- nvinfo : EIATTR_SW_WAR
	.align		4
.L_159:
        /*1964*/ 	.byte	0x04, 0x36
        /*1966*/ 	.short	(.L_161 - .L_160)
.L_160:
        /*1968*/ 	.word	0x00000008
.L_161:


//--------------------- .nv.info._ZN7cutlass13device_kernelIN5flash11enable_sm90INS1_16FlashAttnFwdSm90INS1_25CollectiveMainloopFwdSm90ILi2EN4cute5tupleIJNS5_1CILi1EEES8_S8_EEENS6_IJNS7_ILi128EEENS7_ILi160EEESA_EEELi128ENS_12float_e4m3_tEfNS_4arch4Sm90ELb0ELb1ELb1ELb0ELb1ELb0ELb0ELb1ELb1ELb1ELb1ELb0EEENS1_21CollectiveEpilogueFwdINS6_IJSA_SA_SB_EEES9_NS_10bfloat16_tESF_Li256ELb0ELb1ELb1ELb1EEENS1_19SingleTileSchedulerILb0ELb1ELb1ELi128EEEEEEEEEvNT_6ParamsE --------------------------
	.section	.nv.info._ZN7cutlass13device_kernelIN5flash11enable_sm90INS1_16FlashAttnFwdSm90INS1_25CollectiveMainloopFwdSm90ILi2EN4cute5tupleIJNS5_1CILi1EEES8_S8_EEENS6_IJNS7_ILi128EEENS7_ILi160EEESA_EEELi128ENS_12float_e4m3_tEfNS_4arch4Sm90ELb0ELb1ELb1ELb0ELb1ELb0ELb0ELb1ELb1ELb1ELb1ELb0EEENS1_21CollectiveEpilogueFwdINS6_IJSA_SA_SB_EEES9_NS_10bfloat16_tESF_Li256ELb0ELb1ELb1ELb1EEENS1_19SingleTileSchedulerILb0ELb1ELb1ELi128EEEEEEEEEvNT_6ParamsE,"",@"SHT_CUDA_INFO"
	.sectionflags	@""
	.align	4


	//----- nvinfo : EIATTR_CUDA_API_VERSION
	.align		4
        /*0000*/ 	.byte	0x04, 0x37
        /*0002*/ 	.short	(.L_163 - .L_162)
.L_162:
        /*0004*/ 	.word	0x00000082


	//----- nvinfo : EIATTR_KPARAM_INFO
	.align		4
.L_163:
        /*0008*/ 	.byte	0x04, 0x17
        /*000a*/ 	.short	(.L_165 - .L_164)
.L_164:
        /*000c*/ 	.word	0x00000000
        /*0010*/ 	.short	0x0000
        /*0012*/ 	.short	0x0070
        /*0014*/ 	.byte	0x00, 0xf0, 0x01, 0x28


	//----- nvinfo : EIATTR_SPARSE_MMA_MASK
	.align		4
.L_165:
        /*0018*/ 	.byte	0x03, 0x50
        /*001a*/ 	.short	0x0000


	//----- nvinfo : EIATTR_MAXREG_COUNT
	.align		4
        /*001c*/ 	.byte	0x03, 0x1b
        /*001e*/ 	.short	0x00a8


	//----- nvinfo : EIATTR_NUM_BARRIERS
	.align		4
        /*0020*/ 	.byte	0x02, 0x4c
        /*0022*/ 	.byte	0x10
	.zero		1


	//----- nvinfo : EIATTR_EXTERNS
	.align		4
        /*0024*/ 	.byte	0x04, 0x0f
        /*0026*/ 	.short	(.L_167 - .L_166)


	//   ....[0]....
	.align		4
.L_166:
        /*0028*/ 	.word	index@(__assertfail)


	//----- nvinfo : EIATTR_ANNOTATIONS
	.align		4
.L_167:
        /*002c*/ 	.byte	0x04, 0x55
        /*002e*/ 	.short	(.L_169 - .L_168)


	//   ....[0]....
.L_168:
        /*0030*/ 	.word	0x00000001
        /*0034*/ 	.byte	0xe0, 0x83, 0x01, 0x00, 0x01, 0x00, 0x00, 0x00, 0x10, 0xb2, 0x01, 0x00, 0x01, 0x00, 0x00, 0x00
        /*0044*/ 	.byte	0xc0, 0xb8, 0x01, 0x00


	//----- nvinfo : EIATTR_MERCURY_ISA_VERSION
	.align		4
.L_169:
        /*0048*/ 	.byte	0x03, 0x5f
        /*004a*/ 	.short	0x0101


	//----- nvinfo : EIATTR_INT_WARP_WIDE_INSTR_OFFSETS
	.align		4
        /*004c*/ 	.byte	0x04, 0x31
        /*004e*/ 	.short	(.L_171 - .L_170)


	//   ....[0]....
.L_170:
        /*0050*/ 	.word	0x000000c0


	//   ....[1]....
        /*0054*/ 	.word	0x000000d0


	//   ....[2]....
        /*0058*/ 	.word	0x00000170


	//----- nvinfo : EIATTR_COOP_GROUP_MASK_REGIDS
	.align		4
.L_171:
        /*005c*/ 	.byte	0x04, 0x29
        /*005e*/ 	.short	(.L_173 - .L_172)


	//   ....[0]....
.L_172:
        /*0060*/ 	.word	0xffffffff


	//   ....[1]....
        /*0064*/ 	.word	0xffffffff


	//   ....[2]....
        /*0068*/ 	.word	0xffffffff


	//   ....[3]....
        /*006c*/ 	.word	0xffffffff


	//   ....[4]....
        /*0070*/ 	.word	0xffffffff


	//   ....[5]....
        /*0074*/ 	.word	0xffffffff


	//   ....[6]....
        /*0078*/ 	.word	0xffffffff


	//   ....[7]....
        /*007c*/ 	.word	0xffffffff


	//   ....[8]....
        /*0080*/ 	.word	0xffffffff


	//   ....[9]....
        /*0084*/ 	.word	0xffffffff


	//   ....[10]....
        /*0088*/ 	.word	0xffffffff


	//   ....[11]....
        /*008c*/ 	.word	0xffffffff


	//   ....[12]....
        /*0090*/ 	.word	0xffffffff


	//   ....[13]....
        /*0094*/ 	.word	0xffffffff


	//   ....[14]....
        /*0098*/ 	.word	0xffffffff


	//   ....[15]....
        /*009c*/ 	.word	0xffffffff


	//   ....[16]....
        /*00a0*/ 	.word	0xffffffff


	//   ....[17]....
        /*00a4*/ 	.word	0xffffffff


	//   ....[18]....
        /*00a8*/ 	.word	0xffffffff


	//   ....[19]....
        /*00ac*/ 	.word	0xffffffff


	//   ....[20]....
        /*00b0*/ 	.word	0xffffffff


	//   ....[21]....
        /*00b4*/ 	.word	0xffffffff


	//   ....[22]....
        /*00b8*/ 	.word	0xffffffff


	//   ....[23]....
        /*00bc*/ 	.word	0xffffffff


	//   ....[24]....
        /*00c0*/ 	.word	0xffffffff


	//   ....[25]....
        /*00c4*/ 	.word	0xffffffff


	//   ....[26]....
        /*00c8*/ 	.word	0xffffffff


	//   ....[27]....
        /*00cc*/ 	.word	0xffffffff


	//   ....[28]....
        /*00d0*/ 	.word	0xffffffff


	//   ....[29]....
        /*00d4*/ 	.word	0xffffffff


	//   ....[30]....
        /*00d8*/ 	.word	0xffffffff


	//   ....[31]....
        /*00dc*/ 	.word	0xffffffff


	//   ....[32]....
        /*00e0*/ 	.word	0xffffffff


	//   ....[33]....
        /*00e4*/ 	.word	0xffffffff


	//   ....[34]....
        /*00e8*/ 	.word	0xffffffff


	//   ....[35]....
        /*00ec*/ 	.word	0xffffffff


	//   ....[36]....
        /*00f0*/ 	.word	0xffffffff


	//   ....[37]....
        /*00f4*/ 	.word	0xffffffff


	//   ....[38]....
        /*00f8*/ 	.word	0xffffffff


	//   ....[39]....
        /*00fc*/ 	.word	0xffffffff


	//   ....[40]....
        /*0100*/ 	.word	0xffffffff


	//   ....[41]....
        /*0104*/ 	.word	0xffffffff


	//   ....[42]....
        /*0108*/ 	.word	0xffffffff


	//   ....[43]....
        /*010c*/ 	.word	0xffffffff


	//   ....[44]....
        /*0110*/ 	.word	0xffffffff


	//   ....[45]....
        /*0114*/ 	.word	0xffffffff


	//   ....[46]....
        /*0118*/ 	.word	0xffffffff


	//   ....[47]....
        /*011c*/ 	.word	0xffffffff


	//   ....[48]....
        /*0120*/ 	.word	0xffffffff


	//   ....[49]....
        /*0124*/ 	.word	0xffffffff


	//   ....[50]....
        /*0128*/ 	.word	0xffffffff


	//   ....[51]....
        /*012c*/ 	.word	0xffffffff


	//   ....[52]....
        /*0130*/ 	.word	0xffffffff


	//   ....[53]....
        /*0134*/ 	.word	0xffffffff


	//   ....[54]....
        /*0138*/ 	.word	0xffffffff


	//   ....[55]....
        /*013c*/ 	.word	0xffffffff


	//   ....[56]....
        /*0140*/ 	.word	0xffffffff


	//   ....[57]....
        /*0144*/ 	.word	0xffffffff


	//   ....[58]....
        /*0148*/ 	.word	0xffffffff


	//   ....[59]....
        /*014c*/ 	.word	0xffffffff


	//   ....[60]....
        /*0150*/ 	.word	0xffffffff


	//   ....[61]....
        /*0154*/ 	.word	0xffffffff


	//   ....[62]....
        /*0158*/ 	.word	0xffffffff


	//   ....[63]....
        /*015c*/ 	.word	0xffffffff


	//   ....[64]....
        /*0160*/ 	.word	0xffffffff


	//   ....[65]....
        /*0164*/ 	.word	0xffffffff


	//   ....[66]....
        /*0168*/ 	.word	0xffffffff


	//   ....[67]....
        /*016c*/ 	.word	0xffffffff


	//   ....[68]....
        /*0170*/ 	.word	0xffffffff


	//   ....[69]....
        /*0174*/ 	.word	0xffffffff


	//   ....[70]....
        /*0178*/ 	.word	0xffffffff


	//   ....[71]....
        /*017c*/ 	.word	0xffffffff


	//   ....[72]....
        /*0180*/ 	.word	0xffffffff


	//   ....[73]....
        /*0184*/ 	.word	0xffffffff


	//   ....[74]....
        /*0188*/ 	.word	0xffffffff


	//   ....[75]....
        /*018c*/ 	.word	0xffffffff


	//   ....[76]....
        /*0190*/ 	.word	0xffffffff


	//   ....[77]....
        /*0194*/ 	.word	0xffffffff


	//   ....[78]....
        /*0198*/ 	.word	0xffffffff


	//   ....[79]....
        /*019c*/ 	.word	0xffffffff


	//   ....[80]....
        /*01a0*/ 	.word	0xffffffff


	//   ....[81]....
        /*01a4*/ 	.word	0xffffffff


	//   ....[82]....
        /*01a8*/ 	.word	0xffffffff


	//   ....[83]....
        /*01ac*/ 	.word	0xffffffff


	//   ....[84]....
        /*01b0*/ 	.word	0xffffffff


	//   ....[85]....
        /*01b4*/ 	.word	0xffffffff


	//   ....[86]....
        /*01b8*/ 	.word	0xffffffff


	//   ....[87]....
        /*01bc*/ 	.word	0xffffffff


	//   ....[88]....
        /*01c0*/ 	.word	0xffffffff


	//   ....[89]....
        /*01c4*/ 	.word	0xffffffff


	//   ....[90]....
        /*01c8*/ 	.word	0xffffffff


	//   ....[91]....
        /*01cc*/ 	.word	0xffffffff


	//   ....[92]....
        /*01d0*/ 	.word	0xffffffff


	//   ....[93]....
        /*01d4*/ 	.word	0xffffffff


	//   ....[94]....
        /*01d8*/ 	.word	0xffffffff


	//   ....[95]....
        /*01dc*/ 	.word	0xffffffff


	//   ....[96]....
        /*01e0*/ 	.word	0xffffffff


	//   ....[97]....
        /*01e4*/ 	.word	0xffffffff


	//   ....[98]....
        /*01e8*/ 	.word	0xffffffff


	//   ....[99]....
        /*01ec*/ 	.word	0xffffffff


	//   ....[100]....
        /*01f0*/ 	.word	0xffffffff


	//   ....[101]....
        /*01f4*/ 	.word	0xffffffff


	//   ....[102]....
        /*01f8*/ 	.word	0xffffffff


	//   ....[103]....
        /*01fc*/ 	.word	0xffffffff


	//   ....[104]....
        /*0200*/ 	.word	0xffffffff


	//   ....[105]....
        /*0204*/ 	.word	0xffffffff


	//   ....[106]....
        /*0208*/ 	.word	0xffffffff


	//   ....[107]....
        /*020c*/ 	.word	0xffffffff


	//   ....[108]....
        /*0210*/ 	.word	0xffffffff


	//   ....[109]....
        /*0214*/ 	.word	0xffffffff


	//   ....[110]....
        /*0218*/ 	.word	0xffffffff


	//   ....[111]....
        /*021c*/ 	.word	0xffffffff


	//   ....[112]....
        /*0220*/ 	.word	0xffffffff


	//   ....[113]....
        /*0224*/ 	.word	0xffffffff


	//   ....[114]....
        /*0228*/ 	.word	0xffffffff


	//   ....[115]....
        /*022c*/ 	.word	0xffffffff


	//   ....[116]....
        /*0230*/ 	.word	0xffffffff


	//   ....[117]....
        /*0234*/ 	.word	0xffffffff


	//   ....[118]....
        /*0238*/ 	.word	0xffffffff


	//   ....[119]....
        /*023c*/ 	.word	0xffffffff


	//   ....[120]....
        /*0240*/ 	.word	0xffffffff


	//   ....[121]....
        /*0244*/ 	.word	0xffffffff


	//   ....[122]....
        /*0248*/ 	.word	0xffffffff


	//   ....[123]....
        /*024c*/ 	.word	0xffffffff


	//   ....[124]....
        /*0250*/ 	.word	0xffffffff


	//   ....[125]....
        /*0254*/ 	.word	0xffffffff


	//   ....[126]....
        /*0258*/ 	.word	0xffffffff


	//   ....[127]....
        /*025c*/ 	.word	0xffffffff


	//   ....[128]....
        /*0260*/ 	.word	0xffffffff


	//   ....[129]....
        /*0264*/ 	.word	0xffffffff


	//   ....[130]....
        /*0268*/ 	.word	0xffffffff


	//   ....[131]....
        /*026c*/ 	.word	0xffffffff


	//   ....[132]....
        /*0270*/ 	.word	0xffffffff


	//   ....[133]....
        /*0274*/ 	.word	0xffffffff


	//   ....[134]....
        /*0278*/ 	.word	0xffffffff


	//   ....[135]....
        /*027c*/ 	.word	0xffffffff


	//   ....[136]....
        /*0280*/ 	.word	0xffffffff


	//   ....[137]....
        /*0284*/ 	.word	0xffffffff


	//   ....[138]....
        /*0288*/ 	.word	0xffffffff


	//   ....[139]....
        /*028c*/ 	.word	0xffffffff


	//   ....[140]....
        /*0290*/ 	.word	0xffffffff


	//   ....[141]....
        /*0294*/ 	.word	0xffffffff


	//   ....[142]....
        /*0298*/ 	.word	0xffffffff


	//   ....[143]....
        /*029c*/ 	.word	0xffffffff


	//   ....[144]....
        /*02a0*/ 	.word	0xffffffff


	//   ....[145]....
        /*02a4*/ 	.word	0xffffffff


	//   ....[146]....
        /*02a8*/ 	.word	0xffffffff


	//   ....[147]....
        /*02ac*/ 	.word	0xffffffff


	//   ....[148]....
        /*02b0*/ 	.word	0xffffffff


	//   ....[149]....
        /*02b4*/ 	.word	0xffffffff


	//   ....[150]....
        /*02b8*/ 	.word	0xffffffff


	//   ....[151]....
        /*02bc*/ 	.word	0xffffffff


	//   ....[152]....
        /*02c0*/ 	.word	0xffffffff


	//   ....[153]....
        /*02c4*/ 	.word	0xffffffff


	//   ....[154]....
        /*02c8*/ 	.word	0xffffffff


	//   ....[155]....
        /*02cc*/ 	.word	0xffffffff


	//   ....[156]....
        /*02d0*/ 	.word	0xffffffff


	//   ....[157]....
        /*02d4*/ 	.word	0xffffffff


	//   ....[158]....
        /*02d8*/ 	.word	0xffffffff


	//   ....[159]....
        /*02dc*/ 	.word	0xffffffff


	//   ....[160]....
        /*02e0*/ 	.word	0xffffffff


	//   ....[161]....
        /*02e4*/ 	.word	0xffffffff


	//   ....[162]....
        /*02e8*/ 	.word	0xffffffff


	//   ....[163]....
        /*02ec*/ 	.word	0xffffffff


	//   ....[164]....
        /*02f0*/ 	.word	0xffffffff


	//   ....[165]....
        /*02f4*/ 	.word	0xffffffff


	//   ....[166]....
        /*02f8*/ 	.word	0xffffffff


	//   ....[167]....
        /*02fc*/ 	.word	0xffffffff


	//   ....[168]....
        /*0300*/ 	.word	0xffffffff


	//   ....[169]....
        /*0304*/ 	.word	0xffffffff


	//   ....[170]....
        /*0308*/ 	.word	0xffffffff


	//   ....[171]....
        /*030c*/ 	.word	0xffffffff


	//   ....[172]....
        /*0310*/ 	.word	0xffffffff


	//   ....[173]....
        /*0314*/ 	.word	0xffffffff


	//   ....[174]....
        /*0318*/ 	.word	0xffffffff


	//   ....[175]....
        /*031c*/ 	.word	0xffffffff


	//   ....[176]....
        /*0320*/ 	.word	0xffffffff


	//   ....[177]....
        /*0324*/ 	.word	0xffffffff


	//   ....[178]....
        /*0328*/ 	.word	0xffffffff


	//   ....[179]....
        /*032c*/ 	.word	0xffffffff


	//   ....[180]....
        /*0330*/ 	.word	0xffffffff


	//   ....[181]....
        /*0334*/ 	.word	0xffffffff


	//   ....[182]....
        /*0338*/ 	.word	0xffffffff


	//   ....[183]....
        /*033c*/ 	.word	0xffffffff


	//   ....[184]....
        /*0340*/ 	.word	0xffffffff


	//   ....[185]....
        /*0344*/ 	.word	0xffffffff


	//   ....[186]....
        /*0348*/ 	.word	0xffffffff


	//   ....[187]....
        /*034c*/ 	.word	0xffffffff


	//   ....[188]....
        /*0350*/ 	.word	0xffffffff


	//   ....[189]....
        /*0354*/ 	.word	0xffffffff


	//   ....[190]....
        /*0358*/ 	.word	0xffffffff


	//   ....[191]....
        /*035c*/ 	.word	0xffffffff


	//   ....[192]....
        /*0360*/ 	.word	0xffffffff


	//   ....[193]....
        /*0364*/ 	.word	0xffffffff


	//   ....[194]....
        /*0368*/ 	.word	0xffffffff


	//   ....[195]....
        /*036c*/ 	.word	0xffffffff


	//   ....[196]....
        /*0370*/ 	.word	0xffffffff


	//   ....[197]....
        /*0374*/ 	.word	0xffffffff


	//   ....[198]....
        /*0378*/ 	.word	0xffffffff


	//   ....[199]....
        /*037c*/ 	.word	0xffffffff


	//   ....[200]....
        /*0380*/ 	.word	0xffffffff


	//   ....[201]....
        /*0384*/ 	.word	0xffffffff


	//   ....[202]....
        /*0388*/ 	.word	0xffffffff


	//   ....[203]....
        /*038c*/ 	.word	0x0500000f


	//   ....[204]....
        /*0390*/ 	.word	0x0500000f


	//   ....[205]....
        /*0394*/ 	.word	0x0500000f


	//   ....[206]....
        /*0398*/ 	.word	0x0500000f


	//   ....[207]....
        /*039c*/ 	.word	0x0500000f


	//   ....[208]....
        /*03a0*/ 	.word	0x0500000f


	//   ....[209]....
        /*03a4*/ 	.word	0x0500000f


	//   ....[210]....
        /*03a8*/ 	.word	0x0500000f


	//   ....[211]....
        /*03ac*/ 	.word	0x0500000f


	//   ....[212]....
        /*03b0*/ 	.word	0x0500000f


	//   ....[213]....
        /*03b4*/ 	.word	0x0500000f


	//   ....[214]....
        /*03b8*/ 	.word	0x0500000f


	//   ....[215]....
        /*03bc*/ 	.word	0x0500000f


	//   ....[216]....
        /*03c0*/ 	.word	0x0500000f


	//   ....[217]....
        /*03c4*/ 	.word	0x0500000f


	//   ....[218]....
        /*03c8*/ 	.word	0x0500000f


	//   ....[219]....
        /*03cc*/ 	.word	0x0500000f


	//   ....[220]....
        /*03d0*/ 	.word	0x0500000f


	//   ....[221]....
        /*03d4*/ 	.word	0x0500000f


	//   ....[222]....
        /*03d8*/ 	.word	0x0500000f


	//   ....[223]....
        /*03dc*/ 	.word	0x0500000f


	//   ....[224]....
        /*03e0*/ 	.word	0x0500000f


	//   ....[225]....
        /*03e4*/ 	.word	0x0500000f


	//   ....[226]....
        /*03e8*/ 	.word	0x0500000f


	//   ....[227]....
        /*03ec*/ 	.word	0x0500000f


	//   ....[228]....
        /*03f0*/ 	.word	0x0500000f


	//   ....[229]....
        /*03f4*/ 	.word	0x0500000f


	//   ....[230]....
        /*03f8*/ 	.word	0x0500000f


	//   ....[231]....
        /*03fc*/ 	.word	0x0500000f


	//   ....[232]....
        /*0400*/ 	.word	0x0500000f


	//   ....[233]....
        /*0404*/ 	.word	0x0500000f


	//   ....[234]....
        /*0408*/ 	.word	0x0500000f


	//   ....[235]....
        /*040c*/ 	.word	0x0500000f


	//   ....[236]....
        /*0410*/ 	.word	0x0500000f


	//   ....[237]....
        /*0414*/ 	.word	0x0500000f


	//   ....[238]....
        /*0418*/ 	.word	0x0500000f


	//   ....[239]....
        /*041c*/ 	.word	0x0500000f


	//   ....[240]....
        /*0420*/ 	.word	0x0500000f


	//   ....[241]....
        /*0424*/ 	.word	0x0500000f


	//   ....[242]....
        /*0428*/ 	.word	0x0500000f


	//   ....[243]....
        /*042c*/ 	.word	0x0500000f


	//   ....[244]....
        /*0430*/ 	.word	0x0500000f


	//   ....[245]....
        /*0434*/ 	.word	0x0500000f


	//   ....[246]....
        /*0438*/ 	.word	0x0500000f


	//   ....[247]....
        /*043c*/ 	.word	0x0500000f


	//   ....[248]....
        /*0440*/ 	.word	0x0500000f


	//   ....[249]....
        /*0444*/ 	.word	0x0500000f


	//   ....[250]....
        /*0448*/ 	.word	0x0500000f


	//   ....[251]....
        /*044c*/ 	.word	0x0500000f


	//   ....[252]....
        /*0450*/ 	.word	0x0500000f


	//   ....[253]....
        /*0454*/ 	.word	0x0500000f


	//   ....[254]....
        /*0458*/ 	.word	0x0500000f


	//   ....[255]....
        /*045c*/ 	.word	0x0500000f


	//   ....[0]....
        /*0460*/ 	.word	0x0500000f


	//   ....[1]....
        /*0464*/ 	.word	0x0500000f


	//   ....[2]....
        /*0468*/ 	.word	0x0500000f


	//   ....[3]....
        /*046c*/ 	.word	0x0500000f


	//   ....[4]....
        /*0470*/ 	.word	0x0500000f


	//   ....[5]....
        /*0474*/ 	.word	0x0500000f


	//   ....[6]....
        /*0478*/ 	.word	0x0500000f


	//   ....[7]....
        /*047c*/ 	.word	0x0500000f


	//   ....[8]....
        /*0480*/ 	.word	0x0500000f


	//   ....[9]....
        /*0484*/ 	.word	0x0500000f


	//   ....[10]....
        /*0488*/ 	.word	0x0500000f


	//   ....[11]....
        /*048c*/ 	.word	0x0500000f


	//   ....[12]....
        /*0490*/ 	.word	0x0500000f


	//   ....[13]....
        /*0494*/ 	.word	0x0500000f


	//   ....[14]....
        /*0498*/ 	.word	0x0500000f


	//   ....[15]....
        /*049c*/ 	.word	0x0500000f


	//   ....[16]....
        /*04a0*/ 	.word	0x0500000f


	//   ....[17]....
        /*04a4*/ 	.word	0x0500000f


	//   ....[18]....
        /*04a8*/ 	.word	0x0500000f


	//   ....[19]....
        /*04ac*/ 	.word	0x0500000f


	//   ....[20]....
        /*04b0*/ 	.word	0x0500000f


	//   ....[21]....
        /*04b4*/ 	.word	0x0500000f


	//   ....[22]....
        /*04b8*/ 	.word	0x0500000f


	//   ....[23]....
        /*04bc*/ 	.word	0x0500000f


	//   ....[24]....
        /*04c0*/ 	.word	0x0500000f


	//   ....[25]....
        /*04c4*/ 	.word	0x0500000f


	//   ....[26]....
        /*04c8*/ 	.word	0x0500000f


	//   ....[27]....
        /*04cc*/ 	.word	0x0500000f


	//   ....[28]....
        /*04d0*/ 	.word	0x0500000f


	//   ....[29]....
        /*04d4*/ 	.word	0x0500000f


	//   ....[30]....
        /*04d8*/ 	.word	0x0500000f


	//   ....[31]....
        /*04dc*/ 	.word	0x0500000f


	//   ....[32]....
        /*04e0*/ 	.word	0x0500000f


	//   ....[33]....
        /*04e4*/ 	.word	0x0500000f


	//   ....[34]....
        /*04e8*/ 	.word	0x0500000f


	//   ....[35]....
        /*04ec*/ 	.word	0x0500000f


	//   ....[36]....
        /*04f0*/ 	.word	0x0500000f


	//   ....[37]....
        /*04f4*/ 	.word	0x0500000f


	//   ....[38]....
        /*04f8*/ 	.word	0x0500000f


	//   ....[39]....
        /*04fc*/ 	.word	0x0500000f


	//   ....[40]....
        /*0500*/ 	.word	0x0500000f


	//   ....[41]....
        /*0504*/ 	.word	0x0500000f


	//   ....[42]....
        /*0508*/ 	.word	0x0500000f


	//   ....[43]....
        /*050c*/ 	.word	0x0500000f


	//----- nvinfo : EIATTR_COOP_GROUP_INSTR_OFFSETS
	.align		4
.L_173:
        /*0510*/ 	.byte	0x04, 0x28
        /*0512*/ 	.short	(.L_175 - .L_174)


	//   ....[0]....
.L_174:
        /*0514*/ 	.word	0x00000080


	//   ....[1]....
        /*0518*/ 	.word	0x00000090


	//   ....[2]....
        /*051c*/ 	.word	0x000002d0


	//   ....[3]....
        /*0520*/ 	.word	0x00000430


	//   ....[4]....
        /*0524*/ 	.word	0x00000550


	//   ....[5]....
        /*0528*/ 	.word	0x000006b0


	//   ....[6]....
        /*052c*/ 	.word	0x00001540


	//   ....[7]....
        /*0530*/ 	.word	0x000029b0


	//   ....[8]....
        /*0534*/ 	.word	0x000032b0


	//   ....[9]....
        /*0538*/ 	.word	0x00004760


	//   ....[10]....
        /*053c*/ 	.word	0x00004870


	//   ....[11]....
        /*0540*/ 	.word	0x000053f0


	//   ....[12]....
        /*0544*/ 	.word	0x00005450


	//   ....[13]....
        /*0548*/ 	.word	0x000076c0


	//   ....[14]....
        /*054c*/ 	.word	0x000081f0


	//   ....[15]....
        /*0550*/ 	.word	0x00009850


	//   ....[16]....
        /*0554*/ 	.word	0x00009960


	//   ....[17]....
        /*0558*/ 	.word	0x0000a4f0


	//   ....[18]....
        /*055c*/ 	.word	0x0000a550


	//   ....[19]....
        /*0560*/ 	.word	0x0000d6f0


	//   ....[20]....
        /*0564*/ 	.word	0x0000d720


	//   ....[21]....
        /*0568*/ 	.word	0x0000d740


	//   ....[22]....
        /*056c*/ 	.word	0x0000d760


	//   ....[23]....
        /*0570*/ 	.word	0x0000fce0


	//   ....[24]....
        /*0574*/ 	.word	0x00010810


	//   ....[25]....
        /*0578*/ 	.word	0x00011e60


	//   ....[26]....
        /*057c*/ 	.word	0x00011f80


	//   ....[27]....
        /*0580*/ 	.word	0x00012b20


	//   ....[28]....
        /*0584*/ 	.word	0x00012b80


	//   ....[29]....
        /*0588*/ 	.word	0x00014240


	//   ....[30]....
        /*058c*/ 	.word	0x00014250


	//   ....[31]....
        /*0590*/ 	.word	0x000142d0


	//   ....[32]....
        /*0594*/ 	.word	0x000142e0


	//   ....[33]....
        /*0598*/ 	.word	0x00015160


	//   ....[34]....
        /*059c*/ 	.word	0x00015170


	//   ....[35]....
        /*05a0*/ 	.word	0x00015180


	//   ....[36]....
        /*05a4*/ 	.word	0x000151a0


	//   ....[37]....
        /*05a8*/ 	.word	0x000151b0


	//   ....[38]....
        /*05ac*/ 	.word	0x000151c0


	//   ....[39]....
        /*05b0*/ 	.word	0x000151d0


	//   ....[40]....
        /*05b4*/ 	.word	0x000151f0


	//   ....[41]....
        /*05b8*/ 	.word	0x00015200


	//   ....[42]....
        /*05bc*/ 	.word	0x00015210


	//   ....[43]....
        /*05c0*/ 	.word	0x00015220


	//   ....[44]....
        /*05c4*/ 	.word	0x00015230


	//   ....[45]....
        /*05c8*/ 	.word	0x00015240


	//   ....[46]....
        /*05cc*/ 	.word	0x00015260


	//   ....[47]....
        /*05d0*/ 	.word	0x00015270


	//   ....[48]....
        /*05d4*/ 	.word	0x00015280


	//   ....[49]....
        /*05d8*/ 	.word	0x00015290


	//   ....[50]....
        /*05dc*/ 	.word	0x000152a0


	//   ....[51]....
        /*05e0*/ 	.word	0x000152b0


	//   ....[52]....
        /*05e4*/ 	.word	0x000152c0


	//   ....[53]....
        /*05e8*/ 	.word	0x000152d0


	//   ....[54]....
        /*05ec*/ 	.word	0x000152e0


	//   ....[55]....
        /*05f0*/ 	.word	0x000152f0


	//   ....[56]....
        /*05f4*/ 	.word	0x00015300


	//   ....[57]....
        /*05f8*/ 	.word	0x00015310


	//   ....[58]....
        /*05fc*/ 	.word	0x00015320


	//   ....[59]....
        /*0600*/ 	.word	0x00015330


	//   ....[60]....
        /*0604*/ 	.word	0x00015340


	//   ....[61]....
        /*0608*/ 	.word	0x00015360


	//   ....[62]....
        /*060c*/ 	.word	0x00015370


	//   ....[63]....
        /*0610*/ 	.word	0x00015380


	//   ....[64]....
        /*0614*/ 	.word	0x00015390


	//   ....[65]....
        /*0618*/ 	.word	0x000153a0


	//   ....[66]....
        /*061c*/ 	.word	0x000153c0


	//   ....[67]....
        /*0620*/ 	.word	0x000153d0


	//   ....[68]....
        /*0624*/ 	.word	0x000153f0


	//   ....[69]....
        /*0628*/ 	.word	0x00015400


	//   ....[70]....
        /*062c*/ 	.word	0x00015410


	//   ....[71]....
        /*0630*/ 	.word	0x00015420


	//   ....[72]....
        /*0634*/ 	.word	0x00015440


	//   ....[73]....
        /*0638*/ 	.word	0x00015450


	//   ....[74]....
        /*063c*/ 	.word	0x00015460


	//   ....[75]....
        /*0640*/ 	.word	0x00015470


	//   ....[76]....
        /*0644*/ 	.word	0x00015480


	//   ....[77]....
        /*0648*/ 	.word	0x00015490


	//   ....[78]....
        /*064c*/ 	.word	0x000154a0


	//   ....[79]....
        /*0650*/ 	.word	0x000154b0


	//   ....[80]....
        /*0654*/ 	.word	0x000154d0


	//   ....[81]....
        /*0658*/ 	.word	0x00015500


	//   ....[82]....
        /*065c*/ 	.word	0x00015530


	//   ....[83]....
        /*0660*/ 	.word	0x00015560


	//   ....[84]....
        /*0664*/ 	.word	0x00015590


	//   ....[85]....
        /*0668*/ 	.word	0x000155c0


	//   ....[86]....
        /*066c*/ 	.word	0x000155e0


	//   ....[87]....
        /*0670*/ 	.word	0x000155f0


	//   ....[88]....
        /*0674*/ 	.word	0x00015600


	//   ....[89]....
        /*0678*/ 	.word	0x00015610


	//   ....[90]....
        /*067c*/ 	.word	0x00015620


	//   ....[91]....
        /*0680*/ 	.word	0x00015650


	//   ....[92]....
        /*0684*/ 	.word	0x00015680


	//   ....[93]....
        /*0688*/ 	.word	0x000156b0


	//   ....[94]....
        /*068c*/ 	.word	0x000156c0


	//   ....[95]....
        /*0690*/ 	.word	0x000156d0


	//   ....[96]....
        /*0694*/ 	.word	0x000156e0


	//   ....[97]....
        /*0698*/ 	.word	0x00015b50


	//   ....[98]....
        /*069c*/ 	.word	0x00015b90


	//   ....[99]....
        /*06a0*/ 	.word	0x00015bd0


	//   ....[100]....
        /*06a4*/ 	.word	0x00015c00


	//   ....[101]....
        /*06a8*/ 	.word	0x00015c50


	//   ....[102]....
        /*06ac*/ 	.word	0x00015c80


	//   ....[103]....
        /*06b0*/ 	.word	0x00016340


	//   ....[104]....
        /*06b4*/ 	.word	0x00016370


	//   ....[105]....
        /*06b8*/ 	.word	0x00016ec0


	//   ....[106]....
        /*06bc*/ 	.word	0x00018820


	//   ....[107]....
        /*06c0*/ 	.word	0x00018860


	//   ....[108]....
        /*06c4*/ 	.word	0x00018890


	//   ....[109]....
        /*06c8*/ 	.word	0x000188c0


	//   ....[110]....
        /*06cc*/ 	.word	0x000188d0


	//   ....[111]....
        /*06d0*/ 	.word	0x000188e0


	//   ....[112]....
        /*06d4*/ 	.word	0x00018900


	//   ....[113]....
        /*06d8*/ 	.word	0x00018950


	//   ....[114]....
        /*06dc*/ 	.word	0x00018970


	//   ....[115]....
        /*06e0*/ 	.word	0x000189b0


	//   ....[116]....
        /*06e4*/ 	.word	0x000189d0


	//   ....[117]....
        /*06e8*/ 	.word	0x00018a10


	//   ....[118]....
        /*06ec*/ 	.word	0x00018a30


	//   ....[119]....
        /*06f0*/ 	.word	0x00018a70


	//   ....[120]....
        /*06f4*/ 	.word	0x00018a90


	//   ....[121]....
        /*06f8*/ 	.word	0x00018ac0


	//   ....[122]....
        /*06fc*/ 	.word	0x00018ae0


	//   ....[123]....
        /*0700*/ 	.word	0x00018b00


	//   ....[124]....
        /*0704*/ 	.word	0x00018b30


	//   ....[125]....
        /*0708*/ 	.word	0x00018b50


	//   ....[126]....
        /*070c*/ 	.word	0x00019060


	//   ....[127]....
        /*0710*/ 	.word	0x00019090


	//   ....[128]....
        /*0714*/ 	.word	0x00019120


	//   ....[129]....
        /*0718*/ 	.word	0x00019150


	//   ....[130]....
        /*071c*/ 	.word	0x00019170


	//   ....[131]....
        /*0720*/ 	.word	0x000191b0


	//   ....[132]....
        /*0724*/ 	.word	0x000191e0


	//   ....[133]....
        /*0728*/ 	.word	0x00019230


	//   ....[134]....
        /*072c*/ 	.word	0x00019260


	//   ....[135]....
        /*0730*/ 	.word	0x00019280


	//   ....[136]....
        /*0734*/ 	.word	0x000192e0


	//   ....[137]....
        /*0738*/ 	.word	0x00019300


	//   ....[138]....
        /*073c*/ 	.word	0x00019350


	//   ....[139]....
        /*0740*/ 	.word	0x00019370


	//   ....[140]....
        /*0744*/ 	.word	0x000193c0


	//   ....[141]....
        /*0748*/ 	.word	0x000193e0


	//   ....[142]....
        /*074c*/ 	.word	0x00019420


	//   ....[143]....
        /*0750*/ 	.word	0x00019440


	//   ....[144]....
        /*0754*/ 	.word	0x00019490


	//   ....[145]....
        /*0758*/ 	.word	0x000194c0


	//   ....[146]....
        /*075c*/ 	.word	0x00019a50


	//   ....[147]....
        /*0760*/ 	.word	0x00019a80


	//   ....[148]....
        /*0764*/ 	.word	0x00019ab0


	//   ....[149]....
        /*0768*/ 	.word	0x00019ae0


	//   ....[150]....
        /*076c*/ 	.word	0x00019b30


	//   ....[151]....
        /*0770*/ 	.word	0x00019b80


	//   ....[152]....
        /*0774*/ 	.word	0x00019bb0


	//   ....[153]....
        /*0778*/ 	.word	0x00019bd0


	//   ....[154]....
        /*077c*/ 	.word	0x00019c30


	//   ....[155]....
        /*0780*/ 	.word	0x00019c50


	//   ....[156]....
        /*0784*/ 	.word	0x00019cb0


	//   ....[157]....
        /*0788*/ 	.word	0x00019cc0


	//   ....[158]....
        /*078c*/ 	.word	0x00019cf0


	//   ....[159]....
        /*0790*/ 	.word	0x00019d20


	//   ....[160]....
        /*0794*/ 	.word	0x00019d80


	//   ....[161]....
        /*0798*/ 	.word	0x00019db0


	//   ....[162]....
        /*079c*/ 	.word	0x0001a630


	//   ....[163]....
        /*07a0*/ 	.word	0x0001a650


	//   ....[164]....
        /*07a4*/ 	.word	0x0001a660


	//   ....[165]....
        /*07a8*/ 	.word	0x0001a670


	//   ....[166]....
        /*07ac*/ 	.word	0x0001a680


	//   ....[167]....
        /*07b0*/ 	.word	0x0001a6d0


	//   ....[168]....
        /*07b4*/ 	.word	0x0001a6f0


	//   ....[169]....
        /*07b8*/ 	.word	0x0001a710


	//   ....[170]....
        /*07bc*/ 	.word	0x0001a720


	//   ....[171]....
        /*07c0*/ 	.word	0x0001a760


	//   ....[172]....
        /*07c4*/ 	.word	0x0001a770


	//   ....[173]....
        /*07c8*/ 	.word	0x0001a7b0


	//   ....[174]....
        /*07cc*/ 	.word	0x0001a7c0


	//   ....[175]....
        /*07d0*/ 	.word	0x0001a800


	//   ....[176]....
        /*07d4*/ 	.word	0x0001a810


	//   ....[177]....
        /*07d8*/ 	.word	0x0001a850


	//   ....[178]....
        /*07dc*/ 	.word	0x0001a860


	//   ....[179]....
        /*07e0*/ 	.word	0x0001a870


	//   ....[180]....
        /*07e4*/ 	.word	0x0001a8b0


	//   ....[181]....
        /*07e8*/ 	.word	0x0001a8d0


	//   ....[182]....
        /*07ec*/ 	.word	0x0001acb0


	//   ....[183]....
        /*07f0*/ 	.word	0x0001acd0


	//   ....[184]....
        /*07f4*/ 	.word	0x0001acf0


	//   ....[185]....
        /*07f8*/ 	.word	0x0001ad00


	//   ....[186]....
        /*07fc*/ 	.word	0x0001ad10


	//   ....[187]....
        /*0800*/ 	.word	0x0001ad20


	//   ....[188]....
        /*0804*/ 	.word	0x0001ad40


	//   ....[189]....
        /*0808*/ 	.word	0x0001ad50


	//   ....[190]....
        /*080c*/ 	.word	0x0001ad90


	//   ....[191]....
        /*0810*/ 	.word	0x0001adb0


	//   ....[192]....
        /*0814*/ 	.word	0x0001ade0


	//   ....[193]....
        /*0818*/ 	.word	0x0001ae00


	//   ....[194]....
        /*081c*/ 	.word	0x0001ae30


	//   ....[195]....
        /*0820*/ 	.word	0x0001ae50


	//   ....[196]....
        /*0824*/ 	.word	0x0001ae70


	//   ....[197]....
        /*0828*/ 	.word	0x0001ae90


	//   ....[198]....
        /*082c*/ 	.word	0x0001aeb0


	//   ....[199]....
        /*0830*/ 	.word	0x0001aee0


	//   ....[200]....
        /*0834*/ 	.word	0x0001af80


	//   ....[201]....
        /*0838*/ 	.word	0x0001afa0


	//   ....[202]....
        /*083c*/ 	.word	0x0001bf40


	//   ....[203]....
        /*0840*/ 	.word	0x0001c5c0


	//   ....[204]....
        /*0844*/ 	.word	0x0001c6b0


	//   ....[205]....
        /*0848*/ 	.word	0x0001c7a0


	//   ....[206]....
        /*084c*/ 	.word	0x0001c800


	//   ....[207]....
        /*0850*/ 	.word	0x0001c8b0


	//   ....[208]....
        /*0854*/ 	.word	0x0001c940


	//   ....[209]....
        /*0858*/ 	.word	0x0001c9e0


	//   ....[210]....
        /*085c*/ 	.word	0x0001ca60


	//   ....[211]....
        /*0860*/ 	.word	0x0001cb00


	//   ....[212]....
        /*0864*/ 	.word	0x0001cb90


	//   ....[213]....
        /*0868*/ 	.word	0x0001cc30


	//   ....[214]....
        /*086c*/ 	.word	0x0001ccb0


	//   ....[215]....
        /*0870*/ 	.word	0x0001cd50


	//   ....[216]....
        /*0874*/ 	.word	0x0001cde0


	//   ....[217]....
        /*0878*/ 	.word	0x0001ce80


	//   ....[218]....
        /*087c*/ 	.word	0x0001cf00


	//   ....[219]....
        /*0880*/ 	.word	0x0001cfa0


	//   ....[220]....
        /*0884*/ 	.word	0x0001d030


	//   ....[221]....
        /*0888*/ 	.word	0x0001d0d0


	//   ....[222]....
        /*088c*/ 	.word	0x0001d150


	//   ....[223]....
        /*0890*/ 	.word	0x0001d230


	//   ....[224]....
        /*0894*/ 	.word	0x0001d3a0


	//   ....[225]....
        /*0898*/ 	.word	0x0001d470


	//   ....[226]....
        /*089c*/ 	.word	0x0001d550


	//   ....[227]....
        /*08a0*/ 	.word	0x0001d5a0


	//   ....[228]....
        /*08a4*/ 	.word	0x0001d670


	//   ....[229]....
        /*08a8*/ 	.word	0x0001d6c0


	//   ....[230]....
        /*08ac*/ 	.word	0x0001d7b0


	//   ....[231]....
        /*08b0*/ 	.word	0x0001d800


	//   ....[232]....
        /*08b4*/ 	.word	0x0001d8f0


	//   ....[233]....
        /*08b8*/ 	.word	0x0001d940


	//   ....[234]....
        /*08bc*/ 	.word	0x0001d9b0


	//   ....[235]....
        /*08c0*/ 	.word	0x0001da70


	//   ....[236]....
        /*08c4*/ 	.word	0x0001dae0


	//   ....[237]....
        /*08c8*/ 	.word	0x0001db90


	//   ....[238]....
        /*08cc*/ 	.word	0x0001dc00


	//   ....[239]....
        /*08d0*/ 	.word	0x0001dcb0


	//   ....[240]....
        /*08d4*/ 	.word	0x0001dd10


	//   ....[241]....
        /*08d8*/ 	.word	0x0001ddd0


	//   ....[242]....
        /*08dc*/ 	.word	0x0001de30


	//   ....[243]....
        /*08e0*/ 	.word	0x0001def0


	//   ....[244]....
        /*08e4*/ 	.word	0x0001df80


	//   ....[245]....
        /*08e8*/ 	.word	0x0001dfe0


	//   ....[246]....
        /*08ec*/ 	.word	0x0001e090


	//   ....[247]....
        /*08f0*/ 	.word	0x0001e130


	//   ....[248]....
        /*08f4*/ 	.word	0x0001e190


	//   ....[249]....
        /*08f8*/ 	.word	0x0001e280


	//   ....[250]....
        /*08fc*/ 	.word	0x0001e2f0


	//   ....[251]....
        /*0900*/ 	.word	0x0001e3c0


	//   ....[252]....
        /*0904*/ 	.word	0x0001e420


	//   ....[253]....
        /*0908*/ 	.word	0x0001e4e0


	//   ....[254]....
        /*090c*/ 	.word	0x0001e540


	//   ....[255]....
        /*0910*/ 	.word	0x0001e600


	//   ....[0]....
        /*0914*/ 	.word	0x0001e660


	//   ....[1]....
        /*0918*/ 	.word	0x0001e710


	//   ....[2]....
        /*091c*/ 	.word	0x0001e790


	//   ....[3]....
        /*0920*/ 	.word	0x0001e850


	//   ....[4]....
        /*0924*/ 	.word	0x0001e990


	//   ....[5]....
        /*0928*/ 	.word	0x0001ea30


	//   ....[6]....
        /*092c*/ 	.word	0x0001ea90


	//   ....[7]....
        /*0930*/ 	.word	0x0001eb40


	//   ....[8]....
        /*0934*/ 	.word	0x0001ebd0


	//   ....[9]....
        /*0938*/ 	.word	0x0001ec60


	//   ....[10]....
        /*093c*/ 	.word	0x0001ecc0


	//   ....[11]....
        /*0940*/ 	.word	0x0001ed70


	//   ....[12]....
        /*0944*/ 	.word	0x0001edd0


	//   ....[13]....
        /*0948*/ 	.word	0x0001ee80


	//   ....[14]....
        /*094c*/ 	.word	0x0001eee0


	//   ....[15]....
        /*0950*/ 	.word	0x0001ef90


	//   ....[16]....
        /*0954*/ 	.word	0x0001eff0


	//   ....[17]....
        /*0958*/ 	.word	0x0001f0a0


	//   ....[18]....
        /*095c*/ 	.word	0x0001f100


	//   ....[19]....
        /*0960*/ 	.word	0x0001f1b0


	//   ....[20]....
        /*0964*/ 	.word	0x0001f240


	//   ....[21]....
        /*0968*/ 	.word	0x0001f2d0


	//   ....[22]....
        /*096c*/ 	.word	0x0001f330


	//   ....[23]....
        /*0970*/ 	.word	0x0001f3e0


	//   ....[24]....
        /*0974*/ 	.word	0x0001f4c0


	//   ....[25]....
        /*0978*/ 	.word	0x0001f560


	//   ....[26]....
        /*097c*/ 	.word	0x0001f5d0


	//   ....[27]....
        /*0980*/ 	.word	0x0001f670


	//   ....[28]....
        /*0984*/ 	.word	0x0001f6d0


	//   ....[29]....
        /*0988*/ 	.word	0x0001f770


	//   ....[30]....
        /*098c*/ 	.word	0x0001f7d0


	//   ....[31]....
        /*0990*/ 	.word	0x0001f880


	//   ....[32]....
        /*0994*/ 	.word	0x0001f8e0


	//   ....[33]....
        /*0998*/ 	.word	0x0001f980


	//   ....[34]....
        /*099c*/ 	.word	0x0001f9e0


	//   ....[35]....
        /*09a0*/ 	.word	0x0001fa90


	//   ....[36]....
        /*09a4*/ 	.word	0x0001faf0


	//   ....[37]....
        /*09a8*/ 	.word	0x0001fb90


	//   ....[38]....
        /*09ac*/ 	.word	0x0001fbf0


	//   ....[39]....
        /*09b0*/ 	.word	0x0001fca0


	//   ....[40]....
        /*09b4*/ 	.word	0x0001fd30


	//   ....[41]....
        /*09b8*/ 	.word	0x0001fdc0


	//   ....[42]....
        /*09bc*/ 	.word	0x0001fe20


	//   ....[43]....
        /*09c0*/ 	.word	0x0001fec0


	//----- nvinfo : EIATTR_REG_RECONFIG
	.align		4
.L_175:
        /*09c4*/ 	.byte	0x01, 0x54
	.zero		2


	//----- nvinfo : EIATTR_SYSCALL_OFFSETS
	.align		4
        /*09c8*/ 	.byte	0x04, 0x46
        /*09ca*/ 	.short	(.L_177 - .L_176)


	//   ....[0]....
.L_176:
        /*09cc*/ 	.word	0x00001700


	//   ....[1]....
        /*09d0*/ 	.word	0x00017ab0


	//   ....[2]....
        /*09d4*/ 	.word	0x00017bf0


	//   ....[3]....
        /*09d8*/ 	.word	0x00017d30


	//   ....[4]....
        /*09dc*/ 	.word	0x00017e50


	//   ....[5]....
        /*09e0*/ 	.word	0x000197d0


	//----- nvinfo : EIATTR_MBARRIER_INSTR_OFFSETS
	.align		4
.L_177:
        /*09e4*/ 	.byte	0x04, 0x39
        /*09e6*/ 	.short	(.L_179 - .L_178)


	//   ....[0]....
.L_178:
        /*09e8*/ 	.word	0x00000180
        /*09ec*/ 	.word	0x000000ff
        /*09f0*/ 	.word	0x00022800
        /*09f4*/ 	.short	0x0100
        /*09f6*/ 	.byte	0x08
	.zero		1


	//   ....[1]....
        /*09f8*/ 	.word	0x00000190
        /*09fc*/ 	.word	0x000000ff
        /*0a00*/ 	.word	0x00022820
        /*0a04*/ 	.short	0x0100
        /*0a06*/ 	.byte	0x08
	.zero		1


	//   ....[2]....
        /*0a08*/ 	.word	0x00000280
        /*0a0c*/ 	.word	0x000000ff
        /*0a10*/ 	.word	0x00022830
        /*0a14*/ 	.short	0x0100
        /*0a16*/ 	.byte	0x08
	.zero		1


	//   ....[3]....
        /*0a18*/ 	.word	0x00000290
        /*0a1c*/ 	.word	0x000000ff
        /*0a20*/ 	.word	0x00022840
        /*0a24*/ 	.short	0x0100
        /*0a26*/ 	.byte	0x08
	.zero		1


	//   ....[4]....
        /*0a28*/ 	.word	0x000002a0
        /*0a2c*/ 	.word	0x000000ff
        /*0a30*/ 	.word	0x00022838
        /*0a34*/ 	.short	0x0100
        /*0a36*/ 	.byte	0x08
	.zero		1


	//   ....[5]....
        /*0a38*/ 	.word	0x000002b0
        /*0a3c*/ 	.word	0x000000ff
        /*0a40*/ 	.word	0x00022848
        /*0a44*/ 	.short	0x0100
        /*0a46*/ 	.byte	0x08
	.zero		1


	//   ....[6]....
        /*0a48*/ 	.word	0x000003e0
        /*0a4c*/ 	.word	0x000000ff
        /*0a50*/ 	.word	0x00022850
        /*0a54*/ 	.short	0x0100
        /*0a56*/ 	.byte	0x08
	.zero		1


	//   ....[7]....
        /*0a58*/ 	.word	0x000003f0
        /*0a5c*/ 	.word	0x000000ff
        /*0a60*/ 	.word	0x00022860
        /*0a64*/ 	.short	0x0100
        /*0a66*/ 	.byte	0x08
	.zero		1


	//   ....[8]....
        /*0a68*/ 	.word	0x00000400
        /*0a6c*/ 	.word	0x000000ff
        /*0a70*/ 	.word	0x00022858
        /*0a74*/ 	.short	0x0100
        /*0a76*/ 	.byte	0x08
	.zero		1


	//   ....[9]....
        /*0a78*/ 	.word	0x00000410
        /*0a7c*/ 	.word	0x000000ff
        /*0a80*/ 	.word	0x00022868
        /*0a84*/ 	.short	0x0100
        /*0a86*/ 	.byte	0x08
	.zero		1


	//   ....[10]....
        /*0a88*/ 	.word	0x00000500
        /*0a8c*/ 	.word	0x000000ff
        /*0a90*/ 	.word	0x00022870
        /*0a94*/ 	.short	0x0100
        /*0a96*/ 	.byte	0x06
	.zero		1


	//   ....[11]....
        /*0a98*/ 	.word	0x00000510
        /*0a9c*/ 	.word	0x000000ff
        /*0aa0*/ 	.word	0x00022880
        /*0aa4*/ 	.short	0x0100
        /*0aa6*/ 	.byte	0x06
	.zero		1


	//   ....[12]....
        /*0aa8*/ 	.word	0x00000520
        /*0aac*/ 	.word	0x000000ff
        /*0ab0*/ 	.word	0x00022878
        /*0ab4*/ 	.short	0x0100
        /*0ab6*/ 	.byte	0x06
	.zero		1


	//   ....[13]....
        /*0ab8*/ 	.word	0x00000530
        /*0abc*/ 	.word	0x000000ff
        /*0ac0*/ 	.word	0x00022888
        /*0ac4*/ 	.short	0x0100
        /*0ac6*/ 	.byte	0x06
	.zero		1


	//   ....[14]....
        /*0ac8*/ 	.word	0x00000660
        /*0acc*/ 	.word	0x000000ff
        /*0ad0*/ 	.word	0x00022890
        /*0ad4*/ 	.short	0x0100
        /*0ad6*/ 	.byte	0x08
	.zero		1


	//   ....[15]....
        /*0ad8*/ 	.word	0x00000670
        /*0adc*/ 	.word	0x000000ff
        /*0ae0*/ 	.word	0x000228a0
        /*0ae4*/ 	.short	0x0100
        /*0ae6*/ 	.byte	0x08
	.zero		1


	//   ....[16]....
        /*0ae8*/ 	.word	0x00000680
        /*0aec*/ 	.word	0x000000ff
        /*0af0*/ 	.word	0x00022898
        /*0af4*/ 	.short	0x0100
        /*0af6*/ 	.byte	0x08
	.zero		1


	//   ....[17]....
        /*0af8*/ 	.word	0x00000690
        /*0afc*/ 	.word	0x000000ff
        /*0b00*/ 	.word	0x000228a8
        /*0b04*/ 	.short	0x0100
        /*0b06*/ 	.byte	0x08
	.zero		1


	//   ....[18]....
        /*0b08*/ 	.word	0x000007d0
        /*0b0c*/ 	.word	0x000000ff
        /*0b10*/ 	.word	0x000228b0
        /*0b14*/ 	.short	0x0100
        /*0b16*/ 	.byte	0x08
	.zero		1


	//   ....[19]....
        /*0b18*/ 	.word	0x000007e0
        /*0b1c*/ 	.word	0x000000ff
        /*0b20*/ 	.word	0x000228c0
        /*0b24*/ 	.short	0x0100
        /*0b26*/ 	.byte	0x08
	.zero		1


	//   ....[20]....
        /*0b28*/ 	.word	0x000007f0
        /*0b2c*/ 	.word	0x000000ff
        /*0b30*/ 	.word	0x000228b8
        /*0b34*/ 	.short	0x0100
        /*0b36*/ 	.byte	0x08
	.zero		1


	//   ....[21]....
        /*0b38*/ 	.word	0x00000800
        /*0b3c*/ 	.word	0x000000ff
        /*0b40*/ 	.word	0x000228c8
        /*0b44*/ 	.short	0x0100
        /*0b46*/ 	.byte	0x08
	.zero		1


	//   ....[22]....
        /*0b48*/ 	.word	0x000019d0
        /*0b4c*/ 	.word	0x000000ff
        /*0b50*/ 	.word	0x00022800
        /*0b54*/ 	.short	0x010a
        /*0b56*/ 	.byte	0x29
	.zero		1


	//   ....[23]....
        /*0b58*/ 	.word	0x00001a60
        /*0b5c*/ 	.word	0x000000ff
        /*0b60*/ 	.word	0x00022830
        /*0b64*/ 	.short	0x010a
        /*0b66*/ 	.byte	0x29
	.zero		1


	//   ....[24]....
        /*0b68*/ 	.word	0x00001ac0
        /*0b6c*/ 	.word	0x000000ff
        /*0b70*/ 	.word	0x00022830
        /*0b74*/ 	.short	0x010a
        /*0b76*/ 	.byte	0x29
	.zero		1


	//   ....[25]....
        /*0b78*/ 	.word	0x00002c00
        /*0b7c*/ 	.word	0x000000ff
        /*0b80*/ 	.word	0x00000000
        /*0b84*/ 	.short	0x0101
        /*0b86*/ 	.byte	0x06
	.zero		1


	//   ....[26]....
        /*0b88*/ 	.word	0x00006970
        /*0b8c*/ 	.word	0x000000ff
        /*0b90*/ 	.word	0x00022830
        /*0b94*/ 	.short	0x010a
        /*0b96*/ 	.byte	0x06
	.zero		1


	//   ....[27]....
        /*0b98*/ 	.word	0x000069b0
        /*0b9c*/ 	.word	0x000000ff
        /*0ba0*/ 	.word	0x00022830
        /*0ba4*/ 	.short	0x010a
        /*0ba6*/ 	.byte	0x06
	.zero		1


	//   ....[28]....
        /*0ba8*/ 	.word	0x00007260
        /*0bac*/ 	.word	0x000000ff
        /*0bb0*/ 	.word	0x00022850
        /*0bb4*/ 	.short	0x010a
        /*0bb6*/ 	.byte	0x06
	.zero		1


	//   ....[29]....
        /*0bb8*/ 	.word	0x000072a0
        /*0bbc*/ 	.word	0x000000ff
        /*0bc0*/ 	.word	0x00022850
        /*0bc4*/ 	.short	0x010a
        /*0bc6*/ 	.byte	0x06
	.zero		1


	//   ....[30]....
        /*0bc8*/ 	.word	0x00007b50
        /*0bcc*/ 	.word	0x000000ff
        /*0bd0*/ 	.word	0x00000000
        /*0bd4*/ 	.short	0x0101
        /*0bd6*/ 	.byte	0x06
	.zero		1


	//   ....[31]....
        /*0bd8*/ 	.word	0x0000b260
        /*0bdc*/ 	.word	0x000000ff
        /*0be0*/ 	.word	0x00000000
        /*0be4*/ 	.short	0x0101
        /*0be6*/ 	.byte	0x06
	.zero		1


	//   ....[32]....
        /*0be8*/ 	.word	0x0000bc50
        /*0bec*/ 	.word	0x000000ff
        /*0bf0*/ 	.word	0x00022830
        /*0bf4*/ 	.short	0x010a
        /*0bf6*/ 	.byte	0x06
	.zero		1


	//   ....[33]....
        /*0bf8*/ 	.word	0x0000bc90
        /*0bfc*/ 	.word	0x000000ff
        /*0c00*/ 	.word	0x00022830
        /*0c04*/ 	.short	0x010a
        /*0c06*/ 	.byte	0x06
	.zero		1


	//   ....[34]....
        /*0c08*/ 	.word	0x0000c540
        /*0c0c*/ 	.word	0x000000ff
        /*0c10*/ 	.word	0x00022850
        /*0c14*/ 	.short	0x010a
        /*0c16*/ 	.byte	0x06
	.zero		1


	//   ....[35]....
        /*0c18*/ 	.word	0x0000c580
        /*0c1c*/ 	.word	0x000000ff
        /*0c20*/ 	.word	0x00022850
        /*0c24*/ 	.short	0x010a
        /*0c26*/ 	.byte	0x06
	.zero		1


	//   ....[36]....
        /*0c28*/ 	.word	0x0000ceb0
        /*0c2c*/ 	.word	0x000000ff
        /*0c30*/ 	.word	0x00000000
        /*0c34*/ 	.short	0x0101
        /*0c36*/ 	.byte	0x06
	.zero		1


	//   ....[37]....
        /*0c38*/ 	.word	0x0000e850
        /*0c3c*/ 	.word	0x000000ff
        /*0c40*/ 	.word	0x00000000
        /*0c44*/ 	.short	0x0101
        /*0c46*/ 	.byte	0x06
	.zero		1


	//   ....[38]....
        /*0c48*/ 	.word	0x0000eff0
        /*0c4c*/ 	.word	0x000000ff
        /*0c50*/ 	.word	0x00022830
        /*0c54*/ 	.short	0x010a
        /*0c56*/ 	.byte	0x06
	.zero		1


	//   ....[39]....
        /*0c58*/ 	.word	0x0000f030
        /*0c5c*/ 	.word	0x000000ff
        /*0c60*/ 	.word	0x00022830
        /*0c64*/ 	.short	0x010a
        /*0c66*/ 	.byte	0x06
	.zero		1


	//   ....[40]....
        /*0c68*/ 	.word	0x0000f8a0
        /*0c6c*/ 	.word	0x000000ff
        /*0c70*/ 	.word	0x00022850
        /*0c74*/ 	.short	0x010a
        /*0c76*/ 	.byte	0x06
	.zero		1


	//   ....[41]....
        /*0c78*/ 	.word	0x0000f8e0
        /*0c7c*/ 	.word	0x000000ff
        /*0c80*/ 	.word	0x00022850
        /*0c84*/ 	.short	0x010a
        /*0c86*/ 	.byte	0x06
	.zero		1


	//   ....[42]....
        /*0c88*/ 	.word	0x00010170
        /*0c8c*/ 	.word	0x000000ff
        /*0c90*/ 	.word	0x00000000
        /*0c94*/ 	.short	0x0101
        /*0c96*/ 	.byte	0x06
	.zero		1


	//   ....[43]....
        /*0c98*/ 	.word	0x00013880
        /*0c9c*/ 	.word	0x000000ff
        /*0ca0*/ 	.word	0x00000000
        /*0ca4*/ 	.short	0x0101
        /*0ca6*/ 	.byte	0x06
	.zero		1


	//   ....[44]....
        /*0ca8*/ 	.word	0x00013f00
        /*0cac*/ 	.word	0x000000ff
        /*0cb0*/ 	.word	0x00022850
        /*0cb4*/ 	.short	0x010a
        /*0cb6*/ 	.byte	0x0c
	.zero		1


	//   ....[45]....
        /*0cb8*/ 	.word	0x00013f40
        /*0cbc*/ 	.word	0x000000ff
        /*0cc0*/ 	.word	0x00022850
        /*0cc4*/ 	.short	0x010a
        /*0cc6*/ 	.byte	0x0c
	.zero		1


	//   ....[46]....
        /*0cc8*/ 	.word	0x000145a0
        /*0ccc*/ 	.word	0x000000ff
        /*0cd0*/ 	.word	0x00000000
        /*0cd4*/ 	.short	0x0101
        /*0cd6*/ 	.byte	0x04
	.zero		1


	//   ....[47]....
        /*0cd8*/ 	.word	0x00015c40
        /*0cdc*/ 	.word	0x000000ff
        /*0ce0*/ 	.word	0x00000000
        /*0ce4*/ 	.short	0x0101
        /*0ce6*/ 	.byte	0x04
	.zero		1


	//   ....[48]....
        /*0ce8*/ 	.word	0x000184d0
        /*0cec*/ 	.word	0x000000ff
        /*0cf0*/ 	.word	0x00022880
        /*0cf4*/ 	.short	0x010a
        /*0cf6*/ 	.byte	0x2e
	.zero		1


	//   ....[49]....
        /*0cf8*/ 	.word	0x00018d30
        /*0cfc*/ 	.word	0x000000ff
        /*0d00*/ 	.word	0x00022870
        /*0d04*/ 	.short	0x0107
        /*0d06*/ 	.byte	0x2e
	.zero		1


	//   ....[50]....
        /*0d08*/ 	.word	0x00018dc0
        /*0d0c*/ 	.word	0x000000ff
        /*0d10*/ 	.word	0x00022870
        /*0d14*/ 	.short	0x0101
        /*0d16*/ 	.byte	0x2e
	.zero		1


	//   ....[51]....
        /*0d18*/ 	.word	0x00018df0
        /*0d1c*/ 	.word	0x000000ff
        /*0d20*/ 	.word	0x00022840
        /*0d24*/ 	.short	0x010a
        /*0d26*/ 	.byte	0x2e
	.zero		1


	//   ....[52]....
        /*0d28*/ 	.word	0x00019570
        /*0d2c*/ 	.word	0x000000ff
        /*0d30*/ 	.word	0x00022830
        /*0d34*/ 	.short	0x0107
        /*0d36*/ 	.byte	0x2e
	.zero		1


	//   ....[53]....
        /*0d38*/ 	.word	0x00019600
        /*0d3c*/ 	.word	0x000000ff
        /*0d40*/ 	.word	0x00022830
        /*0d44*/ 	.short	0x0101
        /*0d46*/ 	.byte	0x2e
	.zero		1


	//   ....[54]....
        /*0d48*/ 	.word	0x00019ea0
        /*0d4c*/ 	.word	0x000000ff
        /*0d50*/ 	.word	0x00022800
        /*0d54*/ 	.short	0x0107
        /*0d56*/ 	.byte	0x2e
	.zero		1


	//   ....[55]....
        /*0d58*/ 	.word	0x00019ee0
        /*0d5c*/ 	.word	0x000000ff
        /*0d60*/ 	.word	0x00022800
        /*0d64*/ 	.short	0x0101
        /*0d66*/ 	.byte	0x2e
	.zero		1


	//   ....[56]....
        /*0d68*/ 	.word	0x00019ef0
        /*0d6c*/ 	.word	0x000000ff
        /*0d70*/ 	.word	0x00022820
        /*0d74*/ 	.short	0x010a
        /*0d76*/ 	.byte	0x2e
	.zero		1


	//   ....[57]....
        /*0d78*/ 	.word	0x0001a360
        /*0d7c*/ 	.word	0x00000003
        /*0d80*/ 	.word	0x00022880
        /*0d84*/ 	.short	0x010a
        /*0d86*/ 	.byte	0x3f
	.zero		1


	//   ....[58]....
        /*0d88*/ 	.word	0x0001a9a0
        /*0d8c*/ 	.word	0x00000003
        /*0d90*/ 	.word	0x00022870
        /*0d94*/ 	.short	0x0107
        /*0d96*/ 	.byte	0x3f
	.zero		1


	//   ....[59]....
        /*0d98*/ 	.word	0x0001aa30
        /*0d9c*/ 	.word	0x00000003
        /*0da0*/ 	.word	0x00022870
        /*0da4*/ 	.short	0x0101
        /*0da6*/ 	.byte	0x3f
	.zero		1


	//   ....[60]....
        /*0da8*/ 	.word	0x0001aa60
        /*0dac*/ 	.word	0x00000003
        /*0db0*/ 	.word	0x00022840
        /*0db4*/ 	.short	0x010a
        /*0db6*/ 	.byte	0x3f
	.zero		1


	//   ....[61]....
        /*0db8*/ 	.word	0x0001b030
        /*0dbc*/ 	.word	0x00000003
        /*0dc0*/ 	.word	0x00022830
        /*0dc4*/ 	.short	0x0107
        /*0dc6*/ 	.byte	0x3f
	.zero		1


	//   ....[62]....
        /*0dc8*/ 	.word	0x0001b0d0
        /*0dcc*/ 	.word	0x00000003
        /*0dd0*/ 	.word	0x00022830
        /*0dd4*/ 	.short	0x0101
        /*0dd6*/ 	.byte	0x3f
	.zero		1


	//   ....[63]....
        /*0dd8*/ 	.word	0x0001b150
        /*0ddc*/ 	.word	0x00000006
        /*0de0*/ 	.word	0x00022870
        /*0de4*/ 	.short	0x010a
        /*0de6*/ 	.byte	0x3f
	.zero		1


	//   ....[64]....
        /*0de8*/ 	.word	0x0001b1e0
        /*0dec*/ 	.word	0x00000006
        /*0df0*/ 	.word	0x00022860
        /*0df4*/ 	.short	0x010a
        /*0df6*/ 	.byte	0x3f
	.zero		1


	//   ....[65]....
        /*0df8*/ 	.word	0x0001b6d0
        /*0dfc*/ 	.word	0x00000006
        /*0e00*/ 	.word	0x00022850
        /*0e04*/ 	.short	0x0101
        /*0e06*/ 	.byte	0x3f
	.zero		1


	//   ....[66]....
        /*0e08*/ 	.word	0x0001b770
        /*0e0c*/ 	.word	0x00000006
        /*0e10*/ 	.word	0x00000000
        /*0e14*/ 	.short	0x0101
        /*0e16*/ 	.byte	0x3f
	.zero		1


	//   ....[67]....
        /*0e18*/ 	.word	0x0001b840
        /*0e1c*/ 	.word	0x00000003
        /*0e20*/ 	.word	0x00022870
        /*0e24*/ 	.short	0x010a
        /*0e26*/ 	.byte	0x3f
	.zero		1


	//   ....[68]....
        /*0e28*/ 	.word	0x0001b8f0
        /*0e2c*/ 	.word	0x00000003
        /*0e30*/ 	.word	0x00022860
        /*0e34*/ 	.short	0x010a
        /*0e36*/ 	.byte	0x3f
	.zero		1


	//   ....[69]....
        /*0e38*/ 	.word	0x0001bdd0
        /*0e3c*/ 	.word	0x00000003
        /*0e40*/ 	.word	0x00022850
        /*0e44*/ 	.short	0x0101
        /*0e46*/ 	.byte	0x3f
	.zero		1


	//   ....[70]....
        /*0e48*/ 	.word	0x0001be60
        /*0e4c*/ 	.word	0x00000003
        /*0e50*/ 	.word	0x00000000
        /*0e54*/ 	.short	0x0101
        /*0e56*/ 	.byte	0x3f
	.zero		1


	//   ....[71]....
        /*0e58*/ 	.word	0x0001bef0
        /*0e5c*/ 	.word	0x00000007
        /*0e60*/ 	.word	0x00022820
        /*0e64*/ 	.short	0x010a
        /*0e66*/ 	.byte	0x3f
	.zero		1


	//   ....[72]....
        /*0e68*/ 	.word	0x0001c010
        /*0e6c*/ 	.word	0x00000005
        /*0e70*/ 	.word	0x00022840
        /*0e74*/ 	.short	0x010a
        /*0e76*/ 	.byte	0x3f
	.zero		1


	//   ....[73]....
        /*0e78*/ 	.word	0x0001c0b0
        /*0e7c*/ 	.word	0x00000007
        /*0e80*/ 	.word	0x00022840
        /*0e84*/ 	.short	0x010a
        /*0e86*/ 	.byte	0x3f
	.zero		1


	//   ....[74]....
        /*0e88*/ 	.word	0x0001c0f0
        /*0e8c*/ 	.word	0x00000005
        /*0e90*/ 	.word	0x00022860
        /*0e94*/ 	.short	0x010a
        /*0e96*/ 	.byte	0x3f
	.zero		1


	//   ....[75]....
        /*0e98*/ 	.word	0x0001c130
        /*0e9c*/ 	.word	0x00000007
        /*0ea0*/ 	.word	0x00022860
        /*0ea4*/ 	.short	0x010a
        /*0ea6*/ 	.byte	0x3f
	.zero		1


	//   ....[76]....
        /*0ea8*/ 	.word	0x0001c170
        /*0eac*/ 	.word	0x00000005
        /*0eb0*/ 	.word	0x00022880
        /*0eb4*/ 	.short	0x010a
        /*0eb6*/ 	.byte	0x3f
	.zero		1


	//   ....[77]....
        /*0eb8*/ 	.word	0x0001c1b0
        /*0ebc*/ 	.word	0x00000007
        /*0ec0*/ 	.word	0x00022880
        /*0ec4*/ 	.short	0x010a
        /*0ec6*/ 	.byte	0x3f
	.zero		1


	//   ....[78]....
        /*0ec8*/ 	.word	0x0001c220
        /*0ecc*/ 	.word	0x00000003
        /*0ed0*/ 	.word	0x00022800
        /*0ed4*/ 	.short	0x010a
        /*0ed6*/ 	.byte	0x3f
	.zero		1


	//   ....[79]....
        /*0ed8*/ 	.word	0x0001c280
        /*0edc*/ 	.word	0x00000003
        /*0ee0*/ 	.word	0x00022830
        /*0ee4*/ 	.short	0x010a
        /*0ee6*/ 	.byte	0x3f
	.zero		1


	//   ....[80]....
        /*0ee8*/ 	.word	0x0001c2e0
        /*0eec*/ 	.word	0x0000000e
        /*0ef0*/ 	.word	0x00022830
        /*0ef4*/ 	.short	0x010a
        /*0ef6*/ 	.byte	0x3f
	.zero		1


	//   ....[81]....
        /*0ef8*/ 	.word	0x0001c340
        /*0efc*/ 	.word	0x0000000e
        /*0f00*/ 	.word	0x00022850
        /*0f04*/ 	.short	0x010a
        /*0f06*/ 	.byte	0x3f
	.zero		1


	//   ....[82]....
        /*0f08*/ 	.word	0x0001c3a0
        /*0f0c*/ 	.word	0x0000000e
        /*0f10*/ 	.word	0x00022830
        /*0f14*/ 	.short	0x010a
        /*0f16*/ 	.byte	0x3f
	.zero		1


	//   ....[83]....
        /*0f18*/ 	.word	0x0001c400
        /*0f1c*/ 	.word	0x0000000e
        /*0f20*/ 	.word	0x00022850
        /*0f24*/ 	.short	0x010a
        /*0f26*/ 	.byte	0x3f
	.zero		1


	//   ....[84]....
        /*0f28*/ 	.word	0x0001c460
        /*0f2c*/ 	.word	0x0000000f
        /*0f30*/ 	.word	0x00022830
        /*0f34*/ 	.short	0x010a
        /*0f36*/ 	.byte	0x3f
	.zero		1


	//   ....[85]....
        /*0f38*/ 	.word	0x0001c4c0
        /*0f3c*/ 	.word	0x0000000f
        /*0f40*/ 	.word	0x00022850
        /*0f44*/ 	.short	0x010a
        /*0f46*/ 	.byte	0x3f
	.zero		1


	//   ....[86]....
        /*0f48*/ 	.word	0x0001c520
        /*0f4c*/ 	.word	0x00000003
        /*0f50*/ 	.word	0x00022850
        /*0f54*/ 	.short	0x010a
        /*0f56*/ 	.byte	0x3f
	.zero		1


	//   ....[87]....
        /*0f58*/ 	.word	0x0001c600
        /*0f5c*/ 	.word	0x00000003
        /*0f60*/ 	.word	0x00022880
        /*0f64*/ 	.short	0x010a
        /*0f66*/ 	.byte	0x3f
	.zero		1


	//   ....[88]....
        /*0f68*/ 	.word	0x0001d2f0
        /*0f6c*/ 	.word	0x00000003
        /*0f70*/ 	.word	0x00022840
        /*0f74*/ 	.short	0x010a
        /*0f76*/ 	.byte	0x3f
	.zero		1


	//   ....[89]....
        /*0f78*/ 	.word	0x0001e890
        /*0f7c*/ 	.word	0x00000003
        /*0f80*/ 	.word	0x00022820
        /*0f84*/ 	.short	0x010a
        /*0f86*/ 	.byte	0x3f
	.zero		1


	//   ....[90]....
        /*0f88*/ 	.word	0x0001e8e0
        /*0f8c*/ 	.word	0x00000003
        /*0f90*/ 	.word	0x00022880
        /*0f94*/ 	.short	0x010a
        /*0f96*/ 	.byte	0x3f
	.zero		1


	//   ....[91]....
        /*0f98*/ 	.word	0x0001f410
        /*0f9c*/ 	.word	0x00000003
        /*0fa0*/ 	.word	0x00022840
        /*0fa4*/ 	.short	0x010a
        /*0fa6*/ 	.byte	0x3f
	.zero		1


	//   ....[92]....
        /*0fa8*/ 	.word	0x0001fef0
        /*0fac*/ 	.word	0x00000006
        /*0fb0*/ 	.word	0x00022870
        /*0fb4*/ 	.short	0x010a
        /*0fb6*/ 	.byte	0x3f
	.zero		1


	//   ....[93]....
        /*0fb8*/ 	.word	0x0001ff40
        /*0fbc*/ 	.word	0x00000006
        /*0fc0*/ 	.word	0x00022860
        /*0fc4*/ 	.short	0x010a
        /*0fc6*/ 	.byte	0x3f
	.zero		1


	//   ....[94]....
        /*0fc8*/ 	.word	0x0001ff90
        /*0fcc*/ 	.word	0x00000003
        /*0fd0*/ 	.word	0x00022870
        /*0fd4*/ 	.short	0x010a
        /*0fd6*/ 	.byte	0x3f
	.zero		1


	//   ....[95]....
        /*0fd8*/ 	.word	0x0001ffe0
        /*0fdc*/ 	.word	0x00000003
        /*0fe0*/ 	.word	0x00022860
        /*0fe4*/ 	.short	0x010a
        /*0fe6*/ 	.byte	0x3f
	.zero		1


	//   ....[96]....
        /*0fe8*/ 	.word	0x00020030
        /*0fec*/ 	.word	0x00000007
        /*0ff0*/ 	.word	0x00022820
        /*0ff4*/ 	.short	0x010a
        /*0ff6*/ 	.byte	0x3f
	.zero		1


	//   ....[97]....
        /*0ff8*/ 	.word	0x00020080
        /*0ffc*/ 	.word	0x00000005
        /*1000*/ 	.word	0x00022840
        /*1004*/ 	.short	0x010a
        /*1006*/ 	.byte	0x3f
	.zero		1


	//   ....[98]....
        /*1008*/ 	.word	0x000200d0
        /*100c*/ 	.word	0x00000007
        /*1010*/ 	.word	0x00022840
        /*1014*/ 	.short	0x010a
        /*1016*/ 	.byte	0x3f
	.zero		1


	//   ....[99]....
        /*1018*/ 	.word	0x00020120
        /*101c*/ 	.word	0x00000005
        /*1020*/ 	.word	0x00022860
        /*1024*/ 	.short	0x010a
        /*1026*/ 	.byte	0x3f
	.zero		1


	//   ....[100]....
        /*1028*/ 	.word	0x00020170
        /*102c*/ 	.word	0x00000007
        /*1030*/ 	.word	0x00022860
        /*1034*/ 	.short	0x010a
        /*1036*/ 	.byte	0x3f
	.zero		1


	//   ....[101]....
        /*1038*/ 	.word	0x000201c0
        /*103c*/ 	.word	0x00000005
        /*1040*/ 	.word	0x00022880
        /*1044*/ 	.short	0x010a
        /*1046*/ 	.byte	0x3f
	.zero		1


	//----- nvinfo : EIATTR_NUM_MBARRIERS
	.align		4
.L_179:
        /*1048*/ 	.byte	0x03, 0x38
        /*104a*/ 	.short	0x0016


	//----- nvinfo : EIATTR_EXIT_INSTR_OFFSETS
	.align		4
        /*104c*/ 	.byte	0x04, 0x1c
        /*104e*/ 	.short	(.L_181 - .L_180)


	//   ....[0]....
.L_180:
        /*1050*/ 	.word	0x0001c200


	//----- nvinfo : EIATTR_MAX_THREADS
	.align		4
.L_181:
        /*1054*/ 	.byte	0x04, 0x05
        /*1056*/ 	.short	(.L_183 - .L_182)
.L_182:
        /*1058*/ 	.word	0x00000180
        /*105c*/ 	.word	0x00000001
        /*1060*/ 	.word	0x00000001


	//----- nvinfo : EIATTR_CRS_STACK_SIZE
	.align		4
.L_183:
        /*1064*/ 	.byte	0x04, 0x1e
        /*1066*/ 	.short	(.L_185 - .L_184)
.L_184:
        /*1068*/ 	.word	0x00000000


	//----- nvinfo : EIATTR_CBANK_PARAM_SIZE
	.align		4
.L_185:
        /*106c*/ 	.byte	0x03, 0x19
        /*106e*/ 	.short	0x0a70


	//----- nvinfo : EIATTR_PARAM_CBANK
	.align		4
        /*1070*/ 	.byte	0x04, 0x0a
        /*1072*/ 	.short	(.L_187 - .L_186)
	.align		4
.L_186:
        /*1074*/ 	.word	index@(.nv.constant0._ZN7cutlass13device_kernelIN5flash11enable_sm90INS1_16FlashAttnFwdSm90INS1_25CollectiveMainloopFwdSm90ILi2EN4cute5tupleIJNS5_1CILi1EEES8_S8_EEENS6_IJNS7_ILi128EEENS7_ILi160EEESA_EEELi128ENS_12float_e4m3_tEfNS_4arch4Sm90ELb0ELb1ELb1ELb0ELb1ELb0ELb0ELb1ELb1ELb1ELb1ELb0EEENS1_21CollectiveEpilogueFwdINS6_IJSA_SA_SB_EEES9_NS_10bfloat16_tESF_Li256ELb0ELb1ELb1ELb1EEENS1_19SingleTileSchedulerILb0ELb1ELb1ELi128EEEEEEEEEvNT_6ParamsE)
        /*1078*/ 	.short	0x0210
        /*107a*/ 	.short	0x0a70


	//----- nvinfo : EIATTR_SW_WAR
	.align		4
.L_187:
        /*107c*/ 	.byte	0x04, 0x36
        /*107e*/ 	.short	(.L_189 - .L_188)
.L_188:
        /*1080*/ 	.word	0x00000008
.L_189:


//--------------------- .nv.info._ZN7cutlass13device_kernelIN5flash11enable_sm90INS1_16FlashAttnFwdSm90INS1_25CollectiveMainloopFwdSm90ILi2EN4cute5tupleIJNS5_1CILi1EEES8_S8_EEENS6_IJNS7_ILi128EEENS7_ILi160EEESA_EEELi128ENS_12float_e4m3_tEfNS_4arch4Sm90ELb0ELb1ELb1ELb1ELb1ELb0ELb0ELb1ELb1ELb1ELb1ELb0EEENS1_21CollectiveEpilogueFwdINS6_IJSA_SA_SB_EEES9_NS_10bfloat16_tESF_Li256ELb1ELb1ELb1ELb1EEENS1_36VarlenDynamicPersistentTileSchedulerILi128ELi160ELi256ELi128ELb1ELb1ELb1ELb1ELb0ELb1EEEEEEEEEvNT_6ParamsE --------------------------
	.section	.nv.info._ZN7cutlass13device_kernelIN5flash11enable_sm90INS1_16FlashAttnFwdSm90INS1_25CollectiveMainloopFwdSm90ILi2EN4cute5tupleIJNS5_1CILi1EEES8_S8_EEENS6_IJNS7_ILi128EEENS7_ILi160EEESA_EEELi128ENS_12float_e4m3_tEfNS_4arch4Sm90ELb0ELb1ELb1ELb1ELb1ELb0ELb0ELb1ELb1ELb1ELb1ELb0EEENS1_21CollectiveEpilogueFwdINS6_IJSA_SA_SB_EEES9_NS_10bfloat16_tESF_Li256ELb1ELb1ELb1ELb1EEENS1_36VarlenDynamicPersistentTileSchedulerILi128ELi160ELi256ELi128ELb1ELb1ELb1ELb1ELb0ELb1EEEEEEEEEvNT_6ParamsE,"",@"SHT_CUDA_INFO"
	.sectionflags	@""
	.align	4


	//----- nvinfo : EIATTR_CUDA_API_VERSION
	.align		4
        /*0000*/ 	.byte	0x04, 0x37
        /*0002*/ 	.short	(.L_191 - .L_190)
.L_190:
        /*0004*/ 	.word	0x00000082


	//----- nvinfo : EIATTR_KPARAM_INFO
	.align		4
.L_191:
        /*0008*/ 	.byte	0x04, 0x17
        /*000a*/ 	.short	(.L_193 - .L_192)
.L_192:
        /*000c*/ 	.word	0x00000000
        /*0010*/ 	.short	0x0000
        /*0012*/ 	.short	0x0070
        /*0014*/ 	.byte	0x00, 0xf0, 0x01, 0x2a


	//----- nvinfo : EIATTR_SPARSE_MMA_MASK
	.align		4
.L_193:
        /*0018*/ 	.byte	0x03, 0x50
        /*001a*/ 	.short	0x0000


	//----- nvinfo : EIATTR_MAXREG_COUNT
	.align		4
        /*001c*/ 	.byte	0x03, 0x1b
        /*001e*/ 	.short	0x00a8


	//----- nvinfo : EIATTR_NUM_BARRIERS
	.align		4
        /*0020*/ 	.byte	0x02, 0x4c
        /*0022*/ 	.byte	0x10
	.zero		1


	//----- nvinfo : EIATTR_EXTERNS
	.align		4
        /*0024*/ 	.byte	0x04, 0x0f
        /*0026*/ 	.short	(.L_195 - .L_194)


	//   ....[0]....
	.align		4
.L_194:
        /*0028*/ 	.word	index@(__assertfail)


	//----- nvinfo : EIATTR_ANNOTATIONS
	.align		4
.L_195:
        /*002c*/ 	.byte	0x04, 0x55
        /*002e*/ 	.short	(.L_197 - .L_196)


	//   ....[0]....
.L_196:
        /* <DEDUP_REMOVED lines=24> */


	//----- nvinfo : EIATTR_MERCURY_ISA_VERSION
	.align		4
.L_197:
        /*0198*/ 	.byte	0x03, 0x5f
        /*019a*/ 	.short	0x0101


	//----- nvinfo : EIATTR_UNUSED_LOAD_BYTE_OFFSET
	.align		4
        /*019c*/ 	.byte	0x04, 0x44
        /*019e*/ 	.short	(.L_199 - .L_198)


	//   ....[0]....
.L_198:
        /*01a0*/ 	.word	0x00000980
        /*01a4*/ 	.word	0x0000fff0


	//   ....[1]....
        /*01a8*/ 	.word	0x00014f00
        /*01ac*/ 	.word	0x0000fff0


	//----- nvinfo : EIATTR_INT_WARP_WIDE_INSTR_OFFSETS
	.align		4
.L_199:
        /*01b0*/ 	.byte	0x04, 0x31
        /*01b2*/ 	.short	(.L_201 - .L_200)


	//   ....[0]....
.L_200:
        /*01b4*/ 	.word	0x000000c0


	//   ....[1]....
        /*01b8*/ 	.word	0x000000d0


	//   ....[2]....
        /*01bc*/ 	.word	0x00000170


	//   ....[3]....
        /*01c0*/ 	.word	0x0001abf0


	//   ....[4]....
        /*01c4*/ 	.word	0x0001ac80


	//   ....[5]....
        /*01c8*/ 	.word	0x0001ece0


	//   ....[6]....
        /*01cc*/ 	.word	0x0001ed70


	//----- nvinfo : EIATTR_COOP_GROUP_MASK_REGIDS
	.align		4
.L_201:
        /*01d0*/ 	.byte	0x04, 0x29
        /*01d2*/ 	.short	(.L_203 - .L_202)


	//   ....[0]....
.L_202:
        /*01d4*/ 	.word	0xffffffff


	//   ....[1]....
        /*01d8*/ 	.word	0xffffffff


	//   ....[2]....
        /*01dc*/ 	.word	0xffffffff


	//   ....[3]....
        /*01e0*/ 	.word	0xffffffff


	//   ....[4]....
        /*01e4*/ 	.word	0xffffffff


	//   ....[5]....
        /*01e8*/ 	.word	0xffffffff


	//   ....[6]....
        /*01ec*/ 	.word	0xffffffff


	//   ....[7]....
        /*01f0*/ 	.word	0xffffffff


	//   ....[8]....
        /*01f4*/ 	.word	0xffffffff


	//   ....[9]....
        /*01f8*/ 	.word	0xffffffff


	//   ....[10]....
        /*01fc*/ 	.word	0xffffffff


	//   ....[11]....
        /*0200*/ 	.word	0xffffffff


	//   ....[12]....
        /*0204*/ 	.word	0xffffffff


	//   ....[13]....
        /*0208*/ 	.word	0xffffffff


	//   ....[14]....
        /*020c*/ 	.word	0xffffffff


	//   ....[15]....
        /*0210*/ 	.word	0xffffffff


	//   ....[16]....
        /*0214*/ 	.word	0xffffffff


	//   ....[17]....
        /*0218*/ 	.word	0xffffffff


	//   ....[18]....
        /*021c*/ 	.word	0xffffffff


	//   ....[19]....
        /*0220*/ 	.word	0xffffffff


	//   ....[20]....
        /*0224*/ 	.word	0xffffffff


	//   ....[21]....
        /*0228*/ 	.word	0xffffffff


	//   ....[22]....
        /*022c*/ 	.word	0xffffffff


	//   ....[23]....
        /*0230*/ 	.word	0xffffffff


	//   ....[24]....
        /*0234*/ 	.word	0xffffffff


	//   ....[25]....
        /*0238*/ 	.word	0xffffffff


	//   ....[26]....
        /*023c*/ 	.word	0xffffffff


	//   ....[27]....
        /*0240*/ 	.word	0xffffffff


	//   ....[28]....
        /*0244*/ 	.word	0xffffffff


	//   ....[29]....
        /*0248*/ 	.word	0xffffffff


	//   ....[30]....
        /*024c*/ 	.word	0xffffffff


	//   ....[31]....
        /*0250*/ 	.word	0xffffffff


	//   ....[32]....
        /*0254*/ 	.word	0xffffffff


	//   ....[33]....
        /*0258*/ 	.word	0xffffffff


	//   ....[34]....
        /*025c*/ 	.word	0xffffffff


	//   ....[35]....
        /*0260*/ 	.word	0xffffffff


	//   ....[36]....
        /*0264*/ 	.word	0xffffffff


	//   ....[37]....
        /*0268*/ 	.word	0xffffffff


	//   ....[38]....
        /*026c*/ 	.word	0xffffffff


	//   ....[39]....
        /*0270*/ 	.word	0xffffffff


	//   ....[40]....
        /*0274*/ 	.word	0xffffffff


	//   ....[41]....
        /*0278*/ 	.word	0xffffffff


	//   ....[42]....
        /*027c*/ 	.word	0xffffffff


	//   ....[43]....
        /*0280*/ 	.word	0xffffffff


	//   ....[44]....
        /*0284*/ 	.word	0xffffffff


	//   ....[45]....
        /*0288*/ 	.word	0xffffffff


	//   ....[46]....
        /*028c*/ 	.word	0xffffffff


	//   ....[47]....
        /*0290*/ 	.word	0xffffffff


	//   ....[48]....
        /*0294*/ 	.word	0xffffffff


	//   ....[49]....
        /*0298*/ 	.word	0xffffffff


	//   ....[50]....
        /*029c*/ 	.word	0xffffffff


	//   ....[51]....
        /*02a0*/ 	.word	0xffffffff


	//   ....[52]....
        /*02a4*/ 	.word	0xffffffff


	//   ....[53]....
        /*02a8*/ 	.word	0xffffffff


	//   ....[54]....
        /*02ac*/ 	.word	0xffffffff


	//   ....[55]....
        /*02b0*/ 	.word	0xffffffff


	//   ....[56]....
        /*02b4*/ 	.word	0xffffffff


	//   ....[57]....
        /*02b8*/ 	.word	0xffffffff


	//   ....[58]....
        /*02bc*/ 	.word	0xffffffff


	//   ....[59]....
        /*02c0*/ 	.word	0xffffffff


	//   ....[60]....
        /*02c4*/ 	.word	0xffffffff


	//   ....[61]....
        /*02c8*/ 	.word	0xffffffff


	//   ....[62]....
        /*02cc*/ 	.word	0xffffffff


	//   ....[63]....
        /*02d0*/ 	.word	0xffffffff


	//   ....[64]....
        /*02d4*/ 	.word	0xffffffff


	//   ....[65]....
        /*02d8*/ 	.word	0xffffffff


	//   ....[66]....
        /*02dc*/ 	.word	0xffffffff


	//   ....[67]....
        /*02e0*/ 	.word	0xffffffff


	//   ....[68]....
        /*02e4*/ 	.word	0xffffffff


	//   ....[69]....
        /*02e8*/ 	.word	0xffffffff


	//   ....[70]....
        /*02ec*/ 	.word	0xffffffff


	//   ....[71]....
        /*02f0*/ 	.word	0xffffffff


	//   ....[72]....
        /*02f4*/ 	.word	0xffffffff


	//   ....[73]....
        /*02f8*/ 	.word	0xffffffff


	//   ....[74]....
        /*02fc*/ 	.word	0xffffffff


	//   ....[75]....
        /*0300*/ 	.word	0xffffffff


	//   ....[76]....
        /*0304*/ 	.word	0xffffffff


	//   ....[77]....
        /*0308*/ 	.word	0xffffffff


	//   ....[78]....
        /*030c*/ 	.word	0xffffffff


	//   ....[79]....
        /*0310*/ 	.word	0xffffffff


	//   ....[80]....
        /*0314*/ 	.word	0xffffffff


	//   ....[81]....
        /*0318*/ 	.word	0xffffffff


	//   ....[82]....
        /*031c*/ 	.word	0xffffffff


	//   ....[83]....
        /*0320*/ 	.word	0xffffffff


	//   ....[84]....
        /*0324*/ 	.word	0xffffffff


	//   ....[85]....
        /*0328*/ 	.word	0xffffffff


	//   ....[86]....
        /*032c*/ 	.word	0xffffffff


	//   ....[87]....
        /*0330*/ 	.word	0xffffffff


	//   ....[88]....
        /*0334*/ 	.word	0xffffffff


	//   ....[89]....
        /*0338*/ 	.word	0xffffffff


	//   ....[90]....
        /*033c*/ 	.word	0xffffffff


	//   ....[91]....
        /*0340*/ 	.word	0xffffffff


	//   ....[92]....
        /*0344*/ 	.word	0xffffffff


	//   ....[93]....
        /*0348*/ 	.word	0xffffffff


	//   ....[94]....
        /*034c*/ 	.word	0xffffffff


	//   ....[95]....
        /*0350*/ 	.word	0xffffffff


	//   ....[96]....
        /*0354*/ 	.word	0xffffffff


	//   ....[97]....
        /*0358*/ 	.word	0xffffffff


	//   ....[98]....
        /*035c*/ 	.word	0xffffffff


	//   ....[99]....
        /*0360*/ 	.word	0xffffffff


	//   ....[100]....
        /*0364*/ 	.word	0xffffffff


	//   ....[101]....
        /*0368*/ 	.word	0xffffffff


	//   ....[102]....
        /*036c*/ 	.word	0xffffffff


	//   ....[103]....
        /*0370*/ 	.word	0xffffffff


	//   ....[104]....
        /*0374*/ 	.word	0xffffffff


	//   ....[105]....
        /*0378*/ 	.word	0xffffffff


	//   ....[106]....
        /*037c*/ 	.word	0xffffffff


	//   ....[107]....
        /*0380*/ 	.word	0xffffffff


	//   ....[108]....
        /*0384*/ 	.word	0xffffffff


	//   ....[109]....
        /*0388*/ 	.word	0xffffffff


	//   ....[110]....
        /*038c*/ 	.word	0xffffffff


	//   ....[111]....
        /*0390*/ 	.word	0xffffffff


	//   ....[112]....
        /*0394*/ 	.word	0xffffffff


	//   ....[113]....
        /*0398*/ 	.word	0xffffffff


	//   ....[114]....
        /*039c*/ 	.word	0xffffffff


	//   ....[115]....
        /*03a0*/ 	.word	0xffffffff


	//   ....[116]....
        /*03a4*/ 	.word	0xffffffff


	//   ....[117]....
        /*03a8*/ 	.word	0xffffffff


	//   ....[118]....
        /*03ac*/ 	.word	0xffffffff


	//   ....[119]....
        /*03b0*/ 	.word	0xffffffff


	//   ....[120]....
        /*03b4*/ 	.word	0xffffffff


	//   ....[121]....
        /*03b8*/ 	.word	0xffffffff


	//   ....[122]....
        /*03bc*/ 	.word	0xffffffff


	//   ....[123]....
        /*03c0*/ 	.word	0xffffffff


	//   ....[124]....
        /*03c4*/ 	.word	0xffffffff


	//   ....[125]....
        /*03c8*/ 	.word	0xffffffff


	//   ....[126]....
        /*03cc*/ 	.word	0xffffffff


	//   ....[127]....
        /*03d0*/ 	.word	0xffffffff


	//   ....[128]....
        /*03d4*/ 	.word	0xffffffff


	//   ....[129]....
        /*03d8*/ 	.word	0xffffffff


	//   ....[130]....
        /*03dc*/ 	.word	0xffffffff


	//   ....[131]....
        /*03e0*/ 	.word	0xffffffff


	//   ....[132]....
        /*03e4*/ 	.word	0xffffffff


	//   ....[133]....
        /*03e8*/ 	.word	0xffffffff


	//   ....[134]....
        /*03ec*/ 	.word	0xffffffff


	//   ....[135]....
        /*03f0*/ 	.word	0xffffffff


	//   ....[136]....
        /*03f4*/ 	.word	0xffffffff


	//   ....[137]....
        /*03f8*/ 	.word	0xffffffff


	//   ....[138]....
        /*03fc*/ 	.word	0xffffffff


	//   ....[139]....
        /*0400*/ 	.word	0xffffffff


	//   ....[140]....
        /*0404*/ 	.word	0xffffffff


	//   ....[141]....
        /*0408*/ 	.word	0xffffffff


	//   ....[142]....
        /*040c*/ 	.word	0xffffffff


	//   ....[143]....
        /*0410*/ 	.word	0xffffffff


	//   ....[144]....
        /*0414*/ 	.word	0xffffffff


	//   ....[145]....
        /*0418*/ 	.word	0xffffffff


	//   ....[146]....
        /*041c*/ 	.word	0xffffffff


	//   ....[147]....
        /*0420*/ 	.word	0xffffffff


	//   ....[148]....
        /*0424*/ 	.word	0xffffffff


	//   ....[149]....
        /*0428*/ 	.word	0xffffffff


	//   ....[150]....
        /*042c*/ 	.word	0xffffffff


	//   ....[151]....
        /*0430*/ 	.word	0xffffffff


	//   ....[152]....
        /*0434*/ 	.word	0xffffffff


	//   ....[153]....
        /*0438*/ 	.word	0xffffffff


	//   ....[154]....
        /*043c*/ 	.word	0xffffffff


	//   ....[155]....
        /*0440*/ 	.word	0xffffffff


	//   ....[156]....
        /*0444*/ 	.word	0xffffffff


	//   ....[157]....
        /*0448*/ 	.word	0xffffffff


	//   ....[158]....
        /*044c*/ 	.word	0xffffffff


	//   ....[159]....
        /*0450*/ 	.word	0xffffffff


	//   ....[160]....
        /*0454*/ 	.word	0xffffffff


	//   ....[161]....
        /*0458*/ 	.word	0xffffffff


	//   ....[162]....
        /*045c*/ 	.word	0xffffffff


	//   ....[163]....
        /*0460*/ 	.word	0xffffffff


	//   ....[164]....
        /*0464*/ 	.word	0xffffffff


	//   ....[165]....
        /*0468*/ 	.word	0xffffffff


	//   ....[166]....
        /*046c*/ 	.word	0xffffffff


	//   ....[167]....
        /*0470*/ 	.word	0xffffffff


	//   ....[168]....
        /*0474*/ 	.word	0xffffffff


	//   ....[169]....
        /*0478*/ 	.word	0xffffffff


	//   ....[170]....
        /*047c*/ 	.word	0xffffffff


	//   ....[171]....
        /*0480*/ 	.word	0xffffffff


	//   ....[172]....
        /*0484*/ 	.word	0xffffffff


	//   ....[173]....
        /*0488*/ 	.word	0xffffffff


	//   ....[174]....
        /*048c*/ 	.word	0xffffffff


	//   ....[175]....
        /*0490*/ 	.word	0xffffffff


	//   ....[176]....
        /*0494*/ 	.word	0xffffffff


	//   ....[177]....
        /*0498*/ 	.word	0xffffffff


	//   ....[178]....
        /*049c*/ 	.word	0xffffffff


	//   ....[179]....
        /*04a0*/ 	.word	0xffffffff


	//   ....[180]....
        /*04a4*/ 	.word	0xffffffff


	//   ....[181]....
        /*04a8*/ 	.word	0xffffffff


	//   ....[182]....
        /*04ac*/ 	.word	0xffffffff


	//   ....[183]....
        /*04b0*/ 	.word	0xffffffff


	//   ....[184]....
        /*04b4*/ 	.word	0xffffffff


	//   ....[185]....
        /*04b8*/ 	.word	0xffffffff


	//   ....[186]....
        /*04bc*/ 	.word	0xffffffff


	//   ....[187]....
        /*04c0*/ 	.word	0xffffffff


	//   ....[188]....
        /*04c4*/ 	.word	0xffffffff


	//   ....[189]....
        /*04c8*/ 	.word	0xffffffff


	//   ....[190]....
        /*04cc*/ 	.word	0xffffffff


	//   ....[191]....
        /*04d0*/ 	.word	0xffffffff


	//   ....[192]....
        /*04d4*/ 	.word	0xffffffff


	//   ....[193]....
        /*04d8*/ 	.word	0xffffffff


	//   ....[194]....
        /*04dc*/ 	.word	0xffffffff


	//   ....[195]....
        /*04e0*/ 	.word	0xffffffff


	//   ....[196]....
        /*04e4*/ 	.word	0xffffffff


	//   ....[197]....
        /*04e8*/ 	.word	0xffffffff


	//   ....[198]....
        /*04ec*/ 	.word	0xffffffff


	//   ....[199]....
        /*04f0*/ 	.word	0xffffffff


	//   ....[200]....
        /*04f4*/ 	.word	0xffffffff


	//   ....[201]....
        /*04f8*/ 	.word	0xffffffff


	//   ....[202]....
        /*04fc*/ 	.word	0xffffffff


	//   ....[203]....
        /*0500*/ 	.word	0xffffffff


	//   ....[204]....
        /*0504*/ 	.word	0xffffffff


	//   ....[205]....
        /*0508*/ 	.word	0xffffffff


	//   ....[206]....
        /*050c*/ 	.word	0xffffffff


	//   ....[207]....
        /*0510*/ 	.word	0xffffffff


	//   ....[208]....
        /*0514*/ 	.word	0xffffffff


	//   ....[209]....
        /*0518*/ 	.word	0xffffffff


	//   ....[210]....
        /*051c*/ 	.word	0xffffffff


	//   ....[211]....
        /*0520*/ 	.word	0xffffffff


	//   ....[212]....
        /*0524*/ 	.word	0xffffffff


	//   ....[213]....
        /*0528*/ 	.word	0xffffffff


	//   ....[214]....
        /*052c*/ 	.word	0xffffffff


	//   ....[215]....
        /*0530*/ 	.word	0xffffffff


	//   ....[216]....
        /*0534*/ 	.word	0xffffffff


	//   ....[217]....
        /*0538*/ 	.word	0xffffffff


	//   ....[218]....
        /*053c*/ 	.word	0xffffffff


	//   ....[219]....
        /*0540*/ 	.word	0xffffffff


	//   ....[220]....
        /*0544*/ 	.word	0xffffffff


	//   ....[221]....
        /*0548*/ 	.word	0xffffffff


	//   ....[222]....
        /*054c*/ 	.word	0xffffffff


	//   ....[223]....
        /*0550*/ 	.word	0xffffffff


	//   ....[224]....
        /*0554*/ 	.word	0xffffffff


	//   ....[225]....
        /*0558*/ 	.word	0xffffffff


	//   ....[226]....
        /*055c*/ 	.word	0xffffffff


	//   ....[227]....
        /*0560*/ 	.word	0xffffffff


	//   ....[228]....
        /*0564*/ 	.word	0xffffffff


	//   ....[229]....
        /*0568*/ 	.word	0xffffffff


	//   ....[230]....
        /*056c*/ 	.word	0xffffffff


	//   ....[231]....
        /*0570*/ 	.word	0xffffffff


	//   ....[232]....
        /*0574*/ 	.word	0xffffffff


	//   ....[233]....
        /*0578*/ 	.word	0xffffffff


	//   ....[234]....
        /*057c*/ 	.word	0xffffffff


	//   ....[235]....
        /*0580*/ 	.word	0xffffffff


	//   ....[236]....
        /*0584*/ 	.word	0xffffffff


	//   ....[237]....
        /*0588*/ 	.word	0xffffffff


	//   ....[238]....
        /*058c*/ 	.word	0xffffffff


	//   ....[239]....
        /*0590*/ 	.word	0xffffffff


	//   ....[240]....
        /*0594*/ 	.word	0xffffffff


	//   ....[241]....
        /*0598*/ 	.word	0xffffffff


	//   ....[242]....
        /*059c*/ 	.word	0xffffffff


	//   ....[243]....
        /*05a0*/ 	.word	0xffffffff


	//   ....[244]....
        /*05a4*/ 	.word	0xffffffff


	//   ....[245]....
        /*05a8*/ 	.word	0xffffffff


	//   ....[246]....
        /*05ac*/ 	.word	0xffffffff


	//   ....[247]....
        /*05b0*/ 	.word	0xffffffff


	//   ....[248]....
        /*05b4*/ 	.word	0xffffffff


	//   ....[249]....
        /*05b8*/ 	.word	0xffffffff


	//   ....[250]....
        /*05bc*/ 	.word	0xffffffff


	//   ....[251]....
        /*05c0*/ 	.word	0xffffffff


	//   ....[252]....
        /*05c4*/ 	.word	0xffffffff


	//   ....[253]....
        /*05c8*/ 	.word	0x0500000f


	//   ....[254]....
        /*05cc*/ 	.word	0x0500000f


	//   ....[255]....
        /*05d0*/ 	.word	0x0500000f


	//   ....[0]....
        /*05d4*/ 	.word	0x0500000f


	//   ....[1]....
        /*05d8*/ 	.word	0x0500000f


	//   ....[2]....
        /*05dc*/ 	.word	0x0500000f


	//   ....[3]....
        /*05e0*/ 	.word	0x0500000f


	//   ....[4]....
        /*05e4*/ 	.word	0x0500000f


	//   ....[5]....
        /*05e8*/ 	.word	0x0500000f


	//   ....[6]....
        /*05ec*/ 	.word	0x0500000f


	//   ....[7]....
        /*05f0*/ 	.word	0x0500000f


	//   ....[8]....
        /*05f4*/ 	.word	0x0500000f


	//   ....[9]....
        /*05f8*/ 	.word	0x0500000f


	//   ....[10]....
        /*05fc*/ 	.word	0x0500000f


	//   ....[11]....
        /*0600*/ 	.word	0x0500000f


	//   ....[12]....
        /*0604*/ 	.word	0x0500000f


	//   ....[13]....
        /*0608*/ 	.word	0x0500000f


	//   ....[14]....
        /*060c*/ 	.word	0x0500000f


	//   ....[15]....
        /*0610*/ 	.word	0x0500000f


	//   ....[16]....
        /*0614*/ 	.word	0x0500000f


	//   ....[17]....
        /*0618*/ 	.word	0x0500000f


	//   ....[18]....
        /*061c*/ 	.word	0x0500000f


	//   ....[19]....
        /*0620*/ 	.word	0x0500000f


	//   ....[20]....
        /*0624*/ 	.word	0x0500000f


	//   ....[21]....
        /*0628*/ 	.word	0x0500000f


	//   ....[22]....
        /*062c*/ 	.word	0x0500000f


	//   ....[23]....
        /*0630*/ 	.word	0x0500000f


	//   ....[24]....
        /*0634*/ 	.word	0x0500000f


	//   ....[25]....
        /*0638*/ 	.word	0x0500000f


	//   ....[26]....
        /*063c*/ 	.word	0x0500000f


	//   ....[27]....
        /*0640*/ 	.word	0x0500000f


	//   ....[28]....
        /*0644*/ 	.word	0x0500000f


	//   ....[29]....
        /*0648*/ 	.word	0x0500000f


	//   ....[30]....
        /*064c*/ 	.word	0x0500000f


	//   ....[31]....
        /*0650*/ 	.word	0x0500000f


	//   ....[32]....
        /*0654*/ 	.word	0x0500000f


	//   ....[33]....
        /*0658*/ 	.word	0x0500000f


	//   ....[34]....
        /*065c*/ 	.word	0x0500000f


	//   ....[35]....
        /*0660*/ 	.word	0x0500000f


	//   ....[36]....
        /*0664*/ 	.word	0x0500000f


	//   ....[37]....
        /*0668*/ 	.word	0x0500000f


	//   ....[38]....
        /*066c*/ 	.word	0x0500000f


	//   ....[39]....
        /*0670*/ 	.word	0x0500000f


	//   ....[40]....
        /*0674*/ 	.word	0x0500000f


	//   ....[41]....
        /*0678*/ 	.word	0x0500000f


	//   ....[42]....
        /*067c*/ 	.word	0x0500000f


	//   ....[43]....
        /*0680*/ 	.word	0x0500000f


	//   ....[44]....
        /*0684*/ 	.word	0x0500000f


	//   ....[45]....
        /*0688*/ 	.word	0x0500000f


	//   ....[46]....
        /*068c*/ 	.word	0x0500000f


	//   ....[47]....
        /*0690*/ 	.word	0x0500000f


	//   ....[48]....
        /*0694*/ 	.word	0x0500000f


	//   ....[49]....
        /*0698*/ 	.word	0x0500000f


	//   ....[50]....
        /*069c*/ 	.word	0x0500000f


	//   ....[51]....
        /*06a0*/ 	.word	0x0500000f


	//   ....[52]....
        /*06a4*/ 	.word	0x0500000f


	//   ....[53]....
        /*06a8*/ 	.word	0x0500000f


	//   ....[54]....
        /*06ac*/ 	.word	0x0500000f


	//   ....[55]....
        /*06b0*/ 	.word	0x0500000f


	//   ....[56]....
        /*06b4*/ 	.word	0x0500000f


	//   ....[57]....
        /*06b8*/ 	.word	0x0500000f


	//   ....[58]....
        /*06bc*/ 	.word	0x0500000f


	//   ....[59]....
        /*06c0*/ 	.word	0x0500000f


	//   ....[60]....
        /*06c4*/ 	.word	0x0500000f


	//   ....[61]....
        /*06c8*/ 	.word	0x0500000f


	//   ....[62]....
        /*06cc*/ 	.word	0x0500000f


	//   ....[63]....
        /*06d0*/ 	.word	0x0500000f


	//   ....[64]....
        /*06d4*/ 	.word	0x0500000f


	//   ....[65]....
        /*06d8*/ 	.word	0x0500000f


	//   ....[66]....
        /*06dc*/ 	.word	0x0500000f


	//   ....[67]....
        /*06e0*/ 	.word	0x0500000f


	//   ....[68]....
        /*06e4*/ 	.word	0x0500000f


	//   ....[69]....
        /*06e8*/ 	.word	0x0500000f


	//   ....[70]....
        /*06ec*/ 	.word	0x0500000f


	//   ....[71]....
        /*06f0*/ 	.word	0x0500000f


	//   ....[72]....
        /*06f4*/ 	.word	0x0500000f


	//   ....[73]....
        /*06f8*/ 	.word	0x0500000f


	//   ....[74]....
        /*06fc*/ 	.word	0x0500000f


	//   ....[75]....
        /*0700*/ 	.word	0x0500000f


	//   ....[76]....
        /*0704*/ 	.word	0x0500000f


	//   ....[77]....
        /*0708*/ 	.word	0x0500000f


	//   ....[78]....
        /*070c*/ 	.word	0x0500000f


	//   ....[79]....
        /*0710*/ 	.word	0x0500000f


	//   ....[80]....
        /*0714*/ 	.word	0x0500000f


	//   ....[81]....
        /*0718*/ 	.word	0x0500000f


	//   ....[82]....
        /*071c*/ 	.word	0x0500000f


	//   ....[83]....
        /*0720*/ 	.word	0x0500000f


	//   ....[84]....
        /*0724*/ 	.word	0x0500000f


	//   ....[85]....
        /*0728*/ 	.word	0x0500000f


	//   ....[86]....
        /*072c*/ 	.word	0x0500000f


	//   ....[87]....
        /*0730*/ 	.word	0x0500000f


	//   ....[88]....
        /*0734*/ 	.word	0x0500000f


	//   ....[89]....
        /*0738*/ 	.word	0x0500000f


	//   ....[90]....
        /*073c*/ 	.word	0x0500000f


	//   ....[91]....
        /*0740*/ 	.word	0x0500000f


	//   ....[92]....
        /*0744*/ 	.word	0x0500000f


	//   ....[93]....
        /*0748*/ 	.word	0x0500000f


	//   ....[94]....
        /*074c*/ 	.word	0x0500000f


	//----- nvinfo : EIATTR_COOP_GROUP_INSTR_OFFSETS
	.align		4
.L_203:
        /*0750*/ 	.byte	0x04, 0x28
        /*0752*/ 	.short	(.L_205 - .L_204)


	//   ....[0]....
.L_204:
        /*0754*/ 	.word	0x00000080


	//   ....[1]....
        /*0758*/ 	.word	0x00000090


	//   ....[2]....
        /*075c*/ 	.word	0x000002d0


	//   ....[3]....
        /*0760*/ 	.word	0x00000430


	//   ....[4]....
        /*0764*/ 	.word	0x00000550


	//   ....[5]....
        /*0768*/ 	.word	0x000006b0


	//   ....[6]....
        /*076c*/ 	.word	0x00001ca0


	//   ....[7]....
        /*0770*/ 	.word	0x00002d10


	//   ....[8]....
        /*0774*/ 	.word	0x00003fc0


	//   ....[9]....
        /*0778*/ 	.word	0x00004eb0


	//   ....[10]....
        /*077c*/ 	.word	0x00004f70


	//   ....[11]....
        /*0780*/ 	.word	0x00005a20


	//   ....[12]....
        /*0784*/ 	.word	0x00005a70


	//   ....[13]....
        /*0788*/ 	.word	0x00007d30


	//   ....[14]....
        /*078c*/ 	.word	0x00009580


	//   ....[15]....
        /*0790*/ 	.word	0x0000a390


	//   ....[16]....
        /*0794*/ 	.word	0x0000a3c0


	//   ....[17]....
        /*0798*/ 	.word	0x0000a980


	//   ....[18]....
        /*079c*/ 	.word	0x0000aa10


	//   ....[19]....
        /*07a0*/ 	.word	0x0000dc30


	//   ....[20]....
        /*07a4*/ 	.word	0x0000dc50


	//   ....[21]....
        /*07a8*/ 	.word	0x0000dc70


	//   ....[22]....
        /*07ac*/ 	.word	0x0000dc90


	//   ....[23]....
        /*07b0*/ 	.word	0x00010340


	//   ....[24]....
        /*07b4*/ 	.word	0x00011b90


	//   ....[25]....
        /*07b8*/ 	.word	0x000129a0


	//   ....[26]....
        /*07bc*/ 	.word	0x000129d0


	//   ....[27]....
        /*07c0*/ 	.word	0x00012f90


	//   ....[28]....
        /*07c4*/ 	.word	0x00013020


	//   ....[29]....
        /*07c8*/ 	.word	0x00014740


	//   ....[30]....
        /*07cc*/ 	.word	0x00014750


	//   ....[31]....
        /*07d0*/ 	.word	0x000147d0


	//   ....[32]....
        /*07d4*/ 	.word	0x000147e0


	//   ....[33]....
        /*07d8*/ 	.word	0x00015760


	//   ....[34]....
        /*07dc*/ 	.word	0x00015770


	//   ....[35]....
        /*07e0*/ 	.word	0x00015780


	//   ....[36]....
        /*07e4*/ 	.word	0x00015790


	//   ....[37]....
        /*07e8*/ 	.word	0x000157a0


	//   ....[38]....
        /*07ec*/ 	.word	0x000157b0


	//   ....[39]....
        /*07f0*/ 	.word	0x000157c0


	//   ....[40]....
        /*07f4*/ 	.word	0x000157d0


	//   ....[41]....
        /*07f8*/ 	.word	0x000157e0


	//   ....[42]....
        /*07fc*/ 	.word	0x000157f0


	//   ....[43]....
        /*0800*/ 	.word	0x00015800


	//   ....[44]....
        /*0804*/ 	.word	0x00015810


	//   ....[45]....
        /*0808*/ 	.word	0x00015820


	//   ....[46]....
        /*080c*/ 	.word	0x00015830


	//   ....[47]....
        /*0810*/ 	.word	0x00015840


	//   ....[48]....
        /*0814*/ 	.word	0x00015850


	//   ....[49]....
        /*0818*/ 	.word	0x00015860


	//   ....[50]....
        /*081c*/ 	.word	0x00015870


	//   ....[51]....
        /*0820*/ 	.word	0x00015880


	//   ....[52]....
        /*0824*/ 	.word	0x00015890


	//   ....[53]....
        /*0828*/ 	.word	0x000158a0


	//   ....[54]....
        /*082c*/ 	.word	0x000158c0


	//   ....[55]....
        /*0830*/ 	.word	0x000158e0


	//   ....[56]....
        /*0834*/ 	.word	0x000158f0


	//   ....[57]....
        /*0838*/ 	.word	0x00015900


	//   ....[58]....
        /*083c*/ 	.word	0x00015910


	//   ....[59]....
        /*0840*/ 	.word	0x00015920


	//   ....[60]....
        /*0844*/ 	.word	0x00015940


	//   ....[61]....
        /*0848*/ 	.word	0x00015950


	//   ....[62]....
        /*084c*/ 	.word	0x00015960


	//   ....[63]....
        /*0850*/ 	.word	0x00015970


	//   ....[64]....
        /*0854*/ 	.word	0x00015990


	//   ....[65]....
        /*0858*/ 	.word	0x000159a0


	//   ....[66]....
        /*085c*/ 	.word	0x000159b0


	//   ....[67]....
        /*0860*/ 	.word	0x000159c0


	//   ....[68]....
        /*0864*/ 	.word	0x000159e0


	//   ....[69]....
        /*0868*/ 	.word	0x00015a00


	//   ....[70]....
        /*086c*/ 	.word	0x00015a30


	//   ....[71]....
        /*0870*/ 	.word	0x00015a40


	//   ....[72]....
        /*0874*/ 	.word	0x00015a60


	//   ....[73]....
        /*0878*/ 	.word	0x00015a80


	//   ....[74]....
        /*087c*/ 	.word	0x00015ab0


	//   ....[75]....
        /*0880*/ 	.word	0x00015ac0


	//   ....[76]....
        /*0884*/ 	.word	0x00015ad0


	//   ....[77]....
        /*0888*/ 	.word	0x00015af0


	//   ....[78]....
        /*088c*/ 	.word	0x00015b20


	//   ....[79]....
        /*0890*/ 	.word	0x00015b40


	//   ....[80]....
        /*0894*/ 	.word	0x00015b60


	//   ....[81]....
        /*0898*/ 	.word	0x00015b90


	//   ....[82]....
        /*089c*/ 	.word	0x00015bc0


	//   ....[83]....
        /*08a0*/ 	.word	0x00015bf0


	//   ....[84]....
        /*08a4*/ 	.word	0x00015c10


	//   ....[85]....
        /*08a8*/ 	.word	0x00015c30


	//   ....[86]....
        /*08ac*/ 	.word	0x00015c40


	//   ....[87]....
        /*08b0*/ 	.word	0x00015c50


	//   ....[88]....
        /*08b4*/ 	.word	0x00015c60


	//   ....[89]....
        /*08b8*/ 	.word	0x00015c70


	//   ....[90]....
        /*08bc*/ 	.word	0x00015c90


	//   ....[91]....
        /*08c0*/ 	.word	0x00015cc0


	//   ....[92]....
        /*08c4*/ 	.word	0x00015cf0


	//   ....[93]....
        /*08c8*/ 	.word	0x00015d20


	//   ....[94]....
        /*08cc*/ 	.word	0x00015d50


	//   ....[95]....
        /*08d0*/ 	.word	0x00015d80


	//   ....[96]....
        /*08d4*/ 	.word	0x00015db0


	//   ....[97]....
        /*08d8*/ 	.word	0x000166c0


	//   ....[98]....
        /*08dc*/ 	.word	0x00016700


	//   ....[99]....
        /*08e0*/ 	.word	0x00016730


	//   ....[100]....
        /*08e4*/ 	.word	0x00016760


	//   ....[101]....
        /*08e8*/ 	.word	0x00016e20


	//   ....[102]....
        /*08ec*/ 	.word	0x00016e60


	//   ....[103]....
        /*08f0*/ 	.word	0x00016f20


	//   ....[104]....
        /*08f4*/ 	.word	0x00016f40


	//   ....[105]....
        /*08f8*/ 	.word	0x00017000


	//   ....[106]....
        /*08fc*/ 	.word	0x00017020


	//   ....[107]....
        /*0900*/ 	.word	0x000170f0


	//   ....[108]....
        /*0904*/ 	.word	0x00017110


	//   ....[109]....
        /*0908*/ 	.word	0x00017560


	//   ....[110]....
        /*090c*/ 	.word	0x00017570


	//   ....[111]....
        /*0910*/ 	.word	0x000179a0


	//   ....[112]....
        /*0914*/ 	.word	0x000179b0


	//   ....[113]....
        /*0918*/ 	.word	0x00018720


	//   ....[114]....
        /*091c*/ 	.word	0x00018740


	//   ....[115]....
        /*0920*/ 	.word	0x00018800


	//   ....[116]....
        /*0924*/ 	.word	0x00018820


	//   ....[117]....
        /*0928*/ 	.word	0x000188e0


	//   ....[118]....
        /*092c*/ 	.word	0x00018900


	//   ....[119]....
        /*0930*/ 	.word	0x000189d0


	//   ....[120]....
        /*0934*/ 	.word	0x000189f0


	//   ....[121]....
        /*0938*/ 	.word	0x00018b40


	//   ....[122]....
        /*093c*/ 	.word	0x00018d50


	//   ....[123]....
        /*0940*/ 	.word	0x00018d80


	//   ....[124]....
        /*0944*/ 	.word	0x00018db0


	//   ....[125]....
        /*0948*/ 	.word	0x00018de0


	//   ....[126]....
        /*094c*/ 	.word	0x00018e10


	//   ....[127]....
        /*0950*/ 	.word	0x00018e60


	//   ....[128]....
        /*0954*/ 	.word	0x00018fe0


	//   ....[129]....
        /*0958*/ 	.word	0x00019010


	//   ....[130]....
        /*095c*/ 	.word	0x00019040


	//   ....[131]....
        /*0960*/ 	.word	0x00019070


	//   ....[132]....
        /*0964*/ 	.word	0x000190a0


	//   ....[133]....
        /*0968*/ 	.word	0x000190d0


	//   ....[134]....
        /*096c*/ 	.word	0x00019160


	//   ....[135]....
        /*0970*/ 	.word	0x000191c0


	//   ....[136]....
        /*0974*/ 	.word	0x000191d0


	//   ....[137]....
        /*0978*/ 	.word	0x00019220


	//   ....[138]....
        /*097c*/ 	.word	0x0001bb00


	//   ....[139]....
        /*0980*/ 	.word	0x0001bb30


	//   ....[140]....
        /*0984*/ 	.word	0x0001bbd0


	//   ....[141]....
        /*0988*/ 	.word	0x0001bbe0


	//   ....[142]....
        /*098c*/ 	.word	0x0001bc30


	//   ....[143]....
        /*0990*/ 	.word	0x0001bc40


	//   ....[144]....
        /*0994*/ 	.word	0x0001bc90


	//   ....[145]....
        /*0998*/ 	.word	0x0001bca0


	//   ....[146]....
        /*099c*/ 	.word	0x0001bcf0


	//   ....[147]....
        /*09a0*/ 	.word	0x0001bd00


	//   ....[148]....
        /*09a4*/ 	.word	0x0001bd50


	//   ....[149]....
        /*09a8*/ 	.word	0x0001bd60


	//   ....[150]....
        /*09ac*/ 	.word	0x0001bdb0


	//   ....[151]....
        /*09b0*/ 	.word	0x0001bdc0


	//   ....[152]....
        /*09b4*/ 	.word	0x0001bdd0


	//   ....[153]....
        /*09b8*/ 	.word	0x0001be20


	//   ....[154]....
        /*09bc*/ 	.word	0x0001be70


	//   ....[155]....
        /*09c0*/ 	.word	0x0001be80


	//   ....[156]....
        /*09c4*/ 	.word	0x0001be90


	//   ....[157]....
        /*09c8*/ 	.word	0x0001bef0


	//   ....[158]....
        /*09cc*/ 	.word	0x0001c370


	//   ....[159]....
        /*09d0*/ 	.word	0x0001c3a0


	//   ....[160]....
        /*09d4*/ 	.word	0x0001c3f0


	//   ....[161]....
        /*09d8*/ 	.word	0x0001c420


	//   ....[162]....
        /*09dc*/ 	.word	0x0001c460


	//   ....[163]....
        /*09e0*/ 	.word	0x0001c490


	//   ....[164]....
        /*09e4*/ 	.word	0x0001c4e0


	//   ....[165]....
        /*09e8*/ 	.word	0x0001c510


	//   ....[166]....
        /*09ec*/ 	.word	0x0001c560


	//   ....[167]....
        /*09f0*/ 	.word	0x0001c590


	//   ....[168]....
        /*09f4*/ 	.word	0x0001c5e0


	//   ....[169]....
        /*09f8*/ 	.word	0x0001c600


	//   ....[170]....
        /*09fc*/ 	.word	0x0001c650


	//   ....[171]....
        /*0a00*/ 	.word	0x0001c670


	//   ....[172]....
        /*0a04*/ 	.word	0x0001c6b0


	//   ....[173]....
        /*0a08*/ 	.word	0x0001c6d0


	//   ....[174]....
        /*0a0c*/ 	.word	0x0001c6f0


	//   ....[175]....
        /*0a10*/ 	.word	0x0001c730


	//   ....[176]....
        /*0a14*/ 	.word	0x0001c750


	//   ....[177]....
        /*0a18*/ 	.word	0x0001c7b0


	//   ....[178]....
        /*0a1c*/ 	.word	0x0001cea0


	//   ....[179]....
        /*0a20*/ 	.word	0x0001ced0


	//   ....[180]....
        /*0a24*/ 	.word	0x0001cf00


	//   ....[181]....
        /*0a28*/ 	.word	0x0001cf40


	//   ....[182]....
        /*0a2c*/ 	.word	0x0001cf90


	//   ....[183]....
        /*0a30*/ 	.word	0x0001cfb0


	//   ....[184]....
        /*0a34*/ 	.word	0x0001d000


	//   ....[185]....
        /*0a38*/ 	.word	0x0001d020


	//   ....[186]....
        /*0a3c*/ 	.word	0x0001d070


	//   ....[187]....
        /*0a40*/ 	.word	0x0001d090


	//   ....[188]....
        /*0a44*/ 	.word	0x0001d0e0


	//   ....[189]....
        /*0a48*/ 	.word	0x0001d100


	//   ....[190]....
        /*0a4c*/ 	.word	0x0001d150


	//   ....[191]....
        /*0a50*/ 	.word	0x0001d170


	//   ....[192]....
        /*0a54*/ 	.word	0x0001d1b0


	//   ....[193]....
        /*0a58*/ 	.word	0x0001d1d0


	//   ....[194]....
        /*0a5c*/ 	.word	0x0001daf0


	//   ....[195]....
        /*0a60*/ 	.word	0x0001db10


	//   ....[196]....
        /*0a64*/ 	.word	0x0001db20


	//   ....[197]....
        /*0a68*/ 	.word	0x0001db30


	//   ....[198]....
        /*0a6c*/ 	.word	0x0001db40


	//   ....[199]....
        /*0a70*/ 	.word	0x0001db50


	//   ....[200]....
        /*0a74*/ 	.word	0x0001dbb0


	//   ....[201]....
        /*0a78*/ 	.word	0x0001dbf0


	//   ....[202]....
        /*0a7c*/ 	.word	0x0001dc10


	//   ....[203]....
        /*0a80*/ 	.word	0x0001dc20


	//   ....[204]....
        /*0a84*/ 	.word	0x0001dc60


	//   ....[205]....
        /*0a88*/ 	.word	0x0001dc70


	//   ....[206]....
        /*0a8c*/ 	.word	0x0001dcb0


	//   ....[207]....
        /*0a90*/ 	.word	0x0001dcc0


	//   ....[208]....
        /*0a94*/ 	.word	0x0001dd00


	//   ....[209]....
        /*0a98*/ 	.word	0x0001dd10


	//   ....[210]....
        /*0a9c*/ 	.word	0x0001dd20


	//   ....[211]....
        /*0aa0*/ 	.word	0x0001dd30


	//   ....[212]....
        /*0aa4*/ 	.word	0x0001dd40


	//   ....[213]....
        /*0aa8*/ 	.word	0x0001dde0


	//   ....[214]....
        /*0aac*/ 	.word	0x0001e180


	//   ....[215]....
        /*0ab0*/ 	.word	0x0001e190


	//   ....[216]....
        /*0ab4*/ 	.word	0x0001e1a0


	//   ....[217]....
        /*0ab8*/ 	.word	0x0001e1b0


	//   ....[218]....
        /*0abc*/ 	.word	0x0001e1c0


	//   ....[219]....
        /*0ac0*/ 	.word	0x0001e1d0


	//   ....[220]....
        /*0ac4*/ 	.word	0x0001e1f0


	//   ....[221]....
        /*0ac8*/ 	.word	0x0001e210


	//   ....[222]....
        /*0acc*/ 	.word	0x0001e230


	//   ....[223]....
        /*0ad0*/ 	.word	0x0001e240


	//   ....[224]....
        /*0ad4*/ 	.word	0x0001e260


	//   ....[225]....
        /*0ad8*/ 	.word	0x0001e280


	//   ....[226]....
        /*0adc*/ 	.word	0x0001e2b0


	//   ....[227]....
        /*0ae0*/ 	.word	0x0001e2d0


	//   ....[228]....
        /*0ae4*/ 	.word	0x0001e300


	//   ....[229]....
        /*0ae8*/ 	.word	0x0001e320


	//   ....[230]....
        /*0aec*/ 	.word	0x0001e340


	//   ....[231]....
        /*0af0*/ 	.word	0x0001e350


	//   ....[232]....
        /*0af4*/ 	.word	0x0001e380


	//   ....[233]....
        /*0af8*/ 	.word	0x0001e3a0


	//   ....[234]....
        /*0afc*/ 	.word	0x0001f6b0


	//   ....[235]....
        /*0b00*/ 	.word	0x0001f6d0


	//   ....[236]....
        /*0b04*/ 	.word	0x0001f700


	//   ....[237]....
        /*0b08*/ 	.word	0x0001f730


	//   ....[238]....
        /*0b0c*/ 	.word	0x0001f760


	//   ....[239]....
        /*0b10*/ 	.word	0x0001f770


	//   ....[240]....
        /*0b14*/ 	.word	0x0001f7a0


	//   ....[241]....
        /*0b18*/ 	.word	0x0001f7e0


	//   ....[242]....
        /*0b1c*/ 	.word	0x0001f950


	//   ....[243]....
        /*0b20*/ 	.word	0x0001f980


	//   ....[244]....
        /*0b24*/ 	.word	0x0001f9c0


	//   ....[245]....
        /*0b28*/ 	.word	0x0001f9f0


	//   ....[246]....
        /*0b2c*/ 	.word	0x0001fa20


	//   ....[247]....
        /*0b30*/ 	.word	0x0001fa50


	//   ....[248]....
        /*0b34*/ 	.word	0x0001fae0


	//   ....[249]....
        /*0b38*/ 	.word	0x0001fb30


	//   ....[250]....
        /*0b3c*/ 	.word	0x0001fb40


	//   ....[251]....
        /*0b40*/ 	.word	0x0001fb80


	//   ....[252]....
        /*0b44*/ 	.word	0x00020650


	//   ....[253]....
        /*0b48*/ 	.word	0x00020d20


	//   ....[254]....
        /*0b4c*/ 	.word	0x00020e00


	//   ....[255]....
        /*0b50*/ 	.word	0x00020ef0


	//   ....[0]....
        /*0b54*/ 	.word	0x00020f50


	//   ....[1]....
        /*0b58*/ 	.word	0x00021010


	//   ....[2]....
        /*0b5c*/ 	.word	0x00021070


	//   ....[3]....
        /*0b60*/ 	.word	0x00021130


	//   ....[4]....
        /*0b64*/ 	.word	0x00021190


	//   ....[5]....
        /*0b68*/ 	.word	0x00021250


	//   ....[6]....
        /*0b6c*/ 	.word	0x000212b0


	//   ....[7]....
        /*0b70*/ 	.word	0x00021370


	//   ....[8]....
        /*0b74*/ 	.word	0x000213d0


	//   ....[9]....
        /*0b78*/ 	.word	0x00021490


	//   ....[10]....
        /*0b7c*/ 	.word	0x000214f0


	//   ....[11]....
        /*0b80*/ 	.word	0x000215b0


	//   ....[12]....
        /*0b84*/ 	.word	0x00021610


	//   ....[13]....
        /*0b88*/ 	.word	0x000216d0


	//   ....[14]....
        /*0b8c*/ 	.word	0x00021730


	//   ....[15]....
        /*0b90*/ 	.word	0x000217f0


	//   ....[16]....
        /*0b94*/ 	.word	0x00021850


	//   ....[17]....
        /*0b98*/ 	.word	0x00021920


	//   ....[18]....
        /*0b9c*/ 	.word	0x00021ae0


	//   ....[19]....
        /*0ba0*/ 	.word	0x00021b70


	//   ....[20]....
        /*0ba4*/ 	.word	0x00021c40


	//   ....[21]....
        /*0ba8*/ 	.word	0x00021c90


	//   ....[22]....
        /*0bac*/ 	.word	0x00021d60


	//   ....[23]....
        /*0bb0*/ 	.word	0x00021db0


	//   ....[24]....
        /*0bb4*/ 	.word	0x00021e30


	//   ....[25]....
        /*0bb8*/ 	.word	0x00021ee0


	//   ....[26]....
        /*0bbc*/ 	.word	0x00021f60


	//   ....[27]....
        /*0bc0*/ 	.word	0x00022010


	//   ....[28]....
        /*0bc4*/ 	.word	0x00022090


	//   ....[29]....
        /*0bc8*/ 	.word	0x00022140


	//   ....[30]....
        /*0bcc*/ 	.word	0x000221c0


	//   ....[31]....
        /*0bd0*/ 	.word	0x00022260


	//   ....[32]....
        /*0bd4*/ 	.word	0x000222e0


	//   ....[33]....
        /*0bd8*/ 	.word	0x00022380


	//   ....[34]....
        /*0bdc*/ 	.word	0x000223f0


	//   ....[35]....
        /*0be0*/ 	.word	0x000224a0


	//   ....[36]....
        /*0be4*/ 	.word	0x00022510


	//   ....[37]....
        /*0be8*/ 	.word	0x000225c0


	//   ....[38]....
        /*0bec*/ 	.word	0x00022660


	//   ....[39]....
        /*0bf0*/ 	.word	0x000226d0


	//   ....[40]....
        /*0bf4*/ 	.word	0x00022750


	//   ....[41]....
        /*0bf8*/ 	.word	0x00022800


	//   ....[42]....
        /*0bfc*/ 	.word	0x00022860


	//   ....[43]....
        /*0c00*/ 	.word	0x00022920


	//   ....[44]....
        /*0c04*/ 	.word	0x00022980


	//   ....[45]....
        /*0c08*/ 	.word	0x00022a40


	//   ....[46]....
        /*0c0c*/ 	.word	0x00022aa0


	//   ....[47]....
        /*0c10*/ 	.word	0x00022b60


	//   ....[48]....
        /*0c14*/ 	.word	0x00022bc0


	//   ....[49]....
        /*0c18*/ 	.word	0x00022c70


	//   ....[50]....
        /*0c1c*/ 	.word	0x00022cd0


	//   ....[51]....
        /*0c20*/ 	.word	0x00022d90


	//   ....[52]....
        /*0c24*/ 	.word	0x00022df0


	//   ....[53]....
        /*0c28*/ 	.word	0x00022e90


	//   ....[54]....
        /*0c2c*/ 	.word	0x00022fc0


	//   ....[55]....
        /*0c30*/ 	.word	0x00023060


	//   ....[56]....
        /*0c34*/ 	.word	0x000230c0


	//   ....[57]....
        /*0c38*/ 	.word	0x00023170


	//   ....[58]....
        /*0c3c*/ 	.word	0x000231f0


	//   ....[59]....
        /*0c40*/ 	.word	0x00023280


	//   ....[60]....
        /*0c44*/ 	.word	0x00023310


	//   ....[61]....
        /*0c48*/ 	.word	0x000233a0


	//   ....[62]....
        /*0c4c*/ 	.word	0x00023400


	//   ....[63]....
        /*0c50*/ 	.word	0x000234b0


	//   ....[64]....
        /*0c54*/ 	.word	0x00023510


	//   ....[65]....
        /*0c58*/ 	.word	0x000235c0


	//   ....[66]....
        /*0c5c*/ 	.word	0x00023620


	//   ....[67]....
        /*0c60*/ 	.word	0x000236d0


	//   ....[68]....
        /*0c64*/ 	.word	0x00023730


	//   ....[69]....
        /*0c68*/ 	.word	0x000237e0


	//   ....[70]....
        /*0c6c*/ 	.word	0x00023840


	//   ....[71]....
        /*0c70*/ 	.word	0x000238f0


	//   ....[72]....
        /*0c74*/ 	.word	0x00023950


	//   ....[73]....
        /*0c78*/ 	.word	0x00023a00


	//   ....[74]....
        /*0c7c*/ 	.word	0x00023af0


	//   ....[75]....
        /*0c80*/ 	.word	0x00023b80


	//   ....[76]....
        /*0c84*/ 	.word	0x00023be0


	//   ....[77]....
        /*0c88*/ 	.word	0x00023c80


	//   ....[78]....
        /*0c8c*/ 	.word	0x00023d10


	//   ....[79]....
        /*0c90*/ 	.word	0x00023da0


	//   ....[80]....
        /*0c94*/ 	.word	0x00023e20


	//   ....[81]....
        /*0c98*/ 	.word	0x00023eb0


	//   ....[82]....
        /*0c9c*/ 	.word	0x00023f40


	//   ....[83]....
        /*0ca0*/ 	.word	0x00023fd0


	//   ....[84]....
        /*0ca4*/ 	.word	0x00024050


	//   ....[85]....
        /*0ca8*/ 	.word	0x000240e0


	//   ....[86]....
        /*0cac*/ 	.word	0x00024160


	//   ....[87]....
        /*0cb0*/ 	.word	0x000241f0


	//   ....[88]....
        /*0cb4*/ 	.word	0x00024250


	//   ....[89]....
        /*0cb8*/ 	.word	0x00024300


	//   ....[90]....
        /*0cbc*/ 	.word	0x00024390


	//   ....[91]....
        /*0cc0*/ 	.word	0x00024420


	//   ....[92]....
        /*0cc4*/ 	.word	0x00024480


	//   ....[93]....
        /*0cc8*/ 	.word	0x00024530


	//   ....[94]....
        /*0ccc*/ 	.word	0x00024780


	//----- nvinfo : EIATTR_REG_RECONFIG
	.align		4
.L_205:
        /*0cd0*/ 	.byte	0x01, 0x54
	.zero		2


	//----- nvinfo : EIATTR_SYSCALL_OFFSETS
	.align		4
        /*0cd4*/ 	.byte	0x04, 0x46
        /*0cd6*/ 	.short	(.L_207 - .L_206)


	//   ....[0]....
.L_206:
        /*0cd8*/ 	.word	0x00001e80


	//   ....[1]....
        /*0cdc*/ 	.word	0x0001adf0


	//   ....[2]....
        /*0ce0*/ 	.word	0x0001af60


	//   ....[3]....
        /*0ce4*/ 	.word	0x0001b0b0


	//   ....[4]....
        /*0ce8*/ 	.word	0x0001b1f0


	//   ....[5]....
        /*0cec*/ 	.word	0x0001cad0


	//----- nvinfo : EIATTR_MBARRIER_INSTR_OFFSETS
	.align		4
.L_207:
        /*0cf0*/ 	.byte	0x04, 0x39
        /*0cf2*/ 	.short	(.L_209 - .L_208)


	//   ....[0]....
.L_208:
        /*0cf4*/ 	.word	0x00000180
        /*0cf8*/ 	.word	0x000000ff
        /*0cfc*/ 	.word	0x00022800
        /*0d00*/ 	.short	0x0100
        /*0d02*/ 	.byte	0x08
	.zero		1


	//   ....[1]....
        /*0d04*/ 	.word	0x00000190
        /*0d08*/ 	.word	0x000000ff
        /*0d0c*/ 	.word	0x00022820
        /*0d10*/ 	.short	0x0100
        /*0d12*/ 	.byte	0x08
	.zero		1


	//   ....[2]....
        /*0d14*/ 	.word	0x00000280
        /*0d18*/ 	.word	0x000000ff
        /*0d1c*/ 	.word	0x00022830
        /*0d20*/ 	.short	0x0100
        /*0d22*/ 	.byte	0x08
	.zero		1


	//   ....[3]....
        /*0d24*/ 	.word	0x00000290
        /*0d28*/ 	.word	0x000000ff
        /*0d2c*/ 	.word	0x00022840
        /*0d30*/ 	.short	0x0100
        /*0d32*/ 	.byte	0x08
	.zero		1


	//   ....[4]....
        /*0d34*/ 	.word	0x000002a0
        /*0d38*/ 	.word	0x000000ff
        /*0d3c*/ 	.word	0x00022838
        /*0d40*/ 	.short	0x0100
        /*0d42*/ 	.byte	0x08
	.zero		1


	//   ....[5]....
        /*0d44*/ 	.word	0x000002b0
        /*0d48*/ 	.word	0x000000ff
        /*0d4c*/ 	.word	0x00022848
        /*0d50*/ 	.short	0x0100
        /*0d52*/ 	.byte	0x08
	.zero		1


	//   ....[6]....
        /*0d54*/ 	.word	0x000003e0
        /*0d58*/ 	.word	0x000000ff
        /*0d5c*/ 	.word	0x00022850
        /*0d60*/ 	.short	0x0100
        /*0d62*/ 	.byte	0x08
	.zero		1


	//   ....[7]....
        /*0d64*/ 	.word	0x000003f0
        /*0d68*/ 	.word	0x000000ff
        /*0d6c*/ 	.word	0x00022860
        /*0d70*/ 	.short	0x0100
        /*0d72*/ 	.byte	0x08
	.zero		1


	//   ....[8]....
        /*0d74*/ 	.word	0x00000400
        /*0d78*/ 	.word	0x000000ff
        /*0d7c*/ 	.word	0x00022858
        /*0d80*/ 	.short	0x0100
        /*0d82*/ 	.byte	0x08
	.zero		1


	//   ....[9]....
        /*0d84*/ 	.word	0x00000410
        /*0d88*/ 	.word	0x000000ff
        /*0d8c*/ 	.word	0x00022868
        /*0d90*/ 	.short	0x0100
        /*0d92*/ 	.byte	0x08
	.zero		1


	//   ....[10]....
        /*0d94*/ 	.word	0x00000500
        /*0d98*/ 	.word	0x000000ff
        /*0d9c*/ 	.word	0x00022870
        /*0da0*/ 	.short	0x0100
        /*0da2*/ 	.byte	0x06
	.zero		1


	//   ....[11]....
        /*0da4*/ 	.word	0x00000510
        /*0da8*/ 	.word	0x000000ff
        /*0dac*/ 	.word	0x00022880
        /*0db0*/ 	.short	0x0100
        /*0db2*/ 	.byte	0x06
	.zero		1


	//   ....[12]....
        /*0db4*/ 	.word	0x00000520
        /*0db8*/ 	.word	0x000000ff
        /*0dbc*/ 	.word	0x00022878
        /*0dc0*/ 	.short	0x0100
        /*0dc2*/ 	.byte	0x06
	.zero		1


	//   ....[13]....
        /*0dc4*/ 	.word	0x00000530
        /*0dc8*/ 	.word	0x000000ff
        /*0dcc*/ 	.word	0x00022888
        /*0dd0*/ 	.short	0x0100
        /*0dd2*/ 	.byte	0x06
	.zero		1


	//   ....[14]....
        /*0dd4*/ 	.word	0x00000660
        /*0dd8*/ 	.word	0x000000ff
        /*0ddc*/ 	.word	0x00022890
        /*0de0*/ 	.short	0x0100
        /*0de2*/ 	.byte	0x08
	.zero		1


	//   ....[15]....
        /*0de4*/ 	.word	0x00000670
        /*0de8*/ 	.word	0x000000ff
        /*0dec*/ 	.word	0x000228a0
        /*0df0*/ 	.short	0x0100
        /*0df2*/ 	.byte	0x08
	.zero		1


	//   ....[16]....
        /*0df4*/ 	.word	0x00000680
        /*0df8*/ 	.word	0x000000ff
        /*0dfc*/ 	.word	0x00022898
        /*0e00*/ 	.short	0x0100
        /*0e02*/ 	.byte	0x08
	.zero		1


	//   ....[17]....
        /*0e04*/ 	.word	0x00000690
        /*0e08*/ 	.word	0x000000ff
        /*0e0c*/ 	.word	0x000228a8
        /*0e10*/ 	.short	0x0100
        /*0e12*/ 	.byte	0x08
	.zero		1


	//   ....[18]....
        /*0e14*/ 	.word	0x000007e0
        /*0e18*/ 	.word	0x000000ff
        /*0e1c*/ 	.word	0x000228b0
        /*0e20*/ 	.short	0x0100
        /*0e22*/ 	.byte	0x08
	.zero		1


	//   ....[19]....
        /*0e24*/ 	.word	0x000007f0
        /*0e28*/ 	.word	0x000000ff
        /*0e2c*/ 	.word	0x000228c0
        /*0e30*/ 	.short	0x0100
        /*0e32*/ 	.byte	0x08
	.zero		1


	//   ....[20]....
        /*0e34*/ 	.word	0x00000800
        /*0e38*/ 	.word	0x000000ff
        /*0e3c*/ 	.word	0x000228b8
        /*0e40*/ 	.short	0x0100
        /*0e42*/ 	.byte	0x08
	.zero		1


	//   ....[21]....
        /*0e44*/ 	.word	0x00000810
        /*0e48*/ 	.word	0x000000ff
        /*0e4c*/ 	.word	0x000228c8
        /*0e50*/ 	.short	0x0100
        /*0e52*/ 	.byte	0x08
	.zero		1


	//   ....[22]....
        /*0e54*/ 	.word	0x00002170
        /*0e58*/ 	.word	0x000000ff
        /*0e5c*/ 	.word	0x00022800
        /*0e60*/ 	.short	0x010a
        /*0e62*/ 	.byte	0x2b
	.zero		1


	//   ....[23]....
        /*0e64*/ 	.word	0x00002210
        /*0e68*/ 	.word	0x00000069
        /*0e6c*/ 	.word	0x00022830
        /*0e70*/ 	.short	0x010a
        /*0e72*/ 	.byte	0x3f
	.zero		1


	//   ....[24]....
        /*0e74*/ 	.word	0x00002250
        /*0e78*/ 	.word	0x00000069
        /*0e7c*/ 	.word	0x00022830
        /*0e80*/ 	.short	0x010a
        /*0e82*/ 	.byte	0x3f
	.zero		1


	//   ....[25]....
        /*0e84*/ 	.word	0x00003110
        /*0e88*/ 	.word	0x000000ff
        /*0e8c*/ 	.word	0x00000000
        /*0e90*/ 	.short	0x0101
        /*0e92*/ 	.byte	0x06
	.zero		1


	//   ....[26]....
        /*0e94*/ 	.word	0x00006f00
        /*0e98*/ 	.word	0x000000ff
        /*0e9c*/ 	.word	0x00022830
        /*0ea0*/ 	.short	0x010a
        /*0ea2*/ 	.byte	0x06
	.zero		1


	//   ....[27]....
        /*0ea4*/ 	.word	0x00006f40
        /*0ea8*/ 	.word	0x000000ff
        /*0eac*/ 	.word	0x00022830
        /*0eb0*/ 	.short	0x010a
        /*0eb2*/ 	.byte	0x06
	.zero		1


	//   ....[28]....
        /*0eb4*/ 	.word	0x000077d0
        /*0eb8*/ 	.word	0x000000ff
        /*0ebc*/ 	.word	0x00022850
        /*0ec0*/ 	.short	0x010a
        /*0ec2*/ 	.byte	0x06
	.zero		1


	//   ....[29]....
        /*0ec4*/ 	.word	0x00007810
        /*0ec8*/ 	.word	0x000000ff
        /*0ecc*/ 	.word	0x00022850
        /*0ed0*/ 	.short	0x010a
        /*0ed2*/ 	.byte	0x06
	.zero		1


	//   ....[30]....
        /*0ed4*/ 	.word	0x00008070
        /*0ed8*/ 	.word	0x000000ff
        /*0edc*/ 	.word	0x00000000
        /*0ee0*/ 	.short	0x0101
        /*0ee2*/ 	.byte	0x06
	.zero		1


	//   ....[31]....
        /*0ee4*/ 	.word	0x0000b7d0
        /*0ee8*/ 	.word	0x000000ff
        /*0eec*/ 	.word	0x00000000
        /*0ef0*/ 	.short	0x0101
        /*0ef2*/ 	.byte	0x06
	.zero		1


	//   ....[32]....
        /*0ef4*/ 	.word	0x0000c180
        /*0ef8*/ 	.word	0x000000ff
        /*0efc*/ 	.word	0x00022830
        /*0f00*/ 	.short	0x010a
        /*0f02*/ 	.byte	0x06
	.zero		1


	//   ....[33]....
        /*0f04*/ 	.word	0x0000c1c0
        /*0f08*/ 	.word	0x000000ff
        /*0f0c*/ 	.word	0x00022830
        /*0f10*/ 	.short	0x010a
        /*0f12*/ 	.byte	0x06
	.zero		1


	//   ....[34]....
        /*0f14*/ 	.word	0x0000ca50
        /*0f18*/ 	.word	0x000000ff
        /*0f1c*/ 	.word	0x00022850
        /*0f20*/ 	.short	0x010a
        /*0f22*/ 	.byte	0x06
	.zero		1


	//   ....[35]....
        /*0f24*/ 	.word	0x0000ca90
        /*0f28*/ 	.word	0x000000ff
        /*0f2c*/ 	.word	0x00022850
        /*0f30*/ 	.short	0x010a
        /*0f32*/ 	.byte	0x06
	.zero		1


	//   ....[36]....
        /*0f34*/ 	.word	0x0000d3f0
        /*0f38*/ 	.word	0x000000ff
        /*0f3c*/ 	.word	0x00000000
        /*0f40*/ 	.short	0x0101
        /*0f42*/ 	.byte	0x06
	.zero		1


	//   ....[37]....
        /*0f44*/ 	.word	0x0000ed90
        /*0f48*/ 	.word	0x000000ff
        /*0f4c*/ 	.word	0x00000000
        /*0f50*/ 	.short	0x0101
        /*0f52*/ 	.byte	0x06
	.zero		1


	//   ....[38]....
        /*0f54*/ 	.word	0x0000f510
        /*0f58*/ 	.word	0x000000ff
        /*0f5c*/ 	.word	0x00022830
        /*0f60*/ 	.short	0x010a
        /*0f62*/ 	.byte	0x06
	.zero		1


	//   ....[39]....
        /*0f64*/ 	.word	0x0000f550
        /*0f68*/ 	.word	0x000000ff
        /*0f6c*/ 	.word	0x00022830
        /*0f70*/ 	.short	0x010a
        /*0f72*/ 	.byte	0x06
	.zero		1


	//   ....[40]....
        /*0f74*/ 	.word	0x0000fde0
        /*0f78*/ 	.word	0x000000ff
        /*0f7c*/ 	.word	0x00022850
        /*0f80*/ 	.short	0x010a
        /*0f82*/ 	.byte	0x06
	.zero		1


	//   ....[41]....
        /*0f84*/ 	.word	0x0000fe20
        /*0f88*/ 	.word	0x000000ff
        /*0f8c*/ 	.word	0x00022850
        /*0f90*/ 	.short	0x010a
        /*0f92*/ 	.byte	0x06
	.zero		1


	//   ....[42]....
        /*0f94*/ 	.word	0x00010680
        /*0f98*/ 	.word	0x000000ff
        /*0f9c*/ 	.word	0x00000000
        /*0fa0*/ 	.short	0x0101
        /*0fa2*/ 	.byte	0x06
	.zero		1


	//   ....[43]....
        /*0fa4*/ 	.word	0x00013de0
        /*0fa8*/ 	.word	0x000000ff
        /*0fac*/ 	.word	0x00000000
        /*0fb0*/ 	.short	0x0101
        /*0fb2*/ 	.byte	0x06
	.zero		1


	//   ....[44]....
        /*0fb4*/ 	.word	0x00014450
        /*0fb8*/ 	.word	0x000000ff
        /*0fbc*/ 	.word	0x00022850
        /*0fc0*/ 	.short	0x010a
        /*0fc2*/ 	.byte	0x09
	.zero		1


	//   ....[45]....
        /*0fc4*/ 	.word	0x00014490
        /*0fc8*/ 	.word	0x000000ff
        /*0fcc*/ 	.word	0x00022850
        /*0fd0*/ 	.short	0x010a
        /*0fd2*/ 	.byte	0x09
	.zero		1


	//   ....[46]....
        /*0fd4*/ 	.word	0x00014ac0
        /*0fd8*/ 	.word	0x000000ff
        /*0fdc*/ 	.word	0x00000000
        /*0fe0*/ 	.short	0x0101
        /*0fe2*/ 	.byte	0x04
	.zero		1


	//   ....[47]....
        /*0fe4*/ 	.word	0x00016e50
        /*0fe8*/ 	.word	0x00000011
        /*0fec*/ 	.word	0x00000000
        /*0ff0*/ 	.short	0x0101
        /*0ff2*/ 	.byte	0x3f
	.zero		1


	//   ....[48]....
        /*0ff4*/ 	.word	0x000172f0
        /*0ff8*/ 	.word	0x00000011
        /*0ffc*/ 	.word	0x00000000
        /*1000*/ 	.short	0x0101
        /*1002*/ 	.byte	0x3f
	.zero		1


	//   ....[49]....
        /*1004*/ 	.word	0x0001b7d0
        /*1008*/ 	.word	0x00000000
        /*100c*/ 	.word	0x00022880
        /*1010*/ 	.short	0x010a
        /*1012*/ 	.byte	0x3f
	.zero		1


	//   ....[50]....
        /*1014*/ 	.word	0x0001c050
        /*1018*/ 	.word	0x00000000
        /*101c*/ 	.word	0x00022870
        /*1020*/ 	.short	0x0107
        /*1022*/ 	.byte	0x3f
	.zero		1


	//   ....[51]....
        /*1024*/ 	.word	0x0001c110
        /*1028*/ 	.word	0x00000000
        /*102c*/ 	.word	0x00022870
        /*1030*/ 	.short	0x0101
        /*1032*/ 	.byte	0x3f
	.zero		1


	//   ....[52]....
        /*1034*/ 	.word	0x0001c140
        /*1038*/ 	.word	0x00000000
        /*103c*/ 	.word	0x00022840
        /*1040*/ 	.short	0x010a
        /*1042*/ 	.byte	0x3f
	.zero		1


	//   ....[53]....
        /*1044*/ 	.word	0x0001c850
        /*1048*/ 	.word	0x00000000
        /*104c*/ 	.word	0x00022830
        /*1050*/ 	.short	0x0107
        /*1052*/ 	.byte	0x3f
	.zero		1


	//   ....[54]....
        /*1054*/ 	.word	0x0001c910
        /*1058*/ 	.word	0x00000000
        /*105c*/ 	.word	0x00022830
        /*1060*/ 	.short	0x0101
        /*1062*/ 	.byte	0x3f
	.zero		1


	//   ....[55]....
        /*1064*/ 	.word	0x0001d280
        /*1068*/ 	.word	0x00000011
        /*106c*/ 	.word	0x00022800
        /*1070*/ 	.short	0x0107
        /*1072*/ 	.byte	0x3f
	.zero		1


	//   ....[56]....
        /*1074*/ 	.word	0x0001d370
        /*1078*/ 	.word	0x00000011
        /*107c*/ 	.word	0x00022800
        /*1080*/ 	.short	0x0101
        /*1082*/ 	.byte	0x3f
	.zero		1


	//   ....[57]....
        /*1084*/ 	.word	0x0001d390
        /*1088*/ 	.word	0x00000011
        /*108c*/ 	.word	0x00022820
        /*1090*/ 	.short	0x010a
        /*1092*/ 	.byte	0x3f
	.zero		1


	//   ....[58]....
        /*1094*/ 	.word	0x0001d890
        /*1098*/ 	.word	0x00000000
        /*109c*/ 	.word	0x00022880
        /*10a0*/ 	.short	0x010a
        /*10a2*/ 	.byte	0x3f
	.zero		1


	//   ....[59]....
        /*10a4*/ 	.word	0x0001de60
        /*10a8*/ 	.word	0x00000000
        /*10ac*/ 	.word	0x00022870
        /*10b0*/ 	.short	0x0107
        /*10b2*/ 	.byte	0x3f
	.zero		1


	//   ....[60]....
        /*10b4*/ 	.word	0x0001df20
        /*10b8*/ 	.word	0x00000000
        /*10bc*/ 	.word	0x00022870
        /*10c0*/ 	.short	0x0101
        /*10c2*/ 	.byte	0x3f
	.zero		1


	//   ....[61]....
        /*10c4*/ 	.word	0x0001df50
        /*10c8*/ 	.word	0x00000000
        /*10cc*/ 	.word	0x00022840
        /*10d0*/ 	.short	0x010a
        /*10d2*/ 	.byte	0x3f
	.zero		1


	//   ....[62]....
        /*10d4*/ 	.word	0x0001e4e0
        /*10d8*/ 	.word	0x00000000
        /*10dc*/ 	.word	0x00022830
        /*10e0*/ 	.short	0x0107
        /*10e2*/ 	.byte	0x3f
	.zero		1


	//   ....[63]....
        /*10e4*/ 	.word	0x0001e5a0
        /*10e8*/ 	.word	0x00000000
        /*10ec*/ 	.word	0x00022830
        /*10f0*/ 	.short	0x0101
        /*10f2*/ 	.byte	0x3f
	.zero		1


	//   ....[64]....
        /*10f4*/ 	.word	0x0001e630
        /*10f8*/ 	.word	0x00000013
        /*10fc*/ 	.word	0x00022870
        /*1100*/ 	.short	0x010a
        /*1102*/ 	.byte	0x3f
	.zero		1


	//   ....[65]....
        /*1104*/ 	.word	0x0001e6c0
        /*1108*/ 	.word	0x00000013
        /*110c*/ 	.word	0x00022860
        /*1110*/ 	.short	0x010a
        /*1112*/ 	.byte	0x3f
	.zero		1


	//   ....[66]....
        /*1114*/ 	.word	0x0001ebc0
        /*1118*/ 	.word	0x00000013
        /*111c*/ 	.word	0x00022850
        /*1120*/ 	.short	0x0101
        /*1122*/ 	.byte	0x3f
	.zero		1


	//   ....[67]....
        /*1124*/ 	.word	0x0001ec40
        /*1128*/ 	.word	0x00000013
        /*112c*/ 	.word	0x00000000
        /*1130*/ 	.short	0x0101
        /*1132*/ 	.byte	0x3f
	.zero		1


	//   ....[68]....
        /*1134*/ 	.word	0x0001ee10
        /*1138*/ 	.word	0x00000012
        /*113c*/ 	.word	0x00022870
        /*1140*/ 	.short	0x010a
        /*1142*/ 	.byte	0x3f
	.zero		1


	//   ....[69]....
        /*1144*/ 	.word	0x0001eea0
        /*1148*/ 	.word	0x00000012
        /*114c*/ 	.word	0x00022860
        /*1150*/ 	.short	0x010a
        /*1152*/ 	.byte	0x3f
	.zero		1


	//   ....[70]....
        /*1154*/ 	.word	0x0001f3a0
        /*1158*/ 	.word	0x00000012
        /*115c*/ 	.word	0x00022850
        /*1160*/ 	.short	0x0101
        /*1162*/ 	.byte	0x3f
	.zero		1


	//   ....[71]....
        /*1164*/ 	.word	0x0001f420
        /*1168*/ 	.word	0x00000003
        /*116c*/ 	.word	0x00000000
        /*1170*/ 	.short	0x0101
        /*1172*/ 	.byte	0x3f
	.zero		1


	//   ....[72]....
        /*1174*/ 	.word	0x000205d0
        /*1178*/ 	.word	0x00000007
        /*117c*/ 	.word	0x00022820
        /*1180*/ 	.short	0x010a
        /*1182*/ 	.byte	0x3f
	.zero		1


	//   ....[73]....
        /*1184*/ 	.word	0x00020750
        /*1188*/ 	.word	0x00000005
        /*118c*/ 	.word	0x00022840
        /*1190*/ 	.short	0x010a
        /*1192*/ 	.byte	0x3f
	.zero		1


	//   ....[74]....
        /*1194*/ 	.word	0x000207f0
        /*1198*/ 	.word	0x00000003
        /*119c*/ 	.word	0x00022840
        /*11a0*/ 	.short	0x010a
        /*11a2*/ 	.byte	0x3f
	.zero		1


	//   ....[75]....
        /*11a4*/ 	.word	0x00020830
        /*11a8*/ 	.word	0x00000005
        /*11ac*/ 	.word	0x00022860
        /*11b0*/ 	.short	0x010a
        /*11b2*/ 	.byte	0x3f
	.zero		1


	//   ....[76]....
        /*11b4*/ 	.word	0x00020870
        /*11b8*/ 	.word	0x00000003
        /*11bc*/ 	.word	0x00022860
        /*11c0*/ 	.short	0x010a
        /*11c2*/ 	.byte	0x3f
	.zero		1


	//   ....[77]....
        /*11c4*/ 	.word	0x000208b0
        /*11c8*/ 	.word	0x00000005
        /*11cc*/ 	.word	0x00022880
        /*11d0*/ 	.short	0x010a
        /*11d2*/ 	.byte	0x3f
	.zero		1


	//   ....[78]....
        /*11d4*/ 	.word	0x000208f0
        /*11d8*/ 	.word	0x00000003
        /*11dc*/ 	.word	0x00022880
        /*11e0*/ 	.short	0x010a
        /*11e2*/ 	.byte	0x3f
	.zero		1


	//   ....[79]....
        /*11e4*/ 	.word	0x00020960
        /*11e8*/ 	.word	0x00000003
        /*11ec*/ 	.word	0x00022800
        /*11f0*/ 	.short	0x010a
        /*11f2*/ 	.byte	0x3f
	.zero		1


	//   ....[80]....
        /*11f4*/ 	.word	0x000209b0
        /*11f8*/ 	.word	0x00000069
        /*11fc*/ 	.word	0x00022830
        /*1200*/ 	.short	0x010a
        /*1202*/ 	.byte	0x3f
	.zero		1


	//   ....[81]....
        /*1204*/ 	.word	0x00020a10
        /*1208*/ 	.word	0x0000000a
        /*120c*/ 	.word	0x00022830
        /*1210*/ 	.short	0x010a
        /*1212*/ 	.byte	0x3f
	.zero		1


	//   ....[82]....
        /*1214*/ 	.word	0x00020a70
        /*1218*/ 	.word	0x0000000a
        /*121c*/ 	.word	0x00022850
        /*1220*/ 	.short	0x010a
        /*1222*/ 	.byte	0x3f
	.zero		1


	//   ....[83]....
        /*1224*/ 	.word	0x00020ad0
        /*1228*/ 	.word	0x0000000a
        /*122c*/ 	.word	0x00022830
        /*1230*/ 	.short	0x010a
        /*1232*/ 	.byte	0x3f
	.zero		1


	//   ....[84]....
        /*1234*/ 	.word	0x00020b30
        /*1238*/ 	.word	0x0000000a
        /*123c*/ 	.word	0x00022850
        /*1240*/ 	.short	0x010a
        /*1242*/ 	.byte	0x3f
	.zero		1


	//   ....[85]....
        /*1244*/ 	.word	0x00020b90
        /*1248*/ 	.word	0x0000000a
        /*124c*/ 	.word	0x00022830
        /*1250*/ 	.short	0x010a
        /*1252*/ 	.byte	0x3f
	.zero		1


	//   ....[86]....
        /*1254*/ 	.word	0x00020bf0
        /*1258*/ 	.word	0x0000000a
        /*125c*/ 	.word	0x00022850
        /*1260*/ 	.short	0x010a
        /*1262*/ 	.byte	0x3f
	.zero		1


	//   ....[87]....
        /*1264*/ 	.word	0x00020c50
        /*1268*/ 	.word	0x00000005
        /*126c*/ 	.word	0x00022850
        /*1270*/ 	.short	0x010a
        /*1272*/ 	.byte	0x3f
	.zero		1


	//   ....[88]....
        /*1274*/ 	.word	0x00020d50
        /*1278*/ 	.word	0x00000000
        /*127c*/ 	.word	0x00022880
        /*1280*/ 	.short	0x010a
        /*1282*/ 	.byte	0x3f
	.zero		1


	//   ....[89]....
        /*1284*/ 	.word	0x00021a30
        /*1288*/ 	.word	0x00000000
        /*128c*/ 	.word	0x00022840
        /*1290*/ 	.short	0x010a
        /*1292*/ 	.byte	0x3f
	.zero		1


	//   ....[90]....
        /*1294*/ 	.word	0x00022ec0
        /*1298*/ 	.word	0x00000011
        /*129c*/ 	.word	0x00022820
        /*12a0*/ 	.short	0x010a
        /*12a2*/ 	.byte	0x3f
	.zero		1


	//   ....[91]....
        /*12a4*/ 	.word	0x00022f10
        /*12a8*/ 	.word	0x00000000
        /*12ac*/ 	.word	0x00022880
        /*12b0*/ 	.short	0x010a
        /*12b2*/ 	.byte	0x3f
	.zero		1


	//   ....[92]....
        /*12b4*/ 	.word	0x00023a40
        /*12b8*/ 	.word	0x00000000
        /*12bc*/ 	.word	0x00022840
        /*12c0*/ 	.short	0x010a
        /*12c2*/ 	.byte	0x3f
	.zero		1


	//   ....[93]....
        /*12c4*/ 	.word	0x00024560
        /*12c8*/ 	.word	0x00000013
        /*12cc*/ 	.word	0x00022870
        /*12d0*/ 	.short	0x010a
        /*12d2*/ 	.byte	0x3f
	.zero		1


	//   ....[94]....
        /*12d4*/ 	.word	0x000245b0
        /*12d8*/ 	.word	0x00000013
        /*12dc*/ 	.word	0x00022860
        /*12e0*/ 	.short	0x010a
        /*12e2*/ 	.byte	0x3f
	.zero		1


	//   ....[95]....
        /*12e4*/ 	.word	0x00024600
        /*12e8*/ 	.word	0x00000012
        /*12ec*/ 	.word	0x00022870
        /*12f0*/ 	.short	0x010a
        /*12f2*/ 	.byte	0x3f
	.zero		1


	//   ....[96]....
        /*12f4*/ 	.word	0x00024650
        /*12f8*/ 	.word	0x00000012
        /*12fc*/ 	.word	0x00022860
        /*1300*/ 	.short	0x010a
        /*1302*/ 	.byte	0x3f
	.zero		1


	//   ....[97]....
        /*1304*/ 	.word	0x000246a0
        /*1308*/ 	.word	0x00000007
        /*130c*/ 	.word	0x00022820
        /*1310*/ 	.short	0x010a
        /*1312*/ 	.byte	0x3f
	.zero		1


	//   ....[98]....
        /*1314*/ 	.word	0x00024840
        /*1318*/ 	.word	0x00000005
        /*131c*/ 	.word	0x00022840
        /*1320*/ 	.short	0x010a
        /*1322*/ 	.byte	0x3f
	.zero		1


	//   ....[99]....
        /*1324*/ 	.word	0x00024890
        /*1328*/ 	.word	0x00000003
        /*132c*/ 	.word	0x00022840
        /*1330*/ 	.short	0x010a
        /*1332*/ 	.byte	0x3f
	.zero		1


	//   ....[100]....
        /*1334*/ 	.word	0x000248e0
        /*1338*/ 	.word	0x00000005
        /*133c*/ 	.word	0x00022860
        /*1340*/ 	.short	0x010a
        /*1342*/ 	.byte	0x3f
	.zero		1


	//   ....[101]....
        /*1344*/ 	.word	0x00024930
        /*1348*/ 	.word	0x00000003
        /*134c*/ 	.word	0x00022860
        /*1350*/ 	.short	0x010a
        /*1352*/ 	.byte	0x3f
	.zero		1


	//   ....[102]....
        /*1354*/ 	.word	0x00024980
        /*1358*/ 	.word	0x00000005
        /*135c*/ 	.word	0x00022880
        /*1360*/ 	.short	0x010a
        /*1362*/ 	.byte	0x3f
	.zero		1


	//----- nvinfo : EIATTR_NUM_MBARRIERS
	.align		4
.L_209:
        /*1364*/ 	.byte	0x03, 0x38
        /*1366*/ 	.short	0x0016


	//----- nvinfo : EIATTR_EXIT_INSTR_OFFSETS
	.align		4
        /*1368*/ 	.byte	0x04, 0x1c
        /*136a*/ 	.short	(.L_211 - .L_210)


	//   ....[0]....
.L_210:
        /*136c*/ 	.word	0x000009c0


	//   ....[1]....
        /*1370*/ 	.word	0x00018af0


	//   ....[2]....
        /*1374*/ 	.word	0x00020940


	//----- nvinfo : EIATTR_MAX_THREADS
	.align		4
.L_211:
        /*1378*/ 	.byte	0x04, 0x05
        /*137a*/ 	.short	(.L_213 - .L_212)
.L_212:
        /*137c*/ 	.word	0x00000180
        /*1380*/ 	.word	0x00000001
        /*1384*/ 	.word	0x00000001


	//----- nvinfo : EIATTR_CRS_STACK_SIZE
	.align		4
.L_213:
        /*1388*/ 	.byte	0x04, 0x1e
        /*138a*/ 	.short	(.L_215 - .L_214)
.L_214:
        /*138c*/ 	.word	0x00000000


	//----- nvinfo : EIATTR_CBANK_PARAM_SIZE
	.align		4
.L_215:
        /*1390*/ 	.byte	0x03, 0x19
        /*1392*/ 	.short	0x0af0


	//----- nvinfo : EIATTR_PARAM_CBANK
	.align		4
        /*1394*/ 	.byte	0x04, 0x0a
        /*1396*/ 	.short	(.L_217 - .L_216)
	.align		4
.L_216:
        /*1398*/ 	.word	index@(.nv.constant0._ZN7cutlass13device_kernelIN5flash11enable_sm90INS1_16FlashAttnFwdSm90INS1_25CollectiveMainloopFwdSm90ILi2EN4cute5tupleIJNS5_1CILi1EEES8_S8_EEENS6_IJNS7_ILi128EEENS7_ILi160EEESA_EEELi128ENS_12float_e4m3_tEfNS_4arch4Sm90ELb0ELb1ELb1ELb1ELb1ELb0ELb0ELb1ELb1ELb1ELb1ELb0EEENS1_21CollectiveEpilogueFwdINS6_IJSA_SA_SB_EEES9_NS_10bfloat16_tESF_Li256ELb1ELb1ELb1ELb1EEENS1_36VarlenDynamicPersistentTileSchedulerILi128ELi160ELi256ELi128ELb1ELb1ELb1ELb1ELb0ELb1EEEEEEEEEvNT_6ParamsE)
        /*139c*/ 	.short	0x0210
        /*139e*/ 	.short	0x0af0


	//----- nvinfo : EIATTR_SW_WAR
	.align		4
.L_217:
        /*13a0*/ 	.byte	0x04, 0x36
        /*13a2*/ 	.short	(.L_219 - .L_218)
.L_218:
        /*13a4*/ 	.word	0x00000008
.L_219:


//--------------------- .nv.info._ZN7cutlass13device_kernelIN5flash11enable_sm90INS1_16FlashAttnFwdSm90INS1_25CollectiveMainloopFwdSm90ILi2EN4cute5tupleIJNS5_1CILi1EEES8_S8_EEENS6_IJNS7_ILi128EEENS7_ILi160EEESA_EEELi128ENS_12float_e4m3_tEfNS_4arch4Sm90ELb0ELb1ELb1ELb1ELb1ELb1ELb0ELb1ELb1ELb1ELb1ELb0EEENS1_21CollectiveEpilogueFwdINS6_IJSA_SA_SB_EEES9_NS_10bfloat16_tESF_Li256ELb1ELb1ELb1ELb1EEENS1_36VarlenDynamicPersistentTileSchedulerILi128ELi160ELi256ELi128ELb1ELb1ELb1ELb1ELb0ELb1EEEEEEEEEvNT_6ParamsE --------------------------
	.section	.nv.info._ZN7cutlass13device_kernelIN5flash11enable_sm90INS1_16FlashAttnFwdSm90INS1_25CollectiveMainloopFwdSm90ILi2EN4cute5tupleIJNS5_1CILi1EEES8_S8_EEENS6_IJNS7_ILi128EEENS7_ILi160EEESA_EEELi128ENS_12float_e4m3_tEfNS_4arch4Sm90ELb0ELb1ELb1ELb1ELb1ELb1ELb0ELb1ELb1ELb1ELb1ELb0EEENS1_21CollectiveEpilogueFwdINS6_IJSA_SA_SB_EEES9_NS_10bfloat16_tESF_Li256ELb1ELb1ELb1ELb1EEENS1_36VarlenDynamicPersistentTileSchedulerILi128ELi160ELi256ELi128ELb1ELb1ELb1ELb1ELb0ELb1EEEEEEEEEvNT_6ParamsE,"",@"SHT_CUDA_INFO"
	.sectionflags	@""
	.align	4


	//----- nvinfo : EIATTR_CUDA_API_VERSION
	.align		4
        /*0000*/ 	.byte	0x04, 0x37
        /*0002*/ 	.short	(.L_221 - .L_220)
.L_220:
        /*0004*/ 	.word	0x00000082


	//----- nvinfo : EIATTR_KPARAM_INFO
	.align		4
.L_221:
        /*0008*/ 	.byte	0x04, 0x17
        /*000a*/ 	.short	(.L_223 - .L_222)
.L_222:
        /*000c*/ 	.word	0x00000000
        /*0010*/ 	.short	0x0000
        /*0012*/ 	.short	0x0070
        /*0014*/ 	.byte	0x00, 0xf0, 0x01, 0x2a


	//----- nvinfo : EIATTR_SPARSE_MMA_MASK
	.align		4
.L_223:
        /*0018*/ 	.byte	0x03, 0x50
        /*001a*/ 	.short	0x0000


	//----- nvinfo : EIATTR_MAXREG_COUNT
	.align		4
        /*001c*/ 	.byte	0x03, 0x1b
        /*001e*/ 	.short	0x00a8


	//----- nvinfo : EIATTR_NUM_BARRIERS
	.align		4
        /*0020*/ 	.byte	0x02, 0x4c
        /*0022*/ 	.byte	0x10
	.zero		1


	//----- nvinfo : EIATTR_EXTERNS
	.align		4
        /*0024*/ 	.byte	0x04, 0x0f
        /*0026*/ 	.short	(.L_225 - .L_224)


	//   ....[0]....
	.align		4
.L_224:
        /*0028*/ 	.word	index@(__assertfail)


	//----- nvinfo : EIATTR_ANNOTATIONS
	.align		4
.L_225:
        /*002c*/ 	.byte	0x04, 0x55
        /*002e*/ 	.short	(.L_227 - .L_226)


	//   ....[0]....
.L_226:
        /* <DEDUP_REMOVED lines=35> */


	//----- nvinfo : EIATTR_MERCURY_ISA_VERSION
	.align		4
.L_227:
        /*0250*/ 	.byte	0x03, 0x5f
        /*0252*/ 	.short	0x0101


	//----- nvinfo : EIATTR_UNUSED_LOAD_BYTE_OFFSET
	.align		4
        /*0254*/ 	.byte	0x04, 0x44
        /*0256*/ 	.short	(.L_229 - .L_228)


	//   ....[0]....
.L_228:
        /*0258*/ 	.word	0x00000ab0
        /*025c*/ 	.word	0x0000fff0


	//   ....[1]....
        /*0260*/ 	.word	0x00023c30
        /*0264*/ 	.word	0x0000fff0


	//----- nvinfo : EIATTR_INT_WARP_WIDE_INSTR_OFFSETS
	.align		4
.L_229:
        /*0268*/ 	.byte	0x04, 0x31
        /*026a*/ 	.short	(.L_231 - .L_230)


	//   ....[0]....
.L_230:
        /*026c*/ 	.word	0x00000130


	//   ....[1]....
        /*0270*/ 	.word	0x00000170


	//   ....[2]....
        /*0274*/ 	.word	0x000001e0


	//   ....[3]....
        /*0278*/ 	.word	0x0002af40


	//   ....[4]....
        /*027c*/ 	.word	0x0002afe0


	//   ....[5]....
        /*0280*/ 	.word	0x0002f170


	//   ....[6]....
        /*0284*/ 	.word	0x0002f210


	//----- nvinfo : EIATTR_COOP_GROUP_MASK_REGIDS
	.align		4
.L_231:
        /*0288*/ 	.byte	0x04, 0x29
        /*028a*/ 	.short	(.L_233 - .L_232)


	//   ....[0]....
.L_232:
        /*028c*/ 	.word	0xffffffff


	//   ....[1]....
        /*0290*/ 	.word	0xffffffff


	//   ....[2]....
        /*0294*/ 	.word	0xffffffff


	//   ....[3]....
        /*0298*/ 	.word	0xffffffff


	//   ....[4]....
        /*029c*/ 	.word	0xffffffff


	//   ....[5]....
        /*02a0*/ 	.word	0xffffffff


	//   ....[6]....
        /*02a4*/ 	.word	0xffffffff


	//   ....[7]....
        /*02a8*/ 	.word	0xffffffff


	//   ....[8]....
        /*02ac*/ 	.word	0xffffffff


	//   ....[9]....
        /*02b0*/ 	.word	0xffffffff


	//   ....[10]....
        /*02b4*/ 	.word	0xffffffff


	//   ....[11]....
        /*02b8*/ 	.word	0xffffffff


	//   ....[12]....
        /*02bc*/ 	.word	0xffffffff


	//   ....[13]....
        /*02c0*/ 	.word	0xffffffff


	//   ....[14]....
        /*02c4*/ 	.word	0xffffffff


	//   ....[15]....
        /*02c8*/ 	.word	0xffffffff


	//   ....[16]....
        /*02cc*/ 	.word	0xffffffff


	//   ....[17]....
        /*02d0*/ 	.word	0xffffffff


	//   ....[18]....
        /*02d4*/ 	.word	0xffffffff


	//   ....[19]....
        /*02d8*/ 	.word	0xffffffff


	//   ....[20]....
        /*02dc*/ 	.word	0xffffffff


	//   ....[21]....
        /*02e0*/ 	.word	0xffffffff


	//   ....[22]....
        /*02e4*/ 	.word	0xffffffff


	//   ....[23]....
        /*02e8*/ 	.word	0xffffffff


	//   ....[24]....
        /*02ec*/ 	.word	0xffffffff


	//   ....[25]....
        /*02f0*/ 	.word	0xffffffff


	//   ....[26]....
        /*02f4*/ 	.word	0xffffffff


	//   ....[27]....
        /*02f8*/ 	.word	0xffffffff


	//   ....[28]....
        /*02fc*/ 	.word	0xffffffff


	//   ....[29]....
        /*0300*/ 	.word	0xffffffff


	//   ....[30]....
        /*0304*/ 	.word	0xffffffff


	//   ....[31]....
        /*0308*/ 	.word	0xffffffff


	//   ....[32]....
        /*030c*/ 	.word	0xffffffff


	//   ....[33]....
        /*0310*/ 	.word	0xffffffff


	//   ....[34]....
        /*0314*/ 	.word	0xffffffff


	//   ....[35]....
        /*0318*/ 	.word	0xffffffff


	//   ....[36]....
        /*031c*/ 	.word	0xffffffff


	//   ....[37]....
        /*0320*/ 	.word	0xffffffff


	//   ....[38]....
        /*0324*/ 	.word	0xffffffff


	//   ....[39]....
        /*0328*/ 	.word	0xffffffff


	//   ....[40]....
        /*032c*/ 	.word	0xffffffff


	//   ....[41]....
        /*0330*/ 	.word	0xffffffff


	//   ....[42]....
        /*0334*/ 	.word	0xffffffff


	//   ....[43]....
        /*0338*/ 	.word	0xffffffff


	//   ....[44]....
        /*033c*/ 	.word	0xffffffff


	//   ....[45]....
        /*0340*/ 	.word	0xffffffff


	//   ....[46]....
        /*0344*/ 	.word	0xffffffff


	//   ....[47]....
        /*0348*/ 	.word	0xffffffff


	//   ....[48]....
        /*034c*/ 	.word	0xffffffff


	//   ....[49]....
        /*0350*/ 	.word	0xffffffff


	//   ....[50]....
        /*0354*/ 	.word	0xffffffff


	//   ....[51]....
        /*0358*/ 	.word	0xffffffff


	//   ....[52]....
        /*035c*/ 	.word	0xffffffff


	//   ....[53]....
        /*0360*/ 	.word	0xffffffff


	//   ....[54]....
        /*0364*/ 	.word	0xffffffff


	//   ....[55]....
        /*0368*/ 	.word	0xffffffff


	//   ....[56]....
        /*036c*/ 	.word	0xffffffff


	//   ....[57]....
        /*0370*/ 	.word	0xffffffff


	//   ....[58]....
        /*0374*/ 	.word	0xffffffff


	//   ....[59]....
        /*0378*/ 	.word	0xffffffff


	//   ....[60]....
        /*037c*/ 	.word	0xffffffff


	//   ....[61]....
        /*0380*/ 	.word	0xffffffff


	//   ....[62]....
        /*0384*/ 	.word	0xffffffff


	//   ....[63]....
        /*0388*/ 	.word	0xffffffff


	//   ....[64]....
        /*038c*/ 	.word	0xffffffff


	//   ....[65]....
        /*0390*/ 	.word	0xffffffff


	//   ....[66]....
        /*0394*/ 	.word	0xffffffff


	//   ....[67]....
        /*0398*/ 	.word	0xffffffff


	//   ....[68]....
        /*039c*/ 	.word	0xffffffff


	//   ....[69]....
        /*03a0*/ 	.word	0xffffffff


	//   ....[70]....
        /*03a4*/ 	.word	0xffffffff


	//   ....[71]....
        /*03a8*/ 	.word	0xffffffff


	//   ....[72]....
        /*03ac*/ 	.word	0xffffffff


	//   ....[73]....
        /*03b0*/ 	.word	0xffffffff


	//   ....[74]....
        /*03b4*/ 	.word	0xffffffff


	//   ....[75]....
        /*03b8*/ 	.word	0xffffffff


	//   ....[76]....
        /*03bc*/ 	.word	0xffffffff


	//   ....[77]....
        /*03c0*/ 	.word	0xffffffff


	//   ....[78]....
        /*03c4*/ 	.word	0xffffffff


	//   ....[79]....
        /*03c8*/ 	.word	0xffffffff


	//   ....[80]....
        /*03cc*/ 	.word	0xffffffff


	//   ....[81]....
        /*03d0*/ 	.word	0xffffffff


	//   ....[82]....
        /*03d4*/ 	.word	0xffffffff


	//   ....[83]....
        /*03d8*/ 	.word	0xffffffff


	//   ....[84]....
        /*03dc*/ 	.word	0xffffffff


	//   ....[85]....
        /*03e0*/ 	.word	0xffffffff


	//   ....[86]....
        /*03e4*/ 	.word	0xffffffff


	//   ....[87]....
        /*03e8*/ 	.word	0xffffffff


	//   ....[88]....
        /*03ec*/ 	.word	0xffffffff


	//   ....[89]....
        /*03f0*/ 	.word	0xffffffff


	//   ....[90]....
        /*03f4*/ 	.word	0xffffffff


	//   ....[91]....
        /*03f8*/ 	.word	0xffffffff


	//   ....[92]....
        /*03fc*/ 	.word	0xffffffff


	//   ....[93]....
        /*0400*/ 	.word	0xffffffff


	//   ....[94]....
        /*0404*/ 	.word	0xffffffff


	//   ....[95]....
        /*0408*/ 	.word	0xffffffff


	//   ....[96]....
        /*040c*/ 	.word	0xffffffff


	//   ....[97]....
        /*0410*/ 	.word	0xffffffff


	//   ....[98]....
        /*0414*/ 	.word	0xffffffff


	//   ....[99]....
        /*0418*/ 	.word	0xffffffff


	//   ....[100]....
        /*041c*/ 	.word	0xffffffff


	//   ....[101]....
        /*0420*/ 	.word	0xffffffff


	//   ....[102]....
        /*0424*/ 	.word	0xffffffff


	//   ....[103]....
        /*0428*/ 	.word	0xffffffff


	//   ....[104]....
        /*042c*/ 	.word	0xffffffff


	//   ....[105]....
        /*0430*/ 	.word	0xffffffff


	//   ....[106]....
        /*0434*/ 	.word	0xffffffff


	//   ....[107]....
        /*0438*/ 	.word	0xffffffff


	//   ....[108]....
        /*043c*/ 	.word	0xffffffff


	//   ....[109]....
        /*0440*/ 	.word	0xffffffff


	//   ....[110]....
        /*0444*/ 	.word	0xffffffff


	//   ....[111]....
        /*0448*/ 	.word	0xffffffff


	//   ....[112]....
        /*044c*/ 	.word	0xffffffff


	//   ....[113]....
        /*0450*/ 	.word	0xffffffff


	//   ....[114]....
        /*0454*/ 	.word	0xffffffff


	//   ....[115]....
        /*0458*/ 	.word	0xffffffff


	//   ....[116]....
        /*045c*/ 	.word	0xffffffff


	//   ....[117]....
        /*0460*/ 	.word	0xffffffff


	//   ....[118]....
        /*0464*/ 	.word	0xffffffff


	//   ....[119]....
        /*0468*/ 	.word	0xffffffff


	//   ....[120]....
        /*046c*/ 	.word	0xffffffff


	//   ....[121]....
        /*0470*/ 	.word	0xffffffff


	//   ....[122]....
        /*0474*/ 	.word	0xffffffff


	//   ....[123]....
        /*0478*/ 	.word	0xffffffff


	//   ....[124]....
        /*047c*/ 	.word	0xffffffff


	//   ....[125]....
        /*0480*/ 	.word	0xffffffff


	//   ....[126]....
        /*0484*/ 	.word	0xffffffff


	//   ....[127]....
        /*0488*/ 	.word	0xffffffff


	//   ....[128]....
        /*048c*/ 	.word	0xffffffff


	//   ....[129]....
        /*0490*/ 	.word	0xffffffff


	//   ....[130]....
        /*0494*/ 	.word	0xffffffff


	//   ....[131]....
        /*0498*/ 	.word	0xffffffff


	//   ....[132]....
        /*049c*/ 	.word	0xffffffff


	//   ....[133]....
        /*04a0*/ 	.word	0xffffffff


	//   ....[134]....
        /*04a4*/ 	.word	0xffffffff


	//   ....[135]....
        /*04a8*/ 	.word	0xffffffff


	//   ....[136]....
        /*04ac*/ 	.word	0xffffffff


	//   ....[137]....
        /*04b0*/ 	.word	0xffffffff


	//   ....[138]....
        /*04b4*/ 	.word	0xffffffff


	//   ....[139]....
        /*04b8*/ 	.word	0xffffffff


	//   ....[140]....
        /*04bc*/ 	.word	0xffffffff


	//   ....[141]....
        /*04c0*/ 	.word	0xffffffff


	//   ....[142]....
        /*04c4*/ 	.word	0xffffffff


	//   ....[143]....
        /*04c8*/ 	.word	0xffffffff


	//   ....[144]....
        /*04cc*/ 	.word	0xffffffff


	//   ....[145]....
        /*04d0*/ 	.word	0xffffffff


	//   ....[146]....
        /*04d4*/ 	.word	0xffffffff


	//   ....[147]....
        /*04d8*/ 	.word	0xffffffff


	//   ....[148]....
        /*04dc*/ 	.word	0xffffffff


	//   ....[149]....
        /*04e0*/ 	.word	0xffffffff


	//   ....[150]....
        /*04e4*/ 	.word	0xffffffff


	//   ....[151]....
        /*04e8*/ 	.word	0xffffffff


	//   ....[152]....
        /*04ec*/ 	.word	0xffffffff


	//   ....[153]....
        /*04f0*/ 	.word	0xffffffff


	//   ....[154]....
        /*04f4*/ 	.word	0xffffffff


	//   ....[155]....
        /*04f8*/ 	.word	0xffffffff


	//   ....[156]....
        /*04fc*/ 	.word	0xffffffff


	//   ....[157]....
        /*0500*/ 	.word	0xffffffff


	//   ....[158]....
        /*0504*/ 	.word	0xffffffff


	//   ....[159]....
        /*0508*/ 	.word	0xffffffff


	//   ....[160]....
        /*050c*/ 	.word	0xffffffff


	//   ....[161]....
        /*0510*/ 	.word	0xffffffff


	//   ....[162]....
        /*0514*/ 	.word	0xffffffff


	//   ....[163]....
        /*0518*/ 	.word	0xffffffff


	//   ....[164]....
        /*051c*/ 	.word	0xffffffff


	//   ....[165]....
        /*0520*/ 	.word	0xffffffff


	//   ....[166]....
        /*0524*/ 	.word	0xffffffff


	//   ....[167]....
        /*0528*/ 	.word	0xffffffff


	//   ....[168]....
        /*052c*/ 	.word	0xffffffff


	//   ....[169]....
        /*0530*/ 	.word	0xffffffff


	//   ....[170]....
        /*0534*/ 	.word	0xffffffff


	//   ....[171]....
        /*0538*/ 	.word	0xffffffff


	//   ....[172]....
        /*053c*/ 	.word	0xffffffff


	//   ....[173]....
        /*0540*/ 	.word	0xffffffff


	//   ....[174]....
        /*0544*/ 	.word	0xffffffff


	//   ....[175]....
        /*0548*/ 	.word	0xffffffff


	//   ....[176]....
        /*054c*/ 	.word	0xffffffff


	//   ....[177]....
        /*0550*/ 	.word	0xffffffff


	//   ....[178]....
        /*0554*/ 	.word	0xffffffff


	//   ....[179]....
        /*0558*/ 	.word	0xffffffff


	//   ....[180]....
        /*055c*/ 	.word	0xffffffff


	//   ....[181]....
        /*0560*/ 	.word	0xffffffff


	//   ....[182]....
        /*0564*/ 	.word	0xffffffff


	//   ....[183]....
        /*0568*/ 	.word	0xffffffff


	//   ....[184]....
        /*056c*/ 	.word	0xffffffff


	//   ....[185]....
        /*0570*/ 	.word	0xffffffff


	//   ....[186]....
        /*0574*/ 	.word	0xffffffff


	//   ....[187]....
        /*0578*/ 	.word	0xffffffff


	//   ....[188]....
        /*057c*/ 	.word	0xffffffff


	//   ....[189]....
        /*0580*/ 	.word	0xffffffff


	//   ....[190]....
        /*0584*/ 	.word	0xffffffff


	//   ....[191]....
        /*0588*/ 	.word	0xffffffff


	//   ....[192]....
        /*058c*/ 	.word	0xffffffff


	//   ....[193]....
        /*0590*/ 	.word	0xffffffff


	//   ....[194]....
        /*0594*/ 	.word	0xffffffff


	//   ....[195]....
        /*0598*/ 	.word	0xffffffff


	//   ....[196]....
        /*059c*/ 	.word	0xffffffff


	//   ....[197]....
        /*05a0*/ 	.word	0xffffffff


	//   ....[198]....
        /*05a4*/ 	.word	0xffffffff


	//   ....[199]....
        /*05a8*/ 	.word	0xffffffff


	//   ....[200]....
        /*05ac*/ 	.word	0xffffffff


	//   ....[201]....
        /*05b0*/ 	.word	0xffffffff


	//   ....[202]....
        /*05b4*/ 	.word	0xffffffff


	//   ....[203]....
        /*05b8*/ 	.word	0xffffffff


	//   ....[204]....
        /*05bc*/ 	.word	0xffffffff


	//   ....[205]....
        /*05c0*/ 	.word	0xffffffff


	//   ....[206]....
        /*05c4*/ 	.word	0xffffffff


	//   ....[207]....
        /*05c8*/ 	.word	0xffffffff


	//   ....[208]....
        /*05cc*/ 	.word	0xffffffff


	//   ....[209]....
        /*05d0*/ 	.word	0xffffffff


	//   ....[210]....
        /*05d4*/ 	.word	0xffffffff


	//   ....[211]....
        /*05d8*/ 	.word	0xffffffff


	//   ....[212]....
        /*05dc*/ 	.word	0xffffffff


	//   ....[213]....
        /*05e0*/ 	.word	0xffffffff


	//   ....[214]....
        /*05e4*/ 	.word	0xffffffff


	//   ....[215]....
        /*05e8*/ 	.word	0xffffffff


	//   ....[216]....
        /*05ec*/ 	.word	0xffffffff


	//   ....[217]....
        /*05f0*/ 	.word	0xffffffff


	//   ....[218]....
        /*05f4*/ 	.word	0xffffffff


	//   ....[219]....
        /*05f8*/ 	.word	0xffffffff


	//   ....[220]....
        /*05fc*/ 	.word	0xffffffff


	//   ....[221]....
        /*0600*/ 	.word	0xffffffff


	//   ....[222]....
        /*0604*/ 	.word	0xffffffff


	//   ....[223]....
        /*0608*/ 	.word	0xffffffff


	//   ....[224]....
        /*060c*/ 	.word	0xffffffff


	//   ....[225]....
        /*0610*/ 	.word	0xffffffff


	//   ....[226]....
        /*0614*/ 	.word	0xffffffff


	//   ....[227]....
        /*0618*/ 	.word	0xffffffff


	//   ....[228]....
        /*061c*/ 	.word	0xffffffff


	//   ....[229]....
        /*0620*/ 	.word	0xffffffff


	//   ....[230]....
        /*0624*/ 	.word	0xffffffff


	//   ....[231]....
        /*0628*/ 	.word	0xffffffff


	//   ....[232]....
        /*062c*/ 	.word	0xffffffff


	//   ....[233]....
        /*0630*/ 	.word	0xffffffff


	//   ....[234]....
        /*0634*/ 	.word	0xffffffff


	//   ....[235]....
        /*0638*/ 	.word	0xffffffff


	//   ....[236]....
        /*063c*/ 	.word	0xffffffff


	//   ....[237]....
        /*0640*/ 	.word	0xffffffff


	//   ....[238]....
        /*0644*/ 	.word	0xffffffff


	//   ....[239]....
        /*0648*/ 	.word	0xffffffff


	//   ....[240]....
        /*064c*/ 	.word	0xffffffff


	//   ....[241]....
        /*0650*/ 	.word	0xffffffff


	//   ....[242]....
        /*0654*/ 	.word	0xffffffff


	//   ....[243]....
        /*0658*/ 	.word	0xffffffff


	//   ....[244]....
        /*065c*/ 	.word	0xffffffff


	//   ....[245]....
        /*0660*/ 	.word	0xffffffff


	//   ....[246]....
        /*0664*/ 	.word	0xffffffff


	//   ....[247]....
        /*0668*/ 	.word	0xffffffff


	//   ....[248]....
        /*066c*/ 	.word	0xffffffff


	//   ....[249]....
        /*0670*/ 	.word	0xffffffff


	//   ....[250]....
        /*0674*/ 	.word	0xffffffff


	//   ....[251]....
        /*0678*/ 	.word	0xffffffff


	//   ....[252]....
        /*067c*/ 	.word	0xffffffff


	//   ....[253]....
        /*0680*/ 	.word	0xffffffff


	//   ....[254]....
        /*0684*/ 	.word	0xffffffff


	//   ....[255]....
        /*0688*/ 	.word	0xffffffff


	//   ....[0]....
        /*068c*/ 	.word	0xffffffff


	//   ....[1]....
        /*0690*/ 	.word	0xffffffff


	//   ....[2]....
        /*0694*/ 	.word	0xffffffff


	//   ....[3]....
        /*0698*/ 	.word	0xffffffff


	//   ....[4]....
        /*069c*/ 	.word	0xffffffff


	//   ....[5]....
        /*06a0*/ 	.word	0xffffffff


	//   ....[6]....
        /*06a4*/ 	.word	0xffffffff


	//   ....[7]....
        /*06a8*/ 	.word	0xffffffff


	//   ....[8]....
        /*06ac*/ 	.word	0xffffffff


	//   ....[9]....
        /*06b0*/ 	.word	0xffffffff


	//   ....[10]....
        /*06b4*/ 	.word	0xffffffff


	//   ....[11]....
        /*06b8*/ 	.word	0xffffffff


	//   ....[12]....
        /*06bc*/ 	.word	0xffffffff


	//   ....[13]....
        /*06c0*/ 	.word	0xffffffff


	//   ....[14]....
        /*06c4*/ 	.word	0xffffffff


	//   ....[15]....
        /*06c8*/ 	.word	0xffffffff


	//   ....[16]....
        /*06cc*/ 	.word	0xffffffff


	//   ....[17]....
        /*06d0*/ 	.word	0xffffffff


	//   ....[18]....
        /*06d4*/ 	.word	0xffffffff


	//   ....[19]....
        /*06d8*/ 	.word	0xffffffff


	//   ....[20]....
        /*06dc*/ 	.word	0xffffffff


	//   ....[21]....
        /*06e0*/ 	.word	0xffffffff


	//   ....[22]....
        /*06e4*/ 	.word	0xffffffff


	//   ....[23]....
        /*06e8*/ 	.word	0xffffffff


	//   ....[24]....
        /*06ec*/ 	.word	0xffffffff


	//   ....[25]....
        /*06f0*/ 	.word	0xffffffff


	//   ....[26]....
        /*06f4*/ 	.word	0xffffffff


	//   ....[27]....
        /*06f8*/ 	.word	0xffffffff


	//   ....[28]....
        /*06fc*/ 	.word	0xffffffff


	//   ....[29]....
        /*0700*/ 	.word	0xffffffff


	//   ....[30]....
        /*0704*/ 	.word	0xffffffff


	//   ....[31]....
        /*0708*/ 	.word	0xffffffff


	//   ....[32]....
        /*070c*/ 	.word	0xffffffff


	//   ....[33]....
        /*0710*/ 	.word	0xffffffff


	//   ....[34]....
        /*0714*/ 	.word	0xffffffff


	//   ....[35]....
        /*0718*/ 	.word	0xffffffff


	//   ....[36]....
        /*071c*/ 	.word	0xffffffff


	//   ....[37]....
        /*0720*/ 	.word	0xffffffff


	//   ....[38]....
        /*0724*/ 	.word	0xffffffff


	//   ....[39]....
        /*0728*/ 	.word	0x0500000f


	//   ....[40]....
        /*072c*/ 	.word	0x0500000f


	//   ....[41]....
        /*0730*/ 	.word	0x0500000f


	//   ....[42]....
        /*0734*/ 	.word	0x0500000f


	//   ....[43]....
        /*0738*/ 	.word	0x0500000f


	//   ....[44]....
        /*073c*/ 	.word	0x0500000f


	//   ....[45]....
        /*0740*/ 	.word	0x0500000f


	//   ....[46]....
        /*0744*/ 	.word	0x0500000f


	//   ....[47]....
        /*0748*/ 	.word	0x0500000f


	//   ....[48]....
        /*074c*/ 	.word	0x0500000f


	//   ....[49]....
        /*0750*/ 	.word	0x0500000f


	//   ....[50]....
        /*0754*/ 	.word	0x0500000f


	//   ....[51]....
        /*0758*/ 	.word	0x0500000f


	//   ....[52]....
        /*075c*/ 	.word	0x0500000f


	//   ....[53]....
        /*0760*/ 	.word	0x0500000f


	//   ....[54]....
        /*0764*/ 	.word	0x0500000f


	//   ....[55]....
        /*0768*/ 	.word	0x0500000f


	//   ....[56]....
        /*076c*/ 	.word	0x0500000f


	//   ....[57]....
        /*0770*/ 	.word	0x0500000f


	//   ....[58]....
        /*0774*/ 	.word	0x0500000f


	//   ....[59]....
        /*0778*/ 	.word	0x0500000f


	//   ....[60]....
        /*077c*/ 	.word	0x0500000f


	//   ....[61]....
        /*0780*/ 	.word	0x0500000f


	//   ....[62]....
        /*0784*/ 	.word	0x0500000f


	//   ....[63]....
        /*0788*/ 	.word	0x0500000f


	//   ....[64]....
        /*078c*/ 	.word	0x0500000f


	//   ....[65]....
        /*0790*/ 	.word	0x0500000f


	//   ....[66]....
        /*0794*/ 	.word	0x0500000f


	//   ....[67]....
        /*0798*/ 	.word	0x0500000f


	//   ....[68]....
        /*079c*/ 	.word	0x0500000f


	//   ....[69]....
        /*07a0*/ 	.word	0x0500000f


	//   ....[70]....
        /*07a4*/ 	.word	0x0500000f


	//   ....[71]....
        /*07a8*/ 	.word	0x0500000f


	//   ....[72]....
        /*07ac*/ 	.word	0x0500000f


	//   ....[73]....
        /*07b0*/ 	.word	0x0500000f


	//   ....[74]....
        /*07b4*/ 	.word	0x0500000f


	//   ....[75]....
        /*07b8*/ 	.word	0x0500000f


	//   ....[76]....
        /*07bc*/ 	.word	0x0500000f


	//   ....[77]....
        /*07c0*/ 	.word	0x0500000f


	//   ....[78]....
        /*07c4*/ 	.word	0x0500000f


	//   ....[79]....
        /*07c8*/ 	.word	0x0500000f


	//   ....[80]....
        /*07cc*/ 	.word	0x0500000f


	//   ....[81]....
        /*07d0*/ 	.word	0x0500000f


	//   ....[82]....
        /*07d4*/ 	.word	0x0500000f


	//   ....[83]....
        /*07d8*/ 	.word	0x0500000f


	//   ....[84]....
        /*07dc*/ 	.word	0x0500000f


	//   ....[85]....
        /*07e0*/ 	.word	0x0500000f


	//   ....[86]....
        /*07e4*/ 	.word	0x0500000f


	//   ....[87]....
        /*07e8*/ 	.word	0x0500000f


	//   ....[88]....
        /*07ec*/ 	.word	0x0500000f


	//   ....[89]....
        /*07f0*/ 	.word	0x0500000f


	//   ....[90]....
        /*07f4*/ 	.word	0x0500000f


	//   ....[91]....
        /*07f8*/ 	.word	0x0500000f


	//   ....[92]....
        /*07fc*/ 	.word	0x0500000f


	//   ....[93]....
        /*0800*/ 	.word	0x0500000f


	//   ....[94]....
        /*0804*/ 	.word	0x0500000f


	//   ....[95]....
        /*0808*/ 	.word	0x0500000f


	//   ....[96]....
        /*080c*/ 	.word	0x0500000f


	//   ....[97]....
        /*0810*/ 	.word	0x0500000f


	//   ....[98]....
        /*0814*/ 	.word	0x0500000f


	//   ....[99]....
        /*0818*/ 	.word	0x0500000f


	//   ....[100]....
        /*081c*/ 	.word	0x0500000f


	//   ....[101]....
        /*0820*/ 	.word	0x0500000f


	//   ....[102]....
        /*0824*/ 	.word	0x0500000f


	//   ....[103]....
        /*0828*/ 	.word	0x0500000f


	//   ....[104]....
        /*082c*/ 	.word	0x0500000f


	//   ....[105]....
        /*0830*/ 	.word	0x0500000f


	//   ....[106]....
        /*0834*/ 	.word	0x0500000f


	//   ....[107]....
        /*0838*/ 	.word	0x0500000f


	//   ....[108]....
        /*083c*/ 	.word	0x0500000f


	//   ....[109]....
        /*0840*/ 	.word	0x0500000f


	//   ....[110]....
        /*0844*/ 	.word	0x0500000f


	//   ....[111]....
        /*0848*/ 	.word	0x0500000f


	//   ....[112]....
        /*084c*/ 	.word	0x0500000f


	//   ....[113]....
        /*0850*/ 	.word	0x0500000f


	//   ....[114]....
        /*0854*/ 	.word	0x0500000f


	//   ....[115]....
        /*0858*/ 	.word	0x0500000f


	//   ....[116]....
        /*085c*/ 	.word	0x0500000f


	//   ....[117]....
        /*0860*/ 	.word	0x0500000f


	//   ....[118]....
        /*0864*/ 	.word	0x0500000f


	//   ....[119]....
        /*0868*/ 	.word	0x0500000f


	//   ....[120]....
        /*086c*/ 	.word	0x0500000f


	//   ....[121]....
        /*0870*/ 	.word	0x0500000f


	//   ....[122]....
        /*0874*/ 	.word	0x0500000f


	//   ....[123]....
        /*0878*/ 	.word	0x0500000f


	//   ....[124]....
        /*087c*/ 	.word	0x0500000f


	//   ....[125]....
        /*0880*/ 	.word	0x0500000f


	//   ....[126]....
        /*0884*/ 	.word	0x0500000f


	//   ....[127]....
        /*0888*/ 	.word	0x0500000f


	//   ....[128]....
        /*088c*/ 	.word	0x0500000f


	//   ....[129]....
        /*0890*/ 	.word	0x0500000f


	//   ....[130]....
        /*0894*/ 	.word	0x0500000f


	//   ....[131]....
        /*0898*/ 	.word	0x0500000f


	//   ....[132]....
        /*089c*/ 	.word	0x0500000f


	//   ....[133]....
        /*08a0*/ 	.word	0x0500000f


	//   ....[134]....
        /*08a4*/ 	.word	0x0500000f


	//   ....[135]....
        /*08a8*/ 	.word	0x0500000f


	//   ....[136]....
        /*08ac*/ 	.word	0x0500000f


	//   ....[137]....
        /*08b0*/ 	.word	0x0500000f


	//   ....[138]....
        /*08b4*/ 	.word	0x0500000f


	//   ....[139]....
        /*08b8*/ 	.word	0x0500000f


	//   ....[140]....
        /*08bc*/ 	.word	0x0500000f


	//   ....[141]....
        /*08c0*/ 	.word	0x0500000f


	//   ....[142]....
        /*08c4*/ 	.word	0x0500000f


	//   ....[143]....
        /*08c8*/ 	.word	0x0500000f


	//   ....[144]....
        /*08cc*/ 	.word	0x0500000f


	//   ....[145]....
        /*08d0*/ 	.word	0x0500000f


	//   ....[146]....
        /*08d4*/ 	.word	0x0500000f


	//   ....[147]....
        /*08d8*/ 	.word	0x0500000f


	//   ....[148]....
        /*08dc*/ 	.word	0x0500000f


	//   ....[149]....
        /*08e0*/ 	.word	0x0500000f


	//   ....[150]....
        /*08e4*/ 	.word	0x0500000f


	//   ....[151]....
        /*08e8*/ 	.word	0x0500000f


	//   ....[152]....
        /*08ec*/ 	.word	0x0500000f


	//   ....[153]....
        /*08f0*/ 	.word	0x0500000f


	//   ....[154]....
        /*08f4*/ 	.word	0x0500000f


	//   ....[155]....
        /*08f8*/ 	.word	0x0500000f


	//   ....[156]....
        /*08fc*/ 	.word	0x0500000f


	//   ....[157]....
        /*0900*/ 	.word	0x0500000f


	//   ....[158]....
        /*0904*/ 	.word	0x0500000f


	//   ....[159]....
        /*0908*/ 	.word	0x0500000f


	//   ....[160]....
        /*090c*/ 	.word	0x0500000f


	//   ....[161]....
        /*0910*/ 	.word	0x0500000f


	//   ....[162]....
        /*0914*/ 	.word	0x0500000f


	//   ....[163]....
        /*0918*/ 	.word	0x0500000f


	//   ....[164]....
        /*091c*/ 	.word	0x0500000f


	//   ....[165]....
        /*0920*/ 	.word	0x0500000f


	//   ....[166]....
        /*0924*/ 	.word	0x0500000f


	//   ....[167]....
        /*0928*/ 	.word	0x0500000f


	//   ....[168]....
        /*092c*/ 	.word	0x0500000f


	//   ....[169]....
        /*0930*/ 	.word	0x0500000f


	//   ....[170]....
        /*0934*/ 	.word	0x0500000f


	//   ....[171]....
        /*0938*/ 	.word	0x0500000f


	//   ....[172]....
        /*093c*/ 	.word	0x0500000f


	//   ....[173]....
        /*0940*/ 	.word	0x0500000f


	//   ....[174]....
        /*0944*/ 	.word	0x0500000f


	//   ....[175]....
        /*0948*/ 	.word	0x0500000f


	//   ....[176]....
        /*094c*/ 	.word	0x0500000f


	//   ....[177]....
        /*0950*/ 	.word	0x0500000f


	//   ....[178]....
        /*0954*/ 	.word	0x0500000f


	//   ....[179]....
        /*0958*/ 	.word	0x0500000f


	//   ....[180]....
        /*095c*/ 	.word	0x0500000f


	//   ....[181]....
        /*0960*/ 	.word	0x0500000f


	//   ....[182]....
        /*0964*/ 	.word	0x0500000f


	//   ....[183]....
        /*0968*/ 	.word	0x0500000f


	//   ....[184]....
        /*096c*/ 	.word	0x0500000f


	//   ....[185]....
        /*0970*/ 	.word	0x0500000f


	//   ....[186]....
        /*0974*/ 	.word	0x0500000f


	//   ....[187]....
        /*0978*/ 	.word	0x0500000f


	//   ....[188]....
        /*097c*/ 	.word	0x0500000f


	//   ....[189]....
        /*0980*/ 	.word	0x0500000f


	//   ....[190]....
        /*0984*/ 	.word	0x0500000f


	//   ....[191]....
        /*0988*/ 	.word	0x0500000f


	//   ....[192]....
        /*098c*/ 	.word	0x0500000f


	//   ....[193]....
        /*0990*/ 	.word	0x0500000f


	//   ....[194]....
        /*0994*/ 	.word	0x0500000f


	//   ....[195]....
        /*0998*/ 	.word	0x0500000f


	//   ....[196]....
        /*099c*/ 	.word	0x0500000f


	//   ....[197]....
        /*09a0*/ 	.word	0x0500000f


	//   ....[198]....
        /*09a4*/ 	.word	0x0500000f


	//   ....[199]....
        /*09a8*/ 	.word	0x0500000f


	//   ....[200]....
        /*09ac*/ 	.word	0x0500000f


	//   ....[201]....
        /*09b0*/ 	.word	0x0500000f


	//   ....[202]....
        /*09b4*/ 	.word	0x0500000f


	//   ....[203]....
        /*09b8*/ 	.word	0x0500000f


	//   ....[204]....
        /*09bc*/ 	.word	0x0500000f


	//   ....[205]....
        /*09c0*/ 	.word	0x0500000f


	//   ....[206]....
        /*09c4*/ 	.word	0x0500000f


	//   ....[207]....
        /*09c8*/ 	.word	0x0500000f


	//   ....[208]....
        /*09cc*/ 	.word	0x0500000f


	//   ....[209]....
        /*09d0*/ 	.word	0x0500000f


	//   ....[210]....
        /*09d4*/ 	.word	0x0500000f


	//   ....[211]....
        /*09d8*/ 	.word	0x0500000f


	//   ....[212]....
        /*09dc*/ 	.word	0x0500000f


	//   ....[213]....
        /*09e0*/ 	.word	0x0500000f


	//   ....[214]....
        /*09e4*/ 	.word	0x0500000f


	//   ....[215]....
        /*09e8*/ 	.word	0x0500000f


	//   ....[216]....
        /*09ec*/ 	.word	0x0500000f


	//   ....[217]....
        /*09f0*/ 	.word	0x0500000f


	//   ....[218]....
        /*09f4*/ 	.word	0x0500000f


	//   ....[219]....
        /*09f8*/ 	.word	0x0500000f


	//   ....[220]....
        /*09fc*/ 	.word	0x0500000f


	//   ....[221]....
        /*0a00*/ 	.word	0x0500000f


	//   ....[222]....
        /*0a04*/ 	.word	0x0500000f


	//   ....[223]....
        /*0a08*/ 	.word	0x0500000f


	//   ....[224]....
        /*0a0c*/ 	.word	0x0500000f


	//   ....[225]....
        /*0a10*/ 	.word	0x0500000f


	//   ....[226]....
        /*0a14*/ 	.word	0x0500000f


	//   ....[227]....
        /*0a18*/ 	.word	0x0500000f


	//   ....[228]....
        /*0a1c*/ 	.word	0x0500000f


	//   ....[229]....
        /*0a20*/ 	.word	0x0500000f


	//   ....[230]....
        /*0a24*/ 	.word	0x0500000f


	//   ....[231]....
        /*0a28*/ 	.word	0x0500000f


	//   ....[232]....
        /*0a2c*/ 	.word	0x0500000f


	//   ....[233]....
        /*0a30*/ 	.word	0x0500000f


	//   ....[234]....
        /*0a34*/ 	.word	0x0500000f


	//   ....[235]....
        /*0a38*/ 	.word	0x0500000f


	//   ....[236]....
        /*0a3c*/ 	.word	0x0500000f


	//   ....[237]....
        /*0a40*/ 	.word	0x0500000f


	//   ....[238]....
        /*0a44*/ 	.word	0x0500000f


	//   ....[239]....
        /*0a48*/ 	.word	0x0500000f


	//   ....[240]....
        /*0a4c*/ 	.word	0x0500000f


	//   ....[241]....
        /*0a50*/ 	.word	0x0500000f


	//   ....[242]....
        /*0a54*/ 	.word	0x0500000f


	//   ....[243]....
        /*0a58*/ 	.word	0x0500000f


	//   ....[244]....
        /*0a5c*/ 	.word	0x0500000f


	//   ....[245]....
        /*0a60*/ 	.word	0x0500000f


	//   ....[246]....
        /*0a64*/ 	.word	0x0500000f


	//   ....[247]....
        /*0a68*/ 	.word	0x0500000f


	//   ....[248]....
        /*0a6c*/ 	.word	0x0500000f


	//   ....[249]....
        /*0a70*/ 	.word	0x0500000f


	//   ....[250]....
        /*0a74*/ 	.word	0x0500000f


	//   ....[251]....
        /*0a78*/ 	.word	0x0500000f


	//   ....[252]....
        /*0a7c*/ 	.word	0x0500000f


	//   ....[253]....
        /*0a80*/ 	.word	0x0500000f


	//   ....[254]....
        /*0a84*/ 	.word	0x0500000f


	//   ....[255]....
        /*0a88*/ 	.word	0x0500000f


	//   ....[0]....
        /*0a8c*/ 	.word	0x0500000f


	//   ....[1]....
        /*0a90*/ 	.word	0x0500000f


	//   ....[2]....
        /*0a94*/ 	.word	0x0500000f


	//   ....[3]....
        /*0a98*/ 	.word	0x0500000f


	//   ....[4]....
        /*0a9c*/ 	.word	0x0500000f


	//   ....[5]....
        /*0aa0*/ 	.word	0x0500000f


	//   ....[6]....
        /*0aa4*/ 	.word	0x0500000f


	//   ....[7]....
        /*0aa8*/ 	.word	0x0500000f


	//   ....[8]....
        /*0aac*/ 	.word	0x0500000f


	//   ....[9]....
        /*0ab0*/ 	.word	0x0500000f


	//   ....[10]....
        /*0ab4*/ 	.word	0x0500000f


	//   ....[11]....
        /*0ab8*/ 	.word	0x0500000f


	//   ....[12]....
        /*0abc*/ 	.word	0x0500000f


	//   ....[13]....
        /*0ac0*/ 	.word	0x0500000f


	//   ....[14]....
        /*0ac4*/ 	.word	0x0500000f


	//   ....[15]....
        /*0ac8*/ 	.word	0x0500000f


	//   ....[16]....
        /*0acc*/ 	.word	0x0500000f


	//   ....[17]....
        /*0ad0*/ 	.word	0x0500000f


	//   ....[18]....
        /*0ad4*/ 	.word	0x0500000f


	//----- nvinfo : EIATTR_COOP_GROUP_INSTR_OFFSETS
	.align		4
.L_233:
        /*0ad8*/ 	.byte	0x04, 0x28
        /*0ada*/ 	.short	(.L_235 - .L_234)


	//   ....[0]....
.L_234:
        /*0adc*/ 	.word	0x00000070


	//   ....[1]....
        /*0ae0*/ 	.word	0x00000140


	//   ....[2]....
        /*0ae4*/ 	.word	0x00000190


	//   ....[3]....
        /*0ae8*/ 	.word	0x000003c0


	//   ....[4]....
        /*0aec*/ 	.word	0x00000520


	//   ....[5]....
        /*0af0*/ 	.word	0x00000640


	//   ....[6]....
        /*0af4*/ 	.word	0x000007a0


	//   ....[7]....
        /*0af8*/ 	.word	0x00003180


	//   ....[8]....
        /*0afc*/ 	.word	0x00003190


	//   ....[9]....
        /*0b00*/ 	.word	0x00004060


	//   ....[10]....
        /*0b04*/ 	.word	0x00004070


	//   ....[11]....
        /*0b08*/ 	.word	0x00004f50


	//   ....[12]....
        /*0b0c*/ 	.word	0x00004f60


	//   ....[13]....
        /*0b10*/ 	.word	0x00006330


	//   ....[14]....
        /*0b14*/ 	.word	0x00006340


	//   ....[15]....
        /*0b18*/ 	.word	0x00007220


	//   ....[16]....
        /*0b1c*/ 	.word	0x00007230


	//   ....[17]....
        /*0b20*/ 	.word	0x00008190


	//   ....[18]....
        /*0b24*/ 	.word	0x000081a0


	//   ....[19]....
        /*0b28*/ 	.word	0x00009320


	//   ....[20]....
        /*0b2c*/ 	.word	0x00009330


	//   ....[21]....
        /*0b30*/ 	.word	0x00009450


	//   ....[22]....
        /*0b34*/ 	.word	0x00009460


	//   ....[23]....
        /*0b38*/ 	.word	0x00009590


	//   ....[24]....
        /*0b3c*/ 	.word	0x000095a0


	//   ....[25]....
        /*0b40*/ 	.word	0x00009910


	//   ....[26]....
        /*0b44*/ 	.word	0x00009930


	//   ....[27]....
        /*0b48*/ 	.word	0x00009a30


	//   ....[28]....
        /*0b4c*/ 	.word	0x00009a50


	//   ....[29]....
        /*0b50*/ 	.word	0x00009b50


	//   ....[30]....
        /*0b54*/ 	.word	0x00009b70


	//   ....[31]....
        /*0b58*/ 	.word	0x0000a7d0


	//   ....[32]....
        /*0b5c*/ 	.word	0x0000b130


	//   ....[33]....
        /*0b60*/ 	.word	0x0000b140


	//   ....[34]....
        /*0b64*/ 	.word	0x0000b150


	//   ....[35]....
        /*0b68*/ 	.word	0x0000b160


	//   ....[36]....
        /*0b6c*/ 	.word	0x0000b380


	//   ....[37]....
        /*0b70*/ 	.word	0x0000b390


	//   ....[38]....
        /*0b74*/ 	.word	0x0000b3a0


	//   ....[39]....
        /*0b78*/ 	.word	0x0000b3b0


	//   ....[40]....
        /*0b7c*/ 	.word	0x0000d820


	//   ....[41]....
        /*0b80*/ 	.word	0x0000d850


	//   ....[42]....
        /*0b84*/ 	.word	0x0000d860


	//   ....[43]....
        /*0b88*/ 	.word	0x0000d870


	//   ....[44]....
        /*0b8c*/ 	.word	0x0000d960


	//   ....[45]....
        /*0b90*/ 	.word	0x0000d980


	//   ....[46]....
        /*0b94*/ 	.word	0x0000d990


	//   ....[47]....
        /*0b98*/ 	.word	0x0000d9a0


	//   ....[48]....
        /*0b9c*/ 	.word	0x00010dd0


	//   ....[49]....
        /*0ba0*/ 	.word	0x00011690


	//   ....[50]....
        /*0ba4*/ 	.word	0x00012c00


	//   ....[51]....
        /*0ba8*/ 	.word	0x00012d00


	//   ....[52]....
        /*0bac*/ 	.word	0x00013710


	//   ....[53]....
        /*0bb0*/ 	.word	0x000137f0


	//   ....[54]....
        /*0bb4*/ 	.word	0x000160d0


	//   ....[55]....
        /*0bb8*/ 	.word	0x00016930


	//   ....[56]....
        /*0bbc*/ 	.word	0x00017fb0


	//   ....[57]....
        /*0bc0*/ 	.word	0x000180c0


	//   ....[58]....
        /*0bc4*/ 	.word	0x00018c00


	//   ....[59]....
        /*0bc8*/ 	.word	0x00018c70


	//   ....[60]....
        /*0bcc*/ 	.word	0x0001c300


	//   ....[61]....
        /*0bd0*/ 	.word	0x0001c350


	//   ....[62]....
        /*0bd4*/ 	.word	0x0001c370


	//   ....[63]....
        /*0bd8*/ 	.word	0x0001c390


	//   ....[64]....
        /*0bdc*/ 	.word	0x0001f130


	//   ....[65]....
        /*0be0*/ 	.word	0x00020790


	//   ....[66]....
        /*0be4*/ 	.word	0x00021000


	//   ....[67]....
        /*0be8*/ 	.word	0x00021110


	//   ....[68]....
        /*0bec*/ 	.word	0x00021c20


	//   ....[69]....
        /*0bf0*/ 	.word	0x00021cb0


	//   ....[70]....
        /*0bf4*/ 	.word	0x00023400


	//   ....[71]....
        /*0bf8*/ 	.word	0x00023460


	//   ....[72]....
        /*0bfc*/ 	.word	0x00023480


	//   ....[73]....
        /*0c00*/ 	.word	0x000234a0


	//   ....[74]....
        /*0c04*/ 	.word	0x000240a0


	//   ....[75]....
        /*0c08*/ 	.word	0x00024110


	//   ....[76]....
        /*0c0c*/ 	.word	0x00024170


	//   ....[77]....
        /*0c10*/ 	.word	0x000241a0


	//   ....[78]....
        /*0c14*/ 	.word	0x000241d0


	//   ....[79]....
        /*0c18*/ 	.word	0x00024200


	//   ....[80]....
        /*0c1c*/ 	.word	0x00024230


	//   ....[81]....
        /*0c20*/ 	.word	0x00024260


	//   ....[82]....
        /*0c24*/ 	.word	0x00024290


	//   ....[83]....
        /*0c28*/ 	.word	0x000242c0


	//   ....[84]....
        /*0c2c*/ 	.word	0x00024300


	//   ....[85]....
        /*0c30*/ 	.word	0x00024330


	//   ....[86]....
        /*0c34*/ 	.word	0x00024360


	//   ....[87]....
        /*0c38*/ 	.word	0x00024390


	//   ....[88]....
        /*0c3c*/ 	.word	0x000243c0


	//   ....[89]....
        /*0c40*/ 	.word	0x000243f0


	//   ....[90]....
        /*0c44*/ 	.word	0x00024420


	//   ....[91]....
        /*0c48*/ 	.word	0x00024450


	//   ....[92]....
        /*0c4c*/ 	.word	0x00024480


	//   ....[93]....
        /*0c50*/ 	.word	0x000244b0


	//   ....[94]....
        /*0c54*/ 	.word	0x000244e0


	//   ....[95]....
        /*0c58*/ 	.word	0x00024510


	//   ....[96]....
        /*0c5c*/ 	.word	0x00024540


	//   ....[97]....
        /*0c60*/ 	.word	0x00024570


	//   ....[98]....
        /*0c64*/ 	.word	0x000245a0


	//   ....[99]....
        /*0c68*/ 	.word	0x000245d0


	//   ....[100]....
        /*0c6c*/ 	.word	0x00024600


	//   ....[101]....
        /*0c70*/ 	.word	0x00024630


	//   ....[102]....
        /*0c74*/ 	.word	0x00024660


	//   ....[103]....
        /*0c78*/ 	.word	0x00024690


	//   ....[104]....
        /*0c7c*/ 	.word	0x000246c0


	//   ....[105]....
        /*0c80*/ 	.word	0x000246f0


	//   ....[106]....
        /*0c84*/ 	.word	0x00024720


	//   ....[107]....
        /*0c88*/ 	.word	0x00024750


	//   ....[108]....
        /*0c8c*/ 	.word	0x00024780


	//   ....[109]....
        /*0c90*/ 	.word	0x000247b0


	//   ....[110]....
        /*0c94*/ 	.word	0x000247e0


	//   ....[111]....
        /*0c98*/ 	.word	0x000247f0


	//   ....[112]....
        /*0c9c*/ 	.word	0x00024800


	//   ....[113]....
        /*0ca0*/ 	.word	0x00024820


	//   ....[114]....
        /*0ca4*/ 	.word	0x00024830


	//   ....[115]....
        /*0ca8*/ 	.word	0x00024860


	//   ....[116]....
        /*0cac*/ 	.word	0x00024890


	//   ....[117]....
        /*0cb0*/ 	.word	0x000248c0


	//   ....[118]....
        /*0cb4*/ 	.word	0x000248f0


	//   ....[119]....
        /*0cb8*/ 	.word	0x00024920


	//   ....[120]....
        /*0cbc*/ 	.word	0x00024950


	//   ....[121]....
        /*0cc0*/ 	.word	0x00024980


	//   ....[122]....
        /*0cc4*/ 	.word	0x000249b0


	//   ....[123]....
        /*0cc8*/ 	.word	0x000249e0


	//   ....[124]....
        /*0ccc*/ 	.word	0x00024a10


	//   ....[125]....
        /*0cd0*/ 	.word	0x00024a20


	//   ....[126]....
        /*0cd4*/ 	.word	0x00024a40


	//   ....[127]....
        /*0cd8*/ 	.word	0x00024a60


	//   ....[128]....
        /*0cdc*/ 	.word	0x00024a70


	//   ....[129]....
        /*0ce0*/ 	.word	0x00024a80


	//   ....[130]....
        /*0ce4*/ 	.word	0x00024a90


	//   ....[131]....
        /*0ce8*/ 	.word	0x00024aa0


	//   ....[132]....
        /*0cec*/ 	.word	0x00024ab0


	//   ....[133]....
        /*0cf0*/ 	.word	0x00024ae0


	//   ....[134]....
        /*0cf4*/ 	.word	0x00024b10


	//   ....[135]....
        /*0cf8*/ 	.word	0x00024b40


	//   ....[136]....
        /*0cfc*/ 	.word	0x00024b70


	//   ....[137]....
        /*0d00*/ 	.word	0x00024ba0


	//   ....[138]....
        /*0d04*/ 	.word	0x00025400


	//   ....[139]....
        /*0d08*/ 	.word	0x00025420


	//   ....[140]....
        /*0d0c*/ 	.word	0x00025440


	//   ....[141]....
        /*0d10*/ 	.word	0x00025450


	//   ....[142]....
        /*0d14*/ 	.word	0x00025b10


	//   ....[143]....
        /*0d18*/ 	.word	0x00025b20


	//   ....[144]....
        /*0d1c*/ 	.word	0x00025c40


	//   ....[145]....
        /*0d20*/ 	.word	0x00025c50


	//   ....[146]....
        /*0d24*/ 	.word	0x00025d70


	//   ....[147]....
        /*0d28*/ 	.word	0x00025d80


	//   ....[148]....
        /*0d2c*/ 	.word	0x00025ea0


	//   ....[149]....
        /*0d30*/ 	.word	0x00025eb0


	//   ....[150]....
        /*0d34*/ 	.word	0x00026460


	//   ....[151]....
        /*0d38*/ 	.word	0x00026470


	//   ....[152]....
        /*0d3c*/ 	.word	0x000269e0


	//   ....[153]....
        /*0d40*/ 	.word	0x000269f0


	//   ....[154]....
        /*0d44*/ 	.word	0x00027700


	//   ....[155]....
        /*0d48*/ 	.word	0x00027710


	//   ....[156]....
        /*0d4c*/ 	.word	0x00027840


	//   ....[157]....
        /*0d50*/ 	.word	0x00027850


	//   ....[158]....
        /*0d54*/ 	.word	0x00027970


	//   ....[159]....
        /*0d58*/ 	.word	0x00027980


	//   ....[160]....
        /*0d5c*/ 	.word	0x00027aa0


	//   ....[161]....
        /*0d60*/ 	.word	0x00027ab0


	//   ....[162]....
        /*0d64*/ 	.word	0x00027c20


	//   ....[163]....
        /*0d68*/ 	.word	0x00027e10


	//   ....[164]....
        /*0d6c*/ 	.word	0x00027e40


	//   ....[165]....
        /*0d70*/ 	.word	0x00027e70


	//   ....[166]....
        /*0d74*/ 	.word	0x00027ea0


	//   ....[167]....
        /*0d78*/ 	.word	0x00027ed0


	//   ....[168]....
        /*0d7c*/ 	.word	0x00027f00


	//   ....[169]....
        /*0d80*/ 	.word	0x00028090


	//   ....[170]....
        /*0d84*/ 	.word	0x000280c0


	//   ....[171]....
        /*0d88*/ 	.word	0x000280f0


	//   ....[172]....
        /*0d8c*/ 	.word	0x00028120


	//   ....[173]....
        /*0d90*/ 	.word	0x00028150


	//   ....[174]....
        /*0d94*/ 	.word	0x00028180


	//   ....[175]....
        /*0d98*/ 	.word	0x00028210


	//   ....[176]....
        /*0d9c*/ 	.word	0x00028240


	//   ....[177]....
        /*0da0*/ 	.word	0x00028250


	//   ....[178]....
        /*0da4*/ 	.word	0x00028290


	//   ....[179]....
        /*0da8*/ 	.word	0x00029c00


	//   ....[180]....
        /*0dac*/ 	.word	0x0002be10


	//   ....[181]....
        /*0db0*/ 	.word	0x0002be40


	//   ....[182]....
        /*0db4*/ 	.word	0x0002bed0


	//   ....[183]....
        /*0db8*/ 	.word	0x0002bef0


	//   ....[184]....
        /*0dbc*/ 	.word	0x0002bf30


	//   ....[185]....
        /*0dc0*/ 	.word	0x0002bf50


	//   ....[186]....
        /*0dc4*/ 	.word	0x0002bf90


	//   ....[187]....
        /*0dc8*/ 	.word	0x0002bfb0


	//   ....[188]....
        /*0dcc*/ 	.word	0x0002bff0


	//   ....[189]....
        /*0dd0*/ 	.word	0x0002c010


	//   ....[190]....
        /*0dd4*/ 	.word	0x0002c050


	//   ....[191]....
        /*0dd8*/ 	.word	0x0002c070


	//   ....[192]....
        /*0ddc*/ 	.word	0x0002c0b0


	//   ....[193]....
        /*0de0*/ 	.word	0x0002c0c0


	//   ....[194]....
        /*0de4*/ 	.word	0x0002c0e0


	//   ....[195]....
        /*0de8*/ 	.word	0x0002c0f0


	//   ....[196]....
        /*0dec*/ 	.word	0x0002c170


	//   ....[197]....
        /*0df0*/ 	.word	0x0002c190


	//   ....[198]....
        /*0df4*/ 	.word	0x0002c1a0


	//   ....[199]....
        /*0df8*/ 	.word	0x0002c1e0


	//   ....[200]....
        /*0dfc*/ 	.word	0x0002c6b0


	//   ....[201]....
        /*0e00*/ 	.word	0x0002c6f0


	//   ....[202]....
        /*0e04*/ 	.word	0x0002c800


	//   ....[203]....
        /*0e08*/ 	.word	0x0002c810


	//   ....[204]....
        /*0e0c*/ 	.word	0x0002c890


	//   ....[205]....
        /*0e10*/ 	.word	0x0002c8a0


	//   ....[206]....
        /*0e14*/ 	.word	0x0002c920


	//   ....[207]....
        /*0e18*/ 	.word	0x0002c930


	//   ....[208]....
        /*0e1c*/ 	.word	0x0002c9b0


	//   ....[209]....
        /*0e20*/ 	.word	0x0002c9c0


	//   ....[210]....
        /*0e24*/ 	.word	0x0002ca30


	//   ....[211]....
        /*0e28*/ 	.word	0x0002ca40


	//   ....[212]....
        /*0e2c*/ 	.word	0x0002cab0


	//   ....[213]....
        /*0e30*/ 	.word	0x0002cac0


	//   ....[214]....
        /*0e34*/ 	.word	0x0002cad0


	//   ....[215]....
        /*0e38*/ 	.word	0x0002cb40


	//   ....[216]....
        /*0e3c*/ 	.word	0x0002cb50


	//   ....[217]....
        /*0e40*/ 	.word	0x0002cb60


	//   ....[218]....
        /*0e44*/ 	.word	0x0002cb90


	//   ....[219]....
        /*0e48*/ 	.word	0x0002cbb0


	//   ....[220]....
        /*0e4c*/ 	.word	0x0002d260


	//   ....[221]....
        /*0e50*/ 	.word	0x0002d2a0


	//   ....[222]....
        /*0e54*/ 	.word	0x0002d2d0


	//   ....[223]....
        /*0e58*/ 	.word	0x0002d2f0


	//   ....[224]....
        /*0e5c*/ 	.word	0x0002d320


	//   ....[225]....
        /*0e60*/ 	.word	0x0002d3d0


	//   ....[226]....
        /*0e64*/ 	.word	0x0002d3e0


	//   ....[227]....
        /*0e68*/ 	.word	0x0002d460


	//   ....[228]....
        /*0e6c*/ 	.word	0x0002d470


	//   ....[229]....
        /*0e70*/ 	.word	0x0002d4e0


	//   ....[230]....
        /*0e74*/ 	.word	0x0002d4f0


	//   ....[231]....
        /*0e78*/ 	.word	0x0002d560


	//   ....[232]....
        /*0e7c*/ 	.word	0x0002d570


	//   ....[233]....
        /*0e80*/ 	.word	0x0002d5e0


	//   ....[234]....
        /*0e84*/ 	.word	0x0002d5f0


	//   ....[235]....
        /*0e88*/ 	.word	0x0002d600


	//   ....[236]....
        /*0e8c*/ 	.word	0x0002df50


	//   ....[237]....
        /*0e90*/ 	.word	0x0002df80


	//   ....[238]....
        /*0e94*/ 	.word	0x0002df90


	//   ....[239]....
        /*0e98*/ 	.word	0x0002dfa0


	//   ....[240]....
        /*0e9c*/ 	.word	0x0002dff0


	//   ....[241]....
        /*0ea0*/ 	.word	0x0002e010


	//   ....[242]....
        /*0ea4*/ 	.word	0x0002e030


	//   ....[243]....
        /*0ea8*/ 	.word	0x0002e040


	//   ....[244]....
        /*0eac*/ 	.word	0x0002e080


	//   ....[245]....
        /*0eb0*/ 	.word	0x0002e090


	//   ....[246]....
        /*0eb4*/ 	.word	0x0002e0d0


	//   ....[247]....
        /*0eb8*/ 	.word	0x0002e0e0


	//   ....[248]....
        /*0ebc*/ 	.word	0x0002e120


	//   ....[249]....
        /*0ec0*/ 	.word	0x0002e130


	//   ....[250]....
        /*0ec4*/ 	.word	0x0002e170


	//   ....[251]....
        /*0ec8*/ 	.word	0x0002e180


	//   ....[252]....
        /*0ecc*/ 	.word	0x0002e190


	//   ....[253]....
        /*0ed0*/ 	.word	0x0002e1d0


	//   ....[254]....
        /*0ed4*/ 	.word	0x0002e1f0


	//   ....[255]....
        /*0ed8*/ 	.word	0x0002e250


	//   ....[0]....
        /*0edc*/ 	.word	0x0002e600


	//   ....[1]....
        /*0ee0*/ 	.word	0x0002e620


	//   ....[2]....
        /*0ee4*/ 	.word	0x0002e630


	//   ....[3]....
        /*0ee8*/ 	.word	0x0002e640


	//   ....[4]....
        /*0eec*/ 	.word	0x0002e650


	//   ....[5]....
        /*0ef0*/ 	.word	0x0002e6a0


	//   ....[6]....
        /*0ef4*/ 	.word	0x0002e6c0


	//   ....[7]....
        /*0ef8*/ 	.word	0x0002e6e0


	//   ....[8]....
        /*0efc*/ 	.word	0x0002e6f0


	//   ....[9]....
        /*0f00*/ 	.word	0x0002e730


	//   ....[10]....
        /*0f04*/ 	.word	0x0002e740


	//   ....[11]....
        /*0f08*/ 	.word	0x0002e780


	//   ....[12]....
        /*0f0c*/ 	.word	0x0002e790


	//   ....[13]....
        /*0f10*/ 	.word	0x0002e7d0


	//   ....[14]....
        /*0f14*/ 	.word	0x0002e7e0


	//   ....[15]....
        /*0f18*/ 	.word	0x0002e820


	//   ....[16]....
        /*0f1c*/ 	.word	0x0002e830


	//   ....[17]....
        /*0f20*/ 	.word	0x0002e840


	//   ....[18]....
        /*0f24*/ 	.word	0x0002e880


	//   ....[19]....
        /*0f28*/ 	.word	0x0002e8a0


	//   ....[20]....
        /*0f2c*/ 	.word	0x0002fae0


	//   ....[21]....
        /*0f30*/ 	.word	0x0002fb10


	//   ....[22]....
        /*0f34*/ 	.word	0x0002fb70


	//   ....[23]....
        /*0f38*/ 	.word	0x0002fba0


	//   ....[24]....
        /*0f3c*/ 	.word	0x0002fbd0


	//   ....[25]....
        /*0f40*/ 	.word	0x0002fc00


	//   ....[26]....
        /*0f44*/ 	.word	0x0002fc30


	//   ....[27]....
        /*0f48*/ 	.word	0x0002fc60


	//   ....[28]....
        /*0f4c*/ 	.word	0x0002fe10


	//   ....[29]....
        /*0f50*/ 	.word	0x0002fe40


	//   ....[30]....
        /*0f54*/ 	.word	0x0002fe70


	//   ....[31]....
        /*0f58*/ 	.word	0x0002fea0


	//   ....[32]....
        /*0f5c*/ 	.word	0x0002fed0


	//   ....[33]....
        /*0f60*/ 	.word	0x0002ff00


	//   ....[34]....
        /*0f64*/ 	.word	0x0002ffc0


	//   ....[35]....
        /*0f68*/ 	.word	0x0002ffe0


	//   ....[36]....
        /*0f6c*/ 	.word	0x00030000


	//   ....[37]....
        /*0f70*/ 	.word	0x00030060


	//   ....[38]....
        /*0f74*/ 	.word	0x00030ab0


	//   ....[39]....
        /*0f78*/ 	.word	0x00030e70


	//   ....[40]....
        /*0f7c*/ 	.word	0x00030f00


	//   ....[41]....
        /*0f80*/ 	.word	0x00030f90


	//   ....[42]....
        /*0f84*/ 	.word	0x00031020


	//   ....[43]....
        /*0f88*/ 	.word	0x000310b0


	//   ....[44]....
        /*0f8c*/ 	.word	0x00031140


	//   ....[45]....
        /*0f90*/ 	.word	0x00031220


	//   ....[46]....
        /*0f94*/ 	.word	0x000312b0


	//   ....[47]....
        /*0f98*/ 	.word	0x00031350


	//   ....[48]....
        /*0f9c*/ 	.word	0x000313e0


	//   ....[49]....
        /*0fa0*/ 	.word	0x00031470


	//   ....[50]....
        /*0fa4*/ 	.word	0x00031500


	//   ....[51]....
        /*0fa8*/ 	.word	0x000315e0


	//   ....[52]....
        /*0fac*/ 	.word	0x00031670


	//   ....[53]....
        /*0fb0*/ 	.word	0x00031700


	//   ....[54]....
        /*0fb4*/ 	.word	0x00031790


	//   ....[55]....
        /*0fb8*/ 	.word	0x00031820


	//   ....[56]....
        /*0fbc*/ 	.word	0x000318b0


	//   ....[57]....
        /*0fc0*/ 	.word	0x000319e0


	//   ....[58]....
        /*0fc4*/ 	.word	0x00031a90


	//   ....[59]....
        /*0fc8*/ 	.word	0x00031b20


	//   ....[60]....
        /*0fcc*/ 	.word	0x00031b70


	//   ....[61]....
        /*0fd0*/ 	.word	0x00031bc0


	//   ....[62]....
        /*0fd4*/ 	.word	0x00031c50


	//   ....[63]....
        /*0fd8*/ 	.word	0x00031ce0


	//   ....[64]....
        /*0fdc*/ 	.word	0x00031d30


	//   ....[65]....
        /*0fe0*/ 	.word	0x00031d80


	//   ....[66]....
        /*0fe4*/ 	.word	0x00031e70


	//   ....[67]....
        /*0fe8*/ 	.word	0x00031f20


	//   ....[68]....
        /*0fec*/ 	.word	0x00031f80


	//   ....[69]....
        /*0ff0*/ 	.word	0x00032000


	//   ....[70]....
        /*0ff4*/ 	.word	0x00032100


	//   ....[71]....
        /*0ff8*/ 	.word	0x00032150


	//   ....[72]....
        /*0ffc*/ 	.word	0x000321a0


	//   ....[73]....
        /*1000*/ 	.word	0x000321f0


	//   ....[74]....
        /*1004*/ 	.word	0x00032640


	//   ....[75]....
        /*1008*/ 	.word	0x00032760


	//   ....[76]....
        /*100c*/ 	.word	0x00032890


	//   ....[77]....
        /*1010*/ 	.word	0x000329b0


	//   ....[78]....
        /*1014*/ 	.word	0x00032ae0


	//   ....[79]....
        /*1018*/ 	.word	0x00032b80


	//   ....[80]....
        /*101c*/ 	.word	0x00032be0


	//   ....[81]....
        /*1020*/ 	.word	0x00032c30


	//   ....[82]....
        /*1024*/ 	.word	0x00032c90


	//   ....[83]....
        /*1028*/ 	.word	0x00032d10


	//   ....[84]....
        /*102c*/ 	.word	0x00032d70


	//   ....[85]....
        /*1030*/ 	.word	0x00032dc0


	//   ....[86]....
        /*1034*/ 	.word	0x00032e40


	//   ....[87]....
        /*1038*/ 	.word	0x00032eb0


	//   ....[88]....
        /*103c*/ 	.word	0x00032f10


	//   ....[89]....
        /*1040*/ 	.word	0x00032f70


	//   ....[90]....
        /*1044*/ 	.word	0x00032fe0


	//   ....[91]....
        /*1048*/ 	.word	0x00033050


	//   ....[92]....
        /*104c*/ 	.word	0x000330b0


	//   ....[93]....
        /*1050*/ 	.word	0x00033110


	//   ....[94]....
        /*1054*/ 	.word	0x00033180


	//   ....[95]....
        /*1058*/ 	.word	0x000331f0


	//   ....[96]....
        /*105c*/ 	.word	0x00033250


	//   ....[97]....
        /*1060*/ 	.word	0x000332b0


	//   ....[98]....
        /*1064*/ 	.word	0x00033320


	//   ....[99]....
        /*1068*/ 	.word	0x00033390


	//   ....[100]....
        /*106c*/ 	.word	0x000333f0


	//   ....[101]....
        /*1070*/ 	.word	0x00033440


	//   ....[102]....
        /*1074*/ 	.word	0x000334c0


	//   ....[103]....
        /*1078*/ 	.word	0x00033530


	//   ....[104]....
        /*107c*/ 	.word	0x00033590


	//   ....[105]....
        /*1080*/ 	.word	0x000335e0


	//   ....[106]....
        /*1084*/ 	.word	0x00033660


	//   ....[107]....
        /*1088*/ 	.word	0x000336d0


	//   ....[108]....
        /*108c*/ 	.word	0x00033730


	//   ....[109]....
        /*1090*/ 	.word	0x00033790


	//   ....[110]....
        /*1094*/ 	.word	0x00033810


	//   ....[111]....
        /*1098*/ 	.word	0x00033880


	//   ....[112]....
        /*109c*/ 	.word	0x000338e0


	//   ....[113]....
        /*10a0*/ 	.word	0x00033930


	//   ....[114]....
        /*10a4*/ 	.word	0x00033990


	//   ....[115]....
        /*10a8*/ 	.word	0x00033a00


	//   ....[116]....
        /*10ac*/ 	.word	0x00033a70


	//   ....[117]....
        /*10b0*/ 	.word	0x00033ad0


	//   ....[118]....
        /*10b4*/ 	.word	0x00033b30


	//   ....[119]....
        /*10b8*/ 	.word	0x00033ba0


	//   ....[120]....
        /*10bc*/ 	.word	0x00033c00


	//   ....[121]....
        /*10c0*/ 	.word	0x00033c60


	//   ....[122]....
        /*10c4*/ 	.word	0x00033cd0


	//   ....[123]....
        /*10c8*/ 	.word	0x00033d20


	//   ....[124]....
        /*10cc*/ 	.word	0x00033d90


	//   ....[125]....
        /*10d0*/ 	.word	0x00033e00


	//   ....[126]....
        /*10d4*/ 	.word	0x00033e70


	//   ....[127]....
        /*10d8*/ 	.word	0x00033ee0


	//   ....[128]....
        /*10dc*/ 	.word	0x00033f40


	//   ....[129]....
        /*10e0*/ 	.word	0x00033f90


	//   ....[130]....
        /*10e4*/ 	.word	0x00034000


	//   ....[131]....
        /*10e8*/ 	.word	0x00034070


	//   ....[132]....
        /*10ec*/ 	.word	0x000340d0


	//   ....[133]....
        /*10f0*/ 	.word	0x00034120


	//   ....[134]....
        /*10f4*/ 	.word	0x000341a0


	//   ....[135]....
        /*10f8*/ 	.word	0x00034210


	//   ....[136]....
        /*10fc*/ 	.word	0x000342a0


	//   ....[137]....
        /*1100*/ 	.word	0x000342f0


	//   ....[138]....
        /*1104*/ 	.word	0x00034380


	//   ....[139]....
        /*1108*/ 	.word	0x000343d0


	//   ....[140]....
        /*110c*/ 	.word	0x00034460


	//   ....[141]....
        /*1110*/ 	.word	0x000344f0


	//   ....[142]....
        /*1114*/ 	.word	0x00034580


	//   ....[143]....
        /*1118*/ 	.word	0x00034610


	//   ....[144]....
        /*111c*/ 	.word	0x000346a0


	//   ....[145]....
        /*1120*/ 	.word	0x00034730


	//   ....[146]....
        /*1124*/ 	.word	0x000347b0


	//   ....[147]....
        /*1128*/ 	.word	0x00034800


	//   ....[148]....
        /*112c*/ 	.word	0x00034890


	//   ....[149]....
        /*1130*/ 	.word	0x00034920


	//   ....[150]....
        /*1134*/ 	.word	0x000349a0


	//   ....[151]....
        /*1138*/ 	.word	0x000349f0


	//   ....[152]....
        /*113c*/ 	.word	0x00034a80


	//   ....[153]....
        /*1140*/ 	.word	0x00034b10


	//   ....[154]....
        /*1144*/ 	.word	0x00034ba0


	//   ....[155]....
        /*1148*/ 	.word	0x00034c30


	//   ....[156]....
        /*114c*/ 	.word	0x00034cc0


	//   ....[157]....
        /*1150*/ 	.word	0x00034d50


	//   ....[158]....
        /*1154*/ 	.word	0x00034e10


	//   ....[159]....
        /*1158*/ 	.word	0x000350f0


	//   ....[160]....
        /*115c*/ 	.word	0x000351f0


	//   ....[161]....
        /*1160*/ 	.word	0x000352d0


	//   ....[162]....
        /*1164*/ 	.word	0x000353c0


	//   ....[163]....
        /*1168*/ 	.word	0x00035410


	//   ....[164]....
        /*116c*/ 	.word	0x000354f0


	//   ....[165]....
        /*1170*/ 	.word	0x00035540


	//   ....[166]....
        /*1174*/ 	.word	0x00035620


	//   ....[167]....
        /*1178*/ 	.word	0x00035670


	//   ....[168]....
        /*117c*/ 	.word	0x00035750


	//   ....[169]....
        /*1180*/ 	.word	0x000357a0


	//   ....[170]....
        /*1184*/ 	.word	0x00035880


	//   ....[171]....
        /*1188*/ 	.word	0x000358d0


	//   ....[172]....
        /*118c*/ 	.word	0x000359b0


	//   ....[173]....
        /*1190*/ 	.word	0x00035a00


	//   ....[174]....
        /*1194*/ 	.word	0x00035ae0


	//   ....[175]....
        /*1198*/ 	.word	0x00035b30


	//   ....[176]....
        /*119c*/ 	.word	0x00035c10


	//   ....[177]....
        /*11a0*/ 	.word	0x00035c60


	//   ....[178]....
        /*11a4*/ 	.word	0x00035d50


	//   ....[179]....
        /*11a8*/ 	.word	0x00035e00


	//   ....[180]....
        /*11ac*/ 	.word	0x00035f70


	//   ....[181]....
        /*11b0*/ 	.word	0x00036000


	//   ....[182]....
        /*11b4*/ 	.word	0x00036110


	//   ....[183]....
        /*11b8*/ 	.word	0x00036160


	//   ....[184]....
        /*11bc*/ 	.word	0x00036270


	//   ....[185]....
        /*11c0*/ 	.word	0x000362c0


	//   ....[186]....
        /*11c4*/ 	.word	0x000363d0


	//   ....[187]....
        /*11c8*/ 	.word	0x00036420


	//   ....[188]....
        /*11cc*/ 	.word	0x00036530


	//   ....[189]....
        /*11d0*/ 	.word	0x00036580


	//   ....[190]....
        /*11d4*/ 	.word	0x00036690


	//   ....[191]....
        /*11d8*/ 	.word	0x000366e0


	//   ....[192]....
        /*11dc*/ 	.word	0x000367e0


	//   ....[193]....
        /*11e0*/ 	.word	0x00036830


	//   ....[194]....
        /*11e4*/ 	.word	0x00036930


	//   ....[195]....
        /*11e8*/ 	.word	0x00036980


	//   ....[196]....
        /*11ec*/ 	.word	0x00036a50


	//   ....[197]....
        /*11f0*/ 	.word	0x00036aa0


	//   ....[198]....
        /*11f4*/ 	.word	0x00036b70


	//   ....[199]....
        /*11f8*/ 	.word	0x00036bc0


	//   ....[200]....
        /*11fc*/ 	.word	0x00036c70


	//   ....[201]....
        /*1200*/ 	.word	0x00036ce0


	//   ....[202]....
        /*1204*/ 	.word	0x00036de0


	//   ....[203]....
        /*1208*/ 	.word	0x00036e30


	//   ....[204]....
        /*120c*/ 	.word	0x00036f40


	//   ....[205]....
        /*1210*/ 	.word	0x00036f90


	//   ....[206]....
        /*1214*/ 	.word	0x000370b0


	//   ....[207]....
        /*1218*/ 	.word	0x00037100


	//   ....[208]....
        /*121c*/ 	.word	0x00037200


	//   ....[209]....
        /*1220*/ 	.word	0x00037250


	//   ....[210]....
        /*1224*/ 	.word	0x00037350


	//   ....[211]....
        /*1228*/ 	.word	0x000373a0


	//   ....[212]....
        /*122c*/ 	.word	0x00037490


	//   ....[213]....
        /*1230*/ 	.word	0x000374e0


	//   ....[214]....
        /*1234*/ 	.word	0x000375c0


	//   ....[215]....
        /*1238*/ 	.word	0x00037610


	//   ....[216]....
        /*123c*/ 	.word	0x00037740


	//   ....[217]....
        /*1240*/ 	.word	0x000377e0


	//   ....[218]....
        /*1244*/ 	.word	0x000378b0


	//   ....[219]....
        /*1248*/ 	.word	0x00037900


	//   ....[220]....
        /*124c*/ 	.word	0x000379e0


	//   ....[221]....
        /*1250*/ 	.word	0x00037a30


	//   ....[222]....
        /*1254*/ 	.word	0x00037b00


	//   ....[223]....
        /*1258*/ 	.word	0x00037b50


	//   ....[224]....
        /*125c*/ 	.word	0x00037c20


	//   ....[225]....
        /*1260*/ 	.word	0x00037c70


	//   ....[226]....
        /*1264*/ 	.word	0x00037d40


	//   ....[227]....
        /*1268*/ 	.word	0x00037d90


	//   ....[228]....
        /*126c*/ 	.word	0x00037e60


	//   ....[229]....
        /*1270*/ 	.word	0x00037eb0


	//   ....[230]....
        /*1274*/ 	.word	0x00037f10


	//   ....[231]....
        /*1278*/ 	.word	0x00037f80


	//   ....[232]....
        /*127c*/ 	.word	0x00038070


	//   ....[233]....
        /*1280*/ 	.word	0x000380c0


	//   ....[234]....
        /*1284*/ 	.word	0x00038190


	//   ....[235]....
        /*1288*/ 	.word	0x000381e0


	//   ....[236]....
        /*128c*/ 	.word	0x000382d0


	//   ....[237]....
        /*1290*/ 	.word	0x00038360


	//   ....[238]....
        /*1294*/ 	.word	0x00038430


	//   ....[239]....
        /*1298*/ 	.word	0x00038480


	//   ....[240]....
        /*129c*/ 	.word	0x00038550


	//   ....[241]....
        /*12a0*/ 	.word	0x000385a0


	//   ....[242]....
        /*12a4*/ 	.word	0x00038670


	//   ....[243]....
        /*12a8*/ 	.word	0x000386c0


	//   ....[244]....
        /*12ac*/ 	.word	0x00038790


	//   ....[245]....
        /*12b0*/ 	.word	0x000387e0


	//   ....[246]....
        /*12b4*/ 	.word	0x000388b0


	//   ....[247]....
        /*12b8*/ 	.word	0x00038900


	//   ....[248]....
        /*12bc*/ 	.word	0x000389d0


	//   ....[249]....
        /*12c0*/ 	.word	0x00038a20


	//   ....[250]....
        /*12c4*/ 	.word	0x00038a80


	//   ....[251]....
        /*12c8*/ 	.word	0x00038af0


	//   ....[252]....
        /*12cc*/ 	.word	0x00038bd0


	//   ....[253]....
        /*12d0*/ 	.word	0x00038c20


	//   ....[254]....
        /*12d4*/ 	.word	0x00038cf0


	//   ....[255]....
        /*12d8*/ 	.word	0x00038d40


	//   ....[0]....
        /*12dc*/ 	.word	0x00038f10


	//   ....[1]....
        /*12e0*/ 	.word	0x00038fb0


	//   ....[2]....
        /*12e4*/ 	.word	0x00039130


	//   ....[3]....
        /*12e8*/ 	.word	0x000391a0


	//   ....[4]....
        /*12ec*/ 	.word	0x00039210


	//   ....[5]....
        /*12f0*/ 	.word	0x00039280


	//   ....[6]....
        /*12f4*/ 	.word	0x000392f0


	//   ....[7]....
        /*12f8*/ 	.word	0x00039370


	//   ....[8]....
        /*12fc*/ 	.word	0x000393f0


	//   ....[9]....
        /*1300*/ 	.word	0x00039480


	//   ....[10]....
        /*1304*/ 	.word	0x000394f0


	//   ....[11]....
        /*1308*/ 	.word	0x00039560


	//   ....[12]....
        /*130c*/ 	.word	0x000395d0


	//   ....[13]....
        /*1310*/ 	.word	0x00039650


	//   ....[14]....
        /*1314*/ 	.word	0x000396c0


	//   ....[15]....
        /*1318*/ 	.word	0x00039770


	//   ....[16]....
        /*131c*/ 	.word	0x000397c0


	//   ....[17]....
        /*1320*/ 	.word	0x00039850


	//   ....[18]....
        /*1324*/ 	.word	0x00039980


	//----- nvinfo : EIATTR_REG_RECONFIG
	.align		4
.L_235:
        /*1328*/ 	.byte	0x01, 0x54
	.zero		2


	//----- nvinfo : EIATTR_SYSCALL_OFFSETS
	.align		4
        /*132c*/ 	.byte	0x04, 0x46
        /*132e*/ 	.short	(.L_237 - .L_236)


	//   ....[0]....
.L_236:
        /*1330*/ 	.word	0x00001f00


	//   ....[1]....
        /*1334*/ 	.word	0x00002050


	//   ....[2]....
        /*1338*/ 	.word	0x0000a970


	//   ....[3]....
        /*133c*/ 	.word	0x0000aef0


	//   ....[4]....
        /*1340*/ 	.word	0x0002b140


	//   ....[5]....
        /*1344*/ 	.word	0x0002b2b0


	//   ....[6]....
        /*1348*/ 	.word	0x0002b400


	//   ....[7]....
        /*134c*/ 	.word	0x0002b540


	//   ....[8]....
        /*1350*/ 	.word	0x0002cf50


	//----- nvinfo : EIATTR_MBARRIER_INSTR_OFFSETS
	.align		4
.L_237:
        /*1354*/ 	.byte	0x04, 0x39
        /*1356*/ 	.short	(.L_239 - .L_238)


	//   ....[0]....
.L_238:
        /*1358*/ 	.word	0x00000270
        /*135c*/ 	.word	0x000000ff
        /*1360*/ 	.word	0x00022800
        /*1364*/ 	.short	0x0100
        /*1366*/ 	.byte	0x08
	.zero		1


	//   ....[1]....
        /*1368*/ 	.word	0x00000280
        /*136c*/ 	.word	0x000000ff
        /*1370*/ 	.word	0x00022820
        /*1374*/ 	.short	0x0100
        /*1376*/ 	.byte	0x08
	.zero		1


	//   ....[2]....
        /*1378*/ 	.word	0x00000370
        /*137c*/ 	.word	0x000000ff
        /*1380*/ 	.word	0x00022830
        /*1384*/ 	.short	0x0100
        /*1386*/ 	.byte	0x08
	.zero		1


	//   ....[3]....
        /*1388*/ 	.word	0x00000380
        /*138c*/ 	.word	0x000000ff
        /*1390*/ 	.word	0x00022840
        /*1394*/ 	.short	0x0100
        /*1396*/ 	.byte	0x08
	.zero		1


	//   ....[4]....
        /*1398*/ 	.word	0x00000390
        /*139c*/ 	.word	0x000000ff
        /*13a0*/ 	.word	0x00022838
        /*13a4*/ 	.short	0x0100
        /*13a6*/ 	.byte	0x08
	.zero		1


	//   ....[5]....
        /*13a8*/ 	.word	0x000003a0
        /*13ac*/ 	.word	0x000000ff
        /*13b0*/ 	.word	0x00022848
        /*13b4*/ 	.short	0x0100
        /*13b6*/ 	.byte	0x08
	.zero		1


	//   ....[6]....
        /*13b8*/ 	.word	0x000004d0
        /*13bc*/ 	.word	0x000000ff
        /*13c0*/ 	.word	0x00022850
        /*13c4*/ 	.short	0x0100
        /*13c6*/ 	.byte	0x08
	.zero		1


	//   ....[7]....
        /*13c8*/ 	.word	0x000004e0
        /*13cc*/ 	.word	0x000000ff
        /*13d0*/ 	.word	0x00022860
        /*13d4*/ 	.short	0x0100
        /*13d6*/ 	.byte	0x08
	.zero		1


	//   ....[8]....
        /*13d8*/ 	.word	0x000004f0
        /*13dc*/ 	.word	0x000000ff
        /*13e0*/ 	.word	0x00022858
        /*13e4*/ 	.short	0x0100
        /*13e6*/ 	.byte	0x08
	.zero		1


	//   ....[9]....
        /*13e8*/ 	.word	0x00000500
        /*13ec*/ 	.word	0x000000ff
        /*13f0*/ 	.word	0x00022868
        /*13f4*/ 	.short	0x0100
        /*13f6*/ 	.byte	0x08
	.zero		1


	//   ....[10]....
        /*13f8*/ 	.word	0x000005f0
        /*13fc*/ 	.word	0x000000ff
        /*1400*/ 	.word	0x00022870
        /*1404*/ 	.short	0x0100
        /*1406*/ 	.byte	0x06
	.zero		1


	//   ....[11]....
        /*1408*/ 	.word	0x00000600
        /*140c*/ 	.word	0x000000ff
        /*1410*/ 	.word	0x00022880
        /*1414*/ 	.short	0x0100
        /*1416*/ 	.byte	0x06
	.zero		1


	//   ....[12]....
        /*1418*/ 	.word	0x00000610
        /*141c*/ 	.word	0x000000ff
        /*1420*/ 	.word	0x00022878
        /*1424*/ 	.short	0x0100
        /*1426*/ 	.byte	0x06
	.zero		1


	//   ....[13]....
        /*1428*/ 	.word	0x00000620
        /*142c*/ 	.word	0x000000ff
        /*1430*/ 	.word	0x00022888
        /*1434*/ 	.short	0x0100
        /*1436*/ 	.byte	0x06
	.zero		1


	//   ....[14]....
        /*1438*/ 	.word	0x00000750
        /*143c*/ 	.word	0x000000ff
        /*1440*/ 	.word	0x00022890
        /*1444*/ 	.short	0x0100
        /*1446*/ 	.byte	0x08
	.zero		1


	//   ....[15]....
        /*1448*/ 	.word	0x00000760
        /*144c*/ 	.word	0x000000ff
        /*1450*/ 	.word	0x000228a0
        /*1454*/ 	.short	0x0100
        /*1456*/ 	.byte	0x08
	.zero		1


	//   ....[16]....
        /*1458*/ 	.word	0x00000770
        /*145c*/ 	.word	0x000000ff
        /*1460*/ 	.word	0x00022898
        /*1464*/ 	.short	0x0100
        /*1466*/ 	.byte	0x08
	.zero		1


	//   ....[17]....
        /*1468*/ 	.word	0x00000780
        /*146c*/ 	.word	0x000000ff
        /*1470*/ 	.word	0x000228a8
        /*1474*/ 	.short	0x0100
        /*1476*/ 	.byte	0x08
	.zero		1


	//   ....[18]....
        /*1478*/ 	.word	0x000008c0
        /*147c*/ 	.word	0x000000ff
        /*1480*/ 	.word	0x000228b0
        /*1484*/ 	.short	0x0100
        /*1486*/ 	.byte	0x08
	.zero		1


	//   ....[19]....
        /*1488*/ 	.word	0x000008d0
        /*148c*/ 	.word	0x000000ff
        /*1490*/ 	.word	0x000228c0
        /*1494*/ 	.short	0x0100
        /*1496*/ 	.byte	0x08
	.zero		1


	//   ....[20]....
        /*1498*/ 	.word	0x000008e0
        /*149c*/ 	.word	0x000000ff
        /*14a0*/ 	.word	0x000228b8
        /*14a4*/ 	.short	0x0100
        /*14a6*/ 	.byte	0x08
	.zero		1


	//   ....[21]....
        /*14a8*/ 	.word	0x000008f0
        /*14ac*/ 	.word	0x000000ff
        /*14b0*/ 	.word	0x000228c8
        /*14b4*/ 	.short	0x0100
        /*14b6*/ 	.byte	0x08
	.zero		1


	//   ....[22]....
        /*14b8*/ 	.word	0x00003130
        /*14bc*/ 	.word	0x00000056
        /*14c0*/ 	.word	0x00022890
        /*14c4*/ 	.short	0x010a
        /*14c6*/ 	.byte	0x3f
	.zero		1


	//   ....[23]....
        /*14c8*/ 	.word	0x000062d0
        /*14cc*/ 	.word	0x00000056
        /*14d0*/ 	.word	0x00022890
        /*14d4*/ 	.short	0x010a
        /*14d6*/ 	.byte	0x3f
	.zero		1


	//   ....[24]....
        /*14d8*/ 	.word	0x00009180
        /*14dc*/ 	.word	0x00000056
        /*14e0*/ 	.word	0x00022890
        /*14e4*/ 	.short	0x010a
        /*14e6*/ 	.byte	0x3f
	.zero		1


	//   ....[25]....
        /*14e8*/ 	.word	0x00009770
        /*14ec*/ 	.word	0x00000004
        /*14f0*/ 	.word	0x00000000
        /*14f4*/ 	.short	0x0101
        /*14f6*/ 	.byte	0x3f
	.zero		1


	//   ....[26]....
        /*14f8*/ 	.word	0x000097b0
        /*14fc*/ 	.word	0x00000056
        /*1500*/ 	.word	0x000228b0
        /*1504*/ 	.short	0x010a
        /*1506*/ 	.byte	0x3f
	.zero		1


	//   ....[27]....
        /*1508*/ 	.word	0x00009d10
        /*150c*/ 	.word	0x00000056
        /*1510*/ 	.word	0x00000000
        /*1514*/ 	.short	0x0101
        /*1516*/ 	.byte	0x3f
	.zero		1


	//   ....[28]....
        /*1518*/ 	.word	0x0000ac70
        /*151c*/ 	.word	0x00000011
        /*1520*/ 	.word	0x00022800
        /*1524*/ 	.short	0x010a
        /*1526*/ 	.byte	0x3f
	.zero		1


	//   ....[29]....
        /*1528*/ 	.word	0x0000acc0
        /*152c*/ 	.word	0x00000011
        /*1530*/ 	.word	0x00022800
        /*1534*/ 	.short	0x010a
        /*1536*/ 	.byte	0x3f
	.zero		1


	//   ....[30]....
        /*1538*/ 	.word	0x0000b6c0
        /*153c*/ 	.word	0x00000011
        /*1540*/ 	.word	0x00022800
        /*1544*/ 	.short	0x010a
        /*1546*/ 	.byte	0x3f
	.zero		1


	//   ....[31]....
        /*1548*/ 	.word	0x0000dc30
        /*154c*/ 	.word	0x00000011
        /*1550*/ 	.word	0x00022800
        /*1554*/ 	.short	0x010a
        /*1556*/ 	.byte	0x3f
	.zero		1


	//   ....[32]....
        /*1558*/ 	.word	0x0000fcb0
        /*155c*/ 	.word	0x00000014
        /*1560*/ 	.word	0x00022830
        /*1564*/ 	.short	0x010a
        /*1566*/ 	.byte	0x3f
	.zero		1


	//   ....[33]....
        /*1568*/ 	.word	0x0000fd40
        /*156c*/ 	.word	0x00000014
        /*1570*/ 	.word	0x00022830
        /*1574*/ 	.short	0x010a
        /*1576*/ 	.byte	0x3f
	.zero		1


	//   ....[34]....
        /*1578*/ 	.word	0x00010f30
        /*157c*/ 	.word	0x00000014
        /*1580*/ 	.word	0x00000000
        /*1584*/ 	.short	0x0101
        /*1586*/ 	.byte	0x3f
	.zero		1


	//   ....[35]....
        /*1588*/ 	.word	0x00014c20
        /*158c*/ 	.word	0x0000000f
        /*1590*/ 	.word	0x00022830
        /*1594*/ 	.short	0x010a
        /*1596*/ 	.byte	0x3f
	.zero		1


	//   ....[36]....
        /*1598*/ 	.word	0x00014c70
        /*159c*/ 	.word	0x0000000f
        /*15a0*/ 	.word	0x00022830
        /*15a4*/ 	.short	0x010a
        /*15a6*/ 	.byte	0x3f
	.zero		1


	//   ....[37]....
        /*15a8*/ 	.word	0x000158e0
        /*15ac*/ 	.word	0x0000000f
        /*15b0*/ 	.word	0x00022850
        /*15b4*/ 	.short	0x010a
        /*15b6*/ 	.byte	0x3f
	.zero		1


	//   ....[38]....
        /*15b8*/ 	.word	0x00015920
        /*15bc*/ 	.word	0x0000000f
        /*15c0*/ 	.word	0x00022850
        /*15c4*/ 	.short	0x010a
        /*15c6*/ 	.byte	0x3f
	.zero		1


	//   ....[39]....
        /*15c8*/ 	.word	0x00016200
        /*15cc*/ 	.word	0x00000059
        /*15d0*/ 	.word	0x00000000
        /*15d4*/ 	.short	0x0101
        /*15d6*/ 	.byte	0x3f
	.zero		1


	//   ....[40]....
        /*15d8*/ 	.word	0x00019a00
        /*15dc*/ 	.word	0x0000000f
        /*15e0*/ 	.word	0x00000000
        /*15e4*/ 	.short	0x0101
        /*15e6*/ 	.byte	0x3f
	.zero		1


	//   ....[41]....
        /*15e8*/ 	.word	0x0001a3e0
        /*15ec*/ 	.word	0x0000000e
        /*15f0*/ 	.word	0x00022830
        /*15f4*/ 	.short	0x010a
        /*15f6*/ 	.byte	0x3f
	.zero		1


	//   ....[42]....
        /*15f8*/ 	.word	0x0001a430
        /*15fc*/ 	.word	0x0000000e
        /*1600*/ 	.word	0x00022830
        /*1604*/ 	.short	0x010a
        /*1606*/ 	.byte	0x3f
	.zero		1


	//   ....[43]....
        /*1608*/ 	.word	0x0001b0d0
        /*160c*/ 	.word	0x0000000f
        /*1610*/ 	.word	0x00022850
        /*1614*/ 	.short	0x010a
        /*1616*/ 	.byte	0x3f
	.zero		1


	//   ....[44]....
        /*1618*/ 	.word	0x0001b110
        /*161c*/ 	.word	0x0000000f
        /*1620*/ 	.word	0x00022850
        /*1624*/ 	.short	0x010a
        /*1626*/ 	.byte	0x3f
	.zero		1


	//   ....[45]....
        /*1628*/ 	.word	0x0001d170
        /*162c*/ 	.word	0x00000003
        /*1630*/ 	.word	0x00000000
        /*1634*/ 	.short	0x0101
        /*1636*/ 	.byte	0x3f
	.zero		1


	//   ....[46]....
        /*1638*/ 	.word	0x0001d4f0
        /*163c*/ 	.word	0x0000000e
        /*1640*/ 	.word	0x00000000
        /*1644*/ 	.short	0x0101
        /*1646*/ 	.byte	0x3f
	.zero		1


	//   ....[47]....
        /*1648*/ 	.word	0x0001dc30
        /*164c*/ 	.word	0x0000000e
        /*1650*/ 	.word	0x00022830
        /*1654*/ 	.short	0x010a
        /*1656*/ 	.byte	0x3f
	.zero		1


	//   ....[48]....
        /*1658*/ 	.word	0x0001dc80
        /*165c*/ 	.word	0x0000000e
        /*1660*/ 	.word	0x00022830
        /*1664*/ 	.short	0x010a
        /*1666*/ 	.byte	0x3f
	.zero		1


	//   ....[49]....
        /*1668*/ 	.word	0x0001e920
        /*166c*/ 	.word	0x0000000f
        /*1670*/ 	.word	0x00022850
        /*1674*/ 	.short	0x010a
        /*1676*/ 	.byte	0x3f
	.zero		1


	//   ....[50]....
        /*1678*/ 	.word	0x0001e960
        /*167c*/ 	.word	0x0000000f
        /*1680*/ 	.word	0x00022850
        /*1684*/ 	.short	0x010a
        /*1686*/ 	.byte	0x3f
	.zero		1


	//   ....[51]....
        /*1688*/ 	.word	0x0001f250
        /*168c*/ 	.word	0x00000059
        /*1690*/ 	.word	0x00000000
        /*1694*/ 	.short	0x0101
        /*1696*/ 	.byte	0x3f
	.zero		1


	//   ....[52]....
        /*1698*/ 	.word	0x00022a50
        /*169c*/ 	.word	0x0000000e
        /*16a0*/ 	.word	0x00000000
        /*16a4*/ 	.short	0x0101
        /*16a6*/ 	.byte	0x3f
	.zero		1


	//   ....[53]....
        /*16a8*/ 	.word	0x000230a0
        /*16ac*/ 	.word	0x0000000b
        /*16b0*/ 	.word	0x00022850
        /*16b4*/ 	.short	0x010a
        /*16b6*/ 	.byte	0x3f
	.zero		1


	//   ....[54]....
        /*16b8*/ 	.word	0x00023120
        /*16bc*/ 	.word	0x0000000b
        /*16c0*/ 	.word	0x00022850
        /*16c4*/ 	.short	0x010a
        /*16c6*/ 	.byte	0x3f
	.zero		1


	//   ....[55]....
        /*16c8*/ 	.word	0x00023b20
        /*16cc*/ 	.word	0x00000002
        /*16d0*/ 	.word	0x00000000
        /*16d4*/ 	.short	0x0101
        /*16d6*/ 	.byte	0x3f
	.zero		1


	//   ....[56]....
        /*16d8*/ 	.word	0x00025a40
        /*16dc*/ 	.word	0x00000000
        /*16e0*/ 	.word	0x00000000
        /*16e4*/ 	.short	0x0101
        /*16e6*/ 	.byte	0x3f
	.zero		1


	//   ....[57]....
        /*16e8*/ 	.word	0x000262b0
        /*16ec*/ 	.word	0x0000000e
        /*16f0*/ 	.word	0x00000000
        /*16f4*/ 	.short	0x0101
        /*16f6*/ 	.byte	0x3f
	.zero		1


	//   ....[58]....
        /*16f8*/ 	.word	0x00029ce0
        /*16fc*/ 	.word	0x00000011
        /*1700*/ 	.word	0x00022820
        /*1704*/ 	.short	0x010a
        /*1706*/ 	.byte	0x3f
	.zero		1


	//   ....[59]....
        /*1708*/ 	.word	0x00029da0
        /*170c*/ 	.word	0x00000005
        /*1710*/ 	.word	0x000228a0
        /*1714*/ 	.short	0x010a
        /*1716*/ 	.byte	0x3f
	.zero		1


	//   ....[60]....
        /*1718*/ 	.word	0x00029fd0
        /*171c*/ 	.word	0x00000005
        /*1720*/ 	.word	0x000228c0
        /*1724*/ 	.short	0x010a
        /*1726*/ 	.byte	0x3f
	.zero		1


	//   ....[61]....
        /*1728*/ 	.word	0x0002a350
        /*172c*/ 	.word	0x00000005
        /*1730*/ 	.word	0x000228a0
        /*1734*/ 	.short	0x010a
        /*1736*/ 	.byte	0x3f
	.zero		1


	//   ....[62]....
        /*1738*/ 	.word	0x0002a570
        /*173c*/ 	.word	0x00000005
        /*1740*/ 	.word	0x000228c0
        /*1744*/ 	.short	0x010a
        /*1746*/ 	.byte	0x3f
	.zero		1


	//   ....[63]....
        /*1748*/ 	.word	0x0002bac0
        /*174c*/ 	.word	0x00000004
        /*1750*/ 	.word	0x00022880
        /*1754*/ 	.short	0x010a
        /*1756*/ 	.byte	0x3f
	.zero		1


	//   ....[64]....
        /*1758*/ 	.word	0x0002c370
        /*175c*/ 	.word	0x00000004
        /*1760*/ 	.word	0x00022870
        /*1764*/ 	.short	0x0107
        /*1766*/ 	.byte	0x3f
	.zero		1


	//   ....[65]....
        /*1768*/ 	.word	0x0002c420
        /*176c*/ 	.word	0x00000004
        /*1770*/ 	.word	0x00022870
        /*1774*/ 	.short	0x0101
        /*1776*/ 	.byte	0x3f
	.zero		1


	//   ....[66]....
        /*1778*/ 	.word	0x0002c470
        /*177c*/ 	.word	0x00000004
        /*1780*/ 	.word	0x00022840
        /*1784*/ 	.short	0x010a
        /*1786*/ 	.byte	0x3f
	.zero		1


	//   ....[67]....
        /*1788*/ 	.word	0x0002cc80
        /*178c*/ 	.word	0x00000004
        /*1790*/ 	.word	0x00022830
        /*1794*/ 	.short	0x0107
        /*1796*/ 	.byte	0x3f
	.zero		1


	//   ....[68]....
        /*1798*/ 	.word	0x0002cd50
        /*179c*/ 	.word	0x00000004
        /*17a0*/ 	.word	0x00022830
        /*17a4*/ 	.short	0x0101
        /*17a6*/ 	.byte	0x3f
	.zero		1


	//   ....[69]....
        /*17a8*/ 	.word	0x0002d6f0
        /*17ac*/ 	.word	0x00000011
        /*17b0*/ 	.word	0x00022800
        /*17b4*/ 	.short	0x0107
        /*17b6*/ 	.byte	0x3f
	.zero		1


	//   ....[70]....
        /*17b8*/ 	.word	0x0002d7f0
        /*17bc*/ 	.word	0x00000011
        /*17c0*/ 	.word	0x00022800
        /*17c4*/ 	.short	0x0101
        /*17c6*/ 	.byte	0x3f
	.zero		1


	//   ....[71]....
        /*17c8*/ 	.word	0x0002d820
        /*17cc*/ 	.word	0x00000011
        /*17d0*/ 	.word	0x00022820
        /*17d4*/ 	.short	0x010a
        /*17d6*/ 	.byte	0x3f
	.zero		1


	//   ....[72]....
        /*17d8*/ 	.word	0x0002dce0
        /*17dc*/ 	.word	0x00000000
        /*17e0*/ 	.word	0x00022880
        /*17e4*/ 	.short	0x010a
        /*17e6*/ 	.byte	0x3f
	.zero		1


	//   ....[73]....
        /*17e8*/ 	.word	0x0002e2e0
        /*17ec*/ 	.word	0x00000000
        /*17f0*/ 	.word	0x00022870
        /*17f4*/ 	.short	0x0107
        /*17f6*/ 	.byte	0x3f
	.zero		1


	//   ....[74]....
        /*17f8*/ 	.word	0x0002e390
        /*17fc*/ 	.word	0x00000000
        /*1800*/ 	.word	0x00022870
        /*1804*/ 	.short	0x0101
        /*1806*/ 	.byte	0x3f
	.zero		1


	//   ....[75]....
        /*1808*/ 	.word	0x0002e3c0
        /*180c*/ 	.word	0x00000000
        /*1810*/ 	.word	0x00022840
        /*1814*/ 	.short	0x010a
        /*1816*/ 	.byte	0x3f
	.zero		1


	//   ....[76]....
        /*1818*/ 	.word	0x0002e980
        /*181c*/ 	.word	0x00000000
        /*1820*/ 	.word	0x00022830
        /*1824*/ 	.short	0x0107
        /*1826*/ 	.byte	0x3f
	.zero		1


	//   ....[77]....
        /*1828*/ 	.word	0x0002ea30
        /*182c*/ 	.word	0x00000000
        /*1830*/ 	.word	0x00022830
        /*1834*/ 	.short	0x0101
        /*1836*/ 	.byte	0x3f
	.zero		1


	//   ....[78]....
        /*1838*/ 	.word	0x0002eac0
        /*183c*/ 	.word	0x00000003
        /*1840*/ 	.word	0x00022870
        /*1844*/ 	.short	0x010a
        /*1846*/ 	.byte	0x3f
	.zero		1


	//   ....[79]....
        /*1848*/ 	.word	0x0002eb40
        /*184c*/ 	.word	0x00000003
        /*1850*/ 	.word	0x00022860
        /*1854*/ 	.short	0x010a
        /*1856*/ 	.byte	0x3f
	.zero		1


	//   ....[80]....
        /*1858*/ 	.word	0x0002f040
        /*185c*/ 	.word	0x00000003
        /*1860*/ 	.word	0x00022850
        /*1864*/ 	.short	0x0101
        /*1866*/ 	.byte	0x3f
	.zero		1


	//   ....[81]....
        /*1868*/ 	.word	0x0002f0d0
        /*186c*/ 	.word	0x00000003
        /*1870*/ 	.word	0x00000000
        /*1874*/ 	.short	0x0101
        /*1876*/ 	.byte	0x3f
	.zero		1


	//   ....[82]....
        /*1878*/ 	.word	0x0002f2a0
        /*187c*/ 	.word	0x00000012
        /*1880*/ 	.word	0x00022870
        /*1884*/ 	.short	0x010a
        /*1886*/ 	.byte	0x3f
	.zero		1


	//   ....[83]....
        /*1888*/ 	.word	0x0002f310
        /*188c*/ 	.word	0x00000012
        /*1890*/ 	.word	0x00022860
        /*1894*/ 	.short	0x010a
        /*1896*/ 	.byte	0x3f
	.zero		1


	//   ....[84]....
        /*1898*/ 	.word	0x0002f820
        /*189c*/ 	.word	0x00000012
        /*18a0*/ 	.word	0x00022850
        /*18a4*/ 	.short	0x0101
        /*18a6*/ 	.byte	0x3f
	.zero		1


	//   ....[85]....
        /*18a8*/ 	.word	0x0002f8d0
        /*18ac*/ 	.word	0x00000012
        /*18b0*/ 	.word	0x00000000
        /*18b4*/ 	.short	0x0101
        /*18b6*/ 	.byte	0x3f
	.zero		1


	//   ....[86]....
        /*18b8*/ 	.word	0x00030a30
        /*18bc*/ 	.word	0x00000005
        /*18c0*/ 	.word	0x00022820
        /*18c4*/ 	.short	0x010a
        /*18c6*/ 	.byte	0x3f
	.zero		1


	//   ....[87]....
        /*18c8*/ 	.word	0x00030bc0
        /*18cc*/ 	.word	0x00000003
        /*18d0*/ 	.word	0x00022840
        /*18d4*/ 	.short	0x010a
        /*18d6*/ 	.byte	0x3f
	.zero		1


	//   ....[88]....
        /*18d8*/ 	.word	0x00030c60
        /*18dc*/ 	.word	0x00000021
        /*18e0*/ 	.word	0x00022840
        /*18e4*/ 	.short	0x010a
        /*18e6*/ 	.byte	0x3f
	.zero		1


	//   ....[89]....
        /*18e8*/ 	.word	0x00030ca0
        /*18ec*/ 	.word	0x00000003
        /*18f0*/ 	.word	0x00022860
        /*18f4*/ 	.short	0x010a
        /*18f6*/ 	.byte	0x3f
	.zero		1


	//   ....[90]....
        /*18f8*/ 	.word	0x00030ce0
        /*18fc*/ 	.word	0x00000021
        /*1900*/ 	.word	0x00022860
        /*1904*/ 	.short	0x010a
        /*1906*/ 	.byte	0x3f
	.zero		1


	//   ....[91]....
        /*1908*/ 	.word	0x00030d20
        /*190c*/ 	.word	0x00000003
        /*1910*/ 	.word	0x00022880
        /*1914*/ 	.short	0x010a
        /*1916*/ 	.byte	0x3f
	.zero		1


	//   ....[92]....
        /*1918*/ 	.word	0x00030d60
        /*191c*/ 	.word	0x00000021
        /*1920*/ 	.word	0x00022880
        /*1924*/ 	.short	0x010a
        /*1926*/ 	.byte	0x3f
	.zero		1


	//   ....[93]....
        /*1928*/ 	.word	0x00030dc0
        /*192c*/ 	.word	0x00000056
        /*1930*/ 	.word	0x00022890
        /*1934*/ 	.short	0x010a
        /*1936*/ 	.byte	0x3f
	.zero		1


	//   ....[94]....
        /*1938*/ 	.word	0x00031170
        /*193c*/ 	.word	0x00000056
        /*1940*/ 	.word	0x00022890
        /*1944*/ 	.short	0x010a
        /*1946*/ 	.byte	0x3f
	.zero		1


	//   ....[95]....
        /*1948*/ 	.word	0x00031530
        /*194c*/ 	.word	0x00000056
        /*1950*/ 	.word	0x00022890
        /*1954*/ 	.short	0x010a
        /*1956*/ 	.byte	0x3f
	.zero		1


	//   ....[96]....
        /*1958*/ 	.word	0x000318e0
        /*195c*/ 	.word	0x00000056
        /*1960*/ 	.word	0x000228b0
        /*1964*/ 	.short	0x010a
        /*1966*/ 	.byte	0x3f
	.zero		1


	//   ....[97]....
        /*1968*/ 	.word	0x00031db0
        /*196c*/ 	.word	0x00000011
        /*1970*/ 	.word	0x00022800
        /*1974*/ 	.short	0x010a
        /*1976*/ 	.byte	0x3f
	.zero		1


	//   ....[98]....
        /*1978*/ 	.word	0x000322b0
        /*197c*/ 	.word	0x00000011
        /*1980*/ 	.word	0x00022800
        /*1984*/ 	.short	0x010a
        /*1986*/ 	.byte	0x3f
	.zero		1


	//   ....[99]....
        /*1988*/ 	.word	0x00032300
        /*198c*/ 	.word	0x00000014
        /*1990*/ 	.word	0x00022830
        /*1994*/ 	.short	0x010a
        /*1996*/ 	.byte	0x3f
	.zero		1


	//   ....[100]....
        /*1998*/ 	.word	0x00032350
        /*199c*/ 	.word	0x0000000f
        /*19a0*/ 	.word	0x00022830
        /*19a4*/ 	.short	0x010a
        /*19a6*/ 	.byte	0x3f
	.zero		1


	//   ....[101]....
        /*19a8*/ 	.word	0x000323a0
        /*19ac*/ 	.word	0x0000000f
        /*19b0*/ 	.word	0x00022850
        /*19b4*/ 	.short	0x010a
        /*19b6*/ 	.byte	0x3f
	.zero		1


	//   ....[102]....
        /*19b8*/ 	.word	0x000323f0
        /*19bc*/ 	.word	0x0000000e
        /*19c0*/ 	.word	0x00022830
        /*19c4*/ 	.short	0x010a
        /*19c6*/ 	.byte	0x3f
	.zero		1


	//   ....[103]....
        /*19c8*/ 	.word	0x00032440
        /*19cc*/ 	.word	0x0000000f
        /*19d0*/ 	.word	0x00022850
        /*19d4*/ 	.short	0x010a
        /*19d6*/ 	.byte	0x3f
	.zero		1


	//   ....[104]....
        /*19d8*/ 	.word	0x00032490
        /*19dc*/ 	.word	0x0000000e
        /*19e0*/ 	.word	0x00022830
        /*19e4*/ 	.short	0x010a
        /*19e6*/ 	.byte	0x3f
	.zero		1


	//   ....[105]....
        /*19e8*/ 	.word	0x000324e0
        /*19ec*/ 	.word	0x0000000f
        /*19f0*/ 	.word	0x00022850
        /*19f4*/ 	.short	0x010a
        /*19f6*/ 	.byte	0x3f
	.zero		1


	//   ....[106]....
        /*19f8*/ 	.word	0x00032530
        /*19fc*/ 	.word	0x0000000b
        /*1a00*/ 	.word	0x00022850
        /*1a04*/ 	.short	0x010a
        /*1a06*/ 	.byte	0x3f
	.zero		1


	//   ....[107]....
        /*1a08*/ 	.word	0x00034ed0
        /*1a0c*/ 	.word	0x00000011
        /*1a10*/ 	.word	0x00022820
        /*1a14*/ 	.short	0x010a
        /*1a16*/ 	.byte	0x3f
	.zero		1


	//   ....[108]....
        /*1a18*/ 	.word	0x00034f20
        /*1a1c*/ 	.word	0x00000005
        /*1a20*/ 	.word	0x000228a0
        /*1a24*/ 	.short	0x010a
        /*1a26*/ 	.byte	0x3f
	.zero		1


	//   ....[109]....
        /*1a28*/ 	.word	0x00034f70
        /*1a2c*/ 	.word	0x00000005
        /*1a30*/ 	.word	0x000228c0
        /*1a34*/ 	.short	0x010a
        /*1a36*/ 	.byte	0x3f
	.zero		1


	//   ....[110]....
        /*1a38*/ 	.word	0x00034fc0
        /*1a3c*/ 	.word	0x00000005
        /*1a40*/ 	.word	0x000228a0
        /*1a44*/ 	.short	0x010a
        /*1a46*/ 	.byte	0x3f
	.zero		1


	//   ....[111]....
        /*1a48*/ 	.word	0x00035010
        /*1a4c*/ 	.word	0x00000005
        /*1a50*/ 	.word	0x000228c0
        /*1a54*/ 	.short	0x010a
        /*1a56*/ 	.byte	0x3f
	.zero		1


	//   ....[112]....
        /*1a58*/ 	.word	0x00035140
        /*1a5c*/ 	.word	0x00000004
        /*1a60*/ 	.word	0x00022880
        /*1a64*/ 	.short	0x010a
        /*1a66*/ 	.byte	0x3f
	.zero		1


	//   ....[113]....
        /*1a68*/ 	.word	0x00035ec0
        /*1a6c*/ 	.word	0x00000004
        /*1a70*/ 	.word	0x00022840
        /*1a74*/ 	.short	0x010a
        /*1a76*/ 	.byte	0x3f
	.zero		1


	//   ....[114]....
        /*1a78*/ 	.word	0x00037640
        /*1a7c*/ 	.word	0x00000011
        /*1a80*/ 	.word	0x00022820
        /*1a84*/ 	.short	0x010a
        /*1a86*/ 	.byte	0x3f
	.zero		1


	//   ....[115]....
        /*1a88*/ 	.word	0x00037690
        /*1a8c*/ 	.word	0x00000000
        /*1a90*/ 	.word	0x00022880
        /*1a94*/ 	.short	0x010a
        /*1a96*/ 	.byte	0x3f
	.zero		1


	//   ....[116]....
        /*1a98*/ 	.word	0x00038220
        /*1a9c*/ 	.word	0x00000000
        /*1aa0*/ 	.word	0x00022840
        /*1aa4*/ 	.short	0x010a
        /*1aa6*/ 	.byte	0x3f
	.zero		1


	//   ....[117]....
        /*1aa8*/ 	.word	0x00038d70
        /*1aac*/ 	.word	0x00000003
        /*1ab0*/ 	.word	0x00022870
        /*1ab4*/ 	.short	0x010a
        /*1ab6*/ 	.byte	0x3f
	.zero		1


	//   ....[118]....
        /*1ab8*/ 	.word	0x00038dc0
        /*1abc*/ 	.word	0x00000003
        /*1ac0*/ 	.word	0x00022860
        /*1ac4*/ 	.short	0x010a
        /*1ac6*/ 	.byte	0x3f
	.zero		1


	//   ....[119]....
        /*1ac8*/ 	.word	0x00038e10
        /*1acc*/ 	.word	0x00000012
        /*1ad0*/ 	.word	0x00022870
        /*1ad4*/ 	.short	0x010a
        /*1ad6*/ 	.byte	0x3f
	.zero		1


	//   ....[120]....
        /*1ad8*/ 	.word	0x00038e60
        /*1adc*/ 	.word	0x00000012
        /*1ae0*/ 	.word	0x00022860
        /*1ae4*/ 	.short	0x010a
        /*1ae6*/ 	.byte	0x3f
	.zero		1


	//   ....[121]....
        /*1ae8*/ 	.word	0x000398a0
        /*1aec*/ 	.word	0x00000005
        /*1af0*/ 	.word	0x00022820
        /*1af4*/ 	.short	0x010a
        /*1af6*/ 	.byte	0x3f
	.zero		1


	//   ....[122]....
        /*1af8*/ 	.word	0x00039a40
        /*1afc*/ 	.word	0x00000003
        /*1b00*/ 	.word	0x00022840
        /*1b04*/ 	.short	0x010a
        /*1b06*/ 	.byte	0x3f
	.zero		1


	//   ....[123]....
        /*1b08*/ 	.word	0x00039a90
        /*1b0c*/ 	.word	0x00000021
        /*1b10*/ 	.word	0x00022840
        /*1b14*/ 	.short	0x010a
        /*1b16*/ 	.byte	0x3f
	.zero		1


	//   ....[124]....
        /*1b18*/ 	.word	0x00039ae0
        /*1b1c*/ 	.word	0x00000003
        /*1b20*/ 	.word	0x00022860
        /*1b24*/ 	.short	0x010a
        /*1b26*/ 	.byte	0x3f
	.zero		1


	//   ....[125]....
        /*1b28*/ 	.word	0x00039b30
        /*1b2c*/ 	.word	0x00000021
        /*1b30*/ 	.word	0x00022860
        /*1b34*/ 	.short	0x010a
        /*1b36*/ 	.byte	0x3f
	.zero		1


	//   ....[126]....
        /*1b38*/ 	.word	0x00039b80
        /*1b3c*/ 	.word	0x00000003
        /*1b40*/ 	.word	0x00022880
        /*1b44*/ 	.short	0x010a
        /*1b46*/ 	.byte	0x3f
	.zero		1


	//----- nvinfo : EIATTR_NUM_MBARRIERS
	.align		4
.L_239:
        /*1b48*/ 	.byte	0x03, 0x38
        /*1b4a*/ 	.short	0x0016


	//----- nvinfo : EIATTR_EXIT_INSTR_OFFSETS
	.align		4
        /*1b4c*/ 	.byte	0x04, 0x1c
        /*1b4e*/ 	.short	(.L_241 - .L_240)


	//   ....[0]....
.L_240:
        /*1b50*/ 	.word	0x00030db0


	//----- nvinfo : EIATTR_MAX_THREADS
	.align		4
.L_241:
        /*1b54*/ 	.byte	0x04, 0x05
        /*1b56*/ 	.short	(.L_243 - .L_242)
.L_242:
        /*1b58*/ 	.word	0x00000180
        /*1b5c*/ 	.word	0x00000001
        /*1b60*/ 	.word	0x00000001


	//----- nvinfo : EIATTR_CRS_STACK_SIZE
	.align		4
.L_243:
        /*1b64*/ 	.byte	0x04, 0x1e
        /*1b66*/ 	.short	(.L_245 - .L_244)
.L_244:
        /*1b68*/ 	.word	0x00000000


	//----- nvinfo : EIATTR_CBANK_PARAM_SIZE
	.align		4
.L_245:
        /*1b6c*/ 	.byte	0x03, 0x19
        /*1b6e*/ 	.short	0x0af0


	//----- nvinfo : EIATTR_PARAM_CBANK
	.align		4
        /*1b70*/ 	.byte	0x04, 0x0a
        /*1b72*/ 	.short	(.L_247 - .L_246)
	.align		4
.L_246:
        /*1b74*/ 	.word	index@(.nv.constant0._ZN7cutlass13device_kernelIN5flash11enable_sm90INS1_16FlashAttnFwdSm90INS1_25CollectiveMainloopFwdSm90ILi2EN4cute5tupleIJNS5_1CILi1EEES8_S8_EEENS6_IJNS7_ILi128EEENS7_ILi160EEESA_EEELi128ENS_12float_e4m3_tEfNS_4arch4Sm90ELb0ELb1ELb1ELb1ELb1ELb1ELb0ELb1ELb1ELb1ELb1ELb0EEENS1_21CollectiveEpilogueFwdINS6_IJSA_SA_SB_EEES9_NS_10bfloat16_tESF_Li256ELb1ELb1ELb1ELb1EEENS1_36VarlenDynamicPersistentTileSchedulerILi128ELi160ELi256ELi128ELb1ELb1ELb1ELb1ELb0ELb1EEEEEEEEEvNT_6ParamsE)
        /*1b78*/ 	.short	0x0210
        /*1b7a*/ 	.short	0x0af0


	//----- nvinfo : EIATTR_SW_WAR
	.align		4
.L_247:
        /*1b7c*/ 	.byte	0x04, 0x36
        /*1b7e*/ 	.short	(.L_249 - .L_248)
.L_248:
        /*1b80*/ 	.word	0x00000008
.L_249:


//--------------------- .nv.info._ZN7cutlass13device_kernelIN5flash11enable_sm90INS1_16FlashAttnFwdSm90INS1_25CollectiveMainloopFwdSm90ILi2EN4cute5tupleIJNS5_1CILi1EEES8_S8_EEENS6_IJNS7_ILi128EEENS7_ILi160EEESA_EEELi128ENS_12float_e4m3_tEfNS_4arch4Sm90ELb1ELb0ELb1ELb0ELb1ELb0ELb0ELb1ELb1ELb1ELb1ELb0EEENS1_21CollectiveEpilogueFwdINS6_IJSA_SA_SB_EEES9_NS_10bfloat16_tESF_Li256ELb0ELb1ELb1ELb1EEENS1_19SingleTileSchedulerILb0ELb1ELb1ELi128EEEEEEEEEvNT_6ParamsE --------------------------
	.section	.nv.info._ZN7cutlass13device_kernelIN5flash11enable_sm90INS1_16FlashAttnFwdSm90INS1_25CollectiveMainloopFwdSm90ILi2EN4cute5tupleIJNS5_1CILi1EEES8_S8_EEENS6_IJNS7_ILi128EEENS7_ILi160EEESA_EEELi128ENS_12float_e4m3_tEfNS_4arch4Sm90ELb1ELb0ELb1ELb0ELb1ELb0ELb0ELb1ELb1ELb1ELb1ELb0EEENS1_21CollectiveEpilogueFwdINS6_IJSA_SA_SB_EEES9_NS_10bfloat16_tESF_Li256ELb0ELb1ELb1ELb1EEENS1_19SingleTileSchedulerILb0ELb1ELb1ELi128EEEEEEEEEvNT_6ParamsE,"",@"SHT_CUDA_INFO"
	.sectionflags	@""
	.align	4


	//----- nvinfo : EIATTR_CUDA_API_VERSION
	.align		4
        /*0000*/ 	.byte	0x04, 0x37
        /*0002*/ 	.short	(.L_251 - .L_250)
.L_250:
        /*0004*/ 	.word	0x00000082


	//----- nvinfo : EIATTR_KPARAM_INFO
	.align		4
.L_251:
        /*0008*/ 	.byte	0x04, 0x17
        /*000a*/ 	.short	(.L_253 - .L_252)
.L_252:
        /*000c*/ 	.word	0x00000000
        /*0010*/ 	.short	0x0000
        /*0012*/ 	.short	0x0070
        /*0014*/ 	.byte	0x00, 0xf0, 0x01, 0x28


	//----- nvinfo : EIATTR_SPARSE_MMA_MASK
	.align		4
.L_253:
        /*0018*/ 	.byte	0x03, 0x50
        /*001a*/ 	.short	0x0000


	//----- nvinfo : EIATTR_MAXREG_COUNT
	.align		4
        /*001c*/ 	.byte	0x03, 0x1b
        /*001e*/ 	.short	0x00a8


	//----- nvinfo : EIATTR_NUM_BARRIERS
	.align		4
        /*0020*/ 	.byte	0x02, 0x4c
        /*0022*/ 	.byte	0x10
	.zero		1


	//----- nvinfo : EIATTR_EXTERNS
	.align		4
        /*0024*/ 	.byte	0x04, 0x0f
        /*0026*/ 	.short	(.L_255 - .L_254)


	//   ....[0]....
	.align		4
.L_254:
        /*0028*/ 	.word	index@(__assertfail)


	//----- nvinfo : EIATTR_ANNOTATIONS
	.align		4
.L_255:
        /*002c*/ 	.byte	0x04, 0x55
        /*002e*/ 	.short	(.L_257 - .L_256)


	//   ....[0]....
.L_256:
        /*0030*/ 	.word	0x00000001
        /*0034*/ 	.byte	0x70, 0x07, 0x01, 0x00, 0x01, 0x00, 0x00, 0x00, 0xb0, 0x35, 0x01, 0x00, 0x01, 0x00, 0x00, 0x00
        /*0044*/ 	.byte	0x60, 0x3c, 0x01, 0x00


	//----- nvinfo : EIATTR_MERCURY_ISA_VERSION
	.align		4
.L_257:
        /*0048*/ 	.byte	0x03, 0x5f
        /*004a*/ 	.short	0x0101


	//----- nvinfo : EIATTR_INT_WARP_WIDE_INSTR_OFFSETS
	.align		4
        /*004c*/ 	.byte	0x04, 0x31
        /*004e*/ 	.short	(.L_259 - .L_258)


	//   ....[0]....
.L_258:
        /*0050*/ 	.word	0x000000c0


	//   ....[1]....
        /*0054*/ 	.word	0x000000d0


	//   ....[2]....
        /*0058*/ 	.word	0x00000170


	//----- nvinfo : EIATTR_COOP_GROUP_MASK_REGIDS
	.align		4
.L_259:
        /*005c*/ 	.byte	0x04, 0x29
        /*005e*/ 	.short	(.L_261 - .L_260)


	//   ....[0]....
.L_260:
        /*0060*/ 	.word	0xffffffff


	//   ....[1]....
        /*0064*/ 	.word	0xffffffff


	//   ....[2]....
        /*0068*/ 	.word	0xffffffff


	//   ....[3]....
        /*006c*/ 	.word	0xffffffff


	//   ....[4]....
        /*0070*/ 	.word	0xffffffff


	//   ....[5]....
        /*0074*/ 	.word	0xffffffff


	//   ....[6]....
        /*0078*/ 	.word	0xffffffff


	//   ....[7]....
        /*007c*/ 	.word	0xffffffff


	//   ....[8]....
        /*0080*/ 	.word	0xffffffff


	//   ....[9]....
        /*0084*/ 	.word	0xffffffff


	//   ....[10]....
        /*0088*/ 	.word	0xffffffff


	//   ....[11]....
        /*008c*/ 	.word	0xffffffff


	//   ....[12]....
        /*0090*/ 	.word	0xffffffff


	//   ....[13]....
        /*0094*/ 	.word	0xffffffff


	//   ....[14]....
        /*0098*/ 	.word	0xffffffff


	//   ....[15]....
        /*009c*/ 	.word	0xffffffff


	//   ....[16]....
        /*00a0*/ 	.word	0xffffffff


	//   ....[17]....
        /*00a4*/ 	.word	0xffffffff


	//   ....[18]....
        /*00a8*/ 	.word	0xffffffff


	//   ....[19]....
        /*00ac*/ 	.word	0xffffffff


	//   ....[20]....
        /*00b0*/ 	.word	0xffffffff


	//   ....[21]....
        /*00b4*/ 	.word	0xffffffff


	//   ....[22]....
        /*00b8*/ 	.word	0xffffffff


	//   ....[23]....
        /*00bc*/ 	.word	0xffffffff


	//   ....[24]....
        /*00c0*/ 	.word	0xffffffff


	//   ....[25]....
        /*00c4*/ 	.word	0xffffffff


	//   ....[26]....
        /*00c8*/ 	.word	0xffffffff


	//   ....[27]....
        /*00cc*/ 	.word	0xffffffff


	//   ....[28]....
        /*00d0*/ 	.word	0xffffffff


	//   ....[29]....
        /*00d4*/ 	.word	0xffffffff


	//   ....[30]....
        /*00d8*/ 	.word	0xffffffff


	//   ....[31]....
        /*00dc*/ 	.word	0xffffffff


	//   ....[32]....
        /*00e0*/ 	.word	0xffffffff


	//   ....[33]....
        /*00e4*/ 	.word	0xffffffff


	//   ....[34]....
        /*00e8*/ 	.word	0xffffffff


	//   ....[35]....
        /*00ec*/ 	.word	0xffffffff


	//   ....[36]....
        /*00f0*/ 	.word	0xffffffff


	//   ....[37]....
        /*00f4*/ 	.word	0xffffffff


	//   ....[38]....
        /*00f8*/ 	.word	0xffffffff


	//   ....[39]....
        /*00fc*/ 	.word	0xffffffff


	//   ....[40]....
        /*0100*/ 	.word	0xffffffff


	//   ....[41]....
        /*0104*/ 	.word	0xffffffff


	//   ....[42]....
        /*0108*/ 	.word	0xffffffff


	//   ....[43]....
        /*010c*/ 	.word	0xffffffff


	//   ....[44]....
        /*0110*/ 	.word	0xffffffff


	//   ....[45]....
        /*0114*/ 	.word	0xffffffff


	//   ....[46]....
        /*0118*/ 	.word	0xffffffff


	//   ....[47]....
        /*011c*/ 	.word	0xffffffff


	//   ....[48]....
        /*0120*/ 	.word	0xffffffff


	//   ....[49]....
        /*0124*/ 	.word	0xffffffff


	//   ....[50]....
        /*0128*/ 	.word	0xffffffff


	//   ....[51]....
        /*012c*/ 	.word	0xffffffff


	//   ....[52]....
        /*0130*/ 	.word	0xffffffff


	//   ....[53]....
        /*0134*/ 	.word	0xffffffff


	//   ....[54]....
        /*0138*/ 	.word	0xffffffff


	//   ....[55]....
        /*013c*/ 	.word	0xffffffff


	//   ....[56]....
        /*0140*/ 	.word	0xffffffff


	//   ....[57]....
        /*0144*/ 	.word	0xffffffff


	//   ....[58]....
        /*0148*/ 	.word	0xffffffff


	//   ....[59]....
        /*014c*/ 	.word	0xffffffff


	//   ....[60]....
        /*0150*/ 	.word	0xffffffff


	//   ....[61]....
        /*0154*/ 	.word	0xffffffff


	//   ....[62]....
        /*0158*/ 	.word	0xffffffff


	//   ....[63]....
        /*015c*/ 	.word	0xffffffff


	//   ....[64]....
        /*0160*/ 	.word	0xffffffff


	//   ....[65]....
        /*0164*/ 	.word	0xffffffff


	//   ....[66]....
        /*0168*/ 	.word	0xffffffff


	//   ....[67]....
        /*016c*/ 	.word	0xffffffff


	//   ....[68]....
        /*0170*/ 	.word	0xffffffff


	//   ....[69]....
        /*0174*/ 	.word	0xffffffff


	//   ....[70]....
        /*0178*/ 	.word	0xffffffff


	//   ....[71]....
        /*017c*/ 	.word	0xffffffff


	//   ....[72]....
        /*0180*/ 	.word	0xffffffff


	//   ....[73]....
        /*0184*/ 	.word	0xffffffff


	//   ....[74]....
        /*0188*/ 	.word	0xffffffff


	//   ....[75]....
        /*018c*/ 	.word	0xffffffff


	//   ....[76]....
        /*0190*/ 	.word	0xffffffff


	//   ....[77]....
        /*0194*/ 	.word	0xffffffff


	//   ....[78]....
        /*0198*/ 	.word	0xffffffff


	//   ....[79]....
        /*019c*/ 	.word	0xffffffff


	//   ....[80]....
        /*01a0*/ 	.word	0xffffffff


	//   ....[81]....
        /*01a4*/ 	.word	0xffffffff


	//   ....[82]....
        /*01a8*/ 	.word	0xffffffff


	//   ....[83]....
        /*01ac*/ 	.word	0xffffffff


	//   ....[84]....
        /*01b0*/ 	.word	0xffffffff


	//   ....[85]....
        /*01b4*/ 	.word	0xffffffff


	//   ....[86]....
        /*01b8*/ 	.word	0xffffffff


	//   ....[87]....
        /*01bc*/ 	.word	0xffffffff


	//   ....[88]....
        /*01c0*/ 	.word	0xffffffff


	//   ....[89]....
        /*01c4*/ 	.word	0xffffffff


	//   ....[90]....
        /*01c8*/ 	.word	0xffffffff


	//   ....[91]....
        /*01cc*/ 	.word	0xffffffff


	//   ....[92]....
        /*01d0*/ 	.word	0xffffffff


	//   ....[93]....
        /*01d4*/ 	.word	0xffffffff


	//   ....[94]....
        /*01d8*/ 	.word	0xffffffff


	//   ....[95]....
        /*01dc*/ 	.word	0xffffffff


	//   ....[96]....
        /*01e0*/ 	.word	0xffffffff


	//   ....[97]....
        /*01e4*/ 	.word	0xffffffff


	//   ....[98]....
        /*01e8*/ 	.word	0xffffffff


	//   ....[99]....
        /*01ec*/ 	.word	0xffffffff


	//   ....[100]....
        /*01f0*/ 	.word	0xffffffff


	//   ....[101]....
        /*01f4*/ 	.word	0xffffffff


	//   ....[102]....
        /*01f8*/ 	.word	0xffffffff


	//   ....[103]....
        /*01fc*/ 	.word	0xffffffff


	//   ....[104]....
        /*0200*/ 	.word	0xffffffff


	//   ....[105]....
        /*0204*/ 	.word	0xffffffff


	//   ....[106]....
        /*0208*/ 	.word	0xffffffff


	//   ....[107]....
        /*020c*/ 	.word	0xffffffff


	//   ....[108]....
        /*0210*/ 	.word	0xffffffff


	//   ....[109]....
        /*0214*/ 	.word	0xffffffff


	//   ....[110]....
        /*0218*/ 	.word	0xffffffff


	//   ....[111]....
        /*021c*/ 	.word	0xffffffff


	//   ....[112]....
        /*0220*/ 	.word	0xffffffff


	//   ....[113]....
        /*0224*/ 	.word	0xffffffff


	//   ....[114]....
        /*0228*/ 	.word	0xffffffff


	//   ....[115]....
        /*022c*/ 	.word	0xffffffff


	//   ....[116]....
        /*0230*/ 	.word	0xffffffff


	//   ....[117]....
        /*0234*/ 	.word	0xffffffff


	//   ....[118]....
        /*0238*/ 	.word	0xffffffff


	//   ....[119]....
        /*023c*/ 	.word	0xffffffff


	//   ....[120]....
        /*0240*/ 	.word	0xffffffff


	//   ....[121]....
        /*0244*/ 	.word	0xffffffff


	//   ....[122]....
        /*0248*/ 	.word	0xffffffff


	//   ....[123]....
        /*024c*/ 	.word	0xffffffff


	//   ....[124]....
        /*0250*/ 	.word	0xffffffff


	//   ....[125]....
        /*0254*/ 	.word	0xffffffff


	//   ....[126]....
        /*0258*/ 	.word	0xffffffff


	//   ....[127]....
        /*025c*/ 	.word	0xffffffff


	//   ....[128]....
        /*0260*/ 	.word	0xffffffff


	//   ....[129]....
        /*0264*/ 	.word	0xffffffff


	//   ....[130]....
        /*0268*/ 	.word	0xffffffff


	//   ....[131]....
        /*026c*/ 	.word	0xffffffff


	//   ....[132]....
        /*0270*/ 	.word	0xffffffff


	//   ....[133]....
        /*0274*/ 	.word	0xffffffff


	//   ....[134]....
        /*0278*/ 	.word	0xffffffff


	//   ....[135]....
        /*027c*/ 	.word	0xffffffff


	//   ....[136]....
        /*0280*/ 	.word	0xffffffff


	//   ....[137]....
        /*0284*/ 	.word	0xffffffff


	//   ....[138]....
        /*0288*/ 	.word	0xffffffff


	//   ....[139]....
        /*028c*/ 	.word	0xffffffff


	//   ....[140]....
        /*0290*/ 	.word	0xffffffff


	//   ....[141]....
        /*0294*/ 	.word	0xffffffff


	//   ....[142]....
        /*0298*/ 	.word	0xffffffff


	//   ....[143]....
        /*029c*/ 	.word	0xffffffff


	//   ....[144]....
        /*02a0*/ 	.word	0xffffffff


	//   ....[145]....
        /*02a4*/ 	.word	0xffffffff


	//   ....[146]....
        /*02a8*/ 	.word	0xffffffff


	//   ....[147]....
        /*02ac*/ 	.word	0xffffffff


	//   ....[148]....
        /*02b0*/ 	.word	0xffffffff


	//   ....[149]....
        /*02b4*/ 	.word	0xffffffff


	//   ....[150]....
        /*02b8*/ 	.word	0xffffffff


	//   ....[151]....
        /*02bc*/ 	.word	0xffffffff


	//   ....[152]....
        /*02c0*/ 	.word	0xffffffff


	//   ....[153]....
        /*02c4*/ 	.word	0xffffffff


	//   ....[154]....
        /*02c8*/ 	.word	0xffffffff


	//   ....[155]....
        /*02cc*/ 	.word	0xffffffff


	//   ....[156]....
        /*02d0*/ 	.word	0xffffffff


	//   ....[157]....
        /*02d4*/ 	.word	0xffffffff


	//   ....[158]....
        /*02d8*/ 	.word	0xffffffff


	//   ....[159]....
        /*02dc*/ 	.word	0xffffffff


	//   ....[160]....
        /*02e0*/ 	.word	0xffffffff


	//   ....[161]....
        /*02e4*/ 	.word	0xffffffff


	//   ....[162]....
        /*02e8*/ 	.word	0xffffffff


	//   ....[163]....
        /*02ec*/ 	.word	0xffffffff


	//   ....[164]....
        /*02f0*/ 	.word	0xffffffff


	//   ....[165]....
        /*02f4*/ 	.word	0xffffffff


	//   ....[166]....
        /*02f8*/ 	.word	0xffffffff


	//   ....[167]....
        /*02fc*/ 	.word	0xffffffff


	//   ....[168]....
        /*0300*/ 	.word	0xffffffff


	//   ....[169]....
        /*0304*/ 	.word	0xffffffff


	//   ....[170]....
        /*0308*/ 	.word	0xffffffff


	//   ....[171]....
        /*030c*/ 	.word	0xffffffff


	//   ....[172]....
        /*0310*/ 	.word	0xffffffff


	//   ....[173]....
        /*0314*/ 	.word	0xffffffff


	//   ....[174]....
        /*0318*/ 	.word	0xffffffff


	//   ....[175]....
        /*031c*/ 	.word	0xffffffff


	//   ....[176]....
        /*0320*/ 	.word	0xffffffff


	//   ....[177]....
        /*0324*/ 	.word	0xffffffff


	//   ....[178]....
        /*0328*/ 	.word	0xffffffff


	//   ....[179]....
        /*032c*/ 	.word	0xffffffff


	//   ....[180]....
        /*0330*/ 	.word	0xffffffff


	//   ....[181]....
        /*0334*/ 	.word	0xffffffff


	//   ....[182]....
        /*0338*/ 	.word	0xffffffff


	//   ....[183]....
        /*033c*/ 	.word	0xffffffff


	//   ....[184]....
        /*0340*/ 	.word	0xffffffff


	//   ....[185]....
        /*0344*/ 	.word	0xffffffff


	//   ....[186]....
        /*0348*/ 	.word	0xffffffff


	//   ....[187]....
        /*034c*/ 	.word	0xffffffff


	//   ....[188]....
        /*0350*/ 	.word	0xffffffff


	//   ....[189]....
        /*0354*/ 	.word	0xffffffff


	//   ....[190]....
        /*0358*/ 	.word	0xffffffff


	//   ....[191]....
        /*035c*/ 	.word	0xffffffff


	//   ....[192]....
        /*0360*/ 	.word	0xffffffff


	//   ....[193]....
        /*0364*/ 	.word	0xffffffff


	//   ....[194]....
        /*0368*/ 	.word	0xffffffff


	//   ....[195]....
        /*036c*/ 	.word	0xffffffff


	//   ....[196]....
        /*0370*/ 	.word	0xffffffff


	//   ....[197]....
        /*0374*/ 	.word	0x0500000f


	//   ....[198]....
        /*0378*/ 	.word	0x0500000f


	//   ....[199]....
        /*037c*/ 	.word	0x0500000f


	//   ....[200]....
        /*0380*/ 	.word	0x0500000f


	//   ....[201]....
        /*0384*/ 	.word	0x0500000f


	//   ....[202]....
        /*0388*/ 	.word	0x0500000f


	//   ....[203]....
        /*038c*/ 	.word	0x0500000f


	//   ....[204]....
        /*0390*/ 	.word	0x0500000f


	//   ....[205]....
        /*0394*/ 	.word	0x0500000f


	//   ....[206]....
        /*0398*/ 	.word	0x0500000f


	//   ....[207]....
        /*039c*/ 	.word	0x0500000f


	//   ....[208]....
        /*03a0*/ 	.word	0x0500000f


	//   ....[209]....
        /*03a4*/ 	.word	0x0500000f


	//   ....[210]....
        /*03a8*/ 	.word	0x0500000f


	//   ....[211]....
        /*03ac*/ 	.word	0x0500000f


	//   ....[212]....
        /*03b0*/ 	.word	0x0500000f


	//   ....[213]....
        /*03b4*/ 	.word	0x0500000f


	//   ....[214]....
        /*03b8*/ 	.word	0x0500000f


	//   ....[215]....
        /*03bc*/ 	.word	0x0500000f


	//   ....[216]....
        /*03c0*/ 	.word	0x0500000f


	//   ....[217]....
        /*03c4*/ 	.word	0x0500000f


	//   ....[218]....
        /*03c8*/ 	.word	0x0500000f


	//   ....[219]....
        /*03cc*/ 	.word	0x0500000f


	//   ....[220]....
        /*03d0*/ 	.word	0x0500000f


	//   ....[221]....
        /*03d4*/ 	.word	0x0500000f


	//   ....[222]....
        /*03d8*/ 	.word	0x0500000f


	//   ....[223]....
        /*03dc*/ 	.word	0x0500000f


	//   ....[224]....
        /*03e0*/ 	.word	0x0500000f


	//   ....[225]....
        /*03e4*/ 	.word	0x0500000f


	//   ....[226]....
        /*03e8*/ 	.word	0x0500000f


	//   ....[227]....
        /*03ec*/ 	.word	0x0500000f


	//   ....[228]....
        /*03f0*/ 	.word	0x0500000f


	//   ....[229]....
        /*03f4*/ 	.word	0x0500000f


	//   ....[230]....
        /*03f8*/ 	.word	0x0500000f


	//   ....[231]....
        /*03fc*/ 	.word	0x0500000f


	//   ....[232]....
        /*0400*/ 	.word	0x0500000f


	//   ....[233]....
        /*0404*/ 	.word	0x0500000f


	//   ....[234]....
        /*0408*/ 	.word	0x0500000f


	//   ....[235]....
        /*040c*/ 	.word	0x0500000f


	//   ....[236]....
        /*0410*/ 	.word	0x0500000f


	//   ....[237]....
        /*0414*/ 	.word	0x0500000f


	//   ....[238]....
        /*0418*/ 	.word	0x0500000f


	//   ....[239]....
        /*041c*/ 	.word	0x0500000f


	//   ....[240]....
        /*0420*/ 	.word	0x0500000f


	//   ....[241]....
        /*0424*/ 	.word	0x0500000f


	//   ....[242]....
        /*0428*/ 	.word	0x0500000f


	//   ....[243]....
        /*042c*/ 	.word	0x0500000f


	//   ....[244]....
        /*0430*/ 	.word	0x0500000f


	//   ....[245]....
        /*0434*/ 	.word	0x0500000f


	//   ....[246]....
        /*0438*/ 	.word	0x0500000f


	//   ....[247]....
        /*043c*/ 	.word	0x0500000f


	//   ....[248]....
        /*0440*/ 	.word	0x0500000f


	//   ....[249]....
        /*0444*/ 	.word	0x0500000f


	//   ....[250]....
        /*0448*/ 	.word	0x0500000f


	//   ....[251]....
        /*044c*/ 	.word	0x0500000f


	//   ....[252]....
        /*0450*/ 	.word	0x0500000f


	//   ....[253]....
        /*0454*/ 	.word	0x0500000f


	//   ....[254]....
        /*0458*/ 	.word	0x0500000f


	//   ....[255]....
        /*045c*/ 	.word	0x0500000f


	//   ....[0]....
        /*0460*/ 	.word	0x0500000f


	//   ....[1]....
        /*0464*/ 	.word	0x0500000f


	//   ....[2]....
        /*0468*/ 	.word	0x0500000f


	//   ....[3]....
        /*046c*/ 	.word	0x0500000f


	//   ....[4]....
        /*0470*/ 	.word	0x0500000f


	//   ....[5]....
        /*0474*/ 	.word	0x0500000f


	//   ....[6]....
        /*0478*/ 	.word	0x0500000f


	//   ....[7]....
        /*047c*/ 	.word	0x0500000f


	//   ....[8]....
        /*0480*/ 	.word	0x0500000f


	//   ....[9]....
        /*0484*/ 	.word	0x0500000f


	//   ....[10]....
        /*0488*/ 	.word	0x0500000f


	//   ....[11]....
        /*048c*/ 	.word	0x0500000f


	//   ....[12]....
        /*0490*/ 	.word	0x0500000f


	//   ....[13]....
        /*0494*/ 	.word	0x0500000f


	//   ....[14]....
        /*0498*/ 	.word	0x0500000f


	//   ....[15]....
        /*049c*/ 	.word	0x0500000f


	//   ....[16]....
        /*04a0*/ 	.word	0x0500000f


	//   ....[17]....
        /*04a4*/ 	.word	0x0500000f


	//   ....[18]....
        /*04a8*/ 	.word	0x0500000f


	//   ....[19]....
        /*04ac*/ 	.word	0x0500000f


	//   ....[20]....
        /*04b0*/ 	.word	0x0500000f


	//   ....[21]....
        /*04b4*/ 	.word	0x0500000f


	//   ....[22]....
        /*04b8*/ 	.word	0x0500000f


	//   ....[23]....
        /*04bc*/ 	.word	0x0500000f


	//   ....[24]....
        /*04c0*/ 	.word	0x0500000f


	//   ....[25]....
        /*04c4*/ 	.word	0x0500000f


	//   ....[26]....
        /*04c8*/ 	.word	0x0500000f


	//   ....[27]....
        /*04cc*/ 	.word	0x0500000f


	//   ....[28]....
        /*04d0*/ 	.word	0x0500000f


	//   ....[29]....
        /*04d4*/ 	.word	0x0500000f


	//   ....[30]....
        /*04d8*/ 	.word	0x0500000f


	//   ....[31]....
        /*04dc*/ 	.word	0x0500000f


	//   ....[32]....
        /*04e0*/ 	.word	0x0500000f


	//   ....[33]....
        /*04e4*/ 	.word	0x0500000f


	//   ....[34]....
        /*04e8*/ 	.word	0x0500000f


	//   ....[35]....
        /*04ec*/ 	.word	0x0500000f


	//   ....[36]....
        /*04f0*/ 	.word	0x0500000f


	//   ....[37]....
        /*04f4*/ 	.word	0x0500000f


	//----- nvinfo : EIATTR_COOP_GROUP_INSTR_OFFSETS
	.align		4
.L_261:
        /*04f8*/ 	.byte	0x04, 0x28
        /*04fa*/ 	.short	(.L_263 - .L_262)


	//   ....[0]....
.L_262:
        /*04fc*/ 	.word	0x00000080


	//   ....[1]....
        /*0500*/ 	.word	0x00000090


	//   ....[2]....
        /*0504*/ 	.word	0x000002d0


	//   ....[3]....
        /*0508*/ 	.word	0x00000430


	//   ....[4]....
        /*050c*/ 	.word	0x00000550


	//   ....[5]....
        /*0510*/ 	.word	0x000006b0


	//   ....[6]....
        /*0514*/ 	.word	0x000011a0


	//   ....[7]....
        /*0518*/ 	.word	0x00002480


	//   ....[8]....
        /*051c*/ 	.word	0x00003170


	//   ....[9]....
        /*0520*/ 	.word	0x000032c0


	//   ....[10]....
        /*0524*/ 	.word	0x00003340


	//   ....[11]....
        /*0528*/ 	.word	0x000040c0


	//   ....[12]....
        /*052c*/ 	.word	0x00004120


	//   ....[13]....
        /*0530*/ 	.word	0x00006200


	//   ....[14]....
        /*0534*/ 	.word	0x00006740


	//   ....[15]....
        /*0538*/ 	.word	0x00007110


	//   ....[16]....
        /*053c*/ 	.word	0x00007210


	//   ....[17]....
        /*0540*/ 	.word	0x00007e30


	//   ....[18]....
        /*0544*/ 	.word	0x00007e90


	//   ....[19]....
        /*0548*/ 	.word	0x0000ae10


	//   ....[20]....
        /*054c*/ 	.word	0x0000ae40


	//   ....[21]....
        /*0550*/ 	.word	0x0000ae60


	//   ....[22]....
        /*0554*/ 	.word	0x0000ae80


	//   ....[23]....
        /*0558*/ 	.word	0x0000c970


	//   ....[24]....
        /*055c*/ 	.word	0x0000c980


	//   ....[25]....
        /*0560*/ 	.word	0x0000ca00


	//   ....[26]....
        /*0564*/ 	.word	0x0000ca10


	//   ....[27]....
        /*0568*/ 	.word	0x0000d890


	//   ....[28]....
        /*056c*/ 	.word	0x0000d8a0


	//   ....[29]....
        /*0570*/ 	.word	0x0000d8b0


	//   ....[30]....
        /*0574*/ 	.word	0x0000d8d0


	//   ....[31]....
        /*0578*/ 	.word	0x0000d8e0


	//   ....[32]....
        /*057c*/ 	.word	0x0000d8f0


	//   ....[33]....
        /*0580*/ 	.word	0x0000d900


	//   ....[34]....
        /*0584*/ 	.word	0x0000d920


	//   ....[35]....
        /*0588*/ 	.word	0x0000d930


	//   ....[36]....
        /*058c*/ 	.word	0x0000d940


	//   ....[37]....
        /*0590*/ 	.word	0x0000d950


	//   ....[38]....
        /*0594*/ 	.word	0x0000d960


	//   ....[39]....
        /*0598*/ 	.word	0x0000d970


	//   ....[40]....
        /*059c*/ 	.word	0x0000d990


	//   ....[41]....
        /*05a0*/ 	.word	0x0000d9a0


	//   ....[42]....
        /*05a4*/ 	.word	0x0000d9b0


	//   ....[43]....
        /*05a8*/ 	.word	0x0000d9c0


	//   ....[44]....
        /*05ac*/ 	.word	0x0000d9d0


	//   ....[45]....
        /*05b0*/ 	.word	0x0000d9e0


	//   ....[46]....
        /*05b4*/ 	.word	0x0000d9f0


	//   ....[47]....
        /*05b8*/ 	.word	0x0000da00


	//   ....[48]....
        /*05bc*/ 	.word	0x0000da10


	//   ....[49]....
        /*05c0*/ 	.word	0x0000da20


	//   ....[50]....
        /*05c4*/ 	.word	0x0000da30


	//   ....[51]....
        /*05c8*/ 	.word	0x0000da40


	//   ....[52]....
        /*05cc*/ 	.word	0x0000da50


	//   ....[53]....
        /*05d0*/ 	.word	0x0000da60


	//   ....[54]....
        /*05d4*/ 	.word	0x0000da70


	//   ....[55]....
        /*05d8*/ 	.word	0x0000da90


	//   ....[56]....
        /*05dc*/ 	.word	0x0000daa0


	//   ....[57]....
        /*05e0*/ 	.word	0x0000dab0


	//   ....[58]....
        /*05e4*/ 	.word	0x0000dac0


	//   ....[59]....
        /*05e8*/ 	.word	0x0000dad0


	//   ....[60]....
        /*05ec*/ 	.word	0x0000daf0


	//   ....[61]....
        /*05f0*/ 	.word	0x0000db00


	//   ....[62]....
        /*05f4*/ 	.word	0x0000db20


	//   ....[63]....
        /*05f8*/ 	.word	0x0000db30


	//   ....[64]....
        /*05fc*/ 	.word	0x0000db40


	//   ....[65]....
        /*0600*/ 	.word	0x0000db50


	//   ....[66]....
        /*0604*/ 	.word	0x0000db70


	//   ....[67]....
        /*0608*/ 	.word	0x0000db80


	//   ....[68]....
        /*060c*/ 	.word	0x0000db90


	//   ....[69]....
        /*0610*/ 	.word	0x0000dba0


	//   ....[70]....
        /*0614*/ 	.word	0x0000dbb0


	//   ....[71]....
        /*0618*/ 	.word	0x0000dbc0


	//   ....[72]....
        /*061c*/ 	.word	0x0000dbd0


	//   ....[73]....
        /*0620*/ 	.word	0x0000dbe0


	//   ....[74]....
        /*0624*/ 	.word	0x0000dc00


	//   ....[75]....
        /*0628*/ 	.word	0x0000dc30


	//   ....[76]....
        /*062c*/ 	.word	0x0000dc60


	//   ....[77]....
        /*0630*/ 	.word	0x0000dc90


	//   ....[78]....
        /*0634*/ 	.word	0x0000dcc0


	//   ....[79]....
        /*0638*/ 	.word	0x0000dcf0


	//   ....[80]....
        /*063c*/ 	.word	0x0000dd10


	//   ....[81]....
        /*0640*/ 	.word	0x0000dd20


	//   ....[82]....
        /*0644*/ 	.word	0x0000dd30


	//   ....[83]....
        /*0648*/ 	.word	0x0000dd40


	//   ....[84]....
        /*064c*/ 	.word	0x0000dd50


	//   ....[85]....
        /*0650*/ 	.word	0x0000dd80


	//   ....[86]....
        /*0654*/ 	.word	0x0000ddb0


	//   ....[87]....
        /*0658*/ 	.word	0x0000dde0


	//   ....[88]....
        /*065c*/ 	.word	0x0000ddf0


	//   ....[89]....
        /*0660*/ 	.word	0x0000de00


	//   ....[90]....
        /*0664*/ 	.word	0x0000de10


	//   ....[91]....
        /*0668*/ 	.word	0x0000e280


	//   ....[92]....
        /*066c*/ 	.word	0x0000e2c0


	//   ....[93]....
        /*0670*/ 	.word	0x0000e300


	//   ....[94]....
        /*0674*/ 	.word	0x0000e330


	//   ....[95]....
        /*0678*/ 	.word	0x0000e370


	//   ....[96]....
        /*067c*/ 	.word	0x0000e3a0


	//   ....[97]....
        /*0680*/ 	.word	0x0000ea70


	//   ....[98]....
        /*0684*/ 	.word	0x0000eaa0


	//   ....[99]....
        /*0688*/ 	.word	0x0000f5f0


	//   ....[100]....
        /*068c*/ 	.word	0x00010bb0


	//   ....[101]....
        /*0690*/ 	.word	0x00010bf0


	//   ....[102]....
        /*0694*/ 	.word	0x00010c20


	//   ....[103]....
        /*0698*/ 	.word	0x00010c50


	//   ....[104]....
        /*069c*/ 	.word	0x00010c60


	//   ....[105]....
        /*06a0*/ 	.word	0x00010c70


	//   ....[106]....
        /*06a4*/ 	.word	0x00010c90


	//   ....[107]....
        /*06a8*/ 	.word	0x00010ce0


	//   ....[108]....
        /*06ac*/ 	.word	0x00010d00


	//   ....[109]....
        /*06b0*/ 	.word	0x00010d40


	//   ....[110]....
        /*06b4*/ 	.word	0x00010d60


	//   ....[111]....
        /*06b8*/ 	.word	0x00010da0


	//   ....[112]....
        /*06bc*/ 	.word	0x00010dc0


	//   ....[113]....
        /*06c0*/ 	.word	0x00010e00


	//   ....[114]....
        /*06c4*/ 	.word	0x00010e20


	//   ....[115]....
        /*06c8*/ 	.word	0x00010e50


	//   ....[116]....
        /*06cc*/ 	.word	0x00010e70


	//   ....[117]....
        /*06d0*/ 	.word	0x00010e90


	//   ....[118]....
        /*06d4*/ 	.word	0x00010ec0


	//   ....[119]....
        /*06d8*/ 	.word	0x00010ee0


	//   ....[120]....
        /*06dc*/ 	.word	0x000113f0


	//   ....[121]....
        /*06e0*/ 	.word	0x00011420


	//   ....[122]....
        /*06e4*/ 	.word	0x000114b0


	//   ....[123]....
        /*06e8*/ 	.word	0x000114e0


	//   ....[124]....
        /*06ec*/ 	.word	0x00011500


	//   ....[125]....
        /*06f0*/ 	.word	0x00011540


	//   ....[126]....
        /*06f4*/ 	.word	0x00011570


	//   ....[127]....
        /*06f8*/ 	.word	0x000115c0


	//   ....[128]....
        /*06fc*/ 	.word	0x000115f0


	//   ....[129]....
        /*0700*/ 	.word	0x00011610


	//   ....[130]....
        /*0704*/ 	.word	0x00011670


	//   ....[131]....
        /*0708*/ 	.word	0x00011690


	//   ....[132]....
        /*070c*/ 	.word	0x000116e0


	//   ....[133]....
        /*0710*/ 	.word	0x00011700


	//   ....[134]....
        /*0714*/ 	.word	0x00011750


	//   ....[135]....
        /*0718*/ 	.word	0x00011770


	//   ....[136]....
        /*071c*/ 	.word	0x000117b0


	//   ....[137]....
        /*0720*/ 	.word	0x000117d0


	//   ....[138]....
        /*0724*/ 	.word	0x00011820


	//   ....[139]....
        /*0728*/ 	.word	0x00011850


	//   ....[140]....
        /*072c*/ 	.word	0x00011df0


	//   ....[141]....
        /*0730*/ 	.word	0x00011e20


	//   ....[142]....
        /*0734*/ 	.word	0x00011e50


	//   ....[143]....
        /*0738*/ 	.word	0x00011e80


	//   ....[144]....
        /*073c*/ 	.word	0x00011ee0


	//   ....[145]....
        /*0740*/ 	.word	0x00011f30


	//   ....[146]....
        /*0744*/ 	.word	0x00011f60


	//   ....[147]....
        /*0748*/ 	.word	0x00011f80


	//   ....[148]....
        /*074c*/ 	.word	0x00011fe0


	//   ....[149]....
        /*0750*/ 	.word	0x00012000


	//   ....[150]....
        /*0754*/ 	.word	0x00012060


	//   ....[151]....
        /*0758*/ 	.word	0x00012070


	//   ....[152]....
        /*075c*/ 	.word	0x000120a0


	//   ....[153]....
        /*0760*/ 	.word	0x000120d0


	//   ....[154]....
        /*0764*/ 	.word	0x00012130


	//   ....[155]....
        /*0768*/ 	.word	0x00012160


	//   ....[156]....
        /*076c*/ 	.word	0x000129d0


	//   ....[157]....
        /*0770*/ 	.word	0x000129f0


	//   ....[158]....
        /*0774*/ 	.word	0x00012a00


	//   ....[159]....
        /*0778*/ 	.word	0x00012a10


	//   ....[160]....
        /*077c*/ 	.word	0x00012a20


	//   ....[161]....
        /*0780*/ 	.word	0x00012a70


	//   ....[162]....
        /*0784*/ 	.word	0x00012a90


	//   ....[163]....
        /*0788*/ 	.word	0x00012ab0


	//   ....[164]....
        /*078c*/ 	.word	0x00012ac0


	//   ....[165]....
        /*0790*/ 	.word	0x00012b00


	//   ....[166]....
        /*0794*/ 	.word	0x00012b10


	//   ....[167]....
        /*0798*/ 	.word	0x00012b50


	//   ....[168]....
        /*079c*/ 	.word	0x00012b60


	//   ....[169]....
        /*07a0*/ 	.word	0x00012ba0


	//   ....[170]....
        /*07a4*/ 	.word	0x00012bb0


	//   ....[171]....
        /*07a8*/ 	.word	0x00012bf0


	//   ....[172]....
        /*07ac*/ 	.word	0x00012c00


	//   ....[173]....
        /*07b0*/ 	.word	0x00012c10


	//   ....[174]....
        /*07b4*/ 	.word	0x00012c50


	//   ....[175]....
        /*07b8*/ 	.word	0x00012c70


	//   ....[176]....
        /*07bc*/ 	.word	0x00013050


	//   ....[177]....
        /*07c0*/ 	.word	0x00013070


	//   ....[178]....
        /*07c4*/ 	.word	0x00013090


	//   ....[179]....
        /*07c8*/ 	.word	0x000130a0


	//   ....[180]....
        /*07cc*/ 	.word	0x000130b0


	//   ....[181]....
        /*07d0*/ 	.word	0x000130c0


	//   ....[182]....
        /*07d4*/ 	.word	0x000130e0


	//   ....[183]....
        /*07d8*/ 	.word	0x000130f0


	//   ....[184]....
        /*07dc*/ 	.word	0x00013130


	//   ....[185]....
        /*07e0*/ 	.word	0x00013150


	//   ....[186]....
        /*07e4*/ 	.word	0x00013180


	//   ....[187]....
        /*07e8*/ 	.word	0x000131a0


	//   ....[188]....
        /*07ec*/ 	.word	0x000131d0


	//   ....[189]....
        /*07f0*/ 	.word	0x000131f0


	//   ....[190]....
        /*07f4*/ 	.word	0x00013210


	//   ....[191]....
        /*07f8*/ 	.word	0x00013230


	//   ....[192]....
        /*07fc*/ 	.word	0x00013250


	//   ....[193]....
        /*0800*/ 	.word	0x00013280


	//   ....[194]....
        /*0804*/ 	.word	0x00013320


	//   ....[195]....
        /*0808*/ 	.word	0x00013340


	//   ....[196]....
        /*080c*/ 	.word	0x000142e0


	//   ....[197]....
        /*0810*/ 	.word	0x000148a0


	//   ....[198]....
        /*0814*/ 	.word	0x00014990


	//   ....[199]....
        /*0818*/ 	.word	0x00014a70


	//   ....[200]....
        /*081c*/ 	.word	0x00014ae0


	//   ....[201]....
        /*0820*/ 	.word	0x00014b90


	//   ....[202]....
        /*0824*/ 	.word	0x00014c20


	//   ....[203]....
        /*0828*/ 	.word	0x00014cc0


	//   ....[204]....
        /*082c*/ 	.word	0x00014d40


	//   ....[205]....
        /*0830*/ 	.word	0x00014de0


	//   ....[206]....
        /*0834*/ 	.word	0x00014e70


	//   ....[207]....
        /*0838*/ 	.word	0x00014f10


	//   ....[208]....
        /*083c*/ 	.word	0x00014f90


	//   ....[209]....
        /*0840*/ 	.word	0x00015030


	//   ....[210]....
        /*0844*/ 	.word	0x000150c0


	//   ....[211]....
        /*0848*/ 	.word	0x00015160


	//   ....[212]....
        /*084c*/ 	.word	0x000151e0


	//   ....[213]....
        /*0850*/ 	.word	0x00015280


	//   ....[214]....
        /*0854*/ 	.word	0x00015310


	//   ....[215]....
        /*0858*/ 	.word	0x000153b0


	//   ....[216]....
        /*085c*/ 	.word	0x00015430


	//   ....[217]....
        /*0860*/ 	.word	0x00015510


	//   ....[218]....
        /*0864*/ 	.word	0x00015680


	//   ....[219]....
        /*0868*/ 	.word	0x00015750


	//   ....[220]....
        /*086c*/ 	.word	0x00015830


	//   ....[221]....
        /*0870*/ 	.word	0x00015880


	//   ....[222]....
        /*0874*/ 	.word	0x00015950


	//   ....[223]....
        /*0878*/ 	.word	0x000159a0


	//   ....[224]....
        /*087c*/ 	.word	0x00015a90


	//   ....[225]....
        /*0880*/ 	.word	0x00015ae0


	//   ....[226]....
        /*0884*/ 	.word	0x00015bd0


	//   ....[227]....
        /*0888*/ 	.word	0x00015c20


	//   ....[228]....
        /*088c*/ 	.word	0x00015c90


	//   ....[229]....
        /*0890*/ 	.word	0x00015d50


	//   ....[230]....
        /*0894*/ 	.word	0x00015dd0


	//   ....[231]....
        /*0898*/ 	.word	0x00015e70


	//   ....[232]....
        /*089c*/ 	.word	0x00015ef0


	//   ....[233]....
        /*08a0*/ 	.word	0x00015f90


	//   ....[234]....
        /*08a4*/ 	.word	0x00015ff0


	//   ....[235]....
        /*08a8*/ 	.word	0x000160b0


	//   ....[236]....
        /*08ac*/ 	.word	0x00016110


	//   ....[237]....
        /*08b0*/ 	.word	0x000161d0


	//   ....[238]....
        /*08b4*/ 	.word	0x00016260


	//   ....[239]....
        /*08b8*/ 	.word	0x000162d0


	//   ....[240]....
        /*08bc*/ 	.word	0x00016380


	//   ....[241]....
        /*08c0*/ 	.word	0x00016420


	//   ....[242]....
        /*08c4*/ 	.word	0x00016480


	//   ....[243]....
        /*08c8*/ 	.word	0x00016570


	//   ....[244]....
        /*08cc*/ 	.word	0x000165e0


	//   ....[245]....
        /*08d0*/ 	.word	0x000166b0


	//   ....[246]....
        /*08d4*/ 	.word	0x00016710


	//   ....[247]....
        /*08d8*/ 	.word	0x000167d0


	//   ....[248]....
        /*08dc*/ 	.word	0x00016830


	//   ....[249]....
        /*08e0*/ 	.word	0x000168f0


	//   ....[250]....
        /*08e4*/ 	.word	0x00016950


	//   ....[251]....
        /*08e8*/ 	.word	0x00016a00


	//   ....[252]....
        /*08ec*/ 	.word	0x00016a80


	//   ....[253]....
        /*08f0*/ 	.word	0x00016b40


	//   ....[254]....
        /*08f4*/ 	.word	0x00016c80


	//   ....[255]....
        /*08f8*/ 	.word	0x00016d20


	//   ....[0]....
        /*08fc*/ 	.word	0x00016d80


	//   ....[1]....
        /*0900*/ 	.word	0x00016e30


	//   ....[2]....
        /*0904*/ 	.word	0x00016ec0


	//   ....[3]....
        /*0908*/ 	.word	0x00016f50


	//   ....[4]....
        /*090c*/ 	.word	0x00016fb0


	//   ....[5]....
        /*0910*/ 	.word	0x00017060


	//   ....[6]....
        /*0914*/ 	.word	0x000170c0


	//   ....[7]....
        /*0918*/ 	.word	0x00017170


	//   ....[8]....
        /*091c*/ 	.word	0x000171d0


	//   ....[9]....
        /*0920*/ 	.word	0x00017280


	//   ....[10]....
        /*0924*/ 	.word	0x000172e0


	//   ....[11]....
        /*0928*/ 	.word	0x00017390


	//   ....[12]....
        /*092c*/ 	.word	0x000173f0


	//   ....[13]....
        /*0930*/ 	.word	0x000174a0


	//   ....[14]....
        /*0934*/ 	.word	0x00017530


	//   ....[15]....
        /*0938*/ 	.word	0x000175c0


	//   ....[16]....
        /*093c*/ 	.word	0x00017620


	//   ....[17]....
        /*0940*/ 	.word	0x000176d0


	//   ....[18]....
        /*0944*/ 	.word	0x000177b0


	//   ....[19]....
        /*0948*/ 	.word	0x00017850


	//   ....[20]....
        /*094c*/ 	.word	0x000178c0


	//   ....[21]....
        /*0950*/ 	.word	0x00017960


	//   ....[22]....
        /*0954*/ 	.word	0x000179c0


	//   ....[23]....
        /*0958*/ 	.word	0x00017a60


	//   ....[24]....
        /*095c*/ 	.word	0x00017ac0


	//   ....[25]....
        /*0960*/ 	.word	0x00017b70


	//   ....[26]....
        /*0964*/ 	.word	0x00017bd0


	//   ....[27]....
        /*0968*/ 	.word	0x00017c70


	//   ....[28]....
        /*096c*/ 	.word	0x00017cd0


	//   ....[29]....
        /*0970*/ 	.word	0x00017d80


	//   ....[30]....
        /*0974*/ 	.word	0x00017de0


	//   ....[31]....
        /*0978*/ 	.word	0x00017e80


	//   ....[32]....
        /*097c*/ 	.word	0x00017ee0


	//   ....[33]....
        /*0980*/ 	.word	0x00017f90


	//   ....[34]....
        /*0984*/ 	.word	0x00018020


	//   ....[35]....
        /*0988*/ 	.word	0x000180b0


	//   ....[36]....
        /*098c*/ 	.word	0x00018110


	//   ....[37]....
        /*0990*/ 	.word	0x000181b0


	//----- nvinfo : EIATTR_REG_RECONFIG
	.align		4
.L_263:
        /*0994*/ 	.byte	0x01, 0x54
	.zero		2


	//----- nvinfo : EIATTR_SYSCALL_OFFSETS
	.align		4
        /*0998*/ 	.byte	0x04, 0x46
        /*099a*/ 	.short	(.L_265 - .L_264)


	//   ....[0]....
.L_264:
        /*099c*/ 	.word	0x00001360


	//   ....[1]....
        /*09a0*/ 	.word	0x0000fe40


	//   ....[2]....
        /*09a4*/ 	.word	0x0000ff80


	//   ....[3]....
        /*09a8*/ 	.word	0x000100c0


	//   ....[4]....
        /*09ac*/ 	.word	0x000101e0


	//   ....[5]....
        /*09b0*/ 	.word	0x00011b60


	//----- nvinfo : EIATTR_MBARRIER_INSTR_OFFSETS
	.align		4
.L_265:
        /*09b4*/ 	.byte	0x04, 0x39
        /*09b6*/ 	.short	(.L_267 - .L_266)


	//   ....[0]....
.L_266:
        /*09b8*/ 	.word	0x00000180
        /*09bc*/ 	.word	0x000000ff
        /*09c0*/ 	.word	0x00022800
        /*09c4*/ 	.short	0x0100
        /*09c6*/ 	.byte	0x08
	.zero		1


	//   ....[1]....
        /*09c8*/ 	.word	0x00000190
        /*09cc*/ 	.word	0x000000ff
        /*09d0*/ 	.word	0x00022820
        /*09d4*/ 	.short	0x0100
        /*09d6*/ 	.byte	0x08
	.zero		1


	//   ....[2]....
        /*09d8*/ 	.word	0x00000280
        /*09dc*/ 	.word	0x000000ff
        /*09e0*/ 	.word	0x00022830
        /*09e4*/ 	.short	0x0100
        /*09e6*/ 	.byte	0x08
	.zero		1


	//   ....[3]....
        /*09e8*/ 	.word	0x00000290
        /*09ec*/ 	.word	0x000000ff
        /*09f0*/ 	.word	0x00022840
        /*09f4*/ 	.short	0x0100
        /*09f6*/ 	.byte	0x08
	.zero		1


	//   ....[4]....
        /*09f8*/ 	.word	0x000002a0
        /*09fc*/ 	.word	0x000000ff
        /*0a00*/ 	.word	0x00022838
        /*0a04*/ 	.short	0x0100
        /*0a06*/ 	.byte	0x08
	.zero		1


	//   ....[5]....
        /*0a08*/ 	.word	0x000002b0
        /*0a0c*/ 	.word	0x000000ff
        /*0a10*/ 	.word	0x00022848
        /*0a14*/ 	.short	0x0100
        /*0a16*/ 	.byte	0x08
	.zero		1


	//   ....[6]....
        /*0a18*/ 	.word	0x000003e0
        /*0a1c*/ 	.word	0x000000ff
        /*0a20*/ 	.word	0x00022850
        /*0a24*/ 	.short	0x0100
        /*0a26*/ 	.byte	0x08
	.zero		1


	//   ....[7]....
        /*0a28*/ 	.word	0x000003f0
        /*0a2c*/ 	.word	0x000000ff
        /*0a30*/ 	.word	0x00022860
        /*0a34*/ 	.short	0x0100
        /*0a36*/ 	.byte	0x08
	.zero		1


	//   ....[8]....
        /*0a38*/ 	.word	0x00000400
        /*0a3c*/ 	.word	0x000000ff
        /*0a40*/ 	.word	0x00022858
        /*0a44*/ 	.short	0x0100
        /*0a46*/ 	.byte	0x08
	.zero		1


	//   ....[9]....
        /*0a48*/ 	.word	0x00000410
        /*0a4c*/ 	.word	0x000000ff
        /*0a50*/ 	.word	0x00022868
        /*0a54*/ 	.short	0x0100
        /*0a56*/ 	.byte	0x08
	.zero		1


	//   ....[10]....
        /*0a58*/ 	.word	0x00000500
        /*0a5c*/ 	.word	0x000000ff
        /*0a60*/ 	.word	0x00022870
        /*0a64*/ 	.short	0x0100
        /*0a66*/ 	.byte	0x06
	.zero		1


	//   ....[11]....
        /*0a68*/ 	.word	0x00000510
        /*0a6c*/ 	.word	0x000000ff
        /*0a70*/ 	.word	0x00022880
        /*0a74*/ 	.short	0x0100
        /*0a76*/ 	.byte	0x06
	.zero		1


	//   ....[12]....
        /*0a78*/ 	.word	0x00000520
        /*0a7c*/ 	.word	0x000000ff
        /*0a80*/ 	.word	0x00022878
        /*0a84*/ 	.short	0x0100
        /*0a86*/ 	.byte	0x06
	.zero		1


	//   ....[13]....
        /*0a88*/ 	.word	0x00000530
        /*0a8c*/ 	.word	0x000000ff
        /*0a90*/ 	.word	0x00022888
        /*0a94*/ 	.short	0x0100
        /*0a96*/ 	.byte	0x06
	.zero		1


	//   ....[14]....
        /*0a98*/ 	.word	0x00000660
        /*0a9c*/ 	.word	0x000000ff
        /*0aa0*/ 	.word	0x00022890
        /*0aa4*/ 	.short	0x0100
        /*0aa6*/ 	.byte	0x08
	.zero		1


	//   ....[15]....
        /*0aa8*/ 	.word	0x00000670
        /*0aac*/ 	.word	0x000000ff
        /*0ab0*/ 	.word	0x000228a0
        /*0ab4*/ 	.short	0x0100
        /*0ab6*/ 	.byte	0x08
	.zero		1


	//   ....[16]....
        /*0ab8*/ 	.word	0x00000680
        /*0abc*/ 	.word	0x000000ff
        /*0ac0*/ 	.word	0x00022898
        /*0ac4*/ 	.short	0x0100
        /*0ac6*/ 	.byte	0x08
	.zero		1


	//   ....[17]....
        /*0ac8*/ 	.word	0x00000690
        /*0acc*/ 	.word	0x000000ff
        /*0ad0*/ 	.word	0x000228a8
        /*0ad4*/ 	.short	0x0100
        /*0ad6*/ 	.byte	0x08
	.zero		1


	//   ....[18]....
        /*0ad8*/ 	.word	0x000007d0
        /*0adc*/ 	.word	0x000000ff
        /*0ae0*/ 	.word	0x000228b0
        /*0ae4*/ 	.short	0x0100
        /*0ae6*/ 	.byte	0x08
	.zero		1


	//   ....[19]....
        /*0ae8*/ 	.word	0x000007e0
        /*0aec*/ 	.word	0x000000ff
        /*0af0*/ 	.word	0x000228c0
        /*0af4*/ 	.short	0x0100
        /*0af6*/ 	.byte	0x08
	.zero		1


	//   ....[20]....
        /*0af8*/ 	.word	0x000007f0
        /*0afc*/ 	.word	0x000000ff
        /*0b00*/ 	.word	0x000228b8
        /*0b04*/ 	.short	0x0100
        /*0b06*/ 	.byte	0x08
	.zero		1


	//   ....[21]....
        /*0b08*/ 	.word	0x00000800
        /*0b0c*/ 	.word	0x000000ff
        /*0b10*/ 	.word	0x000228c8
        /*0b14*/ 	.short	0x0100
        /*0b16*/ 	.byte	0x08
	.zero		1


	//   ....[22]....
        /*0b18*/ 	.word	0x00001630
        /*0b1c*/ 	.word	0x000000ff
        /*0b20*/ 	.word	0x00022800
        /*0b24*/ 	.short	0x010a
        /*0b26*/ 	.byte	0x29
	.zero		1


	//   ....[23]....
        /*0b28*/ 	.word	0x000016c0
        /*0b2c*/ 	.word	0x000000ff
        /*0b30*/ 	.word	0x00022830
        /*0b34*/ 	.short	0x010a
        /*0b36*/ 	.byte	0x29
	.zero		1


	//   ....[24]....
        /*0b38*/ 	.word	0x00001720
        /*0b3c*/ 	.word	0x000000ff
        /*0b40*/ 	.word	0x00022830
        /*0b44*/ 	.short	0x010a
        /*0b46*/ 	.byte	0x29
	.zero		1


	//   ....[25]....
        /*0b48*/ 	.word	0x00002ce0
        /*0b4c*/ 	.word	0x000000ff
        /*0b50*/ 	.word	0x00000000
        /*0b54*/ 	.short	0x0101
        /*0b56*/ 	.byte	0x0a
	.zero		1


	//   ....[26]....
        /*0b58*/ 	.word	0x000054c0
        /*0b5c*/ 	.word	0x000000ff
        /*0b60*/ 	.word	0x00022830
        /*0b64*/ 	.short	0x010a
        /*0b66*/ 	.byte	0x06
	.zero		1


	//   ....[27]....
        /*0b68*/ 	.word	0x00005500
        /*0b6c*/ 	.word	0x000000ff
        /*0b70*/ 	.word	0x00022830
        /*0b74*/ 	.short	0x010a
        /*0b76*/ 	.byte	0x06
	.zero		1


	//   ....[28]....
        /*0b78*/ 	.word	0x00005db0
        /*0b7c*/ 	.word	0x000000ff
        /*0b80*/ 	.word	0x00022850
        /*0b84*/ 	.short	0x010a
        /*0b86*/ 	.byte	0x06
	.zero		1


	//   ....[29]....
        /*0b88*/ 	.word	0x00005df0
        /*0b8c*/ 	.word	0x000000ff
        /*0b90*/ 	.word	0x00022850
        /*0b94*/ 	.short	0x010a
        /*0b96*/ 	.byte	0x06
	.zero		1


	//   ....[30]....
        /*0b98*/ 	.word	0x00006960
        /*0b9c*/ 	.word	0x000000ff
        /*0ba0*/ 	.word	0x00000000
        /*0ba4*/ 	.short	0x0101
        /*0ba6*/ 	.byte	0x06
	.zero		1


	//   ....[31]....
        /*0ba8*/ 	.word	0x00008c60
        /*0bac*/ 	.word	0x000000ff
        /*0bb0*/ 	.word	0x00000000
        /*0bb4*/ 	.short	0x0101
        /*0bb6*/ 	.byte	0x06
	.zero		1


	//   ....[32]....
        /*0bb8*/ 	.word	0x000093c0
        /*0bbc*/ 	.word	0x000000ff
        /*0bc0*/ 	.word	0x00022830
        /*0bc4*/ 	.short	0x010a
        /*0bc6*/ 	.byte	0x06
	.zero		1


	//   ....[33]....
        /*0bc8*/ 	.word	0x00009400
        /*0bcc*/ 	.word	0x000000ff
        /*0bd0*/ 	.word	0x00022830
        /*0bd4*/ 	.short	0x010a
        /*0bd6*/ 	.byte	0x06
	.zero		1


	//   ....[34]....
        /*0bd8*/ 	.word	0x00009c70
        /*0bdc*/ 	.word	0x000000ff
        /*0be0*/ 	.word	0x00022850
        /*0be4*/ 	.short	0x010a
        /*0be6*/ 	.byte	0x06
	.zero		1


	//   ....[35]....
        /*0be8*/ 	.word	0x00009cb0
        /*0bec*/ 	.word	0x000000ff
        /*0bf0*/ 	.word	0x00022850
        /*0bf4*/ 	.short	0x010a
        /*0bf6*/ 	.byte	0x06
	.zero		1


	//   ....[36]....
        /*0bf8*/ 	.word	0x0000a560
        /*0bfc*/ 	.word	0x000000ff
        /*0c00*/ 	.word	0x00000000
        /*0c04*/ 	.short	0x0101
        /*0c06*/ 	.byte	0x06
	.zero		1


	//   ....[37]....
        /*0c08*/ 	.word	0x0000bf90
        /*0c0c*/ 	.word	0x000000ff
        /*0c10*/ 	.word	0x00000000
        /*0c14*/ 	.short	0x0101
        /*0c16*/ 	.byte	0x06
	.zero		1


	//   ....[38]....
        /*0c18*/ 	.word	0x0000c630
        /*0c1c*/ 	.word	0x000000ff
        /*0c20*/ 	.word	0x00022850
        /*0c24*/ 	.short	0x010a
        /*0c26*/ 	.byte	0x0c
	.zero		1


	//   ....[39]....
        /*0c28*/ 	.word	0x0000c670
        /*0c2c*/ 	.word	0x000000ff
        /*0c30*/ 	.word	0x00022850
        /*0c34*/ 	.short	0x010a
        /*0c36*/ 	.byte	0x0c
	.zero		1


	//   ....[40]....
        /*0c38*/ 	.word	0x0000ccd0
        /*0c3c*/ 	.word	0x000000ff
        /*0c40*/ 	.word	0x00000000
        /*0c44*/ 	.short	0x0101
        /*0c46*/ 	.byte	0x04
	.zero		1


	//   ....[41]....
        /*0c48*/ 	.word	0x0000e360
        /*0c4c*/ 	.word	0x000000ff
        /*0c50*/ 	.word	0x00000000
        /*0c54*/ 	.short	0x0101
        /*0c56*/ 	.byte	0x04
	.zero		1


	//   ....[42]....
        /*0c58*/ 	.word	0x00010860
        /*0c5c*/ 	.word	0x000000ff
        /*0c60*/ 	.word	0x00022880
        /*0c64*/ 	.short	0x010a
        /*0c66*/ 	.byte	0x2c
	.zero		1


	//   ....[43]....
        /*0c68*/ 	.word	0x000110c0
        /*0c6c*/ 	.word	0x000000ff
        /*0c70*/ 	.word	0x00022870
        /*0c74*/ 	.short	0x0107
        /*0c76*/ 	.byte	0x2c
	.zero		1


	//   ....[44]....
        /*0c78*/ 	.word	0x00011150
        /*0c7c*/ 	.word	0x000000ff
        /*0c80*/ 	.word	0x00022870
        /*0c84*/ 	.short	0x0101
        /*0c86*/ 	.byte	0x2c
	.zero		1


	//   ....[45]....
        /*0c88*/ 	.word	0x00011180
        /*0c8c*/ 	.word	0x000000ff
        /*0c90*/ 	.word	0x00022840
        /*0c94*/ 	.short	0x010a
        /*0c96*/ 	.byte	0x2c
	.zero		1


	//   ....[46]....
        /*0c98*/ 	.word	0x00011900
        /*0c9c*/ 	.word	0x000000ff
        /*0ca0*/ 	.word	0x00022830
        /*0ca4*/ 	.short	0x0107
        /*0ca6*/ 	.byte	0x2c
	.zero		1


	//   ....[47]....
        /*0ca8*/ 	.word	0x00011990
        /*0cac*/ 	.word	0x000000ff
        /*0cb0*/ 	.word	0x00022830
        /*0cb4*/ 	.short	0x0101
        /*0cb6*/ 	.byte	0x2c
	.zero		1


	//   ....[48]....
        /*0cb8*/ 	.word	0x00012250
        /*0cbc*/ 	.word	0x000000ff
        /*0cc0*/ 	.word	0x00022800
        /*0cc4*/ 	.short	0x0107
        /*0cc6*/ 	.byte	0x2c
	.zero		1


	//   ....[49]....
        /*0cc8*/ 	.word	0x00012290
        /*0ccc*/ 	.word	0x000000ff
        /*0cd0*/ 	.word	0x00022800
        /*0cd4*/ 	.short	0x0101
        /*0cd6*/ 	.byte	0x2c
	.zero		1


	//   ....[50]....
        /*0cd8*/ 	.word	0x000122a0
        /*0cdc*/ 	.word	0x000000ff
        /*0ce0*/ 	.word	0x00022820
        /*0ce4*/ 	.short	0x010a
        /*0ce6*/ 	.byte	0x2c
	.zero		1


	//   ....[51]....
        /*0ce8*/ 	.word	0x00012700
        /*0cec*/ 	.word	0x00000003
        /*0cf0*/ 	.word	0x00022880
        /*0cf4*/ 	.short	0x010a
        /*0cf6*/ 	.byte	0x3f
	.zero		1


	//   ....[52]....
        /*0cf8*/ 	.word	0x00012d40
        /*0cfc*/ 	.word	0x00000003
        /*0d00*/ 	.word	0x00022870
        /*0d04*/ 	.short	0x0107
        /*0d06*/ 	.byte	0x3f
	.zero		1


	//   ....[53]....
        /*0d08*/ 	.word	0x00012dd0
        /*0d0c*/ 	.word	0x00000003
        /*0d10*/ 	.word	0x00022870
        /*0d14*/ 	.short	0x0101
        /*0d16*/ 	.byte	0x3f
	.zero		1


	//   ....[54]....
        /*0d18*/ 	.word	0x00012e00
        /*0d1c*/ 	.word	0x00000003
        /*0d20*/ 	.word	0x00022840
        /*0d24*/ 	.short	0x010a
        /*0d26*/ 	.byte	0x3f
	.zero		1


	//   ....[55]....
        /*0d28*/ 	.word	0x000133d0
        /*0d2c*/ 	.word	0x00000003
        /*0d30*/ 	.word	0x00022830
        /*0d34*/ 	.short	0x0107
        /*0d36*/ 	.byte	0x3f
	.zero		1


	//   ....[56]....
        /*0d38*/ 	.word	0x00013470
        /*0d3c*/ 	.word	0x00000003
        /*0d40*/ 	.word	0x00022830
        /*0d44*/ 	.short	0x0101
        /*0d46*/ 	.byte	0x3f
	.zero		1


	//   ....[57]....
        /*0d48*/ 	.word	0x000134f0
        /*0d4c*/ 	.word	0x00000006
        /*0d50*/ 	.word	0x00022870
        /*0d54*/ 	.short	0x010a
        /*0d56*/ 	.byte	0x3f
	.zero		1


	//   ....[58]....
        /*0d58*/ 	.word	0x00013580
        /*0d5c*/ 	.word	0x00000006
        /*0d60*/ 	.word	0x00022860
        /*0d64*/ 	.short	0x010a
        /*0d66*/ 	.byte	0x3f
	.zero		1


	//   ....[59]....
        /*0d68*/ 	.word	0x00013a70
        /*0d6c*/ 	.word	0x00000006
        /*0d70*/ 	.word	0x00022850
        /*0d74*/ 	.short	0x0101
        /*0d76*/ 	.byte	0x3f
	.zero		1


	//   ....[60]....
        /*0d78*/ 	.word	0x00013b10
        /*0d7c*/ 	.word	0x00000006
        /*0d80*/ 	.word	0x00000000
        /*0d84*/ 	.short	0x0101
        /*0d86*/ 	.byte	0x3f
	.zero		1


	//   ....[61]....
        /*0d88*/ 	.word	0x00013be0
        /*0d8c*/ 	.word	0x00000003
        /*0d90*/ 	.word	0x00022870
        /*0d94*/ 	.short	0x010a
        /*0d96*/ 	.byte	0x3f
	.zero		1


	//   ....[62]....
        /*0d98*/ 	.word	0x00013c90
        /*0d9c*/ 	.word	0x00000003
        /*0da0*/ 	.word	0x00022860
        /*0da4*/ 	.short	0x010a
        /*0da6*/ 	.byte	0x3f
	.zero		1


	//   ....[63]....
        /*0da8*/ 	.word	0x00014170
        /*0dac*/ 	.word	0x00000003
        /*0db0*/ 	.word	0x00022850
        /*0db4*/ 	.short	0x0101
        /*0db6*/ 	.byte	0x3f
	.zero		1


	//   ....[64]....
        /*0db8*/ 	.word	0x00014200
        /*0dbc*/ 	.word	0x00000003
        /*0dc0*/ 	.word	0x00000000
        /*0dc4*/ 	.short	0x0101
        /*0dc6*/ 	.byte	0x3f
	.zero		1


	//   ....[65]....
        /*0dc8*/ 	.word	0x00014290
        /*0dcc*/ 	.word	0x00000007
        /*0dd0*/ 	.word	0x00022820
        /*0dd4*/ 	.short	0x010a
        /*0dd6*/ 	.byte	0x3f
	.zero		1


	//   ....[66]....
        /*0dd8*/ 	.word	0x000143b0
        /*0ddc*/ 	.word	0x00000005
        /*0de0*/ 	.word	0x00022840
        /*0de4*/ 	.short	0x010a
        /*0de6*/ 	.byte	0x3f
	.zero		1


	//   ....[67]....
        /*0de8*/ 	.word	0x00014450
        /*0dec*/ 	.word	0x00000007
        /*0df0*/ 	.word	0x00022840
        /*0df4*/ 	.short	0x010a
        /*0df6*/ 	.byte	0x3f
	.zero		1


	//   ....[68]....
        /*0df8*/ 	.word	0x00014490
        /*0dfc*/ 	.word	0x00000005
        /*0e00*/ 	.word	0x00022860
        /*0e04*/ 	.short	0x010a
        /*0e06*/ 	.byte	0x3f
	.zero		1


	//   ....[69]....
        /*0e08*/ 	.word	0x000144d0
        /*0e0c*/ 	.word	0x00000007
        /*0e10*/ 	.word	0x00022860
        /*0e14*/ 	.short	0x010a
        /*0e16*/ 	.byte	0x3f
	.zero		1


	//   ....[70]....
        /*0e18*/ 	.word	0x00014510
        /*0e1c*/ 	.word	0x00000005
        /*0e20*/ 	.word	0x00022880
        /*0e24*/ 	.short	0x010a
        /*0e26*/ 	.byte	0x3f
	.zero		1


	//   ....[71]....
        /*0e28*/ 	.word	0x00014550
        /*0e2c*/ 	.word	0x00000007
        /*0e30*/ 	.word	0x00022880
        /*0e34*/ 	.short	0x010a
        /*0e36*/ 	.byte	0x3f
	.zero		1


	//   ....[72]....
        /*0e38*/ 	.word	0x000145c0
        /*0e3c*/ 	.word	0x00000003
        /*0e40*/ 	.word	0x00022800
        /*0e44*/ 	.short	0x010a
        /*0e46*/ 	.byte	0x3f
	.zero		1


	//   ....[73]....
        /*0e48*/ 	.word	0x00014620
        /*0e4c*/ 	.word	0x00000005
        /*0e50*/ 	.word	0x00022830
        /*0e54*/ 	.short	0x010a
        /*0e56*/ 	.byte	0x3f
	.zero		1


	//   ....[74]....
        /*0e58*/ 	.word	0x00014680
        /*0e5c*/ 	.word	0x0000000b
        /*0e60*/ 	.word	0x00022830
        /*0e64*/ 	.short	0x010a
        /*0e66*/ 	.byte	0x3f
	.zero		1


	//   ....[75]....
        /*0e68*/ 	.word	0x000146e0
        /*0e6c*/ 	.word	0x0000000b
        /*0e70*/ 	.word	0x00022850
        /*0e74*/ 	.short	0x010a
        /*0e76*/ 	.byte	0x3f
	.zero		1


	//   ....[76]....
        /*0e78*/ 	.word	0x00014740
        /*0e7c*/ 	.word	0x0000000a
        /*0e80*/ 	.word	0x00022830
        /*0e84*/ 	.short	0x010a
        /*0e86*/ 	.byte	0x3f
	.zero		1


	//   ....[77]....
        /*0e88*/ 	.word	0x000147a0
        /*0e8c*/ 	.word	0x0000000a
        /*0e90*/ 	.word	0x00022850
        /*0e94*/ 	.short	0x010a
        /*0e96*/ 	.byte	0x3f
	.zero		1


	//   ....[78]....
        /*0e98*/ 	.word	0x00014800
        /*0e9c*/ 	.word	0x00000003
        /*0ea0*/ 	.word	0x00022850
        /*0ea4*/ 	.short	0x010a
        /*0ea6*/ 	.byte	0x3f
	.zero		1


	//   ....[79]....
        /*0ea8*/ 	.word	0x000148e0
        /*0eac*/ 	.word	0x00000003
        /*0eb0*/ 	.word	0x00022880
        /*0eb4*/ 	.short	0x010a
        /*0eb6*/ 	.byte	0x3f
	.zero		1


	//   ....[80]....
        /*0eb8*/ 	.word	0x000155d0
        /*0ebc*/ 	.word	0x00000003
        /*0ec0*/ 	.word	0x00022840
        /*0ec4*/ 	.short	0x010a
        /*0ec6*/ 	.byte	0x3f
	.zero		1


	//   ....[81]....
        /*0ec8*/ 	.word	0x00016b80
        /*0ecc*/ 	.word	0x00000003
        /*0ed0*/ 	.word	0x00022820
        /*0ed4*/ 	.short	0x010a
        /*0ed6*/ 	.byte	0x3f
	.zero		1


	//   ....[82]....
        /*0ed8*/ 	.word	0x00016bd0
        /*0edc*/ 	.word	0x00000003
        /*0ee0*/ 	.word	0x00022880
        /*0ee4*/ 	.short	0x010a
        /*0ee6*/ 	.byte	0x3f
	.zero		1


	//   ....[83]....
        /*0ee8*/ 	.word	0x00017700
        /*0eec*/ 	.word	0x00000003
        /*0ef0*/ 	.word	0x00022840
        /*0ef4*/ 	.short	0x010a
        /*0ef6*/ 	.byte	0x3f
	.zero		1


	//   ....[84]....
        /*0ef8*/ 	.word	0x000181e0
        /*0efc*/ 	.word	0x00000006
        /*0f00*/ 	.word	0x00022870
        /*0f04*/ 	.short	0x010a
        /*0f06*/ 	.byte	0x3f
	.zero		1


	//   ....[85]....
        /*0f08*/ 	.word	0x00018230
        /*0f0c*/ 	.word	0x00000006
        /*0f10*/ 	.word	0x00022860
        /*0f14*/ 	.short	0x010a
        /*0f16*/ 	.byte	0x3f
	.zero		1


	//   ....[86]....
        /*0f18*/ 	.word	0x00018280
        /*0f1c*/ 	.word	0x00000003
        /*0f20*/ 	.word	0x00022870
        /*0f24*/ 	.short	0x010a
        /*0f26*/ 	.byte	0x3f
	.zero		1


	//   ....[87]....
        /*0f28*/ 	.word	0x000182d0
        /*0f2c*/ 	.word	0x00000003
        /*0f30*/ 	.word	0x00022860
        /*0f34*/ 	.short	0x010a
        /*0f36*/ 	.byte	0x3f
	.zero		1


	//   ....[88]....
        /*0f38*/ 	.word	0x00018320
        /*0f3c*/ 	.word	0x00000007
        /*0f40*/ 	.word	0x00022820
        /*0f44*/ 	.short	0x010a
        /*0f46*/ 	.byte	0x3f
	.zero		1


	//   ....[89]....
        /*0f48*/ 	.word	0x00018370
        /*0f4c*/ 	.word	0x00000005
        /*0f50*/ 	.word	0x00022840
        /*0f54*/ 	.short	0x010a
        /*0f56*/ 	.byte	0x3f
	.zero		1


	//   ....[90]....
        /*0f58*/ 	.word	0x000183c0
        /*0f5c*/ 	.word	0x00000007
        /*0f60*/ 	.word	0x00022840
        /*0f64*/ 	.short	0x010a
        /*0f66*/ 	.byte	0x3f
	.zero		1


	//   ....[91]....
        /*0f68*/ 	.word	0x00018410
        /*0f6c*/ 	.word	0x00000005
        /*0f70*/ 	.word	0x00022860
        /*0f74*/ 	.short	0x010a
        /*0f76*/ 	.byte	0x3f
	.zero		1


	//   ....[92]....
        /*0f78*/ 	.word	0x00018460
        /*0f7c*/ 	.word	0x00000007
        /*0f80*/ 	.word	0x00022860
        /*0f84*/ 	.short	0x010a
        /*0f86*/ 	.byte	0x3f
	.zero		1


	//   ....[93]....
        /*0f88*/ 	.word	0x000184b0
        /*0f8c*/ 	.word	0x00000005
        /*0f90*/ 	.word	0x00022880
        /*0f94*/ 	.short	0x010a
        /*0f96*/ 	.byte	0x3f
	.zero		1


	//----- nvinfo : EIATTR_NUM_MBARRIERS
	.align		4
.L_267:
        /*0f98*/ 	.byte	0x03, 0x38
        /*0f9a*/ 	.short	0x0016


	//----- nvinfo : EIATTR_EXIT_INSTR_OFFSETS
	.align		4
        /*0f9c*/ 	.byte	0x04, 0x1c
        /*0f9e*/ 	.short	(.L_269 - .L_268)


	//   ....[0]....
.L_268:
        /*0fa0*/ 	.word	0x000145a0


	//----- nvinfo : EIATTR_MAX_THREADS
	.align		4
.L_269:
        /*0fa4*/ 	.byte	0x04, 0x05
        /*0fa6*/ 	.short	(.L_271 - .L_270)
.L_270:
        /*0fa8*/ 	.word	0x00000180
        /*0fac*/ 	.word	0x00000001
        /*0fb0*/ 	.word	0x00000001


	//----- nvinfo : EIATTR_CRS_STACK_SIZE
	.align		4
.L_271:
        /*0fb4*/ 	.byte	0x04, 0x1e
        /*0fb6*/ 	.short	(.L_273 - .L_272)
.L_272:
        /*0fb8*/ 	.word	0x00000000


	//----- nvinfo : EIATTR_CBANK_PARAM_SIZE
	.align		4
.L_273:
        /*0fbc*/ 	.byte	0x03, 0x19
        /*0fbe*/ 	.short	0x0a70


	//----- nvinfo : EIATTR_PARAM_CBANK
	.align		4
        /*0fc0*/ 	.byte	0x04, 0x0a
        /*0fc2*/ 	.short	(.L_275 - .L_274)
	.align		4
.L_274:
        /*0fc4*/ 	.word	index@(.nv.constant0._ZN7cutlass13device_kernelIN5flash11enable_sm90INS1_16FlashAttnFwdSm90INS1_25CollectiveMainloopFwdSm90ILi2EN4cute5tupleIJNS5_1CILi1EEES8_S8_EEENS6_IJNS7_ILi128EEENS7_ILi160EEESA_EEELi128ENS_12float_e4m3_tEfNS_4arch4Sm90ELb1ELb0ELb1ELb0ELb1ELb0ELb0ELb1ELb1ELb1ELb1ELb0EEENS1_21CollectiveEpilogueFwdINS6_IJSA_SA_SB_EEES9_NS_10bfloat16_tESF_Li256ELb0ELb1ELb1ELb1EEENS1_19SingleTileSchedulerILb0ELb1ELb1ELi128EEEEEEEEEvNT_6ParamsE)
        /*0fc8*/ 	.short	0x0210
        /*0fca*/ 	.short	0x0a70


	//----- nvinfo : EIATTR_SW_WAR
	.align		4
.L_275:
        /*0fcc*/ 	.byte	0x04, 0x36
        /*0fce*/ 	.short	(.L_277 - .L_276)
.L_276:
        /*0fd0*/ 	.word	0x00000008
.L_277:


//--------------------- .nv.info._ZN7cutlass13device_kernelIN5flash11enable_sm90INS1_16FlashAttnFwdSm90INS1_25CollectiveMainloopFwdSm90ILi2EN4cute5tupleIJNS5_1CILi1EEES8_S8_EEENS6_IJNS7_ILi128EEENS7_ILi160EEESA_EEELi128ENS_12float_e4m3_tEfNS_4arch4Sm90ELb1ELb0ELb1ELb1ELb1ELb0ELb0ELb1ELb1ELb1ELb1ELb0EEENS1_21CollectiveEpilogueFwdINS6_IJSA_SA_SB_EEES9_NS_10bfloat16_tESF_Li256ELb1ELb1ELb1ELb1EEENS1_36VarlenDynamicPersistentTileSchedulerILi128ELi160ELi256ELi128ELb1ELb1ELb1ELb1ELb1ELb1EEEEEEEEEvNT_6ParamsE --------------------------
	.section	.nv.info._ZN7cutlass13device_kernelIN5flash11enable_sm90INS1_16FlashAttnFwdSm90INS1_25CollectiveMainloopFwdSm90ILi2EN4cute5tupleIJNS5_1CILi1EEES8_S8_EEENS6_IJNS7_ILi128EEENS7_ILi160EEESA_EEELi128ENS_12float_e4m3_tEfNS_4arch4Sm90ELb1ELb0ELb1ELb1ELb1ELb0ELb0ELb1ELb1ELb1ELb1ELb0EEENS1_21CollectiveEpilogueFwdINS6_IJSA_SA_SB_EEES9_NS_10bfloat16_tESF_Li256ELb1ELb1ELb1ELb1EEENS1_36VarlenDynamicPersistentTileSchedulerILi128ELi160ELi256ELi128ELb1ELb1ELb1ELb1ELb1ELb1EEEEEEEEEvNT_6ParamsE,"",@"SHT_CUDA_INFO"
	.sectionflags	@""
	.align	4


	//----- nvinfo : EIATTR_CUDA_API_VERSION
	.align		4
        /*0000*/ 	.byte	0x04, 0x37
        /*0002*/ 	.short	(.L_279 - .L_278)
.L_278:
        /*0004*/ 	.word	0x00000082


	//----- nvinfo : EIATTR_KPARAM_INFO
	.align		4
.L_279:
        /*0008*/ 	.byte	0x04, 0x17
        /*000a*/ 	.short	(.L_281 - .L_280)
.L_280:
        /*000c*/ 	.word	0x00000000
        /*0010*/ 	.short	0x0000
        /*0012*/ 	.short	0x0070
        /*0014*/ 	.byte	0x00, 0xf0, 0x01, 0x2a


	//----- nvinfo : EIATTR_SPARSE_MMA_MASK
	.align		4
.L_281:
        /*0018*/ 	.byte	0x03, 0x50
        /*001a*/ 	.short	0x0000


	//----- nvinfo : EIATTR_MAXREG_COUNT
	.align		4
        /*001c*/ 	.byte	0x03, 0x1b
        /*001e*/ 	.short	0x00a8


	//----- nvinfo : EIATTR_NUM_BARRIERS
	.align		4
        /*0020*/ 	.byte	0x02, 0x4c
        /*0022*/ 	.byte	0x10
	.zero		1


	//----- nvinfo : EIATTR_EXTERNS
	.align		4
        /*0024*/ 	.byte	0x04, 0x0f
        /*0026*/ 	.short	(.L_283 - .L_282)


	//   ....[0]....
	.align		4
.L_282:
        /*0028*/ 	.word	index@(__assertfail)


	//----- nvinfo : EIATTR_ANNOTATIONS
	.align		4
.L_283:
        /*002c*/ 	.byte	0x04, 0x55
        /*002e*/ 	.short	(.L_285 - .L_284)


	//   ....[0]....
.L_284:
        /* <DEDUP_REMOVED lines=29> */


	//----- nvinfo : EIATTR_MERCURY_ISA_VERSION
	.align		4
.L_285:
        /*01e8*/ 	.byte	0x03, 0x5f
        /*01ea*/ 	.short	0x0101


	//----- nvinfo : EIATTR_UNUSED_LOAD_BYTE_OFFSET
	.align		4
        /*01ec*/ 	.byte	0x04, 0x44
        /*01ee*/ 	.short	(.L_287 - .L_286)


	//   ....[0]....
.L_286:
        /*01f0*/ 	.word	0x00000980
        /*01f4*/ 	.word	0x0000fff0


	//   ....[1]....
        /*01f8*/ 	.word	0x0000d6f0
        /*01fc*/ 	.word	0x0000fff0


	//----- nvinfo : EIATTR_INT_WARP_WIDE_INSTR_OFFSETS
	.align		4
.L_287:
        /*0200*/ 	.byte	0x04, 0x31
        /*0202*/ 	.short	(.L_289 - .L_288)


	//   ....[0]....
.L_288:
        /*0204*/ 	.word	0x000000c0


	//   ....[1]....
        /*0208*/ 	.word	0x000000d0


	//   ....[2]....
        /*020c*/ 	.word	0x00000170


	//   ....[3]....
        /*0210*/ 	.word	0x00012e50


	//   ....[4]....
        /*0214*/ 	.word	0x00012ee0


	//   ....[5]....
        /*0218*/ 	.word	0x00016f60


	//   ....[6]....
        /*021c*/ 	.word	0x00016ff0


	//----- nvinfo : EIATTR_COOP_GROUP_MASK_REGIDS
	.align		4
.L_289:
        /*0220*/ 	.byte	0x04, 0x29
        /*0222*/ 	.short	(.L_291 - .L_290)


	//   ....[0]....
.L_290:
        /*0224*/ 	.word	0xffffffff


	//   ....[1]....
        /*0228*/ 	.word	0xffffffff


	//   ....[2]....
        /*022c*/ 	.word	0xffffffff


	//   ....[3]....
        /*0230*/ 	.word	0xffffffff


	//   ....[4]....
        /*0234*/ 	.word	0xffffffff


	//   ....[5]....
        /*0238*/ 	.word	0xffffffff


	//   ....[6]....
        /*023c*/ 	.word	0xffffffff


	//   ....[7]....
        /*0240*/ 	.word	0xffffffff


	//   ....[8]....
        /*0244*/ 	.word	0xffffffff


	//   ....[9]....
        /*0248*/ 	.word	0xffffffff


	//   ....[10]....
        /*024c*/ 	.word	0xffffffff


	//   ....[11]....
        /*0250*/ 	.word	0xffffffff


	//   ....[12]....
        /*0254*/ 	.word	0xffffffff


	//   ....[13]....
        /*0258*/ 	.word	0xffffffff


	//   ....[14]....
        /*025c*/ 	.word	0xffffffff


	//   ....[15]....
        /*0260*/ 	.word	0xffffffff


	//   ....[16]....
        /*0264*/ 	.word	0xffffffff


	//   ....[17]....
        /*0268*/ 	.word	0xffffffff


	//   ....[18]....
        /*026c*/ 	.word	0xffffffff


	//   ....[19]....
        /*0270*/ 	.word	0xffffffff


	//   ....[20]....
        /*0274*/ 	.word	0xffffffff


	//   ....[21]....
        /*0278*/ 	.word	0xffffffff


	//   ....[22]....
        /*027c*/ 	.word	0xffffffff


	//   ....[23]....
        /*0280*/ 	.word	0xffffffff


	//   ....[24]....
        /*0284*/ 	.word	0xffffffff


	//   ....[25]....
        /*0288*/ 	.word	0xffffffff


	//   ....[26]....
        /*028c*/ 	.word	0xffffffff


	//   ....[27]....
        /*0290*/ 	.word	0xffffffff


	//   ....[28]....
        /*0294*/ 	.word	0xffffffff


	//   ....[29]....
        /*0298*/ 	.word	0xffffffff


	//   ....[30]....
        /*029c*/ 	.word	0xffffffff


	//   ....[31]....
        /*02a0*/ 	.word	0xffffffff


	//   ....[32]....
        /*02a4*/ 	.word	0xffffffff


	//   ....[33]....
        /*02a8*/ 	.word	0xffffffff


	//   ....[34]....
        /*02ac*/ 	.word	0xffffffff


	//   ....[35]....
        /*02b0*/ 	.word	0xffffffff


	//   ....[36]....
        /*02b4*/ 	.word	0xffffffff


	//   ....[37]....
        /*02b8*/ 	.word	0xffffffff


	//   ....[38]....
        /*02bc*/ 	.word	0xffffffff


	//   ....[39]....
        /*02c0*/ 	.word	0xffffffff


	//   ....[40]....
        /*02c4*/ 	.word	0xffffffff


	//   ....[41]....
        /*02c8*/ 	.word	0xffffffff


	//   ....[42]....
        /*02cc*/ 	.word	0xffffffff


	//   ....[43]....
        /*02d0*/ 	.word	0xffffffff


	//   ....[44]....
        /*02d4*/ 	.word	0xffffffff


	//   ....[45]....
        /*02d8*/ 	.word	0xffffffff


	//   ....[46]....
        /*02dc*/ 	.word	0xffffffff


	//   ....[47]....
        /*02e0*/ 	.word	0xffffffff


	//   ....[48]....
        /*02e4*/ 	.word	0xffffffff


	//   ....[49]....
        /*02e8*/ 	.word	0xffffffff


	//   ....[50]....
        /*02ec*/ 	.word	0xffffffff


	//   ....[51]....
        /*02f0*/ 	.word	0xffffffff


	//   ....[52]....
        /*02f4*/ 	.word	0xffffffff


	//   ....[53]....
        /*02f8*/ 	.word	0xffffffff


	//   ....[54]....
        /*02fc*/ 	.word	0xffffffff


	//   ....[55]....
        /*0300*/ 	.word	0xffffffff


	//   ....[56]....
        /*0304*/ 	.word	0xffffffff


	//   ....[57]....
        /*0308*/ 	.word	0xffffffff


	//   ....[58]....
        /*030c*/ 	.word	0xffffffff


	//   ....[59]....
        /*0310*/ 	.word	0xffffffff


	//   ....[60]....
        /*0314*/ 	.word	0xffffffff


	//   ....[61]....
        /*0318*/ 	.word	0xffffffff


	//   ....[62]....
        /*031c*/ 	.word	0xffffffff


	//   ....[63]....
        /*0320*/ 	.word	0xffffffff


	//   ....[64]....
        /*0324*/ 	.word	0xffffffff


	//   ....[65]....
        /*0328*/ 	.word	0xffffffff


	//   ....[66]....
        /*032c*/ 	.word	0xffffffff


	//   ....[67]....
        /*0330*/ 	.word	0xffffffff


	//   ....[68]....
        /*0334*/ 	.word	0xffffffff


	//   ....[69]....
        /*0338*/ 	.word	0xffffffff


	//   ....[70]....
        /*033c*/ 	.word	0xffffffff


	//   ....[71]....
        /*0340*/ 	.word	0xffffffff


	//   ....[72]....
        /*0344*/ 	.word	0xffffffff


	//   ....[73]....
        /*0348*/ 	.word	0xffffffff


	//   ....[74]....
        /*034c*/ 	.word	0xffffffff


	//   ....[75]....
        /*0350*/ 	.word	0xffffffff


	//   ....[76]....
        /*0354*/ 	.word	0xffffffff


	//   ....[77]....
        /*0358*/ 	.word	0xffffffff


	//   ....[78]....
        /*035c*/ 	.word	0xffffffff


	//   ....[79]....
        /*0360*/ 	.word	0xffffffff


	//   ....[80]....
        /*0364*/ 	.word	0xffffffff


	//   ....[81]....
        /*0368*/ 	.word	0xffffffff


	//   ....[82]....
        /*036c*/ 	.word	0xffffffff


	//   ....[83]....
        /*0370*/ 	.word	0xffffffff


	//   ....[84]....
        /*0374*/ 	.word	0xffffffff


	//   ....[85]....
        /*0378*/ 	.word	0xffffffff


	//   ....[86]....
        /*037c*/ 	.word	0xffffffff


	//   ....[87]....
        /*0380*/ 	.word	0xffffffff


	//   ....[88]....
        /*0384*/ 	.word	0xffffffff


	//   ....[89]....
        /*0388*/ 	.word	0xffffffff


	//   ....[90]....
        /*038c*/ 	.word	0xffffffff


	//   ....[91]....
        /*0390*/ 	.word	0xffffffff


	//   ....[92]....
        /*0394*/ 	.word	0xffffffff


	//   ....[93]....
        /*0398*/ 	.word	0xffffffff


	//   ....[94]....
        /*039c*/ 	.word	0xffffffff


	//   ....[95]....
        /*03a0*/ 	.word	0xffffffff


	//   ....[96]....
        /*03a4*/ 	.word	0xffffffff


	//   ....[97]....
        /*03a8*/ 	.word	0xffffffff


	//   ....[98]....
        /*03ac*/ 	.word	0xffffffff


	//   ....[99]....
        /*03b0*/ 	.word	0xffffffff


	//   ....[100]....
        /*03b4*/ 	.word	0xffffffff


	//   ....[101]....
        /*03b8*/ 	.word	0xffffffff


	//   ....[102]....
        /*03bc*/ 	.word	0xffffffff


	//   ....[103]....
        /*03c0*/ 	.word	0xffffffff


	//   ....[104]....
        /*03c4*/ 	.word	0xffffffff


	//   ....[105]....
        /*03c8*/ 	.word	0xffffffff


	//   ....[106]....
        /*03cc*/ 	.word	0xffffffff


	//   ....[107]....
        /*03d0*/ 	.word	0xffffffff


	//   ....[108]....
        /*03d4*/ 	.word	0xffffffff


	//   ....[109]....
        /*03d8*/ 	.word	0xffffffff


	//   ....[110]....
        /*03dc*/ 	.word	0xffffffff


	//   ....[111]....
        /*03e0*/ 	.word	0xffffffff


	//   ....[112]....
        /*03e4*/ 	.word	0xffffffff


	//   ....[113]....
        /*03e8*/ 	.word	0xffffffff


	//   ....[114]....
        /*03ec*/ 	.word	0xffffffff


	//   ....[115]....
        /*03f0*/ 	.word	0xffffffff


	//   ....[116]....
        /*03f4*/ 	.word	0xffffffff


	//   ....[117]....
        /*03f8*/ 	.word	0xffffffff


	//   ....[118]....
        /*03fc*/ 	.word	0xffffffff


	//   ....[119]....
        /*0400*/ 	.word	0xffffffff


	//   ....[120]....
        /*0404*/ 	.word	0xffffffff


	//   ....[121]....
        /*0408*/ 	.word	0xffffffff


	//   ....[122]....
        /*040c*/ 	.word	0xffffffff


	//   ....[123]....
        /*0410*/ 	.word	0xffffffff


	//   ....[124]....
        /*0414*/ 	.word	0xffffffff


	//   ....[125]....
        /*0418*/ 	.word	0xffffffff


	//   ....[126]....
        /*041c*/ 	.word	0xffffffff


	//   ....[127]....
        /*0420*/ 	.word	0xffffffff


	//   ....[128]....
        /*0424*/ 	.word	0xffffffff


	//   ....[129]....
        /*0428*/ 	.word	0xffffffff


	//   ....[130]....
        /*042c*/ 	.word	0xffffffff


	//   ....[131]....
        /*0430*/ 	.word	0xffffffff


	//   ....[132]....
        /*0434*/ 	.word	0xffffffff


	//   ....[133]....
        /*0438*/ 	.word	0xffffffff


	//   ....[134]....
        /*043c*/ 	.word	0xffffffff


	//   ....[135]....
        /*0440*/ 	.word	0xffffffff


	//   ....[136]....
        /*0444*/ 	.word	0xffffffff


	//   ....[137]....
        /*0448*/ 	.word	0xffffffff


	//   ....[138]....
        /*044c*/ 	.word	0xffffffff


	//   ....[139]....
        /*0450*/ 	.word	0xffffffff


	//   ....[140]....
        /*0454*/ 	.word	0xffffffff


	//   ....[141]....
        /*0458*/ 	.word	0xffffffff


	//   ....[142]....
        /*045c*/ 	.word	0xffffffff


	//   ....[143]....
        /*0460*/ 	.word	0xffffffff


	//   ....[144]....
        /*0464*/ 	.word	0xffffffff


	//   ....[145]....
        /*0468*/ 	.word	0xffffffff


	//   ....[146]....
        /*046c*/ 	.word	0xffffffff


	//   ....[147]....
        /*0470*/ 	.word	0xffffffff


	//   ....[148]....
        /*0474*/ 	.word	0xffffffff


	//   ....[149]....
        /*0478*/ 	.word	0xffffffff


	//   ....[150]....
        /*047c*/ 	.word	0xffffffff


	//   ....[151]....
        /*0480*/ 	.word	0xffffffff


	//   ....[152]....
        /*0484*/ 	.word	0xffffffff


	//   ....[153]....
        /*0488*/ 	.word	0xffffffff


	//   ....[154]....
        /*048c*/ 	.word	0xffffffff


	//   ....[155]....
        /*0490*/ 	.word	0xffffffff


	//   ....[156]....
        /*0494*/ 	.word	0xffffffff


	//   ....[157]....
        /*0498*/ 	.word	0xffffffff


	//   ....[158]....
        /*049c*/ 	.word	0xffffffff


	//   ....[159]....
        /*04a0*/ 	.word	0xffffffff


	//   ....[160]....
        /*04a4*/ 	.word	0xffffffff


	//   ....[161]....
        /*04a8*/ 	.word	0xffffffff


	//   ....[162]....
        /*04ac*/ 	.word	0xffffffff


	//   ....[163]....
        /*04b0*/ 	.word	0xffffffff


	//   ....[164]....
        /*04b4*/ 	.word	0xffffffff


	//   ....[165]....
        /*04b8*/ 	.word	0xffffffff


	//   ....[166]....
        /*04bc*/ 	.word	0xffffffff


	//   ....[167]....
        /*04c0*/ 	.word	0xffffffff


	//   ....[168]....
        /*04c4*/ 	.word	0xffffffff


	//   ....[169]....
        /*04c8*/ 	.word	0xffffffff


	//   ....[170]....
        /*04cc*/ 	.word	0xffffffff


	//   ....[171]....
        /*04d0*/ 	.word	0xffffffff


	//   ....[172]....
        /*04d4*/ 	.word	0xffffffff


	//   ....[173]....
        /*04d8*/ 	.word	0xffffffff


	//   ....[174]....
        /*04dc*/ 	.word	0xffffffff


	//   ....[175]....
        /*04e0*/ 	.word	0xffffffff


	//   ....[176]....
        /*04e4*/ 	.word	0xffffffff


	//   ....[177]....
        /*04e8*/ 	.word	0xffffffff


	//   ....[178]....
        /*04ec*/ 	.word	0xffffffff


	//   ....[179]....
        /*04f0*/ 	.word	0xffffffff


	//   ....[180]....
        /*04f4*/ 	.word	0xffffffff


	//   ....[181]....
        /*04f8*/ 	.word	0xffffffff


	//   ....[182]....
        /*04fc*/ 	.word	0xffffffff


	//   ....[183]....
        /*0500*/ 	.word	0xffffffff


	//   ....[184]....
        /*0504*/ 	.word	0xffffffff


	//   ....[185]....
        /*0508*/ 	.word	0xffffffff


	//   ....[186]....
        /*050c*/ 	.word	0xffffffff


	//   ....[187]....
        /*0510*/ 	.word	0xffffffff


	//   ....[188]....
        /*0514*/ 	.word	0xffffffff


	//   ....[189]....
        /*0518*/ 	.word	0xffffffff


	//   ....[190]....
        /*051c*/ 	.word	0xffffffff


	//   ....[191]....
        /*0520*/ 	.word	0xffffffff


	//   ....[192]....
        /*0524*/ 	.word	0xffffffff


	//   ....[193]....
        /*0528*/ 	.word	0xffffffff


	//   ....[194]....
        /*052c*/ 	.word	0xffffffff


	//   ....[195]....
        /*0530*/ 	.word	0xffffffff


	//   ....[196]....
        /*0534*/ 	.word	0xffffffff


	//   ....[197]....
        /*0538*/ 	.word	0xffffffff


	//   ....[198]....
        /*053c*/ 	.word	0xffffffff


	//   ....[199]....
        /*0540*/ 	.word	0xffffffff


	//   ....[200]....
        /*0544*/ 	.word	0xffffffff


	//   ....[201]....
        /*0548*/ 	.word	0xffffffff


	//   ....[202]....
        /*054c*/ 	.word	0xffffffff


	//   ....[203]....
        /*0550*/ 	.word	0xffffffff


	//   ....[204]....
        /*0554*/ 	.word	0xffffffff


	//   ....[205]....
        /*0558*/ 	.word	0xffffffff


	//   ....[206]....
        /*055c*/ 	.word	0xffffffff


	//   ....[207]....
        /*0560*/ 	.word	0xffffffff


	//   ....[208]....
        /*0564*/ 	.word	0xffffffff


	//   ....[209]....
        /*0568*/ 	.word	0xffffffff


	//   ....[210]....
        /*056c*/ 	.word	0xffffffff


	//   ....[211]....
        /*0570*/ 	.word	0xffffffff


	//   ....[212]....
        /*0574*/ 	.word	0xffffffff


	//   ....[213]....
        /*0578*/ 	.word	0xffffffff


	//   ....[214]....
        /*057c*/ 	.word	0xffffffff


	//   ....[215]....
        /*0580*/ 	.word	0xffffffff


	//   ....[216]....
        /*0584*/ 	.word	0xffffffff


	//   ....[217]....
        /*0588*/ 	.word	0xffffffff


	//   ....[218]....
        /*058c*/ 	.word	0xffffffff


	//   ....[219]....
        /*0590*/ 	.word	0xffffffff


	//   ....[220]....
        /*0594*/ 	.word	0xffffffff


	//   ....[221]....
        /*0598*/ 	.word	0xffffffff


	//   ....[222]....
        /*059c*/ 	.word	0xffffffff


	//   ....[223]....
        /*05a0*/ 	.word	0xffffffff


	//   ....[224]....
        /*05a4*/ 	.word	0xffffffff


	//   ....[225]....
        /*05a8*/ 	.word	0xffffffff


	//   ....[226]....
        /*05ac*/ 	.word	0xffffffff


	//   ....[227]....
        /*05b0*/ 	.word	0xffffffff


	//   ....[228]....
        /*05b4*/ 	.word	0xffffffff


	//   ....[229]....
        /*05b8*/ 	.word	0xffffffff


	//   ....[230]....
        /*05bc*/ 	.word	0xffffffff


	//   ....[231]....
        /*05c0*/ 	.word	0xffffffff


	//   ....[232]....
        /*05c4*/ 	.word	0xffffffff


	//   ....[233]....
        /*05c8*/ 	.word	0xffffffff


	//   ....[234]....
        /*05cc*/ 	.word	0xffffffff


	//   ....[235]....
        /*05d0*/ 	.word	0xffffffff


	//   ....[236]....
        /*05d4*/ 	.word	0xffffffff


	//   ....[237]....
        /*05d8*/ 	.word	0xffffffff


	//   ....[238]....
        /*05dc*/ 	.word	0xffffffff


	//   ....[239]....
        /*05e0*/ 	.word	0xffffffff


	//   ....[240]....
        /*05e4*/ 	.word	0xffffffff


	//   ....[241]....
        /*05e8*/ 	.word	0xffffffff


	//   ....[242]....
        /*05ec*/ 	.word	0xffffffff


	//   ....[243]....
        /*05f0*/ 	.word	0xffffffff


	//   ....[244]....
        /*05f4*/ 	.word	0xffffffff


	//   ....[245]....
        /*05f8*/ 	.word	0xffffffff


	//   ....[246]....
        /*05fc*/ 	.word	0xffffffff


	//   ....[247]....
        /*0600*/ 	.word	0x0500000f


	//   ....[248]....
        /*0604*/ 	.word	0x0500000f


	//   ....[249]....
        /*0608*/ 	.word	0x0500000f


	//   ....[250]....
        /*060c*/ 	.word	0x0500000f


	//   ....[251]....
        /*0610*/ 	.word	0x0500000f


	//   ....[252]....
        /*0614*/ 	.word	0x0500000f


	//   ....[253]....
        /*0618*/ 	.word	0x0500000f


	//   ....[254]....
        /*061c*/ 	.word	0x0500000f


	//   ....[255]....
        /*0620*/ 	.word	0x0500000f


	//   ....[0]....
        /*0624*/ 	.word	0x0500000f


	//   ....[1]....
        /*0628*/ 	.word	0x0500000f


	//   ....[2]....
        /*062c*/ 	.word	0x0500000f


	//   ....[3]....
        /*0630*/ 	.word	0x0500000f


	//   ....[4]....
        /*0634*/ 	.word	0x0500000f


	//   ....[5]....
        /*0638*/ 	.word	0x0500000f


	//   ....[6]....
        /*063c*/ 	.word	0x0500000f


	//   ....[7]....
        /*0640*/ 	.word	0x0500000f


	//   ....[8]....
        /*0644*/ 	.word	0x0500000f


	//   ....[9]....
        /*0648*/ 	.word	0x0500000f


	//   ....[10]....
        /*064c*/ 	.word	0x0500000f


	//   ....[11]....
        /*0650*/ 	.word	0x0500000f


	//   ....[12]....
        /*0654*/ 	.word	0x0500000f


	//   ....[13]....
        /*0658*/ 	.word	0x0500000f


	//   ....[14]....
        /*065c*/ 	.word	0x0500000f


	//   ....[15]....
        /*0660*/ 	.word	0x0500000f


	//   ....[16]....
        /*0664*/ 	.word	0x0500000f


	//   ....[17]....
        /*0668*/ 	.word	0x0500000f


	//   ....[18]....
        /*066c*/ 	.word	0x0500000f


	//   ....[19]....
        /*0670*/ 	.word	0x0500000f


	//   ....[20]....
        /*0674*/ 	.word	0x0500000f


	//   ....[21]....
        /*0678*/ 	.word	0x0500000f


	//   ....[22]....
        /*067c*/ 	.word	0x0500000f


	//   ....[23]....
        /*0680*/ 	.word	0x0500000f


	//   ....[24]....
        /*0684*/ 	.word	0x0500000f


	//   ....[25]....
        /*0688*/ 	.word	0x0500000f


	//   ....[26]....
        /*068c*/ 	.word	0x0500000f


	//   ....[27]....
        /*0690*/ 	.word	0x0500000f


	//   ....[28]....
        /*0694*/ 	.word	0x0500000f


	//   ....[29]....
        /*0698*/ 	.word	0x0500000f


	//   ....[30]....
        /*069c*/ 	.word	0x0500000f


	//   ....[31]....
        /*06a0*/ 	.word	0x0500000f


	//   ....[32]....
        /*06a4*/ 	.word	0x0500000f


	//   ....[33]....
        /*06a8*/ 	.word	0x0500000f


	//   ....[34]....
        /*06ac*/ 	.word	0x0500000f


	//   ....[35]....
        /*06b0*/ 	.word	0x0500000f


	//   ....[36]....
        /*06b4*/ 	.word	0x0500000f


	//   ....[37]....
        /*06b8*/ 	.word	0x0500000f


	//   ....[38]....
        /*06bc*/ 	.word	0x0500000f


	//   ....[39]....
        /*06c0*/ 	.word	0x0500000f


	//   ....[40]....
        /*06c4*/ 	.word	0x0500000f


	//   ....[41]....
        /*06c8*/ 	.word	0x0500000f


	//   ....[42]....
        /*06cc*/ 	.word	0x0500000f


	//   ....[43]....
        /*06d0*/ 	.word	0x0500000f


	//   ....[44]....
        /*06d4*/ 	.word	0x0500000f


	//   ....[45]....
        /*06d8*/ 	.word	0x0500000f


	//   ....[46]....
        /*06dc*/ 	.word	0x0500000f


	//   ....[47]....
        /*06e0*/ 	.word	0x0500000f


	//   ....[48]....
        /*06e4*/ 	.word	0x0500000f


	//   ....[49]....
        /*06e8*/ 	.word	0x0500000f


	//   ....[50]....
        /*06ec*/ 	.word	0x0500000f


	//   ....[51]....
        /*06f0*/ 	.word	0x0500000f


	//   ....[52]....
        /*06f4*/ 	.word	0x0500000f


	//   ....[53]....
        /*06f8*/ 	.word	0x0500000f


	//   ....[54]....
        /*06fc*/ 	.word	0x0500000f


	//   ....[55]....
        /*0700*/ 	.word	0x0500000f


	//   ....[56]....
        /*0704*/ 	.word	0x0500000f


	//   ....[57]....
        /*0708*/ 	.word	0x0500000f


	//   ....[58]....
        /*070c*/ 	.word	0x0500000f


	//   ....[59]....
        /*0710*/ 	.word	0x0500000f


	//   ....[60]....
        /*0714*/ 	.word	0x0500000f


	//   ....[61]....
        /*0718*/ 	.word	0x0500000f


	//   ....[62]....
        /*071c*/ 	.word	0x0500000f


	//   ....[63]....
        /*0720*/ 	.word	0x0500000f


	//   ....[64]....
        /*0724*/ 	.word	0x0500000f


	//   ....[65]....
        /*0728*/ 	.word	0x0500000f


	//   ....[66]....
        /*072c*/ 	.word	0x0500000f


	//   ....[67]....
        /*0730*/ 	.word	0x0500000f


	//   ....[68]....
        /*0734*/ 	.word	0x0500000f


	//   ....[69]....
        /*0738*/ 	.word	0x0500000f


	//   ....[70]....
        /*073c*/ 	.word	0x0500000f


	//   ....[71]....
        /*0740*/ 	.word	0x0500000f


	//   ....[72]....
        /*0744*/ 	.word	0x0500000f


	//   ....[73]....
        /*0748*/ 	.word	0x0500000f


	//   ....[74]....
        /*074c*/ 	.word	0x0500000f


	//   ....[75]....
        /*0750*/ 	.word	0x0500000f


	//   ....[76]....
        /*0754*/ 	.word	0x0500000f


	//   ....[77]....
        /*0758*/ 	.word	0x0500000f


	//   ....[78]....
        /*075c*/ 	.word	0x0500000f


	//   ....[79]....
        /*0760*/ 	.word	0x0500000f


	//   ....[80]....
        /*0764*/ 	.word	0x0500000f


	//   ....[81]....
        /*0768*/ 	.word	0x0500000f


	//   ....[82]....
        /*076c*/ 	.word	0x0500000f


	//   ....[83]....
        /*0770*/ 	.word	0x0500000f


	//   ....[84]....
        /*0774*/ 	.word	0x0500000f


	//   ....[85]....
        /*0778*/ 	.word	0x0500000f


	//   ....[86]....
        /*077c*/ 	.word	0x0500000f


	//   ....[87]....
        /*0780*/ 	.word	0x0500000f


	//   ....[88]....
        /*0784*/ 	.word	0x0500000f


	//----- nvinfo : EIATTR_COOP_GROUP_INSTR_OFFSETS
	.align		4
.L_291:
        /*0788*/ 	.byte	0x04, 0x28
        /*078a*/ 	.short	(.L_293 - .L_292)


	//   ....[0]....
.L_292:
        /*078c*/ 	.word	0x00000080


	//   ....[1]....
        /*0790*/ 	.word	0x00000090


	//   ....[2]....
        /*0794*/ 	.word	0x000002d0


	//   ....[3]....
        /*0798*/ 	.word	0x00000430


	//   ....[4]....
        /*079c*/ 	.word	0x00000550


	//   ....[5]....
        /*07a0*/ 	.word	0x000006b0


	//   ....[6]....
        /*07a4*/ 	.word	0x00001ab0


	//   ....[7]....
        /*07a8*/ 	.word	0x00002a70


	//   ....[8]....
        /*07ac*/ 	.word	0x00002ee0


	//   ....[9]....
        /*07b0*/ 	.word	0x00003a10


	//   ....[10]....
        /*07b4*/ 	.word	0x00003a90


	//   ....[11]....
        /*07b8*/ 	.word	0x00004700


	//   ....[12]....
        /*07bc*/ 	.word	0x00004780


	//   ....[13]....
        /*07c0*/ 	.word	0x00006890


	//   ....[14]....
        /*07c4*/ 	.word	0x00007710


	//   ....[15]....
        /*07c8*/ 	.word	0x00007740


	//   ....[16]....
        /*07cc*/ 	.word	0x000077e0


	//   ....[17]....
        /*07d0*/ 	.word	0x000084a0


	//   ....[18]....
        /*07d4*/ 	.word	0x000084f0


	//   ....[19]....
        /*07d8*/ 	.word	0x0000b4b0


	//   ....[20]....
        /*07dc*/ 	.word	0x0000b4d0


	//   ....[21]....
        /*07e0*/ 	.word	0x0000b4f0


	//   ....[22]....
        /*07e4*/ 	.word	0x0000b520


	//   ....[23]....
        /*07e8*/ 	.word	0x0000cf30


	//   ....[24]....
        /*07ec*/ 	.word	0x0000cf40


	//   ....[25]....
        /*07f0*/ 	.word	0x0000cfc0


	//   ....[26]....
        /*07f4*/ 	.word	0x0000cfd0


	//   ....[27]....
        /*07f8*/ 	.word	0x0000df40


	//   ....[28]....
        /*07fc*/ 	.word	0x0000df50


	//   ....[29]....
        /*0800*/ 	.word	0x0000df60


	//   ....[30]....
        /*0804*/ 	.word	0x0000df70


	//   ....[31]....
        /*0808*/ 	.word	0x0000df80


	//   ....[32]....
        /*080c*/ 	.word	0x0000df90


	//   ....[33]....
        /*0810*/ 	.word	0x0000dfa0


	//   ....[34]....
        /*0814*/ 	.word	0x0000dfb0


	//   ....[35]....
        /*0818*/ 	.word	0x0000dfc0


	//   ....[36]....
        /*081c*/ 	.word	0x0000dfd0


	//   ....[37]....
        /*0820*/ 	.word	0x0000e000


	//   ....[38]....
        /*0824*/ 	.word	0x0000e010


	//   ....[39]....
        /*0828*/ 	.word	0x0000e020


	//   ....[40]....
        /*082c*/ 	.word	0x0000e030


	//   ....[41]....
        /*0830*/ 	.word	0x0000e040


	//   ....[42]....
        /*0834*/ 	.word	0x0000e050


	//   ....[43]....
        /*0838*/ 	.word	0x0000e060


	//   ....[44]....
        /*083c*/ 	.word	0x0000e070


	//   ....[45]....
        /*0840*/ 	.word	0x0000e080


	//   ....[46]....
        /*0844*/ 	.word	0x0000e0a0


	//   ....[47]....
        /*0848*/ 	.word	0x0000e0b0


	//   ....[48]....
        /*084c*/ 	.word	0x0000e0c0


	//   ....[49]....
        /*0850*/ 	.word	0x0000e0d0


	//   ....[50]....
        /*0854*/ 	.word	0x0000e0e0


	//   ....[51]....
        /*0858*/ 	.word	0x0000e0f0


	//   ....[52]....
        /*085c*/ 	.word	0x0000e100


	//   ....[53]....
        /*0860*/ 	.word	0x0000e110


	//   ....[54]....
        /*0864*/ 	.word	0x0000e120


	//   ....[55]....
        /*0868*/ 	.word	0x0000e130


	//   ....[56]....
        /*086c*/ 	.word	0x0000e140


	//   ....[57]....
        /*0870*/ 	.word	0x0000e150


	//   ....[58]....
        /*0874*/ 	.word	0x0000e160


	//   ....[59]....
        /*0878*/ 	.word	0x0000e170


	//   ....[60]....
        /*087c*/ 	.word	0x0000e180


	//   ....[61]....
        /*0880*/ 	.word	0x0000e1a0


	//   ....[62]....
        /*0884*/ 	.word	0x0000e1b0


	//   ....[63]....
        /*0888*/ 	.word	0x0000e1c0


	//   ....[64]....
        /*088c*/ 	.word	0x0000e1e0


	//   ....[65]....
        /*0890*/ 	.word	0x0000e1f0


	//   ....[66]....
        /*0894*/ 	.word	0x0000e210


	//   ....[67]....
        /*0898*/ 	.word	0x0000e220


	//   ....[68]....
        /*089c*/ 	.word	0x0000e230


	//   ....[69]....
        /*08a0*/ 	.word	0x0000e240


	//   ....[70]....
        /*08a4*/ 	.word	0x0000e260


	//   ....[71]....
        /*08a8*/ 	.word	0x0000e270


	//   ....[72]....
        /*08ac*/ 	.word	0x0000e290


	//   ....[73]....
        /*08b0*/ 	.word	0x0000e2b0


	//   ....[74]....
        /*08b4*/ 	.word	0x0000e2c0


	//   ....[75]....
        /*08b8*/ 	.word	0x0000e2f0


	//   ....[76]....
        /*08bc*/ 	.word	0x0000e320


	//   ....[77]....
        /*08c0*/ 	.word	0x0000e350


	//   ....[78]....
        /*08c4*/ 	.word	0x0000e380


	//   ....[79]....
        /*08c8*/ 	.word	0x0000e3b0


	//   ....[80]....
        /*08cc*/ 	.word	0x0000e3e0


	//   ....[81]....
        /*08d0*/ 	.word	0x0000e410


	//   ....[82]....
        /*08d4*/ 	.word	0x0000e440


	//   ....[83]....
        /*08d8*/ 	.word	0x0000e470


	//   ....[84]....
        /*08dc*/ 	.word	0x0000e4a0


	//   ....[85]....
        /*08e0*/ 	.word	0x0000e4d0


	//   ....[86]....
        /*08e4*/ 	.word	0x0000e500


	//   ....[87]....
        /*08e8*/ 	.word	0x0000e530


	//   ....[88]....
        /*08ec*/ 	.word	0x0000e560


	//   ....[89]....
        /*08f0*/ 	.word	0x0000e590


	//   ....[90]....
        /*08f4*/ 	.word	0x0000e5c0


	//   ....[91]....
        /*08f8*/ 	.word	0x0000ee70


	//   ....[92]....
        /*08fc*/ 	.word	0x0000eeb0


	//   ....[93]....
        /*0900*/ 	.word	0x0000eee0


	//   ....[94]....
        /*0904*/ 	.word	0x0000ef10


	//   ....[95]....
        /*0908*/ 	.word	0x0000f5e0


	//   ....[96]....
        /*090c*/ 	.word	0x0000f600


	//   ....[97]....
        /*0910*/ 	.word	0x0000f6d0


	//   ....[98]....
        /*0914*/ 	.word	0x0000f6f0


	//   ....[99]....
        /*0918*/ 	.word	0x0000f7b0


	//   ....[100]....
        /*091c*/ 	.word	0x0000f7d0


	//   ....[101]....
        /*0920*/ 	.word	0x0000f8a0


	//   ....[102]....
        /*0924*/ 	.word	0x0000f8c0


	//   ....[103]....
        /*0928*/ 	.word	0x0000fc80


	//   ....[104]....
        /*092c*/ 	.word	0x0000fc90


	//   ....[105]....
        /*0930*/ 	.word	0x000100c0


	//   ....[106]....
        /*0934*/ 	.word	0x000100d0


	//   ....[107]....
        /*0938*/ 	.word	0x00010dc0


	//   ....[108]....
        /*093c*/ 	.word	0x00010de0


	//   ....[109]....
        /*0940*/ 	.word	0x00010ea0


	//   ....[110]....
        /*0944*/ 	.word	0x00010ec0


	//   ....[111]....
        /*0948*/ 	.word	0x00010f80


	//   ....[112]....
        /*094c*/ 	.word	0x00010fa0


	//   ....[113]....
        /*0950*/ 	.word	0x00011070


	//   ....[114]....
        /*0954*/ 	.word	0x00011090


	//   ....[115]....
        /*0958*/ 	.word	0x000111d0


	//   ....[116]....
        /*095c*/ 	.word	0x000113e0


	//   ....[117]....
        /*0960*/ 	.word	0x00011410


	//   ....[118]....
        /*0964*/ 	.word	0x00011440


	//   ....[119]....
        /*0968*/ 	.word	0x00011470


	//   ....[120]....
        /*096c*/ 	.word	0x000114a0


	//   ....[121]....
        /*0970*/ 	.word	0x000114f0


	//   ....[122]....
        /*0974*/ 	.word	0x00011670


	//   ....[123]....
        /*0978*/ 	.word	0x000116a0


	//   ....[124]....
        /*097c*/ 	.word	0x000116d0


	//   ....[125]....
        /*0980*/ 	.word	0x00011700


	//   ....[126]....
        /*0984*/ 	.word	0x00011730


	//   ....[127]....
        /*0988*/ 	.word	0x00011760


	//   ....[128]....
        /*098c*/ 	.word	0x000117f0


	//   ....[129]....
        /*0990*/ 	.word	0x00011850


	//   ....[130]....
        /*0994*/ 	.word	0x00011860


	//   ....[131]....
        /*0998*/ 	.word	0x000118b0


	//   ....[132]....
        /*099c*/ 	.word	0x00013d20


	//   ....[133]....
        /*09a0*/ 	.word	0x00013d50


	//   ....[134]....
        /*09a4*/ 	.word	0x00013df0


	//   ....[135]....
        /*09a8*/ 	.word	0x00013e00


	//   ....[136]....
        /*09ac*/ 	.word	0x00013e50


	//   ....[137]....
        /*09b0*/ 	.word	0x00013e60


	//   ....[138]....
        /*09b4*/ 	.word	0x00013eb0


	//   ....[139]....
        /*09b8*/ 	.word	0x00013ec0


	//   ....[140]....
        /*09bc*/ 	.word	0x00013f10


	//   ....[141]....
        /*09c0*/ 	.word	0x00013f20


	//   ....[142]....
        /*09c4*/ 	.word	0x00013f70


	//   ....[143]....
        /*09c8*/ 	.word	0x00013f80


	//   ....[144]....
        /*09cc*/ 	.word	0x00013fd0


	//   ....[145]....
        /*09d0*/ 	.word	0x00013fe0


	//   ....[146]....
        /*09d4*/ 	.word	0x00013ff0


	//   ....[147]....
        /*09d8*/ 	.word	0x00014040


	//   ....[148]....
        /*09dc*/ 	.word	0x00014090


	//   ....[149]....
        /*09e0*/ 	.word	0x000140a0


	//   ....[150]....
        /*09e4*/ 	.word	0x000140b0


	//   ....[151]....
        /*09e8*/ 	.word	0x00014110


	//   ....[152]....
        /*09ec*/ 	.word	0x000145a0


	//   ....[153]....
        /*09f0*/ 	.word	0x000145d0


	//   ....[154]....
        /*09f4*/ 	.word	0x000145f0


	//   ....[155]....
        /*09f8*/ 	.word	0x00014680


	//   ....[156]....
        /*09fc*/ 	.word	0x00014690


	//   ....[157]....
        /*0a00*/ 	.word	0x00014710


	//   ....[158]....
        /*0a04*/ 	.word	0x00014720


	//   ....[159]....
        /*0a08*/ 	.word	0x000147a0


	//   ....[160]....
        /*0a0c*/ 	.word	0x000147b0


	//   ....[161]....
        /*0a10*/ 	.word	0x00014830


	//   ....[162]....
        /*0a14*/ 	.word	0x00014840


	//   ....[163]....
        /*0a18*/ 	.word	0x000148b0


	//   ....[164]....
        /*0a1c*/ 	.word	0x000148c0


	//   ....[165]....
        /*0a20*/ 	.word	0x00014930


	//   ....[166]....
        /*0a24*/ 	.word	0x00014940


	//   ....[167]....
        /*0a28*/ 	.word	0x00014950


	//   ....[168]....
        /*0a2c*/ 	.word	0x00014a00


	//   ....[169]....
        /*0a30*/ 	.word	0x00014a20


	//   ....[170]....
        /*0a34*/ 	.word	0x00014a30


	//   ....[171]....
        /*0a38*/ 	.word	0x00014a80


	//   ....[172]....
        /*0a3c*/ 	.word	0x00015120


	//   ....[173]....
        /*0a40*/ 	.word	0x00015150


	//   ....[174]....
        /*0a44*/ 	.word	0x00015180


	//   ....[175]....
        /*0a48*/ 	.word	0x000151c0


	//   ....[176]....
        /*0a4c*/ 	.word	0x00015210


	//   ....[177]....
        /*0a50*/ 	.word	0x00015230


	//   ....[178]....
        /*0a54*/ 	.word	0x00015280


	//   ....[179]....
        /*0a58*/ 	.word	0x000152a0


	//   ....[180]....
        /*0a5c*/ 	.word	0x000152f0


	//   ....[181]....
        /*0a60*/ 	.word	0x00015310


	//   ....[182]....
        /*0a64*/ 	.word	0x00015360


	//   ....[183]....
        /*0a68*/ 	.word	0x00015380


	//   ....[184]....
        /*0a6c*/ 	.word	0x000153d0


	//   ....[185]....
        /*0a70*/ 	.word	0x000153f0


	//   ....[186]....
        /*0a74*/ 	.word	0x00015420


	//   ....[187]....
        /*0a78*/ 	.word	0x00015440


	//   ....[188]....
        /*0a7c*/ 	.word	0x00015d50


	//   ....[189]....
        /*0a80*/ 	.word	0x00015d70


	//   ....[190]....
        /*0a84*/ 	.word	0x00015d80


	//   ....[191]....
        /*0a88*/ 	.word	0x00015d90


	//   ....[192]....
        /*0a8c*/ 	.word	0x00015da0


	//   ....[193]....
        /*0a90*/ 	.word	0x00015db0


	//   ....[194]....
        /*0a94*/ 	.word	0x00015e10


	//   ....[195]....
        /*0a98*/ 	.word	0x00015e50


	//   ....[196]....
        /*0a9c*/ 	.word	0x00015e70


	//   ....[197]....
        /*0aa0*/ 	.word	0x00015e80


	//   ....[198]....
        /*0aa4*/ 	.word	0x00015ec0


	//   ....[199]....
        /*0aa8*/ 	.word	0x00015ed0


	//   ....[200]....
        /*0aac*/ 	.word	0x00015f10


	//   ....[201]....
        /*0ab0*/ 	.word	0x00015f20


	//   ....[202]....
        /*0ab4*/ 	.word	0x00015f60


	//   ....[203]....
        /*0ab8*/ 	.word	0x00015f70


	//   ....[204]....
        /*0abc*/ 	.word	0x00015f80


	//   ....[205]....
        /*0ac0*/ 	.word	0x00015f90


	//   ....[206]....
        /*0ac4*/ 	.word	0x00015fa0


	//   ....[207]....
        /*0ac8*/ 	.word	0x00016040


	//   ....[208]....
        /*0acc*/ 	.word	0x000163f0


	//   ....[209]....
        /*0ad0*/ 	.word	0x00016400


	//   ....[210]....
        /*0ad4*/ 	.word	0x00016410


	//   ....[211]....
        /*0ad8*/ 	.word	0x00016420


	//   ....[212]....
        /*0adc*/ 	.word	0x00016430


	//   ....[213]....
        /*0ae0*/ 	.word	0x00016440


	//   ....[214]....
        /*0ae4*/ 	.word	0x00016460


	//   ....[215]....
        /*0ae8*/ 	.word	0x000164b0


	//   ....[216]....
        /*0aec*/ 	.word	0x000164f0


	//   ....[217]....
        /*0af0*/ 	.word	0x00016510


	//   ....[218]....
        /*0af4*/ 	.word	0x00016520


	//   ....[219]....
        /*0af8*/ 	.word	0x00016560


	//   ....[220]....
        /*0afc*/ 	.word	0x00016570


	//   ....[221]....
        /*0b00*/ 	.word	0x000165b0


	//   ....[222]....
        /*0b04*/ 	.word	0x000165c0


	//   ....[223]....
        /*0b08*/ 	.word	0x00016600


	//   ....[224]....
        /*0b0c*/ 	.word	0x00016610


	//   ....[225]....
        /*0b10*/ 	.word	0x00016620


	//   ....[226]....
        /*0b14*/ 	.word	0x00016630


	//   ....[227]....
        /*0b18*/ 	.word	0x00016640


	//   ....[228]....
        /*0b1c*/ 	.word	0x00017950


	//   ....[229]....
        /*0b20*/ 	.word	0x00017970


	//   ....[230]....
        /*0b24*/ 	.word	0x000179a0


	//   ....[231]....
        /*0b28*/ 	.word	0x000179d0


	//   ....[232]....
        /*0b2c*/ 	.word	0x00017a00


	//   ....[233]....
        /*0b30*/ 	.word	0x00017a10


	//   ....[234]....
        /*0b34*/ 	.word	0x00017a40


	//   ....[235]....
        /*0b38*/ 	.word	0x00017a80


	//   ....[236]....
        /*0b3c*/ 	.word	0x00017bf0


	//   ....[237]....
        /*0b40*/ 	.word	0x00017c20


	//   ....[238]....
        /*0b44*/ 	.word	0x00017c60


	//   ....[239]....
        /*0b48*/ 	.word	0x00017c90


	//   ....[240]....
        /*0b4c*/ 	.word	0x00017cc0


	//   ....[241]....
        /*0b50*/ 	.word	0x00017cf0


	//   ....[242]....
        /*0b54*/ 	.word	0x00017d80


	//   ....[243]....
        /*0b58*/ 	.word	0x00017dd0


	//   ....[244]....
        /*0b5c*/ 	.word	0x00017de0


	//   ....[245]....
        /*0b60*/ 	.word	0x00017e20


	//   ....[246]....
        /*0b64*/ 	.word	0x00018920


	//   ....[247]....
        /*0b68*/ 	.word	0x00018f30


	//   ....[248]....
        /*0b6c*/ 	.word	0x00019010


	//   ....[249]....
        /*0b70*/ 	.word	0x00019100


	//   ....[250]....
        /*0b74*/ 	.word	0x00019160


	//   ....[251]....
        /*0b78*/ 	.word	0x00019220


	//   ....[252]....
        /*0b7c*/ 	.word	0x00019280


	//   ....[253]....
        /*0b80*/ 	.word	0x00019340


	//   ....[254]....
        /*0b84*/ 	.word	0x000193a0


	//   ....[255]....
        /*0b88*/ 	.word	0x00019460


	//   ....[0]....
        /*0b8c*/ 	.word	0x000194c0


	//   ....[1]....
        /*0b90*/ 	.word	0x00019580


	//   ....[2]....
        /*0b94*/ 	.word	0x000195e0


	//   ....[3]....
        /*0b98*/ 	.word	0x000196a0


	//   ....[4]....
        /*0b9c*/ 	.word	0x00019700


	//   ....[5]....
        /*0ba0*/ 	.word	0x000197c0


	//   ....[6]....
        /*0ba4*/ 	.word	0x00019820


	//   ....[7]....
        /*0ba8*/ 	.word	0x000198e0


	//   ....[8]....
        /*0bac*/ 	.word	0x00019940


	//   ....[9]....
        /*0bb0*/ 	.word	0x00019a00


	//   ....[10]....
        /*0bb4*/ 	.word	0x00019a60


	//   ....[11]....
        /*0bb8*/ 	.word	0x00019b30


	//   ....[12]....
        /*0bbc*/ 	.word	0x00019cf0


	//   ....[13]....
        /*0bc0*/ 	.word	0x00019d80


	//   ....[14]....
        /*0bc4*/ 	.word	0x00019e80


	//   ....[15]....
        /*0bc8*/ 	.word	0x00019ed0


	//   ....[16]....
        /*0bcc*/ 	.word	0x00019fd0


	//   ....[17]....
        /*0bd0*/ 	.word	0x0001a020


	//   ....[18]....
        /*0bd4*/ 	.word	0x0001a080


	//   ....[19]....
        /*0bd8*/ 	.word	0x0001a170


	//   ....[20]....
        /*0bdc*/ 	.word	0x0001a1d0


	//   ....[21]....
        /*0be0*/ 	.word	0x0001a2c0


	//   ....[22]....
        /*0be4*/ 	.word	0x0001a320


	//   ....[23]....
        /*0be8*/ 	.word	0x0001a410


	//   ....[24]....
        /*0bec*/ 	.word	0x0001a470


	//   ....[25]....
        /*0bf0*/ 	.word	0x0001a550


	//   ....[26]....
        /*0bf4*/ 	.word	0x0001a5b0


	//   ....[27]....
        /*0bf8*/ 	.word	0x0001a650


	//   ....[28]....
        /*0bfc*/ 	.word	0x0001a700


	//   ....[29]....
        /*0c00*/ 	.word	0x0001a7b0


	//   ....[30]....
        /*0c04*/ 	.word	0x0001a830


	//   ....[31]....
        /*0c08*/ 	.word	0x0001a8d0


	//   ....[32]....
        /*0c0c*/ 	.word	0x0001a970


	//   ....[33]....
        /*0c10*/ 	.word	0x0001a9e0


	//   ....[34]....
        /*0c14*/ 	.word	0x0001aa60


	//   ....[35]....
        /*0c18*/ 	.word	0x0001ab10


	//   ....[36]....
        /*0c1c*/ 	.word	0x0001ab70


	//   ....[37]....
        /*0c20*/ 	.word	0x0001ac30


	//   ....[38]....
        /*0c24*/ 	.word	0x0001ac90


	//   ....[39]....
        /*0c28*/ 	.word	0x0001ad50


	//   ....[40]....
        /*0c2c*/ 	.word	0x0001adb0


	//   ....[41]....
        /*0c30*/ 	.word	0x0001ae70


	//   ....[42]....
        /*0c34*/ 	.word	0x0001aed0


	//   ....[43]....
        /*0c38*/ 	.word	0x0001af80


	//   ....[44]....
        /*0c3c*/ 	.word	0x0001afe0


	//   ....[45]....
        /*0c40*/ 	.word	0x0001b0a0


	//   ....[46]....
        /*0c44*/ 	.word	0x0001b100


	//   ....[47]....
        /*0c48*/ 	.word	0x0001b1a0


	//   ....[48]....
        /*0c4c*/ 	.word	0x0001b2d0


	//   ....[49]....
        /*0c50*/ 	.word	0x0001b370


	//   ....[50]....
        /*0c54*/ 	.word	0x0001b3d0


	//   ....[51]....
        /*0c58*/ 	.word	0x0001b480


	//   ....[52]....
        /*0c5c*/ 	.word	0x0001b500


	//   ....[53]....
        /*0c60*/ 	.word	0x0001b590


	//   ....[54]....
        /*0c64*/ 	.word	0x0001b620


	//   ....[55]....
        /*0c68*/ 	.word	0x0001b6b0


	//   ....[56]....
        /*0c6c*/ 	.word	0x0001b710


	//   ....[57]....
        /*0c70*/ 	.word	0x0001b7c0


	//   ....[58]....
        /*0c74*/ 	.word	0x0001b820


	//   ....[59]....
        /*0c78*/ 	.word	0x0001b8d0


	//   ....[60]....
        /*0c7c*/ 	.word	0x0001b930


	//   ....[61]....
        /*0c80*/ 	.word	0x0001b9e0


	//   ....[62]....
        /*0c84*/ 	.word	0x0001ba40


	//   ....[63]....
        /*0c88*/ 	.word	0x0001baf0


	//   ....[64]....
        /*0c8c*/ 	.word	0x0001bb50


	//   ....[65]....
        /*0c90*/ 	.word	0x0001bc00


	//   ....[66]....
        /*0c94*/ 	.word	0x0001bc60


	//   ....[67]....
        /*0c98*/ 	.word	0x0001bd10


	//   ....[68]....
        /*0c9c*/ 	.word	0x0001be00


	//   ....[69]....
        /*0ca0*/ 	.word	0x0001be90


	//   ....[70]....
        /*0ca4*/ 	.word	0x0001bef0


	//   ....[71]....
        /*0ca8*/ 	.word	0x0001bfa0


	//   ....[72]....
        /*0cac*/ 	.word	0x0001c020


	//   ....[73]....
        /*0cb0*/ 	.word	0x0001c0b0


	//   ....[74]....
        /*0cb4*/ 	.word	0x0001c140


	//   ....[75]....
        /*0cb8*/ 	.word	0x0001c1d0


	//   ....[76]....
        /*0cbc*/ 	.word	0x0001c230


	//   ....[77]....
        /*0cc0*/ 	.word	0x0001c2e0


	//   ....[78]....
        /*0cc4*/ 	.word	0x0001c340


	//   ....[79]....
        /*0cc8*/ 	.word	0x0001c3f0


	//   ....[80]....
        /*0ccc*/ 	.word	0x0001c450


	//   ....[81]....
        /*0cd0*/ 	.word	0x0001c500


	//   ....[82]....
        /*0cd4*/ 	.word	0x0001c560


	//   ....[83]....
        /*0cd8*/ 	.word	0x0001c610


	//   ....[84]....
        /*0cdc*/ 	.word	0x0001c670


	//   ....[85]....
        /*0ce0*/ 	.word	0x0001c720


	//   ....[86]....
        /*0ce4*/ 	.word	0x0001c780


	//   ....[87]....
        /*0ce8*/ 	.word	0x0001c830


	//   ....[88]....
        /*0cec*/ 	.word	0x0001ca80


	//----- nvinfo : EIATTR_REG_RECONFIG
	.align		4
.L_293:
        /*0cf0*/ 	.byte	0x01, 0x54
	.zero		2


	//----- nvinfo : EIATTR_SYSCALL_OFFSETS
	.align		4
        /*0cf4*/ 	.byte	0x04, 0x46
        /*0cf6*/ 	.short	(.L_295 - .L_294)


	//   ....[0]....
.L_294:
        /*0cf8*/ 	.word	0x00001c90


	//   ....[1]....
        /*0cfc*/ 	.word	0x00013050


	//   ....[2]....
        /*0d00*/ 	.word	0x000131c0


	//   ....[3]....
        /*0d04*/ 	.word	0x00013310


	//   ....[4]....
        /*0d08*/ 	.word	0x00013450


	//   ....[5]....
        /*0d0c*/ 	.word	0x00014dd0


	//----- nvinfo : EIATTR_MBARRIER_INSTR_OFFSETS
	.align		4
.L_295:
        /*0d10*/ 	.byte	0x04, 0x39
        /*0d12*/ 	.short	(.L_297 - .L_296)


	//   ....[0]....
.L_296:
        /*0d14*/ 	.word	0x00000180
        /*0d18*/ 	.word	0x000000ff
        /*0d1c*/ 	.word	0x00022800
        /*0d20*/ 	.short	0x0100
        /*0d22*/ 	.byte	0x08
	.zero		1


	//   ....[1]....
        /*0d24*/ 	.word	0x00000190
        /*0d28*/ 	.word	0x000000ff
        /*0d2c*/ 	.word	0x00022820
        /*0d30*/ 	.short	0x0100
        /*0d32*/ 	.byte	0x08
	.zero		1


	//   ....[2]....
        /*0d34*/ 	.word	0x00000280
        /*0d38*/ 	.word	0x000000ff
        /*0d3c*/ 	.word	0x00022830
        /*0d40*/ 	.short	0x0100
        /*0d42*/ 	.byte	0x08
	.zero		1


	//   ....[3]....
        /*0d44*/ 	.word	0x00000290
        /*0d48*/ 	.word	0x000000ff
        /*0d4c*/ 	.word	0x00022840
        /*0d50*/ 	.short	0x0100
        /*0d52*/ 	.byte	0x08
	.zero		1


	//   ....[4]....
        /*0d54*/ 	.word	0x000002a0
        /*0d58*/ 	.word	0x000000ff
        /*0d5c*/ 	.word	0x00022838
        /*0d60*/ 	.short	0x0100
        /*0d62*/ 	.byte	0x08
	.zero		1


	//   ....[5]....
        /*0d64*/ 	.word	0x000002b0
        /*0d68*/ 	.word	0x000000ff
        /*0d6c*/ 	.word	0x00022848
        /*0d70*/ 	.short	0x0100
        /*0d72*/ 	.byte	0x08
	.zero		1


	//   ....[6]....
        /*0d74*/ 	.word	0x000003e0
        /*0d78*/ 	.word	0x000000ff
        /*0d7c*/ 	.word	0x00022850
        /*0d80*/ 	.short	0x0100
        /*0d82*/ 	.byte	0x08
	.zero		1


	//   ....[7]....
        /*0d84*/ 	.word	0x000003f0
        /*0d88*/ 	.word	0x000000ff
        /*0d8c*/ 	.word	0x00022860
        /*0d90*/ 	.short	0x0100
        /*0d92*/ 	.byte	0x08
	.zero		1


	//   ....[8]....
        /*0d94*/ 	.word	0x00000400
        /*0d98*/ 	.word	0x000000ff
        /*0d9c*/ 	.word	0x00022858
        /*0da0*/ 	.short	0x0100
        /*0da2*/ 	.byte	0x08
	.zero		1


	//   ....[9]....
        /*0da4*/ 	.word	0x00000410
        /*0da8*/ 	.word	0x000000ff
        /*0dac*/ 	.word	0x00022868
        /*0db0*/ 	.short	0x0100
        /*0db2*/ 	.byte	0x08
	.zero		1


	//   ....[10]....
        /*0db4*/ 	.word	0x00000500
        /*0db8*/ 	.word	0x000000ff
        /*0dbc*/ 	.word	0x00022870
        /*0dc0*/ 	.short	0x0100
        /*0dc2*/ 	.byte	0x06
	.zero		1


	//   ....[11]....
        /*0dc4*/ 	.word	0x00000510
        /*0dc8*/ 	.word	0x000000ff
        /*0dcc*/ 	.word	0x00022880
        /*0dd0*/ 	.short	0x0100
        /*0dd2*/ 	.byte	0x06
	.zero		1


	//   ....[12]....
        /*0dd4*/ 	.word	0x00000520
        /*0dd8*/ 	.word	0x000000ff
        /*0ddc*/ 	.word	0x00022878
        /*0de0*/ 	.short	0x0100
        /*0de2*/ 	.byte	0x06
	.zero		1


	//   ....[13]....
        /*0de4*/ 	.word	0x00000530
        /*0de8*/ 	.word	0x000000ff
        /*0dec*/ 	.word	0x00022888
        /*0df0*/ 	.short	0x0100
        /*0df2*/ 	.byte	0x06
	.zero		1


	//   ....[14]....
        /*0df4*/ 	.word	0x00000660
        /*0df8*/ 	.word	0x000000ff
        /*0dfc*/ 	.word	0x00022890
        /*0e00*/ 	.short	0x0100
        /*0e02*/ 	.byte	0x08
	.zero		1


	//   ....[15]....
        /*0e04*/ 	.word	0x00000670
        /*0e08*/ 	.word	0x000000ff
        /*0e0c*/ 	.word	0x000228a0
        /*0e10*/ 	.short	0x0100
        /*0e12*/ 	.byte	0x08
	.zero		1


	//   ....[16]....
        /*0e14*/ 	.word	0x00000680
        /*0e18*/ 	.word	0x000000ff
        /*0e1c*/ 	.word	0x00022898
        /*0e20*/ 	.short	0x0100
        /*0e22*/ 	.byte	0x08
	.zero		1


	//   ....[17]....
        /*0e24*/ 	.word	0x00000690
        /*0e28*/ 	.word	0x000000ff
        /*0e2c*/ 	.word	0x000228a8
        /*0e30*/ 	.short	0x0100
        /*0e32*/ 	.byte	0x08
	.zero		1


	//   ....[18]....
        /*0e34*/ 	.word	0x000007e0
        /*0e38*/ 	.word	0x000000ff
        /*0e3c*/ 	.word	0x000228b0
        /*0e40*/ 	.short	0x0100
        /*0e42*/ 	.byte	0x08
	.zero		1


	//   ....[19]....
        /*0e44*/ 	.word	0x000007f0
        /*0e48*/ 	.word	0x000000ff
        /*0e4c*/ 	.word	0x000228c0
        /*0e50*/ 	.short	0x0100
        /*0e52*/ 	.byte	0x08
	.zero		1


	//   ....[20]....
        /*0e54*/ 	.word	0x00000800
        /*0e58*/ 	.word	0x000000ff
        /*0e5c*/ 	.word	0x000228b8
        /*0e60*/ 	.short	0x0100
        /*0e62*/ 	.byte	0x08
	.zero		1


	//   ....[21]....
        /*0e64*/ 	.word	0x00000810
        /*0e68*/ 	.word	0x000000ff
        /*0e6c*/ 	.word	0x000228c8
        /*0e70*/ 	.short	0x0100
        /*0e72*/ 	.byte	0x08
	.zero		1


	//   ....[22]....
        /*0e74*/ 	.word	0x00001ee0
        /*0e78*/ 	.word	0x000000ff
        /*0e7c*/ 	.word	0x00022800
        /*0e80*/ 	.short	0x010a
        /*0e82*/ 	.byte	0x2b
	.zero		1


	//   ....[23]....
        /*0e84*/ 	.word	0x00001fa0
        /*0e88*/ 	.word	0x00000002
        /*0e8c*/ 	.word	0x00022830
        /*0e90*/ 	.short	0x010a
        /*0e92*/ 	.byte	0x3f
	.zero		1


	//   ....[24]....
        /*0e94*/ 	.word	0x00001fe0
        /*0e98*/ 	.word	0x00000002
        /*0e9c*/ 	.word	0x00022830
        /*0ea0*/ 	.short	0x010a
        /*0ea2*/ 	.byte	0x3f
	.zero		1


	//   ....[25]....
        /*0ea4*/ 	.word	0x00003850
        /*0ea8*/ 	.word	0x000000ff
        /*0eac*/ 	.word	0x00000000
        /*0eb0*/ 	.short	0x0101
        /*0eb2*/ 	.byte	0x06
	.zero		1


	//   ....[26]....
        /*0eb4*/ 	.word	0x00005b50
        /*0eb8*/ 	.word	0x000000ff
        /*0ebc*/ 	.word	0x00022830
        /*0ec0*/ 	.short	0x010a
        /*0ec2*/ 	.byte	0x06
	.zero		1


	//   ....[27]....
        /*0ec4*/ 	.word	0x00005b90
        /*0ec8*/ 	.word	0x000000ff
        /*0ecc*/ 	.word	0x00022830
        /*0ed0*/ 	.short	0x010a
        /*0ed2*/ 	.byte	0x06
	.zero		1


	//   ....[28]....
        /*0ed4*/ 	.word	0x00006420
        /*0ed8*/ 	.word	0x000000ff
        /*0edc*/ 	.word	0x00022850
        /*0ee0*/ 	.short	0x010a
        /*0ee2*/ 	.byte	0x06
	.zero		1


	//   ....[29]....
        /*0ee4*/ 	.word	0x00006460
        /*0ee8*/ 	.word	0x000000ff
        /*0eec*/ 	.word	0x00022850
        /*0ef0*/ 	.short	0x010a
        /*0ef2*/ 	.byte	0x06
	.zero		1


	//   ....[30]....
        /*0ef4*/ 	.word	0x00006f50
        /*0ef8*/ 	.word	0x000000ff
        /*0efc*/ 	.word	0x00000000
        /*0f00*/ 	.short	0x0101
        /*0f02*/ 	.byte	0x06
	.zero		1


	//   ....[31]....
        /*0f04*/ 	.word	0x000092f0
        /*0f08*/ 	.word	0x000000ff
        /*0f0c*/ 	.word	0x00000000
        /*0f10*/ 	.short	0x0101
        /*0f12*/ 	.byte	0x06
	.zero		1


	//   ....[32]....
        /*0f14*/ 	.word	0x00009a30
        /*0f18*/ 	.word	0x000000ff
        /*0f1c*/ 	.word	0x00022830
        /*0f20*/ 	.short	0x010a
        /*0f22*/ 	.byte	0x06
	.zero		1


	//   ....[33]....
        /*0f24*/ 	.word	0x00009a70
        /*0f28*/ 	.word	0x000000ff
        /*0f2c*/ 	.word	0x00022830
        /*0f30*/ 	.short	0x010a
        /*0f32*/ 	.byte	0x06
	.zero		1


	//   ....[34]....
        /*0f34*/ 	.word	0x0000a2d0
        /*0f38*/ 	.word	0x000000ff
        /*0f3c*/ 	.word	0x00022850
        /*0f40*/ 	.short	0x010a
        /*0f42*/ 	.byte	0x06
	.zero		1


	//   ....[35]....
        /*0f44*/ 	.word	0x0000a310
        /*0f48*/ 	.word	0x000000ff
        /*0f4c*/ 	.word	0x00022850
        /*0f50*/ 	.short	0x010a
        /*0f52*/ 	.byte	0x06
	.zero		1


	//   ....[36]....
        /*0f54*/ 	.word	0x0000ac70
        /*0f58*/ 	.word	0x000000ff
        /*0f5c*/ 	.word	0x00000000
        /*0f60*/ 	.short	0x0101
        /*0f62*/ 	.byte	0x06
	.zero		1


	//   ....[37]....
        /*0f64*/ 	.word	0x0000c630
        /*0f68*/ 	.word	0x000000ff
        /*0f6c*/ 	.word	0x00000000
        /*0f70*/ 	.short	0x0101
        /*0f72*/ 	.byte	0x06
	.zero		1


	//   ....[38]....
        /*0f74*/ 	.word	0x0000cc90
        /*0f78*/ 	.word	0x000000ff
        /*0f7c*/ 	.word	0x00022850
        /*0f80*/ 	.short	0x010a
        /*0f82*/ 	.byte	0x05
	.zero		1


	//   ....[39]....
        /*0f84*/ 	.word	0x0000ccd0
        /*0f88*/ 	.word	0x000000ff
        /*0f8c*/ 	.word	0x00022850
        /*0f90*/ 	.short	0x010a
        /*0f92*/ 	.byte	0x05
	.zero		1


	//   ....[40]....
        /*0f94*/ 	.word	0x0000d2b0
        /*0f98*/ 	.word	0x000000ff
        /*0f9c*/ 	.word	0x00000000
        /*0fa0*/ 	.short	0x0101
        /*0fa2*/ 	.byte	0x04
	.zero		1


	//   ....[41]....
        /*0fa4*/ 	.word	0x0000f5d0
        /*0fa8*/ 	.word	0x00000003
        /*0fac*/ 	.word	0x00000000
        /*0fb0*/ 	.short	0x0101
        /*0fb2*/ 	.byte	0x3f
	.zero		1


	//   ....[42]....
        /*0fb4*/ 	.word	0x0000fa70
        /*0fb8*/ 	.word	0x00000002
        /*0fbc*/ 	.word	0x00000000
        /*0fc0*/ 	.short	0x0101
        /*0fc2*/ 	.byte	0x3f
	.zero		1


	//   ....[43]....
        /*0fc4*/ 	.word	0x000139f0
        /*0fc8*/ 	.word	0x00000000
        /*0fcc*/ 	.word	0x00022880
        /*0fd0*/ 	.short	0x010a
        /*0fd2*/ 	.byte	0x3f
	.zero		1


	//   ....[44]....
        /*0fd4*/ 	.word	0x00014270
        /*0fd8*/ 	.word	0x00000000
        /*0fdc*/ 	.word	0x00022870
        /*0fe0*/ 	.short	0x0107
        /*0fe2*/ 	.byte	0x3f
	.zero		1


	//   ....[45]....
        /*0fe4*/ 	.word	0x00014330
        /*0fe8*/ 	.word	0x00000000
        /*0fec*/ 	.word	0x00022870
        /*0ff0*/ 	.short	0x0101
        /*0ff2*/ 	.byte	0x3f
	.zero		1


	//   ....[46]....
        /*0ff4*/ 	.word	0x00014360
        /*0ff8*/ 	.word	0x00000000
        /*0ffc*/ 	.word	0x00022840
        /*1000*/ 	.short	0x010a
        /*1002*/ 	.byte	0x3f
	.zero		1


	//   ....[47]....
        /*1004*/ 	.word	0x00014b20
        /*1008*/ 	.word	0x00000000
        /*100c*/ 	.word	0x00022830
        /*1010*/ 	.short	0x0107
        /*1012*/ 	.byte	0x3f
	.zero		1


	//   ....[48]....
        /*1014*/ 	.word	0x00014be0
        /*1018*/ 	.word	0x00000000
        /*101c*/ 	.word	0x00022830
        /*1020*/ 	.short	0x0101
        /*1022*/ 	.byte	0x3f
	.zero		1


	//   ....[49]....
        /*1024*/ 	.word	0x00015500
        /*1028*/ 	.word	0x00000010
        /*102c*/ 	.word	0x00022800
        /*1030*/ 	.short	0x0107
        /*1032*/ 	.byte	0x3f
	.zero		1


	//   ....[50]....
        /*1034*/ 	.word	0x000155f0
        /*1038*/ 	.word	0x00000010
        /*103c*/ 	.word	0x00022800
        /*1040*/ 	.short	0x0101
        /*1042*/ 	.byte	0x3f
	.zero		1


	//   ....[51]....
        /*1044*/ 	.word	0x00015610
        /*1048*/ 	.word	0x00000010
        /*104c*/ 	.word	0x00022820
        /*1050*/ 	.short	0x010a
        /*1052*/ 	.byte	0x3f
	.zero		1


	//   ....[52]....
        /*1054*/ 	.word	0x00015ae0
        /*1058*/ 	.word	0x00000000
        /*105c*/ 	.word	0x00022880
        /*1060*/ 	.short	0x010a
        /*1062*/ 	.byte	0x3f
	.zero		1


	//   ....[53]....
        /*1064*/ 	.word	0x000160c0
        /*1068*/ 	.word	0x00000000
        /*106c*/ 	.word	0x00022870
        /*1070*/ 	.short	0x0107
        /*1072*/ 	.byte	0x3f
	.zero		1


	//   ....[54]....
        /*1074*/ 	.word	0x00016180
        /*1078*/ 	.word	0x00000000
        /*107c*/ 	.word	0x00022870
        /*1080*/ 	.short	0x0101
        /*1082*/ 	.byte	0x3f
	.zero		1


	//   ....[55]....
        /*1084*/ 	.word	0x000161b0
        /*1088*/ 	.word	0x00000000
        /*108c*/ 	.word	0x00022840
        /*1090*/ 	.short	0x010a
        /*1092*/ 	.byte	0x3f
	.zero		1


	//   ....[56]....
        /*1094*/ 	.word	0x00016750
        /*1098*/ 	.word	0x00000000
        /*109c*/ 	.word	0x00022830
        /*10a0*/ 	.short	0x0107
        /*10a2*/ 	.byte	0x3f
	.zero		1


	//   ....[57]....
        /*10a4*/ 	.word	0x00016810
        /*10a8*/ 	.word	0x00000000
        /*10ac*/ 	.word	0x00022830
        /*10b0*/ 	.short	0x0101
        /*10b2*/ 	.byte	0x3f
	.zero		1


	//   ....[58]....
        /*10b4*/ 	.word	0x000168a0
        /*10b8*/ 	.word	0x00000012
        /*10bc*/ 	.word	0x00022870
        /*10c0*/ 	.short	0x010a
        /*10c2*/ 	.byte	0x3f
	.zero		1


	//   ....[59]....
        /*10c4*/ 	.word	0x00016930
        /*10c8*/ 	.word	0x00000012
        /*10cc*/ 	.word	0x00022860
        /*10d0*/ 	.short	0x010a
        /*10d2*/ 	.byte	0x3f
	.zero		1


	//   ....[60]....
        /*10d4*/ 	.word	0x00016e30
        /*10d8*/ 	.word	0x00000012
        /*10dc*/ 	.word	0x00022850
        /*10e0*/ 	.short	0x0101
        /*10e2*/ 	.byte	0x3f
	.zero		1


	//   ....[61]....
        /*10e4*/ 	.word	0x00016ec0
        /*10e8*/ 	.word	0x00000012
        /*10ec*/ 	.word	0x00000000
        /*10f0*/ 	.short	0x0101
        /*10f2*/ 	.byte	0x3f
	.zero		1


	//   ....[62]....
        /*10f4*/ 	.word	0x00017090
        /*10f8*/ 	.word	0x00000011
        /*10fc*/ 	.word	0x00022870
        /*1100*/ 	.short	0x010a
        /*1102*/ 	.byte	0x3f
	.zero		1


	//   ....[63]....
        /*1104*/ 	.word	0x00017120
        /*1108*/ 	.word	0x00000011
        /*110c*/ 	.word	0x00022860
        /*1110*/ 	.short	0x010a
        /*1112*/ 	.byte	0x3f
	.zero		1


	//   ....[64]....
        /*1114*/ 	.word	0x00017620
        /*1118*/ 	.word	0x00000011
        /*111c*/ 	.word	0x00022850
        /*1120*/ 	.short	0x0101
        /*1122*/ 	.byte	0x3f
	.zero		1


	//   ....[65]....
        /*1124*/ 	.word	0x000176e0
        /*1128*/ 	.word	0x00000011
        /*112c*/ 	.word	0x00000000
        /*1130*/ 	.short	0x0101
        /*1132*/ 	.byte	0x3f
	.zero		1


	//   ....[66]....
        /*1134*/ 	.word	0x000188a0
        /*1138*/ 	.word	0x00000007
        /*113c*/ 	.word	0x00022820
        /*1140*/ 	.short	0x010a
        /*1142*/ 	.byte	0x3f
	.zero		1


	//   ....[67]....
        /*1144*/ 	.word	0x00018a20
        /*1148*/ 	.word	0x00000005
        /*114c*/ 	.word	0x00022840
        /*1150*/ 	.short	0x010a
        /*1152*/ 	.byte	0x3f
	.zero		1


	//   ....[68]....
        /*1154*/ 	.word	0x00018ac0
        /*1158*/ 	.word	0x00000003
        /*115c*/ 	.word	0x00022840
        /*1160*/ 	.short	0x010a
        /*1162*/ 	.byte	0x3f
	.zero		1


	//   ....[69]....
        /*1164*/ 	.word	0x00018b00
        /*1168*/ 	.word	0x00000005
        /*116c*/ 	.word	0x00022860
        /*1170*/ 	.short	0x010a
        /*1172*/ 	.byte	0x3f
	.zero		1


	//   ....[70]....
        /*1174*/ 	.word	0x00018b40
        /*1178*/ 	.word	0x00000003
        /*117c*/ 	.word	0x00022860
        /*1180*/ 	.short	0x010a
        /*1182*/ 	.byte	0x3f
	.zero		1


	//   ....[71]....
        /*1184*/ 	.word	0x00018b80
        /*1188*/ 	.word	0x00000005
        /*118c*/ 	.word	0x00022880
        /*1190*/ 	.short	0x010a
        /*1192*/ 	.byte	0x3f
	.zero		1


	//   ....[72]....
        /*1194*/ 	.word	0x00018bc0
        /*1198*/ 	.word	0x00000003
        /*119c*/ 	.word	0x00022880
        /*11a0*/ 	.short	0x010a
        /*11a2*/ 	.byte	0x3f
	.zero		1


	//   ....[73]....
        /*11a4*/ 	.word	0x00018c30
        /*11a8*/ 	.word	0x00000003
        /*11ac*/ 	.word	0x00022800
        /*11b0*/ 	.short	0x010a
        /*11b2*/ 	.byte	0x3f
	.zero		1


	//   ....[74]....
        /*11b4*/ 	.word	0x00018c80
        /*11b8*/ 	.word	0x00000002
        /*11bc*/ 	.word	0x00022830
        /*11c0*/ 	.short	0x010a
        /*11c2*/ 	.byte	0x3f
	.zero		1


	//   ....[75]....
        /*11c4*/ 	.word	0x00018ce0
        /*11c8*/ 	.word	0x00000008
        /*11cc*/ 	.word	0x00022830
        /*11d0*/ 	.short	0x010a
        /*11d2*/ 	.byte	0x3f
	.zero		1


	//   ....[76]....
        /*11d4*/ 	.word	0x00018d40
        /*11d8*/ 	.word	0x00000008
        /*11dc*/ 	.word	0x00022850
        /*11e0*/ 	.short	0x010a
        /*11e2*/ 	.byte	0x3f
	.zero		1


	//   ....[77]....
        /*11e4*/ 	.word	0x00018da0
        /*11e8*/ 	.word	0x00000008
        /*11ec*/ 	.word	0x00022830
        /*11f0*/ 	.short	0x010a
        /*11f2*/ 	.byte	0x3f
	.zero		1


	//   ....[78]....
        /*11f4*/ 	.word	0x00018e00
        /*11f8*/ 	.word	0x00000008
        /*11fc*/ 	.word	0x00022850
        /*1200*/ 	.short	0x010a
        /*1202*/ 	.byte	0x3f
	.zero		1


	//   ....[79]....
        /*1204*/ 	.word	0x00018e60
        /*1208*/ 	.word	0x00000005
        /*120c*/ 	.word	0x00022850
        /*1210*/ 	.short	0x010a
        /*1212*/ 	.byte	0x3f
	.zero		1


	//   ....[80]....
        /*1214*/ 	.word	0x00018f60
        /*1218*/ 	.word	0x00000000
        /*121c*/ 	.word	0x00022880
        /*1220*/ 	.short	0x010a
        /*1222*/ 	.byte	0x3f
	.zero		1


	//   ....[81]....
        /*1224*/ 	.word	0x00019c40
        /*1228*/ 	.word	0x00000000
        /*122c*/ 	.word	0x00022840
        /*1230*/ 	.short	0x010a
        /*1232*/ 	.byte	0x3f
	.zero		1


	//   ....[82]....
        /*1234*/ 	.word	0x0001b1d0
        /*1238*/ 	.word	0x00000010
        /*123c*/ 	.word	0x00022820
        /*1240*/ 	.short	0x010a
        /*1242*/ 	.byte	0x3f
	.zero		1


	//   ....[83]....
        /*1244*/ 	.word	0x0001b220
        /*1248*/ 	.word	0x00000000
        /*124c*/ 	.word	0x00022880
        /*1250*/ 	.short	0x010a
        /*1252*/ 	.byte	0x3f
	.zero		1


	//   ....[84]....
        /*1254*/ 	.word	0x0001bd50
        /*1258*/ 	.word	0x00000000
        /*125c*/ 	.word	0x00022840
        /*1260*/ 	.short	0x010a
        /*1262*/ 	.byte	0x3f
	.zero		1


	//   ....[85]....
        /*1264*/ 	.word	0x0001c860
        /*1268*/ 	.word	0x00000012
        /*126c*/ 	.word	0x00022870
        /*1270*/ 	.short	0x010a
        /*1272*/ 	.byte	0x3f
	.zero		1


	//   ....[86]....
        /*1274*/ 	.word	0x0001c8b0
        /*1278*/ 	.word	0x00000012
        /*127c*/ 	.word	0x00022860
        /*1280*/ 	.short	0x010a
        /*1282*/ 	.byte	0x3f
	.zero		1


	//   ....[87]....
        /*1284*/ 	.word	0x0001c900
        /*1288*/ 	.word	0x00000011
        /*128c*/ 	.word	0x00022870
        /*1290*/ 	.short	0x010a
        /*1292*/ 	.byte	0x3f
	.zero		1


	//   ....[88]....
        /*1294*/ 	.word	0x0001c950
        /*1298*/ 	.word	0x00000011
        /*129c*/ 	.word	0x00022860
        /*12a0*/ 	.short	0x010a
        /*12a2*/ 	.byte	0x3f
	.zero		1


	//   ....[89]....
        /*12a4*/ 	.word	0x0001c9a0
        /*12a8*/ 	.word	0x00000007
        /*12ac*/ 	.word	0x00022820
        /*12b0*/ 	.short	0x010a
        /*12b2*/ 	.byte	0x3f
	.zero		1


	//   ....[90]....
        /*12b4*/ 	.word	0x0001cb40
        /*12b8*/ 	.word	0x00000005
        /*12bc*/ 	.word	0x00022840
        /*12c0*/ 	.short	0x010a
        /*12c2*/ 	.byte	0x3f
	.zero		1


	//   ....[91]....
        /*12c4*/ 	.word	0x0001cb90
        /*12c8*/ 	.word	0x00000003
        /*12cc*/ 	.word	0x00022840
        /*12d0*/ 	.short	0x010a
        /*12d2*/ 	.byte	0x3f
	.zero		1


	//   ....[92]....
        /*12d4*/ 	.word	0x0001cbe0
        /*12d8*/ 	.word	0x00000005
        /*12dc*/ 	.word	0x00022860
        /*12e0*/ 	.short	0x010a
        /*12e2*/ 	.byte	0x3f
	.zero		1


	//   ....[93]....
        /*12e4*/ 	.word	0x0001cc30
        /*12e8*/ 	.word	0x00000003
        /*12ec*/ 	.word	0x00022860
        /*12f0*/ 	.short	0x010a
        /*12f2*/ 	.byte	0x3f
	.zero		1


	//   ....[94]....
        /*12f4*/ 	.word	0x0001cc80
        /*12f8*/ 	.word	0x00000005
        /*12fc*/ 	.word	0x00022880
        /*1300*/ 	.short	0x010a
        /*1302*/ 	.byte	0x3f
	.zero		1


	//----- nvinfo : EIATTR_NUM_MBARRIERS
	.align		4
.L_297:
        /*1304*/ 	.byte	0x03, 0x38
        /*1306*/ 	.short	0x0016


	//----- nvinfo : EIATTR_EXIT_INSTR_OFFSETS
	.align		4
        /*1308*/ 	.byte	0x04, 0x1c
        /*130a*/ 	.short	(.L_299 - .L_298)


	//   ....[0]....
.L_298:
        /*130c*/ 	.word	0x000009c0


	//   ....[1]....
        /*1310*/ 	.word	0x00011180


	//   ....[2]....
        /*1314*/ 	.word	0x00018c10


	//----- nvinfo : EIATTR_MAX_THREADS
	.align		4
.L_299:
        /*1318*/ 	.byte	0x04, 0x05
        /*131a*/ 	.short	(.L_301 - .L_300)
.L_300:
        /*131c*/ 	.word	0x00000180
        /*1320*/ 	.word	0x00000001
        /*1324*/ 	.word	0x00000001


	//----- nvinfo : EIATTR_CRS_STACK_SIZE
	.align		4
.L_301:
        /*1328*/ 	.byte	0x04, 0x1e
        /*132a*/ 	.short	(.L_303 - .L_302)
.L_302:
        /*132c*/ 	.word	0x00000000


	//----- nvinfo : EIATTR_CBANK_PARAM_SIZE
	.align		4
.L_303:
        /*1330*/ 	.byte	0x03, 0x19
        /*1332*/ 	.short	0x0af0


	//----- nvinfo : EIATTR_PARAM_CBANK
	.align		4
        /*1334*/ 	.byte	0x04, 0x0a
        /*1336*/ 	.short	(.L_305 - .L_304)
	.align		4
.L_304:
        /*1338*/ 	.word	index@(.nv.constant0._ZN7cutlass13device_kernelIN5flash11enable_sm90INS1_16FlashAttnFwdSm90INS1_25CollectiveMainloopFwdSm90ILi2EN4cute5tupleIJNS5_1CILi1EEES8_S8_EEENS6_IJNS7_ILi128EEENS7_ILi160EEESA_EEELi128ENS_12float_e4m3_tEfNS_4arch4Sm90ELb1ELb0ELb1ELb1ELb1ELb0ELb0ELb1ELb1ELb1ELb1ELb0EEENS1_21CollectiveEpilogueFwdINS6_IJSA_SA_SB_EEES9_NS_10bfloat16_tESF_Li256ELb1ELb1ELb1ELb1EEENS1_36VarlenDynamicPersistentTileSchedulerILi128ELi160ELi256ELi128ELb1ELb1ELb1ELb1ELb1ELb1EEEEEEEEEvNT_6ParamsE)
        /*133c*/ 	.short	0x0210
        /*133e*/ 	.short	0x0af0


	//----- nvinfo : EIATTR_SW_WAR
	.align		4
.L_305:
        /*1340*/ 	.byte	0x04, 0x36
        /*1342*/ 	.short	(.L_307 - .L_306)
.L_306:
        /*1344*/ 	.word	0x00000008
.L_307:


//--------------------- .nv.info._ZN7cutlass13device_kernelIN5flash11enable_sm90INS1_16FlashAttnFwdSm90INS1_25CollectiveMainloopFwdSm90ILi2EN4cute5tupleIJNS5_1CILi1EEES8_S8_EEENS6_IJNS7_ILi128EEENS7_ILi160EEESA_EEELi128ENS_12float_e4m3_tEfNS_4arch4Sm90ELb1ELb0ELb1ELb1ELb1ELb1ELb0ELb1ELb1ELb1ELb1ELb0EEENS1_21CollectiveEpilogueFwdINS6_IJSA_SA_SB_EEES9_NS_10bfloat16_tESF_Li256ELb1ELb1ELb1ELb1EEENS1_36VarlenDynamicPersistentTileSchedulerILi128ELi160ELi256ELi128ELb1ELb1ELb1ELb1ELb1ELb1EEEEEEEEEvNT_6ParamsE --------------------------
	.section	.nv.info._ZN7cutlass13device_kernelIN5flash11enable_sm90INS1_16FlashAttnFwdSm90INS1_25CollectiveMainloopFwdSm90ILi2EN4cute5tupleIJNS5_1CILi1EEES8_S8_EEENS6_IJNS7_ILi128EEENS7_ILi160EEESA_EEELi128ENS_12float_e4m3_tEfNS_4arch4Sm90ELb1ELb0ELb1ELb1ELb1ELb1ELb0ELb1ELb1ELb1ELb1ELb0EEENS1_21CollectiveEpilogueFwdINS6_IJSA_SA_SB_EEES9_NS_10bfloat16_tESF_Li256ELb1ELb1ELb1ELb1EEENS1_36VarlenDynamicPersistentTileSchedulerILi128ELi160ELi256ELi128ELb1ELb1ELb1ELb1ELb1ELb1EEEEEEEEEvNT_6ParamsE,"",@"SHT_CUDA_INFO"
	.sectionflags	@""
	.align	4


	//----- nvinfo : EIATTR_CUDA_API_VERSION
	.align		4
        /*0000*/ 	.byte	0x04, 0x37
        /*0002*/ 	.short	(.L_309 - .L_308)
.L_308:
        /*0004*/ 	.word	0x00000082


	//----- nvinfo : EIATTR_KPARAM_INFO
	.align		4
.L_309:
        /*0008*/ 	.byte	0x04, 0x17
        /*000a*/ 	.short	(.L_311 - .L_310)
.L_310:
        /*000c*/ 	.word	0x00000000
        /*0010*/ 	.short	0x0000
        /*0012*/ 	.short	0x0070
        /*0014*/ 	.byte	0x00, 0xf0, 0x01, 0x2a


	//----- nvinfo : EIATTR_SPARSE_MMA_MASK
	.align		4
.L_311:
        /*0018*/ 	.byte	0x03, 0x50
        /*001a*/ 	.short	0x0000


	//----- nvinfo : EIATTR_MAXREG_COUNT
	.align		4
        /*001c*/ 	.byte	0x03, 0x1b
        /*001e*/ 	.short	0x00a8


	//----- nvinfo : EIATTR_NUM_BARRIERS
	.align		4
        /*0020*/ 	.byte	0x02, 0x4c
        /*0022*/ 	.byte	0x10
	.zero		1


	//----- nvinfo : EIATTR_EXTERNS
	.align		4
        /*0024*/ 	.byte	0x04, 0x0f
        /*0026*/ 	.short	(.L_313 - .L_312)


	//   ....[0]....
	.align		4
.L_312:
        /*0028*/ 	.word	index@(__assertfail)


	//----- nvinfo : EIATTR_ANNOTATIONS
	.align		4
.L_313:
        /*002c*/ 	.byte	0x04, 0x55
        /*002e*/ 	.short	(.L_315 - .L_314)


	//   ....[0]....
.L_314:
        /* <DEDUP_REMOVED lines=46> */


	//----- nvinfo : EIATTR_MERCURY_ISA_VERSION
	.align		4
.L_315:
        /*02f8*/ 	.byte	0x03, 0x5f
        /*02fa*/ 	.short	0x0101


	//----- nvinfo : EIATTR_UNUSED_LOAD_BYTE_OFFSET
	.align		4
        /*02fc*/ 	.byte	0x04, 0x44
        /*02fe*/ 	.short	(.L_317 - .L_316)


	//   ....[0]....
.L_316:
        /*0300*/ 	.word	0x00000aa0
        /*0304*/ 	.word	0x0000fff0


	//   ....[1]....
        /*0308*/ 	.word	0x0001bdc0
        /*030c*/ 	.word	0x0000fff0


	//----- nvinfo : EIATTR_INT_WARP_WIDE_INSTR_OFFSETS
	.align		4
.L_317:
        /*0310*/ 	.byte	0x04, 0x31
        /*0312*/ 	.short	(.L_319 - .L_318)


	//   ....[0]....
.L_318:
        /*0314*/ 	.word	0x00000130


	//   ....[1]....
        /*0318*/ 	.word	0x00000170


	//   ....[2]....
        /*031c*/ 	.word	0x000001e0


	//   ....[3]....
        /*0320*/ 	.word	0x00022eb0


	//   ....[4]....
        /*0324*/ 	.word	0x00022f50


	//   ....[5]....
        /*0328*/ 	.word	0x000271e0


	//   ....[6]....
        /*032c*/ 	.word	0x00027280


	//----- nvinfo : EIATTR_COOP_GROUP_MASK_REGIDS
	.align		4
.L_319:
        /*0330*/ 	.byte	0x04, 0x29
        /*0332*/ 	.short	(.L_321 - .L_320)


	//   ....[0]....
.L_320:
        /*0334*/ 	.word	0xffffffff


	//   ....[1]....
        /*0338*/ 	.word	0xffffffff


	//   ....[2]....
        /*033c*/ 	.word	0xffffffff


	//   ....[3]....
        /*0340*/ 	.word	0xffffffff


	//   ....[4]....
        /*0344*/ 	.word	0xffffffff


	//   ....[5]....
        /*0348*/ 	.word	0xffffffff


	//   ....[6]....
        /*034c*/ 	.word	0xffffffff


	//   ....[7]....
        /*0350*/ 	.word	0xffffffff


	//   ....[8]....
        /*0354*/ 	.word	0xffffffff


	//   ....[9]....
        /*0358*/ 	.word	0xffffffff


	//   ....[10]....
        /*035c*/ 	.word	0xffffffff


	//   ....[11]....
        /*0360*/ 	.word	0xffffffff


	//   ....[12]....
        /*0364*/ 	.word	0xffffffff


	//   ....[13]....
        /*0368*/ 	.word	0xffffffff


	//   ....[14]....
        /*036c*/ 	.word	0xffffffff


	//   ....[15]....
        /*0370*/ 	.word	0xffffffff


	//   ....[16]....
        /*0374*/ 	.word	0xffffffff


	//   ....[17]....
        /*0378*/ 	.word	0xffffffff


	//   ....[18]....
        /*037c*/ 	.word	0xffffffff


	//   ....[19]....
        /*0380*/ 	.word	0xffffffff


	//   ....[20]....
        /*0384*/ 	.word	0xffffffff


	//   ....[21]....
        /*0388*/ 	.word	0xffffffff


	//   ....[22]....
        /*038c*/ 	.word	0xffffffff


	//   ....[23]....
        /*0390*/ 	.word	0xffffffff


	//   ....[24]....
        /*0394*/ 	.word	0xffffffff


	//   ....[25]....
        /*0398*/ 	.word	0xffffffff


	//   ....[26]....
        /*039c*/ 	.word	0xffffffff


	//   ....[27]....
        /*03a0*/ 	.word	0xffffffff


	//   ....[28]....
        /*03a4*/ 	.word	0xffffffff


	//   ....[29]....
        /*03a8*/ 	.word	0xffffffff


	//   ....[30]....
        /*03ac*/ 	.word	0xffffffff


	//   ....[31]....
        /*03b0*/ 	.word	0xffffffff


	//   ....[32]....
        /*03b4*/ 	.word	0xffffffff


	//   ....[33]....
        /*03b8*/ 	.word	0xffffffff


	//   ....[34]....
        /*03bc*/ 	.word	0xffffffff


	//   ....[35]....
        /*03c0*/ 	.word	0xffffffff


	//   ....[36]....
        /*03c4*/ 	.word	0xffffffff


	//   ....[37]....
        /*03c8*/ 	.word	0xffffffff


	//   ....[38]....
        /*03cc*/ 	.word	0xffffffff


	//   ....[39]....
        /*03d0*/ 	.word	0xffffffff


	//   ....[40]....
        /*03d4*/ 	.word	0xffffffff


	//   ....[41]....
        /*03d8*/ 	.word	0xffffffff


	//   ....[42]....
        /*03dc*/ 	.word	0xffffffff


	//   ....[43]....
        /*03e0*/ 	.word	0xffffffff


	//   ....[44]....
        /*03e4*/ 	.word	0xffffffff


	//   ....[45]....
        /*03e8*/ 	.word	0xffffffff


	//   ....[46]....
        /*03ec*/ 	.word	0xffffffff


	//   ....[47]....
        /*03f0*/ 	.word	0xffffffff


	//   ....[48]....
        /*03f4*/ 	.word	0xffffffff


	//   ....[49]....
        /*03f8*/ 	.word	0xffffffff


	//   ....[50]....
        /*03fc*/ 	.word	0xffffffff


	//   ....[51]....
        /*0400*/ 	.word	0xffffffff


	//   ....[52]....
        /*0404*/ 	.word	0xffffffff


	//   ....[53]....
        /*0408*/ 	.word	0xffffffff


	//   ....[54]....
        /*040c*/ 	.word	0xffffffff


	//   ....[55]....
        /*0410*/ 	.word	0xffffffff


	//   ....[56]....
        /*0414*/ 	.word	0xffffffff


	//   ....[57]....
        /*0418*/ 	.word	0xffffffff


	//   ....[58]....
        /*041c*/ 	.word	0xffffffff


	//   ....[59]....
        /*0420*/ 	.word	0xffffffff


	//   ....[60]....
        /*0424*/ 	.word	0xffffffff


	//   ....[61]....
        /*0428*/ 	.word	0xffffffff


	//   ....[62]....
        /*042c*/ 	.word	0xffffffff


	//   ....[63]....
        /*0430*/ 	.word	0xffffffff


	//   ....[64]....
        /*0434*/ 	.word	0xffffffff


	//   ....[65]....
        /*0438*/ 	.word	0xffffffff


	//   ....[66]....
        /*043c*/ 	.word	0xffffffff


	//   ....[67]....
        /*0440*/ 	.word	0xffffffff


	//   ....[68]....
        /*0444*/ 	.word	0xffffffff


	//   ....[69]....
        /*0448*/ 	.word	0xffffffff


	//   ....[70]....
        /*044c*/ 	.word	0xffffffff


	//   ....[71]....
        /*0450*/ 	.word	0xffffffff


	//   ....[72]....
        /*0454*/ 	.word	0xffffffff


	//   ....[73]....
        /*0458*/ 	.word	0xffffffff


	//   ....[74]....
        /*045c*/ 	.word	0xffffffff


	//   ....[75]....
        /*0460*/ 	.word	0xffffffff


	//   ....[76]....
        /*0464*/ 	.word	0xffffffff


	//   ....[77]....
        /*0468*/ 	.word	0xffffffff


	//   ....[78]....
        /*046c*/ 	.word	0xffffffff


	//   ....[79]....
        /*0470*/ 	.word	0xffffffff


	//   ....[80]....
        /*0474*/ 	.word	0xffffffff


	//   ....[81]....
        /*0478*/ 	.word	0xffffffff


	//   ....[82]....
        /*047c*/ 	.word	0xffffffff


	//   ....[83]....
        /*0480*/ 	.word	0xffffffff


	//   ....[84]....
        /*0484*/ 	.word	0xffffffff


	//   ....[85]....
        /*0488*/ 	.word	0xffffffff


	//   ....[86]....
        /*048c*/ 	.word	0xffffffff


	//   ....[87]....
        /*0490*/ 	.word	0xffffffff


	//   ....[88]....
        /*0494*/ 	.word	0xffffffff


	//   ....[89]....
        /*0498*/ 	.word	0xffffffff


	//   ....[90]....
        /*049c*/ 	.word	0xffffffff


	//   ....[91]....
        /*04a0*/ 	.word	0xffffffff


	//   ....[92]....
        /*04a4*/ 	.word	0xffffffff


	//   ....[93]....
        /*04a8*/ 	.word	0xffffffff


	//   ....[94]....
        /*04ac*/ 	.word	0xffffffff


	//   ....[95]....
        /*04b0*/ 	.word	0xffffffff


	//   ....[96]....
        /*04b4*/ 	.word	0xffffffff


	//   ....[97]....
        /*04b8*/ 	.word	0xffffffff


	//   ....[98]....
        /*04bc*/ 	.word	0xffffffff


	//   ....[99]....
        /*04c0*/ 	.word	0xffffffff


	//   ....[100]....
        /*04c4*/ 	.word	0xffffffff


	//   ....[101]....
        /*04c8*/ 	.word	0xffffffff


	//   ....[102]....
        /*04cc*/ 	.word	0xffffffff


	//   ....[103]....
        /*04d0*/ 	.word	0xffffffff


	//   ....[104]....
        /*04d4*/ 	.word	0xffffffff


	//   ....[105]....
        /*04d8*/ 	.word	0xffffffff


	//   ....[106]....
        /*04dc*/ 	.word	0xffffffff


	//   ....[107]....
        /*04e0*/ 	.word	0xffffffff


	//   ....[108]....
        /*04e4*/ 	.word	0xffffffff


	//   ....[109]....
        /*04e8*/ 	.word	0xffffffff


	//   ....[110]....
        /*04ec*/ 	.word	0xffffffff


	//   ....[111]....
        /*04f0*/ 	.word	0xffffffff


	//   ....[112]....
        /*04f4*/ 	.word	0xffffffff


	//   ....[113]....
        /*04f8*/ 	.word	0xffffffff


	//   ....[114]....
        /*04fc*/ 	.word	0xffffffff


	//   ....[115]....
        /*0500*/ 	.word	0xffffffff


	//   ....[116]....
        /*0504*/ 	.word	0xffffffff


	//   ....[117]....
        /*0508*/ 	.word	0xffffffff


	//   ....[118]....
        /*050c*/ 	.word	0xffffffff


	//   ....[119]....
        /*0510*/ 	.word	0xffffffff


	//   ....[120]....
        /*0514*/ 	.word	0xffffffff


	//   ....[121]....
        /*0518*/ 	.word	0xffffffff


	//   ....[122]....
        /*051c*/ 	.word	0xffffffff


	//   ....[123]....
        /*0520*/ 	.word	0xffffffff


	//   ....[124]....
        /*0524*/ 	.word	0xffffffff


	//   ....[125]....
        /*0528*/ 	.word	0xffffffff


	//   ....[126]....
        /*052c*/ 	.word	0xffffffff


	//   ....[127]....
        /*0530*/ 	.word	0xffffffff


	//   ....[128]....
        /*0534*/ 	.word	0xffffffff


	//   ....[129]....
        /*0538*/ 	.word	0xffffffff


	//   ....[130]....
        /*053c*/ 	.word	0xffffffff


	//   ....[131]....
        /*0540*/ 	.word	0xffffffff


	//   ....[132]....
        /*0544*/ 	.word	0xffffffff


	//   ....[133]....
        /*0548*/ 	.word	0xffffffff


	//   ....[134]....
        /*054c*/ 	.word	0xffffffff


	//   ....[135]....
        /*0550*/ 	.word	0xffffffff


	//   ....[136]....
        /*0554*/ 	.word	0xffffffff


	//   ....[137]....
        /*0558*/ 	.word	0xffffffff


	//   ....[138]....
        /*055c*/ 	.word	0xffffffff


	//   ....[139]....
        /*0560*/ 	.word	0xffffffff


	//   ....[140]....
        /*0564*/ 	.word	0xffffffff


	//   ....[141]....
        /*0568*/ 	.word	0xffffffff


	//   ....[142]....
        /*056c*/ 	.word	0xffffffff


	//   ....[143]....
        /*0570*/ 	.word	0xffffffff


	//   ....[144]....
        /*0574*/ 	.word	0xffffffff


	//   ....[145]....
        /*0578*/ 	.word	0xffffffff


	//   ....[146]....
        /*057c*/ 	.word	0xffffffff


	//   ....[147]....
        /*0580*/ 	.word	0xffffffff


	//   ....[148]....
        /*0584*/ 	.word	0xffffffff


	//   ....[149]....
        /*0588*/ 	.word	0xffffffff


	//   ....[150]....
        /*058c*/ 	.word	0xffffffff


	//   ....[151]....
        /*0590*/ 	.word	0xffffffff


	//   ....[152]....
        /*0594*/ 	.word	0xffffffff


	//   ....[153]....
        /*0598*/ 	.word	0xffffffff


	//   ....[154]....
        /*059c*/ 	.word	0xffffffff


	//   ....[155]....
        /*05a0*/ 	.word	0xffffffff


	//   ....[156]....
        /*05a4*/ 	.word	0xffffffff


	//   ....[157]....
        /*05a8*/ 	.word	0xffffffff


	//   ....[158]....
        /*05ac*/ 	.word	0xffffffff


	//   ....[159]....
        /*05b0*/ 	.word	0xffffffff


	//   ....[160]....
        /*05b4*/ 	.word	0xffffffff


	//   ....[161]....
        /*05b8*/ 	.word	0xffffffff


	//   ....[162]....
        /*05bc*/ 	.word	0xffffffff


	//   ....[163]....
        /*05c0*/ 	.word	0xffffffff


	//   ....[164]....
        /*05c4*/ 	.word	0xffffffff


	//   ....[165]....
        /*05c8*/ 	.word	0xffffffff


	//   ....[166]....
        /*05cc*/ 	.word	0xffffffff


	//   ....[167]....
        /*05d0*/ 	.word	0xffffffff


	//   ....[168]....
        /*05d4*/ 	.word	0xffffffff


	//   ....[169]....
        /*05d8*/ 	.word	0xffffffff


	//   ....[170]....
        /*05dc*/ 	.word	0xffffffff


	//   ....[171]....
        /*05e0*/ 	.word	0xffffffff


	//   ....[172]....
        /*05e4*/ 	.word	0xffffffff


	//   ....[173]....
        /*05e8*/ 	.word	0xffffffff


	//   ....[174]....
        /*05ec*/ 	.word	0xffffffff


	//   ....[175]....
        /*05f0*/ 	.word	0xffffffff


	//   ....[176]....
        /*05f4*/ 	.word	0xffffffff


	//   ....[177]....
        /*05f8*/ 	.word	0xffffffff


	//   ....[178]....
        /*05fc*/ 	.word	0xffffffff


	//   ....[179]....
        /*0600*/ 	.word	0xffffffff


	//   ....[180]....
        /*0604*/ 	.word	0xffffffff


	//   ....[181]....
        /*0608*/ 	.word	0xffffffff


	//   ....[182]....
        /*060c*/ 	.word	0xffffffff


	//   ....[183]....
        /*0610*/ 	.word	0xffffffff


	//   ....[184]....
        /*0614*/ 	.word	0xffffffff


	//   ....[185]....
        /*0618*/ 	.word	0xffffffff


	//   ....[186]....
        /*061c*/ 	.word	0xffffffff


	//   ....[187]....
        /*0620*/ 	.word	0xffffffff


	//   ....[188]....
        /*0624*/ 	.word	0xffffffff


	//   ....[189]....
        /*0628*/ 	.word	0xffffffff


	//   ....[190]....
        /*062c*/ 	.word	0xffffffff


	//   ....[191]....
        /*0630*/ 	.word	0xffffffff


	//   ....[192]....
        /*0634*/ 	.word	0xffffffff


	//   ....[193]....
        /*0638*/ 	.word	0xffffffff


	//   ....[194]....
        /*063c*/ 	.word	0xffffffff


	//   ....[195]....
        /*0640*/ 	.word	0xffffffff


	//   ....[196]....
        /*0644*/ 	.word	0xffffffff


	//   ....[197]....
        /*0648*/ 	.word	0xffffffff


	//   ....[198]....
        /*064c*/ 	.word	0xffffffff


	//   ....[199]....
        /*0650*/ 	.word	0xffffffff


	//   ....[200]....
        /*0654*/ 	.word	0xffffffff


	//   ....[201]....
        /*0658*/ 	.word	0xffffffff


	//   ....[202]....
        /*065c*/ 	.word	0xffffffff


	//   ....[203]....
        /*0660*/ 	.word	0xffffffff


	//   ....[204]....
        /*0664*/ 	.word	0xffffffff


	//   ....[205]....
        /*0668*/ 	.word	0xffffffff


	//   ....[206]....
        /*066c*/ 	.word	0xffffffff


	//   ....[207]....
        /*0670*/ 	.word	0xffffffff


	//   ....[208]....
        /*0674*/ 	.word	0xffffffff


	//   ....[209]....
        /*0678*/ 	.word	0xffffffff


	//   ....[210]....
        /*067c*/ 	.word	0xffffffff


	//   ....[211]....
        /*0680*/ 	.word	0xffffffff


	//   ....[212]....
        /*0684*/ 	.word	0xffffffff


	//   ....[213]....
        /*0688*/ 	.word	0xffffffff


	//   ....[214]....
        /*068c*/ 	.word	0xffffffff


	//   ....[215]....
        /*0690*/ 	.word	0xffffffff


	//   ....[216]....
        /*0694*/ 	.word	0xffffffff


	//   ....[217]....
        /*0698*/ 	.word	0xffffffff


	//   ....[218]....
        /*069c*/ 	.word	0xffffffff


	//   ....[219]....
        /*06a0*/ 	.word	0xffffffff


	//   ....[220]....
        /*06a4*/ 	.word	0xffffffff


	//   ....[221]....
        /*06a8*/ 	.word	0xffffffff


	//   ....[222]....
        /*06ac*/ 	.word	0xffffffff


	//   ....[223]....
        /*06b0*/ 	.word	0xffffffff


	//   ....[224]....
        /*06b4*/ 	.word	0xffffffff


	//   ....[225]....
        /*06b8*/ 	.word	0xffffffff


	//   ....[226]....
        /*06bc*/ 	.word	0xffffffff


	//   ....[227]....
        /*06c0*/ 	.word	0xffffffff


	//   ....[228]....
        /*06c4*/ 	.word	0xffffffff


	//   ....[229]....
        /*06c8*/ 	.word	0xffffffff


	//   ....[230]....
        /*06cc*/ 	.word	0xffffffff


	//   ....[231]....
        /*06d0*/ 	.word	0xffffffff


	//   ....[232]....
        /*06d4*/ 	.word	0xffffffff


	//   ....[233]....
        /*06d8*/ 	.word	0xffffffff


	//   ....[234]....
        /*06dc*/ 	.word	0xffffffff


	//   ....[235]....
        /*06e0*/ 	.word	0xffffffff


	//   ....[236]....
        /*06e4*/ 	.word	0xffffffff


	//   ....[237]....
        /*06e8*/ 	.word	0xffffffff


	//   ....[238]....
        /*06ec*/ 	.word	0xffffffff


	//   ....[239]....
        /*06f0*/ 	.word	0xffffffff


	//   ....[240]....
        /*06f4*/ 	.word	0xffffffff


	//   ....[241]....
        /*06f8*/ 	.word	0xffffffff


	//   ....[242]....
        /*06fc*/ 	.word	0xffffffff


	//   ....[243]....
        /*0700*/ 	.word	0xffffffff


	//   ....[244]....
        /*0704*/ 	.word	0xffffffff


	//   ....[245]....
        /*0708*/ 	.word	0xffffffff


	//   ....[246]....
        /*070c*/ 	.word	0xffffffff


	//   ....[247]....
        /*0710*/ 	.word	0xffffffff


	//   ....[248]....
        /*0714*/ 	.word	0xffffffff


	//   ....[249]....
        /*0718*/ 	.word	0xffffffff


	//   ....[250]....
        /*071c*/ 	.word	0xffffffff


	//   ....[251]....
        /*0720*/ 	.word	0xffffffff


	//   ....[252]....
        /*0724*/ 	.word	0xffffffff


	//   ....[253]....
        /*0728*/ 	.word	0xffffffff


	//   ....[254]....
        /*072c*/ 	.word	0xffffffff


	//   ....[255]....
        /*0730*/ 	.word	0xffffffff


	//   ....[0]....
        /*0734*/ 	.word	0xffffffff


	//   ....[1]....
        /*0738*/ 	.word	0xffffffff


	//   ....[2]....
        /*073c*/ 	.word	0xffffffff


	//   ....[3]....
        /*0740*/ 	.word	0xffffffff


	//   ....[4]....
        /*0744*/ 	.word	0xffffffff


	//   ....[5]....
        /*0748*/ 	.word	0xffffffff


	//   ....[6]....
        /*074c*/ 	.word	0xffffffff


	//   ....[7]....
        /*0750*/ 	.word	0xffffffff


	//   ....[8]....
        /*0754*/ 	.word	0xffffffff


	//   ....[9]....
        /*0758*/ 	.word	0xffffffff


	//   ....[10]....
        /*075c*/ 	.word	0xffffffff


	//   ....[11]....
        /*0760*/ 	.word	0xffffffff


	//   ....[12]....
        /*0764*/ 	.word	0xffffffff


	//   ....[13]....
        /*0768*/ 	.word	0xffffffff


	//   ....[14]....
        /*076c*/ 	.word	0xffffffff


	//   ....[15]....
        /*0770*/ 	.word	0xffffffff


	//   ....[16]....
        /*0774*/ 	.word	0xffffffff


	//   ....[17]....
        /*0778*/ 	.word	0xffffffff


	//   ....[18]....
        /*077c*/ 	.word	0xffffffff


	//   ....[19]....
        /*0780*/ 	.word	0xffffffff


	//   ....[20]....
        /*0784*/ 	.word	0xffffffff


	//   ....[21]....
        /*0788*/ 	.word	0xffffffff


	//   ....[22]....
        /*078c*/ 	.word	0xffffffff


	//   ....[23]....
        /*0790*/ 	.word	0xffffffff


	//   ....[24]....
        /*0794*/ 	.word	0xffffffff


	//   ....[25]....
        /*0798*/ 	.word	0xffffffff


	//   ....[26]....
        /*079c*/ 	.word	0xffffffff


	//   ....[27]....
        /*07a0*/ 	.word	0xffffffff


	//   ....[28]....
        /*07a4*/ 	.word	0xffffffff


	//   ....[29]....
        /*07a8*/ 	.word	0xffffffff


	//   ....[30]....
        /*07ac*/ 	.word	0xffffffff


	//   ....[31]....
        /*07b0*/ 	.word	0xffffffff


	//   ....[32]....
        /*07b4*/ 	.word	0xffffffff


	//   ....[33]....
        /*07b8*/ 	.word	0x0500000f


	//   ....[34]....
        /*07bc*/ 	.word	0x0500000f


	//   ....[35]....
        /*07c0*/ 	.word	0x0500000f


	//   ....[36]....
        /*07c4*/ 	.word	0x0500000f


	//   ....[37]....
        /*07c8*/ 	.word	0x0500000f


	//   ....[38]....
        /*07cc*/ 	.word	0x0500000f


	//   ....[39]....
        /*07d0*/ 	.word	0x0500000f


	//   ....[40]....
        /*07d4*/ 	.word	0x0500000f


	//   ....[41]....
        /*07d8*/ 	.word	0x0500000f


	//   ....[42]....
        /*07dc*/ 	.word	0x0500000f


	//   ....[43]....
        /*07e0*/ 	.word	0x0500000f


	//   ....[44]....
        /*07e4*/ 	.word	0x0500000f


	//   ....[45]....
        /*07e8*/ 	.word	0x0500000f


	//   ....[46]....
        /*07ec*/ 	.word	0x0500000f


	//   ....[47]....
        /*07f0*/ 	.word	0x0500000f


	//   ....[48]....
        /*07f4*/ 	.word	0x0500000f


	//   ....[49]....
        /*07f8*/ 	.word	0x0500000f


	//   ....[50]....
        /*07fc*/ 	.word	0x0500000f


	//   ....[51]....
        /*0800*/ 	.word	0x0500000f


	//   ....[52]....
        /*0804*/ 	.word	0x0500000f


	//   ....[53]....
        /*0808*/ 	.word	0x0500000f


	//   ....[54]....
        /*080c*/ 	.word	0x0500000f


	//   ....[55]....
        /*0810*/ 	.word	0x0500000f


	//   ....[56]....
        /*0814*/ 	.word	0x0500000f


	//   ....[57]....
        /*0818*/ 	.word	0x0500000f


	//   ....[58]....
        /*081c*/ 	.word	0x0500000f


	//   ....[59]....
        /*0820*/ 	.word	0x0500000f


	//   ....[60]....
        /*0824*/ 	.word	0x0500000f


	//   ....[61]....
        /*0828*/ 	.word	0x0500000f


	//   ....[62]....
        /*082c*/ 	.word	0x0500000f


	//   ....[63]....
        /*0830*/ 	.word	0x0500000f


	//   ....[64]....
        /*0834*/ 	.word	0x0500000f


	//   ....[65]....
        /*0838*/ 	.word	0x0500000f


	//   ....[66]....
        /*083c*/ 	.word	0x0500000f


	//   ....[67]....
        /*0840*/ 	.word	0x0500000f


	//   ....[68]....
        /*0844*/ 	.word	0x0500000f


	//   ....[69]....
        /*0848*/ 	.word	0x0500000f


	//   ....[70]....
        /*084c*/ 	.word	0x0500000f


	//   ....[71]....
        /*0850*/ 	.word	0x0500000f


	//   ....[72]....
        /*0854*/ 	.word	0x0500000f


	//   ....[73]....
        /*0858*/ 	.word	0x0500000f


	//   ....[74]....
        /*085c*/ 	.word	0x0500000f


	//   ....[75]....
        /*0860*/ 	.word	0x0500000f


	//   ....[76]....
        /*0864*/ 	.word	0x0500000f


	//   ....[77]....
        /*0868*/ 	.word	0x0500000f


	//   ....[78]....
        /*086c*/ 	.word	0x0500000f


	//   ....[79]....
        /*0870*/ 	.word	0x0500000f


	//   ....[80]....
        /*0874*/ 	.word	0x0500000f


	//   ....[81]....
        /*0878*/ 	.word	0x0500000f


	//   ....[82]....
        /*087c*/ 	.word	0x0500000f


	//   ....[83]....
        /*0880*/ 	.word	0x0500000f


	//   ....[84]....
        /*0884*/ 	.word	0x0500000f


	//   ....[85]....
        /*0888*/ 	.word	0x0500000f


	//   ....[86]....
        /*088c*/ 	.word	0x0500000f


	//   ....[87]....
        /*0890*/ 	.word	0x0500000f


	//   ....[88]....
        /*0894*/ 	.word	0x0500000f


	//   ....[89]....
        /*0898*/ 	.word	0x0500000f


	//   ....[90]....
        /*089c*/ 	.word	0x0500000f


	//   ....[91]....
        /*08a0*/ 	.word	0x0500000f


	//   ....[92]....
        /*08a4*/ 	.word	0x0500000f


	//   ....[93]....
        /*08a8*/ 	.word	0x0500000f


	//   ....[94]....
        /*08ac*/ 	.word	0x0500000f


	//   ....[95]....
        /*08b0*/ 	.word	0x0500000f


	//   ....[96]....
        /*08b4*/ 	.word	0x0500000f


	//   ....[97]....
        /*08b8*/ 	.word	0x0500000f


	//   ....[98]....
        /*08bc*/ 	.word	0x0500000f


	//   ....[99]....
        /*08c0*/ 	.word	0x0500000f


	//   ....[100]....
        /*08c4*/ 	.word	0x0500000f


	//   ....[101]....
        /*08c8*/ 	.word	0x0500000f


	//   ....[102]....
        /*08cc*/ 	.word	0x0500000f


	//   ....[103]....
        /*08d0*/ 	.word	0x0500000f


	//   ....[104]....
        /*08d4*/ 	.word	0x0500000f


	//   ....[105]....
        /*08d8*/ 	.word	0x0500000f


	//   ....[106]....
        /*08dc*/ 	.word	0x0500000f


	//   ....[107]....
        /*08e0*/ 	.word	0x0500000f


	//   ....[108]....
        /*08e4*/ 	.word	0x0500000f


	//   ....[109]....
        /*08e8*/ 	.word	0x0500000f


	//   ....[110]....
        /*08ec*/ 	.word	0x0500000f


	//   ....[111]....
        /*08f0*/ 	.word	0x0500000f


	//   ....[112]....
        /*08f4*/ 	.word	0x0500000f


	//   ....[113]....
        /*08f8*/ 	.word	0x0500000f


	//   ....[114]....
        /*08fc*/ 	.word	0x0500000f


	//   ....[115]....
        /*0900*/ 	.word	0x0500000f


	//   ....[116]....
        /*0904*/ 	.word	0x0500000f


	//   ....[117]....
        /*0908*/ 	.word	0x0500000f


	//   ....[118]....
        /*090c*/ 	.word	0x0500000f


	//   ....[119]....
        /*0910*/ 	.word	0x0500000f


	//   ....[120]....
        /*0914*/ 	.word	0x0500000f


	//   ....[121]....
        /*0918*/ 	.word	0x0500000f


	//   ....[122]....
        /*091c*/ 	.word	0x0500000f


	//   ....[123]....
        /*0920*/ 	.word	0x0500000f


	//   ....[124]....
        /*0924*/ 	.word	0x0500000f


	//   ....[125]....
        /*0928*/ 	.word	0x0500000f


	//   ....[126]....
        /*092c*/ 	.word	0x0500000f


	//   ....[127]....
        /*0930*/ 	.word	0x0500000f


	//   ....[128]....
        /*0934*/ 	.word	0x0500000f


	//   ....[129]....
        /*0938*/ 	.word	0x0500000f


	//   ....[130]....
        /*093c*/ 	.word	0x0500000f


	//   ....[131]....
        /*0940*/ 	.word	0x0500000f


	//   ....[132]....
        /*0944*/ 	.word	0x0500000f


	//   ....[133]....
        /*0948*/ 	.word	0x0500000f


	//   ....[134]....
        /*094c*/ 	.word	0x0500000f


	//   ....[135]....
        /*0950*/ 	.word	0x0500000f


	//   ....[136]....
        /*0954*/ 	.word	0x0500000f


	//   ....[137]....
        /*0958*/ 	.word	0x0500000f


	//   ....[138]....
        /*095c*/ 	.word	0x0500000f


	//   ....[139]....
        /*0960*/ 	.word	0x0500000f


	//   ....[140]....
        /*0964*/ 	.word	0x0500000f


	//   ....[141]....
        /*0968*/ 	.word	0x0500000f


	//   ....[142]....
        /*096c*/ 	.word	0x0500000f


	//   ....[143]....
        /*0970*/ 	.word	0x0500000f


	//   ....[144]....
        /*0974*/ 	.word	0x0500000f


	//   ....[145]....
        /*0978*/ 	.word	0x0500000f


	//   ....[146]....
        /*097c*/ 	.word	0x0500000f


	//   ....[147]....
        /*0980*/ 	.word	0x0500000f


	//   ....[148]....
        /*0984*/ 	.word	0x0500000f


	//   ....[149]....
        /*0988*/ 	.word	0x0500000f


	//   ....[150]....
        /*098c*/ 	.word	0x0500000f


	//   ....[151]....
        /*0990*/ 	.word	0x0500000f


	//   ....[152]....
        /*0994*/ 	.word	0x0500000f


	//   ....[153]....
        /*0998*/ 	.word	0x0500000f


	//   ....[154]....
        /*099c*/ 	.word	0x0500000f


	//   ....[155]....
        /*09a0*/ 	.word	0x0500000f


	//   ....[156]....
        /*09a4*/ 	.word	0x0500000f


	//   ....[157]....
        /*09a8*/ 	.word	0x0500000f


	//   ....[158]....
        /*09ac*/ 	.word	0x0500000f


	//   ....[159]....
        /*09b0*/ 	.word	0x0500000f


	//   ....[160]....
        /*09b4*/ 	.word	0x0500000f


	//   ....[161]....
        /*09b8*/ 	.word	0x0500000f


	//   ....[162]....
        /*09bc*/ 	.word	0x0500000f


	//   ....[163]....
        /*09c0*/ 	.word	0x0500000f


	//   ....[164]....
        /*09c4*/ 	.word	0x0500000f


	//   ....[165]....
        /*09c8*/ 	.word	0x0500000f


	//   ....[166]....
        /*09cc*/ 	.word	0x0500000f


	//   ....[167]....
        /*09d0*/ 	.word	0x0500000f


	//   ....[168]....
        /*09d4*/ 	.word	0x0500000f


	//   ....[169]....
        /*09d8*/ 	.word	0x0500000f


	//   ....[170]....
        /*09dc*/ 	.word	0x0500000f


	//   ....[171]....
        /*09e0*/ 	.word	0x0500000f


	//   ....[172]....
        /*09e4*/ 	.word	0x0500000f


	//   ....[173]....
        /*09e8*/ 	.word	0x0500000f


	//   ....[174]....
        /*09ec*/ 	.word	0x0500000f


	//   ....[175]....
        /*09f0*/ 	.word	0x0500000f


	//   ....[176]....
        /*09f4*/ 	.word	0x0500000f


	//   ....[177]....
        /*09f8*/ 	.word	0x0500000f


	//   ....[178]....
        /*09fc*/ 	.word	0x0500000f


	//   ....[179]....
        /*0a00*/ 	.word	0x0500000f


	//   ....[180]....
        /*0a04*/ 	.word	0x0500000f


	//   ....[181]....
        /*0a08*/ 	.word	0x0500000f


	//   ....[182]....
        /*0a0c*/ 	.word	0x0500000f


	//   ....[183]....
        /*0a10*/ 	.word	0x0500000f


	//   ....[184]....
        /*0a14*/ 	.word	0x0500000f


	//   ....[185]....
        /*0a18*/ 	.word	0x0500000f


	//   ....[186]....
        /*0a1c*/ 	.word	0x0500000f


	//   ....[187]....
        /*0a20*/ 	.word	0x0500000f


	//   ....[188]....
        /*0a24*/ 	.word	0x0500000f


	//   ....[189]....
        /*0a28*/ 	.word	0x0500000f


	//   ....[190]....
        /*0a2c*/ 	.word	0x0500000f


	//   ....[191]....
        /*0a30*/ 	.word	0x0500000f


	//   ....[192]....
        /*0a34*/ 	.word	0x0500000f


	//   ....[193]....
        /*0a38*/ 	.word	0x0500000f


	//   ....[194]....
        /*0a3c*/ 	.word	0x0500000f


	//   ....[195]....
        /*0a40*/ 	.word	0x0500000f


	//   ....[196]....
        /*0a44*/ 	.word	0x0500000f


	//   ....[197]....
        /*0a48*/ 	.word	0x0500000f


	//   ....[198]....
        /*0a4c*/ 	.word	0x0500000f


	//   ....[199]....
        /*0a50*/ 	.word	0x0500000f


	//   ....[200]....
        /*0a54*/ 	.word	0x0500000f


	//   ....[201]....
        /*0a58*/ 	.word	0x0500000f


	//   ....[202]....
        /*0a5c*/ 	.word	0x0500000f


	//   ....[203]....
        /*0a60*/ 	.word	0x0500000f


	//   ....[204]....
        /*0a64*/ 	.word	0x0500000f


	//   ....[205]....
        /*0a68*/ 	.word	0x0500000f


	//   ....[206]....
        /*0a6c*/ 	.word	0x0500000f


	//   ....[207]....
        /*0a70*/ 	.word	0x0500000f


	//   ....[208]....
        /*0a74*/ 	.word	0x0500000f


	//   ....[209]....
        /*0a78*/ 	.word	0x0500000f


	//   ....[210]....
        /*0a7c*/ 	.word	0x0500000f


	//   ....[211]....
        /*0a80*/ 	.word	0x0500000f


	//   ....[212]....
        /*0a84*/ 	.word	0x0500000f


	//   ....[213]....
        /*0a88*/ 	.word	0x0500000f


	//   ....[214]....
        /*0a8c*/ 	.word	0x0500000f


	//   ....[215]....
        /*0a90*/ 	.word	0x0500000f


	//   ....[216]....
        /*0a94*/ 	.word	0x0500000f


	//   ....[217]....
        /*0a98*/ 	.word	0x0500000f


	//   ....[218]....
        /*0a9c*/ 	.word	0x0500000f


	//   ....[219]....
        /*0aa0*/ 	.word	0x0500000f


	//   ....[220]....
        /*0aa4*/ 	.word	0x0500000f


	//   ....[221]....
        /*0aa8*/ 	.word	0x0500000f


	//   ....[222]....
        /*0aac*/ 	.word	0x0500000f


	//   ....[223]....
        /*0ab0*/ 	.word	0x0500000f


	//   ....[224]....
        /*0ab4*/ 	.word	0x0500000f


	//   ....[225]....
        /*0ab8*/ 	.word	0x0500000f


	//   ....[226]....
        /*0abc*/ 	.word	0x0500000f


	//   ....[227]....
        /*0ac0*/ 	.word	0x0500000f


	//   ....[228]....
        /*0ac4*/ 	.word	0x0500000f


	//   ....[229]....
        /*0ac8*/ 	.word	0x0500000f


	//   ....[230]....
        /*0acc*/ 	.word	0x0500000f


	//   ....[231]....
        /*0ad0*/ 	.word	0x0500000f


	//   ....[232]....
        /*0ad4*/ 	.word	0x0500000f


	//   ....[233]....
        /*0ad8*/ 	.word	0x0500000f


	//   ....[234]....
        /*0adc*/ 	.word	0x0500000f


	//   ....[235]....
        /*0ae0*/ 	.word	0x0500000f


	//   ....[236]....
        /*0ae4*/ 	.word	0x0500000f


	//   ....[237]....
        /*0ae8*/ 	.word	0x0500000f


	//   ....[238]....
        /*0aec*/ 	.word	0x0500000f


	//   ....[239]....
        /*0af0*/ 	.word	0x0500000f


	//   ....[240]....
        /*0af4*/ 	.word	0x0500000f


	//   ....[241]....
        /*0af8*/ 	.word	0x0500000f


	//   ....[242]....
        /*0afc*/ 	.word	0x0500000f


	//   ....[243]....
        /*0b00*/ 	.word	0x0500000f


	//   ....[244]....
        /*0b04*/ 	.word	0x0500000f


	//   ....[245]....
        /*0b08*/ 	.word	0x0500000f


	//   ....[246]....
        /*0b0c*/ 	.word	0x0500000f


	//   ....[247]....
        /*0b10*/ 	.word	0x0500000f


	//   ....[248]....
        /*0b14*/ 	.word	0x0500000f


	//   ....[249]....
        /*0b18*/ 	.word	0x0500000f


	//   ....[250]....
        /*0b1c*/ 	.word	0x0500000f


	//   ....[251]....
        /*0b20*/ 	.word	0x0500000f


	//   ....[252]....
        /*0b24*/ 	.word	0x0500000f


	//   ....[253]....
        /*0b28*/ 	.word	0x0500000f


	//   ....[254]....
        /*0b2c*/ 	.word	0x0500000f


	//   ....[255]....
        /*0b30*/ 	.word	0x0500000f


	//   ....[0]....
        /*0b34*/ 	.word	0x0500000f


	//   ....[1]....
        /*0b38*/ 	.word	0x0500000f


	//   ....[2]....
        /*0b3c*/ 	.word	0x0500000f


	//   ....[3]....
        /*0b40*/ 	.word	0x0500000f


	//   ....[4]....
        /*0b44*/ 	.word	0x0500000f


	//   ....[5]....
        /*0b48*/ 	.word	0x0500000f


	//   ....[6]....
        /*0b4c*/ 	.word	0x0500000f


	//   ....[7]....
        /*0b50*/ 	.word	0x0500000f


	//   ....[8]....
        /*0b54*/ 	.word	0x0500000f


	//   ....[9]....
        /*0b58*/ 	.word	0x0500000f


	//   ....[10]....
        /*0b5c*/ 	.word	0x0500000f


	//   ....[11]....
        /*0b60*/ 	.word	0x0500000f


	//   ....[12]....
        /*0b64*/ 	.word	0x0500000f


	//----- nvinfo : EIATTR_COOP_GROUP_INSTR_OFFSETS
	.align		4
.L_321:
        /*0b68*/ 	.byte	0x04, 0x28
        /*0b6a*/ 	.short	(.L_323 - .L_322)


	//   ....[0]....
.L_322:
        /*0b6c*/ 	.word	0x00000070


	//   ....[1]....
        /*0b70*/ 	.word	0x00000140


	//   ....[2]....
        /*0b74*/ 	.word	0x00000190


	//   ....[3]....
        /*0b78*/ 	.word	0x000003c0


	//   ....[4]....
        /*0b7c*/ 	.word	0x00000520


	//   ....[5]....
        /*0b80*/ 	.word	0x00000640


	//   ....[6]....
        /*0b84*/ 	.word	0x000007a0


	//   ....[7]....
        /*0b88*/ 	.word	0x00003040


	//   ....[8]....
        /*0b8c*/ 	.word	0x00003050


	//   ....[9]....
        /*0b90*/ 	.word	0x00003f00


	//   ....[10]....
        /*0b94*/ 	.word	0x00003f10


	//   ....[11]....
        /*0b98*/ 	.word	0x00004dc0


	//   ....[12]....
        /*0b9c*/ 	.word	0x00004dd0


	//   ....[13]....
        /*0ba0*/ 	.word	0x000061a0


	//   ....[14]....
        /*0ba4*/ 	.word	0x000061b0


	//   ....[15]....
        /*0ba8*/ 	.word	0x00007090


	//   ....[16]....
        /*0bac*/ 	.word	0x000070a0


	//   ....[17]....
        /*0bb0*/ 	.word	0x00008000


	//   ....[18]....
        /*0bb4*/ 	.word	0x00008010


	//   ....[19]....
        /*0bb8*/ 	.word	0x00009190


	//   ....[20]....
        /*0bbc*/ 	.word	0x000091a0


	//   ....[21]....
        /*0bc0*/ 	.word	0x000092c0


	//   ....[22]....
        /*0bc4*/ 	.word	0x000092d0


	//   ....[23]....
        /*0bc8*/ 	.word	0x00009400


	//   ....[24]....
        /*0bcc*/ 	.word	0x00009410


	//   ....[25]....
        /*0bd0*/ 	.word	0x00009780


	//   ....[26]....
        /*0bd4*/ 	.word	0x000097a0


	//   ....[27]....
        /*0bd8*/ 	.word	0x000098a0


	//   ....[28]....
        /*0bdc*/ 	.word	0x000098c0


	//   ....[29]....
        /*0be0*/ 	.word	0x000099c0


	//   ....[30]....
        /*0be4*/ 	.word	0x000099e0


	//   ....[31]....
        /*0be8*/ 	.word	0x0000a2d0


	//   ....[32]....
        /*0bec*/ 	.word	0x0000ac70


	//   ....[33]....
        /*0bf0*/ 	.word	0x0000ac80


	//   ....[34]....
        /*0bf4*/ 	.word	0x0000ac90


	//   ....[35]....
        /*0bf8*/ 	.word	0x0000aca0


	//   ....[36]....
        /*0bfc*/ 	.word	0x0000aec0


	//   ....[37]....
        /*0c00*/ 	.word	0x0000aed0


	//   ....[38]....
        /*0c04*/ 	.word	0x0000aee0


	//   ....[39]....
        /*0c08*/ 	.word	0x0000aef0


	//   ....[40]....
        /*0c0c*/ 	.word	0x0000d3c0


	//   ....[41]....
        /*0c10*/ 	.word	0x0000d3f0


	//   ....[42]....
        /*0c14*/ 	.word	0x0000d400


	//   ....[43]....
        /*0c18*/ 	.word	0x0000d410


	//   ....[44]....
        /*0c1c*/ 	.word	0x0000d500


	//   ....[45]....
        /*0c20*/ 	.word	0x0000d520


	//   ....[46]....
        /*0c24*/ 	.word	0x0000d530


	//   ....[47]....
        /*0c28*/ 	.word	0x0000d540


	//   ....[48]....
        /*0c2c*/ 	.word	0x00010970


	//   ....[49]....
        /*0c30*/ 	.word	0x000109b0


	//   ....[50]....
        /*0c34*/ 	.word	0x00011570


	//   ....[51]....
        /*0c38*/ 	.word	0x00011660


	//   ....[52]....
        /*0c3c*/ 	.word	0x000122b0


	//   ....[53]....
        /*0c40*/ 	.word	0x00012340


	//   ....[54]....
        /*0c44*/ 	.word	0x00014c70


	//   ....[55]....
        /*0c48*/ 	.word	0x00014cd0


	//   ....[56]....
        /*0c4c*/ 	.word	0x00015ef0


	//   ....[57]....
        /*0c50*/ 	.word	0x00015f70


	//   ....[58]....
        /*0c54*/ 	.word	0x000165e0


	//   ....[59]....
        /*0c58*/ 	.word	0x00016640


	//   ....[60]....
        /*0c5c*/ 	.word	0x00019590


	//   ....[61]....
        /*0c60*/ 	.word	0x000195f0


	//   ....[62]....
        /*0c64*/ 	.word	0x00019ae0


	//   ....[63]....
        /*0c68*/ 	.word	0x00019b00


	//   ....[64]....
        /*0c6c*/ 	.word	0x0001b590


	//   ....[65]....
        /*0c70*/ 	.word	0x0001b5a0


	//   ....[66]....
        /*0c74*/ 	.word	0x0001b620


	//   ....[67]....
        /*0c78*/ 	.word	0x0001b630


	//   ....[68]....
        /*0c7c*/ 	.word	0x0001c230


	//   ....[69]....
        /*0c80*/ 	.word	0x0001c260


	//   ....[70]....
        /*0c84*/ 	.word	0x0001c2a0


	//   ....[71]....
        /*0c88*/ 	.word	0x0001c2e0


	//   ....[72]....
        /*0c8c*/ 	.word	0x0001c310


	//   ....[73]....
        /*0c90*/ 	.word	0x0001c340


	//   ....[74]....
        /*0c94*/ 	.word	0x0001c380


	//   ....[75]....
        /*0c98*/ 	.word	0x0001c3e0


	//   ....[76]....
        /*0c9c*/ 	.word	0x0001c410


	//   ....[77]....
        /*0ca0*/ 	.word	0x0001c440


	//   ....[78]....
        /*0ca4*/ 	.word	0x0001c470


	//   ....[79]....
        /*0ca8*/ 	.word	0x0001c4a0


	//   ....[80]....
        /*0cac*/ 	.word	0x0001c4d0


	//   ....[81]....
        /*0cb0*/ 	.word	0x0001c500


	//   ....[82]....
        /*0cb4*/ 	.word	0x0001c530


	//   ....[83]....
        /*0cb8*/ 	.word	0x0001c560


	//   ....[84]....
        /*0cbc*/ 	.word	0x0001c590


	//   ....[85]....
        /*0cc0*/ 	.word	0x0001c5c0


	//   ....[86]....
        /*0cc4*/ 	.word	0x0001c5f0


	//   ....[87]....
        /*0cc8*/ 	.word	0x0001c620


	//   ....[88]....
        /*0ccc*/ 	.word	0x0001c650


	//   ....[89]....
        /*0cd0*/ 	.word	0x0001c680


	//   ....[90]....
        /*0cd4*/ 	.word	0x0001c6b0


	//   ....[91]....
        /*0cd8*/ 	.word	0x0001c6e0


	//   ....[92]....
        /*0cdc*/ 	.word	0x0001c710


	//   ....[93]....
        /*0ce0*/ 	.word	0x0001c740


	//   ....[94]....
        /*0ce4*/ 	.word	0x0001c770


	//   ....[95]....
        /*0ce8*/ 	.word	0x0001c7a0


	//   ....[96]....
        /*0cec*/ 	.word	0x0001c7d0


	//   ....[97]....
        /*0cf0*/ 	.word	0x0001c800


	//   ....[98]....
        /*0cf4*/ 	.word	0x0001c830


	//   ....[99]....
        /*0cf8*/ 	.word	0x0001c860


	//   ....[100]....
        /*0cfc*/ 	.word	0x0001c890


	//   ....[101]....
        /*0d00*/ 	.word	0x0001c8c0


	//   ....[102]....
        /*0d04*/ 	.word	0x0001c8f0


	//   ....[103]....
        /*0d08*/ 	.word	0x0001c920


	//   ....[104]....
        /*0d0c*/ 	.word	0x0001c940


	//   ....[105]....
        /*0d10*/ 	.word	0x0001c950


	//   ....[106]....
        /*0d14*/ 	.word	0x0001c960


	//   ....[107]....
        /*0d18*/ 	.word	0x0001c980


	//   ....[108]....
        /*0d1c*/ 	.word	0x0001c9b0


	//   ....[109]....
        /*0d20*/ 	.word	0x0001c9e0


	//   ....[110]....
        /*0d24*/ 	.word	0x0001ca10


	//   ....[111]....
        /*0d28*/ 	.word	0x0001ca40


	//   ....[112]....
        /*0d2c*/ 	.word	0x0001ca60


	//   ....[113]....
        /*0d30*/ 	.word	0x0001ca70


	//   ....[114]....
        /*0d34*/ 	.word	0x0001ca80


	//   ....[115]....
        /*0d38*/ 	.word	0x0001ca90


	//   ....[116]....
        /*0d3c*/ 	.word	0x0001caa0


	//   ....[117]....
        /*0d40*/ 	.word	0x0001cab0


	//   ....[118]....
        /*0d44*/ 	.word	0x0001cac0


	//   ....[119]....
        /*0d48*/ 	.word	0x0001cad0


	//   ....[120]....
        /*0d4c*/ 	.word	0x0001cb00


	//   ....[121]....
        /*0d50*/ 	.word	0x0001cb30


	//   ....[122]....
        /*0d54*/ 	.word	0x0001cb60


	//   ....[123]....
        /*0d58*/ 	.word	0x0001cb90


	//   ....[124]....
        /*0d5c*/ 	.word	0x0001cbc0


	//   ....[125]....
        /*0d60*/ 	.word	0x0001cbf0


	//   ....[126]....
        /*0d64*/ 	.word	0x0001cc20


	//   ....[127]....
        /*0d68*/ 	.word	0x0001cc50


	//   ....[128]....
        /*0d6c*/ 	.word	0x0001cc60


	//   ....[129]....
        /*0d70*/ 	.word	0x0001cc90


	//   ....[130]....
        /*0d74*/ 	.word	0x0001ccc0


	//   ....[131]....
        /*0d78*/ 	.word	0x0001ccf0


	//   ....[132]....
        /*0d7c*/ 	.word	0x0001d580


	//   ....[133]....
        /*0d80*/ 	.word	0x0001d5a0


	//   ....[134]....
        /*0d84*/ 	.word	0x0001d5c0


	//   ....[135]....
        /*0d88*/ 	.word	0x0001d5d0


	//   ....[136]....
        /*0d8c*/ 	.word	0x0001dcc0


	//   ....[137]....
        /*0d90*/ 	.word	0x0001dcd0


	//   ....[138]....
        /*0d94*/ 	.word	0x0001de10


	//   ....[139]....
        /*0d98*/ 	.word	0x0001de20


	//   ....[140]....
        /*0d9c*/ 	.word	0x0001df60


	//   ....[141]....
        /*0da0*/ 	.word	0x0001df70


	//   ....[142]....
        /*0da4*/ 	.word	0x0001e0b0


	//   ....[143]....
        /*0da8*/ 	.word	0x0001e0c0


	//   ....[144]....
        /*0dac*/ 	.word	0x0001e550


	//   ....[145]....
        /*0db0*/ 	.word	0x0001e560


	//   ....[146]....
        /*0db4*/ 	.word	0x0001ed40


	//   ....[147]....
        /*0db8*/ 	.word	0x0001ed50


	//   ....[148]....
        /*0dbc*/ 	.word	0x0001fc80


	//   ....[149]....
        /*0dc0*/ 	.word	0x0001fc90


	//   ....[150]....
        /*0dc4*/ 	.word	0x0001fde0


	//   ....[151]....
        /*0dc8*/ 	.word	0x0001fdf0


	//   ....[152]....
        /*0dcc*/ 	.word	0x0001ff30


	//   ....[153]....
        /*0dd0*/ 	.word	0x0001ff40


	//   ....[154]....
        /*0dd4*/ 	.word	0x00020080


	//   ....[155]....
        /*0dd8*/ 	.word	0x00020090


	//   ....[156]....
        /*0ddc*/ 	.word	0x00020220


	//   ....[157]....
        /*0de0*/ 	.word	0x00020430


	//   ....[158]....
        /*0de4*/ 	.word	0x00020460


	//   ....[159]....
        /*0de8*/ 	.word	0x00020490


	//   ....[160]....
        /*0dec*/ 	.word	0x000204c0


	//   ....[161]....
        /*0df0*/ 	.word	0x000204f0


	//   ....[162]....
        /*0df4*/ 	.word	0x00020520


	//   ....[163]....
        /*0df8*/ 	.word	0x000206b0


	//   ....[164]....
        /*0dfc*/ 	.word	0x000206e0


	//   ....[165]....
        /*0e00*/ 	.word	0x00020710


	//   ....[166]....
        /*0e04*/ 	.word	0x00020740


	//   ....[167]....
        /*0e08*/ 	.word	0x00020770


	//   ....[168]....
        /*0e0c*/ 	.word	0x000207a0


	//   ....[169]....
        /*0e10*/ 	.word	0x00020830


	//   ....[170]....
        /*0e14*/ 	.word	0x00020860


	//   ....[171]....
        /*0e18*/ 	.word	0x00020870


	//   ....[172]....
        /*0e1c*/ 	.word	0x000208b0


	//   ....[173]....
        /*0e20*/ 	.word	0x00021f30


	//   ....[174]....
        /*0e24*/ 	.word	0x00023dc0


	//   ....[175]....
        /*0e28*/ 	.word	0x00023dd0


	//   ....[176]....
        /*0e2c*/ 	.word	0x00023e80


	//   ....[177]....
        /*0e30*/ 	.word	0x00023ea0


	//   ....[178]....
        /*0e34*/ 	.word	0x00023ee0


	//   ....[179]....
        /*0e38*/ 	.word	0x00023f00


	//   ....[180]....
        /*0e3c*/ 	.word	0x00023f40


	//   ....[181]....
        /*0e40*/ 	.word	0x00023f60


	//   ....[182]....
        /*0e44*/ 	.word	0x00023fa0


	//   ....[183]....
        /*0e48*/ 	.word	0x00023fc0


	//   ....[184]....
        /*0e4c*/ 	.word	0x00024000


	//   ....[185]....
        /*0e50*/ 	.word	0x00024020


	//   ....[186]....
        /*0e54*/ 	.word	0x00024060


	//   ....[187]....
        /*0e58*/ 	.word	0x00024080


	//   ....[188]....
        /*0e5c*/ 	.word	0x000240a0


	//   ....[189]....
        /*0e60*/ 	.word	0x000240b0


	//   ....[190]....
        /*0e64*/ 	.word	0x00024130


	//   ....[191]....
        /*0e68*/ 	.word	0x00024150


	//   ....[192]....
        /*0e6c*/ 	.word	0x00024160


	//   ....[193]....
        /*0e70*/ 	.word	0x000241a0


	//   ....[194]....
        /*0e74*/ 	.word	0x000246b0


	//   ....[195]....
        /*0e78*/ 	.word	0x000246e0


	//   ....[196]....
        /*0e7c*/ 	.word	0x00024810


	//   ....[197]....
        /*0e80*/ 	.word	0x00024820


	//   ....[198]....
        /*0e84*/ 	.word	0x000248a0


	//   ....[199]....
        /*0e88*/ 	.word	0x000248b0


	//   ....[200]....
        /*0e8c*/ 	.word	0x00024930


	//   ....[201]....
        /*0e90*/ 	.word	0x00024940


	//   ....[202]....
        /*0e94*/ 	.word	0x000249c0


	//   ....[203]....
        /*0e98*/ 	.word	0x000249d0


	//   ....[204]....
        /*0e9c*/ 	.word	0x00024a40


	//   ....[205]....
        /*0ea0*/ 	.word	0x00024a50


	//   ....[206]....
        /*0ea4*/ 	.word	0x00024ac0


	//   ....[207]....
        /*0ea8*/ 	.word	0x00024ad0


	//   ....[208]....
        /*0eac*/ 	.word	0x00024ae0


	//   ....[209]....
        /*0eb0*/ 	.word	0x00024b50


	//   ....[210]....
        /*0eb4*/ 	.word	0x00024b60


	//   ....[211]....
        /*0eb8*/ 	.word	0x00024b70


	//   ....[212]....
        /*0ebc*/ 	.word	0x00024ba0


	//   ....[213]....
        /*0ec0*/ 	.word	0x00024bc0


	//   ....[214]....
        /*0ec4*/ 	.word	0x00025280


	//   ....[215]....
        /*0ec8*/ 	.word	0x000252c0


	//   ....[216]....
        /*0ecc*/ 	.word	0x00025300


	//   ....[217]....
        /*0ed0*/ 	.word	0x00025320


	//   ....[218]....
        /*0ed4*/ 	.word	0x00025340


	//   ....[219]....
        /*0ed8*/ 	.word	0x00025400


	//   ....[220]....
        /*0edc*/ 	.word	0x00025450


	//   ....[221]....
        /*0ee0*/ 	.word	0x00025490


	//   ....[222]....
        /*0ee4*/ 	.word	0x000254d0


	//   ....[223]....
        /*0ee8*/ 	.word	0x00025510


	//   ....[224]....
        /*0eec*/ 	.word	0x00025550


	//   ....[225]....
        /*0ef0*/ 	.word	0x00025590


	//   ....[226]....
        /*0ef4*/ 	.word	0x000255d0


	//   ....[227]....
        /*0ef8*/ 	.word	0x00025600


	//   ....[228]....
        /*0efc*/ 	.word	0x00025610


	//   ....[229]....
        /*0f00*/ 	.word	0x00025650


	//   ....[230]....
        /*0f04*/ 	.word	0x00025f80


	//   ....[231]....
        /*0f08*/ 	.word	0x00025fb0


	//   ....[232]....
        /*0f0c*/ 	.word	0x00025fc0


	//   ....[233]....
        /*0f10*/ 	.word	0x00025fd0


	//   ....[234]....
        /*0f14*/ 	.word	0x00026020


	//   ....[235]....
        /*0f18*/ 	.word	0x00026040


	//   ....[236]....
        /*0f1c*/ 	.word	0x00026060


	//   ....[237]....
        /*0f20*/ 	.word	0x00026070


	//   ....[238]....
        /*0f24*/ 	.word	0x000260b0


	//   ....[239]....
        /*0f28*/ 	.word	0x000260c0


	//   ....[240]....
        /*0f2c*/ 	.word	0x00026100


	//   ....[241]....
        /*0f30*/ 	.word	0x00026110


	//   ....[242]....
        /*0f34*/ 	.word	0x00026150


	//   ....[243]....
        /*0f38*/ 	.word	0x00026160


	//   ....[244]....
        /*0f3c*/ 	.word	0x000261a0


	//   ....[245]....
        /*0f40*/ 	.word	0x000261b0


	//   ....[246]....
        /*0f44*/ 	.word	0x000261c0


	//   ....[247]....
        /*0f48*/ 	.word	0x00026200


	//   ....[248]....
        /*0f4c*/ 	.word	0x00026220


	//   ....[249]....
        /*0f50*/ 	.word	0x00026280


	//   ....[250]....
        /*0f54*/ 	.word	0x00026640


	//   ....[251]....
        /*0f58*/ 	.word	0x00026660


	//   ....[252]....
        /*0f5c*/ 	.word	0x00026670


	//   ....[253]....
        /*0f60*/ 	.word	0x00026680


	//   ....[254]....
        /*0f64*/ 	.word	0x00026690


	//   ....[255]....
        /*0f68*/ 	.word	0x000266e0


	//   ....[0]....
        /*0f6c*/ 	.word	0x00026700


	//   ....[1]....
        /*0f70*/ 	.word	0x00026720


	//   ....[2]....
        /*0f74*/ 	.word	0x00026730


	//   ....[3]....
        /*0f78*/ 	.word	0x00026770


	//   ....[4]....
        /*0f7c*/ 	.word	0x00026780


	//   ....[5]....
        /*0f80*/ 	.word	0x000267c0


	//   ....[6]....
        /*0f84*/ 	.word	0x000267d0


	//   ....[7]....
        /*0f88*/ 	.word	0x00026810


	//   ....[8]....
        /*0f8c*/ 	.word	0x00026820


	//   ....[9]....
        /*0f90*/ 	.word	0x00026860


	//   ....[10]....
        /*0f94*/ 	.word	0x00026870


	//   ....[11]....
        /*0f98*/ 	.word	0x00026880


	//   ....[12]....
        /*0f9c*/ 	.word	0x000268c0


	//   ....[13]....
        /*0fa0*/ 	.word	0x000268e0


	//   ....[14]....
        /*0fa4*/ 	.word	0x00027b80


	//   ....[15]....
        /*0fa8*/ 	.word	0x00027bb0


	//   ....[16]....
        /*0fac*/ 	.word	0x00027c10


	//   ....[17]....
        /*0fb0*/ 	.word	0x00027c40


	//   ....[18]....
        /*0fb4*/ 	.word	0x00027c70


	//   ....[19]....
        /*0fb8*/ 	.word	0x00027ca0


	//   ....[20]....
        /*0fbc*/ 	.word	0x00027cd0


	//   ....[21]....
        /*0fc0*/ 	.word	0x00027d00


	//   ....[22]....
        /*0fc4*/ 	.word	0x00027eb0


	//   ....[23]....
        /*0fc8*/ 	.word	0x00027ee0


	//   ....[24]....
        /*0fcc*/ 	.word	0x00027f10


	//   ....[25]....
        /*0fd0*/ 	.word	0x00027f40


	//   ....[26]....
        /*0fd4*/ 	.word	0x00027f70


	//   ....[27]....
        /*0fd8*/ 	.word	0x00027fa0


	//   ....[28]....
        /*0fdc*/ 	.word	0x00028060


	//   ....[29]....
        /*0fe0*/ 	.word	0x00028080


	//   ....[30]....
        /*0fe4*/ 	.word	0x000280a0


	//   ....[31]....
        /*0fe8*/ 	.word	0x00028100


	//   ....[32]....
        /*0fec*/ 	.word	0x00028b50


	//   ....[33]....
        /*0ff0*/ 	.word	0x00028f10


	//   ....[34]....
        /*0ff4*/ 	.word	0x00028fa0


	//   ....[35]....
        /*0ff8*/ 	.word	0x00029030


	//   ....[36]....
        /*0ffc*/ 	.word	0x000290c0


	//   ....[37]....
        /*1000*/ 	.word	0x00029150


	//   ....[38]....
        /*1004*/ 	.word	0x000291e0


	//   ....[39]....
        /*1008*/ 	.word	0x000292c0


	//   ....[40]....
        /*100c*/ 	.word	0x00029350


	//   ....[41]....
        /*1010*/ 	.word	0x000293f0


	//   ....[42]....
        /*1014*/ 	.word	0x00029480


	//   ....[43]....
        /*1018*/ 	.word	0x00029510


	//   ....[44]....
        /*101c*/ 	.word	0x000295a0


	//   ....[45]....
        /*1020*/ 	.word	0x00029680


	//   ....[46]....
        /*1024*/ 	.word	0x00029710


	//   ....[47]....
        /*1028*/ 	.word	0x000297a0


	//   ....[48]....
        /*102c*/ 	.word	0x00029830


	//   ....[49]....
        /*1030*/ 	.word	0x000298c0


	//   ....[50]....
        /*1034*/ 	.word	0x00029950


	//   ....[51]....
        /*1038*/ 	.word	0x00029a80


	//   ....[52]....
        /*103c*/ 	.word	0x00029b30


	//   ....[53]....
        /*1040*/ 	.word	0x00029bc0


	//   ....[54]....
        /*1044*/ 	.word	0x00029c10


	//   ....[55]....
        /*1048*/ 	.word	0x00029c60


	//   ....[56]....
        /*104c*/ 	.word	0x00029cf0


	//   ....[57]....
        /*1050*/ 	.word	0x00029d80


	//   ....[58]....
        /*1054*/ 	.word	0x00029dd0


	//   ....[59]....
        /*1058*/ 	.word	0x00029e20


	//   ....[60]....
        /*105c*/ 	.word	0x00029f10


	//   ....[61]....
        /*1060*/ 	.word	0x00029fc0


	//   ....[62]....
        /*1064*/ 	.word	0x0002a020


	//   ....[63]....
        /*1068*/ 	.word	0x0002a0a0


	//   ....[64]....
        /*106c*/ 	.word	0x0002a1a0


	//   ....[65]....
        /*1070*/ 	.word	0x0002a1f0


	//   ....[66]....
        /*1074*/ 	.word	0x0002a240


	//   ....[67]....
        /*1078*/ 	.word	0x0002a290


	//   ....[68]....
        /*107c*/ 	.word	0x0002a620


	//   ....[69]....
        /*1080*/ 	.word	0x0002a740


	//   ....[70]....
        /*1084*/ 	.word	0x0002a870


	//   ....[71]....
        /*1088*/ 	.word	0x0002a980


	//   ....[72]....
        /*108c*/ 	.word	0x0002aab0


	//   ....[73]....
        /*1090*/ 	.word	0x0002ab60


	//   ....[74]....
        /*1094*/ 	.word	0x0002abc0


	//   ....[75]....
        /*1098*/ 	.word	0x0002ac30


	//   ....[76]....
        /*109c*/ 	.word	0x0002ac90


	//   ....[77]....
        /*10a0*/ 	.word	0x0002ace0


	//   ....[78]....
        /*10a4*/ 	.word	0x0002ad40


	//   ....[79]....
        /*10a8*/ 	.word	0x0002ad90


	//   ....[80]....
        /*10ac*/ 	.word	0x0002ae30


	//   ....[81]....
        /*10b0*/ 	.word	0x0002aec0


	//   ....[82]....
        /*10b4*/ 	.word	0x0002af20


	//   ....[83]....
        /*10b8*/ 	.word	0x0002af70


	//   ....[84]....
        /*10bc*/ 	.word	0x0002b000


	//   ....[85]....
        /*10c0*/ 	.word	0x0002b070


	//   ....[86]....
        /*10c4*/ 	.word	0x0002b0d0


	//   ....[87]....
        /*10c8*/ 	.word	0x0002b120


	//   ....[88]....
        /*10cc*/ 	.word	0x0002b1a0


	//   ....[89]....
        /*10d0*/ 	.word	0x0002b210


	//   ....[90]....
        /*10d4*/ 	.word	0x0002b270


	//   ....[91]....
        /*10d8*/ 	.word	0x0002b2c0


	//   ....[92]....
        /*10dc*/ 	.word	0x0002b340


	//   ....[93]....
        /*10e0*/ 	.word	0x0002b3b0


	//   ....[94]....
        /*10e4*/ 	.word	0x0002b410


	//   ....[95]....
        /*10e8*/ 	.word	0x0002b460


	//   ....[96]....
        /*10ec*/ 	.word	0x0002b4c0


	//   ....[97]....
        /*10f0*/ 	.word	0x0002b530


	//   ....[98]....
        /*10f4*/ 	.word	0x0002b590


	//   ....[99]....
        /*10f8*/ 	.word	0x0002b5e0


	//   ....[100]....
        /*10fc*/ 	.word	0x0002b660


	//   ....[101]....
        /*1100*/ 	.word	0x0002b6d0


	//   ....[102]....
        /*1104*/ 	.word	0x0002b730


	//   ....[103]....
        /*1108*/ 	.word	0x0002b780


	//   ....[104]....
        /*110c*/ 	.word	0x0002b800


	//   ....[105]....
        /*1110*/ 	.word	0x0002b870


	//   ....[106]....
        /*1114*/ 	.word	0x0002b8d0


	//   ....[107]....
        /*1118*/ 	.word	0x0002b920


	//   ....[108]....
        /*111c*/ 	.word	0x0002b980


	//   ....[109]....
        /*1120*/ 	.word	0x0002b9d0


	//   ....[110]....
        /*1124*/ 	.word	0x0002ba50


	//   ....[111]....
        /*1128*/ 	.word	0x0002bac0


	//   ....[112]....
        /*112c*/ 	.word	0x0002bb40


	//   ....[113]....
        /*1130*/ 	.word	0x0002bba0


	//   ....[114]....
        /*1134*/ 	.word	0x0002bc00


	//   ....[115]....
        /*1138*/ 	.word	0x0002bc80


	//   ....[116]....
        /*113c*/ 	.word	0x0002bd00


	//   ....[117]....
        /*1140*/ 	.word	0x0002bd70


	//   ....[118]....
        /*1144*/ 	.word	0x0002bdd0


	//   ....[119]....
        /*1148*/ 	.word	0x0002be20


	//   ....[120]....
        /*114c*/ 	.word	0x0002bea0


	//   ....[121]....
        /*1150*/ 	.word	0x0002bf10


	//   ....[122]....
        /*1154*/ 	.word	0x0002bf70


	//   ....[123]....
        /*1158*/ 	.word	0x0002bfc0


	//   ....[124]....
        /*115c*/ 	.word	0x0002c040


	//   ....[125]....
        /*1160*/ 	.word	0x0002c0b0


	//   ....[126]....
        /*1164*/ 	.word	0x0002c110


	//   ....[127]....
        /*1168*/ 	.word	0x0002c160


	//   ....[128]....
        /*116c*/ 	.word	0x0002c1e0


	//   ....[129]....
        /*1170*/ 	.word	0x0002c250


	//   ....[130]....
        /*1174*/ 	.word	0x0002c2b0


	//   ....[131]....
        /*1178*/ 	.word	0x0002c300


	//   ....[132]....
        /*117c*/ 	.word	0x0002c380


	//   ....[133]....
        /*1180*/ 	.word	0x0002c3d0


	//   ....[134]....
        /*1184*/ 	.word	0x0002c460


	//   ....[135]....
        /*1188*/ 	.word	0x0002c4f0


	//   ....[136]....
        /*118c*/ 	.word	0x0002c580


	//   ....[137]....
        /*1190*/ 	.word	0x0002c610


	//   ....[138]....
        /*1194*/ 	.word	0x0002c6a0


	//   ....[139]....
        /*1198*/ 	.word	0x0002c730


	//   ....[140]....
        /*119c*/ 	.word	0x0002c7b0


	//   ....[141]....
        /*11a0*/ 	.word	0x0002c800


	//   ....[142]....
        /*11a4*/ 	.word	0x0002c890


	//   ....[143]....
        /*11a8*/ 	.word	0x0002c920


	//   ....[144]....
        /*11ac*/ 	.word	0x0002c9a0


	//   ....[145]....
        /*11b0*/ 	.word	0x0002c9f0


	//   ....[146]....
        /*11b4*/ 	.word	0x0002ca80


	//   ....[147]....
        /*11b8*/ 	.word	0x0002cb10


	//   ....[148]....
        /*11bc*/ 	.word	0x0002cba0


	//   ....[149]....
        /*11c0*/ 	.word	0x0002cc30


	//   ....[150]....
        /*11c4*/ 	.word	0x0002ccc0


	//   ....[151]....
        /*11c8*/ 	.word	0x0002cd50


	//   ....[152]....
        /*11cc*/ 	.word	0x0002ce10


	//   ....[153]....
        /*11d0*/ 	.word	0x0002d0f0


	//   ....[154]....
        /*11d4*/ 	.word	0x0002d1f0


	//   ....[155]....
        /*11d8*/ 	.word	0x0002d280


	//   ....[156]....
        /*11dc*/ 	.word	0x0002d370


	//   ....[157]....
        /*11e0*/ 	.word	0x0002d3c0


	//   ....[158]....
        /*11e4*/ 	.word	0x0002d4a0


	//   ....[159]....
        /*11e8*/ 	.word	0x0002d4f0


	//   ....[160]....
        /*11ec*/ 	.word	0x0002d5d0


	//   ....[161]....
        /*11f0*/ 	.word	0x0002d620


	//   ....[162]....
        /*11f4*/ 	.word	0x0002d700


	//   ....[163]....
        /*11f8*/ 	.word	0x0002d750


	//   ....[164]....
        /*11fc*/ 	.word	0x0002d830


	//   ....[165]....
        /*1200*/ 	.word	0x0002d880


	//   ....[166]....
        /*1204*/ 	.word	0x0002d960


	//   ....[167]....
        /*1208*/ 	.word	0x0002d9b0


	//   ....[168]....
        /*120c*/ 	.word	0x0002dae0


	//   ....[169]....
        /*1210*/ 	.word	0x0002db30


	//   ....[170]....
        /*1214*/ 	.word	0x0002dc10


	//   ....[171]....
        /*1218*/ 	.word	0x0002dc60


	//   ....[172]....
        /*121c*/ 	.word	0x0002dd50


	//   ....[173]....
        /*1220*/ 	.word	0x0002dda0


	//   ....[174]....
        /*1224*/ 	.word	0x0002df90


	//   ....[175]....
        /*1228*/ 	.word	0x0002e020


	//   ....[176]....
        /*122c*/ 	.word	0x0002e130


	//   ....[177]....
        /*1230*/ 	.word	0x0002e180


	//   ....[178]....
        /*1234*/ 	.word	0x0002e290


	//   ....[179]....
        /*1238*/ 	.word	0x0002e2e0


	//   ....[180]....
        /*123c*/ 	.word	0x0002e3f0


	//   ....[181]....
        /*1240*/ 	.word	0x0002e440


	//   ....[182]....
        /*1244*/ 	.word	0x0002e550


	//   ....[183]....
        /*1248*/ 	.word	0x0002e5a0


	//   ....[184]....
        /*124c*/ 	.word	0x0002e6b0


	//   ....[185]....
        /*1250*/ 	.word	0x0002e700


	//   ....[186]....
        /*1254*/ 	.word	0x0002e800


	//   ....[187]....
        /*1258*/ 	.word	0x0002e850


	//   ....[188]....
        /*125c*/ 	.word	0x0002e950


	//   ....[189]....
        /*1260*/ 	.word	0x0002e9a0


	//   ....[190]....
        /*1264*/ 	.word	0x0002ea70


	//   ....[191]....
        /*1268*/ 	.word	0x0002eac0


	//   ....[192]....
        /*126c*/ 	.word	0x0002eb90


	//   ....[193]....
        /*1270*/ 	.word	0x0002ebe0


	//   ....[194]....
        /*1274*/ 	.word	0x0002ec90


	//   ....[195]....
        /*1278*/ 	.word	0x0002ed00


	//   ....[196]....
        /*127c*/ 	.word	0x0002edf0


	//   ....[197]....
        /*1280*/ 	.word	0x0002ee40


	//   ....[198]....
        /*1284*/ 	.word	0x0002ef60


	//   ....[199]....
        /*1288*/ 	.word	0x0002efb0


	//   ....[200]....
        /*128c*/ 	.word	0x0002f0b0


	//   ....[201]....
        /*1290*/ 	.word	0x0002f100


	//   ....[202]....
        /*1294*/ 	.word	0x0002f1f0


	//   ....[203]....
        /*1298*/ 	.word	0x0002f240


	//   ....[204]....
        /*129c*/ 	.word	0x0002f330


	//   ....[205]....
        /*12a0*/ 	.word	0x0002f380


	//   ....[206]....
        /*12a4*/ 	.word	0x0002f460


	//   ....[207]....
        /*12a8*/ 	.word	0x0002f4b0


	//   ....[208]....
        /*12ac*/ 	.word	0x0002f580


	//   ....[209]....
        /*12b0*/ 	.word	0x0002f5d0


	//   ....[210]....
        /*12b4*/ 	.word	0x0002f700


	//   ....[211]....
        /*12b8*/ 	.word	0x0002f7a0


	//   ....[212]....
        /*12bc*/ 	.word	0x0002f870


	//   ....[213]....
        /*12c0*/ 	.word	0x0002f8c0


	//   ....[214]....
        /*12c4*/ 	.word	0x0002f9a0


	//   ....[215]....
        /*12c8*/ 	.word	0x0002f9f0


	//   ....[216]....
        /*12cc*/ 	.word	0x0002fac0


	//   ....[217]....
        /*12d0*/ 	.word	0x0002fb10


	//   ....[218]....
        /*12d4*/ 	.word	0x0002fbe0


	//   ....[219]....
        /*12d8*/ 	.word	0x0002fc30


	//   ....[220]....
        /*12dc*/ 	.word	0x0002fd00


	//   ....[221]....
        /*12e0*/ 	.word	0x0002fd50


	//   ....[222]....
        /*12e4*/ 	.word	0x0002fe20


	//   ....[223]....
        /*12e8*/ 	.word	0x0002fe70


	//   ....[224]....
        /*12ec*/ 	.word	0x0002fed0


	//   ....[225]....
        /*12f0*/ 	.word	0x0002ff40


	//   ....[226]....
        /*12f4*/ 	.word	0x00030030


	//   ....[227]....
        /*12f8*/ 	.word	0x00030080


	//   ....[228]....
        /*12fc*/ 	.word	0x00030150


	//   ....[229]....
        /*1300*/ 	.word	0x000301a0


	//   ....[230]....
        /*1304*/ 	.word	0x00030290


	//   ....[231]....
        /*1308*/ 	.word	0x00030320


	//   ....[232]....
        /*130c*/ 	.word	0x000303f0


	//   ....[233]....
        /*1310*/ 	.word	0x00030440


	//   ....[234]....
        /*1314*/ 	.word	0x00030510


	//   ....[235]....
        /*1318*/ 	.word	0x00030560


	//   ....[236]....
        /*131c*/ 	.word	0x00030630


	//   ....[237]....
        /*1320*/ 	.word	0x00030680


	//   ....[238]....
        /*1324*/ 	.word	0x00030750


	//   ....[239]....
        /*1328*/ 	.word	0x000307a0


	//   ....[240]....
        /*132c*/ 	.word	0x00030870


	//   ....[241]....
        /*1330*/ 	.word	0x000308c0


	//   ....[242]....
        /*1334*/ 	.word	0x00030990


	//   ....[243]....
        /*1338*/ 	.word	0x000309e0


	//   ....[244]....
        /*133c*/ 	.word	0x00030a40


	//   ....[245]....
        /*1340*/ 	.word	0x00030ab0


	//   ....[246]....
        /*1344*/ 	.word	0x00030b90


	//   ....[247]....
        /*1348*/ 	.word	0x00030be0


	//   ....[248]....
        /*134c*/ 	.word	0x00030cb0


	//   ....[249]....
        /*1350*/ 	.word	0x00030d00


	//   ....[250]....
        /*1354*/ 	.word	0x00030ed0


	//   ....[251]....
        /*1358*/ 	.word	0x00030f70


	//   ....[252]....
        /*135c*/ 	.word	0x000310f0


	//   ....[253]....
        /*1360*/ 	.word	0x00031160


	//   ....[254]....
        /*1364*/ 	.word	0x000311d0


	//   ....[255]....
        /*1368*/ 	.word	0x00031240


	//   ....[0]....
        /*136c*/ 	.word	0x000312b0


	//   ....[1]....
        /*1370*/ 	.word	0x00031330


	//   ....[2]....
        /*1374*/ 	.word	0x000313b0


	//   ....[3]....
        /*1378*/ 	.word	0x00031440


	//   ....[4]....
        /*137c*/ 	.word	0x000314b0


	//   ....[5]....
        /*1380*/ 	.word	0x00031520


	//   ....[6]....
        /*1384*/ 	.word	0x00031590


	//   ....[7]....
        /*1388*/ 	.word	0x00031610


	//   ....[8]....
        /*138c*/ 	.word	0x00031680


	//   ....[9]....
        /*1390*/ 	.word	0x00031710


	//   ....[10]....
        /*1394*/ 	.word	0x00031770


	//   ....[11]....
        /*1398*/ 	.word	0x00031800


	//   ....[12]....
        /*139c*/ 	.word	0x00031930


	//----- nvinfo : EIATTR_REG_RECONFIG
	.align		4
.L_323:
        /*13a0*/ 	.byte	0x01, 0x54
	.zero		2


	//----- nvinfo : EIATTR_SYSCALL_OFFSETS
	.align		4
        /*13a4*/ 	.byte	0x04, 0x46
        /*13a6*/ 	.short	(.L_325 - .L_324)


	//   ....[0]....
.L_324:
        /*13a8*/ 	.word	0x00001d80


	//   ....[1]....
        /*13ac*/ 	.word	0x00001ed0


	//   ....[2]....
        /*13b0*/ 	.word	0x0000a470


	//   ....[3]....
        /*13b4*/ 	.word	0x0000a9d0


	//   ....[4]....
        /*13b8*/ 	.word	0x000230b0


	//   ....[5]....
        /*13bc*/ 	.word	0x00023240


	//   ....[6]....
        /*13c0*/ 	.word	0x00023390


	//   ....[7]....
        /*13c4*/ 	.word	0x000234d0


	//   ....[8]....
        /*13c8*/ 	.word	0x00024f70


	//----- nvinfo : EIATTR_MBARRIER_INSTR_OFFSETS
	.align		4
.L_325:
        /*13cc*/ 	.byte	0x04, 0x39
        /*13ce*/ 	.short	(.L_327 - .L_326)


	//   ....[0]....
.L_326:
        /*13d0*/ 	.word	0x00000270
        /*13d4*/ 	.word	0x000000ff
        /*13d8*/ 	.word	0x00022800
        /*13dc*/ 	.short	0x0100
        /*13de*/ 	.byte	0x08
	.zero		1


	//   ....[1]....
        /*13e0*/ 	.word	0x00000280
        /*13e4*/ 	.word	0x000000ff
        /*13e8*/ 	.word	0x00022820
        /*13ec*/ 	.short	0x0100
        /*13ee*/ 	.byte	0x08
	.zero		1


	//   ....[2]....
        /*13f0*/ 	.word	0x00000370
        /*13f4*/ 	.word	0x000000ff
        /*13f8*/ 	.word	0x00022830
        /*13fc*/ 	.short	0x0100
        /*13fe*/ 	.byte	0x08
	.zero		1


	//   ....[3]....
        /*1400*/ 	.word	0x00000380
        /*1404*/ 	.word	0x000000ff
        /*1408*/ 	.word	0x00022840
        /*140c*/ 	.short	0x0100
        /*140e*/ 	.byte	0x08
	.zero		1


	//   ....[4]....
        /*1410*/ 	.word	0x00000390
        /*1414*/ 	.word	0x000000ff
        /*1418*/ 	.word	0x00022838
        /*141c*/ 	.short	0x0100
        /*141e*/ 	.byte	0x08
	.zero		1


	//   ....[5]....
        /*1420*/ 	.word	0x000003a0
        /*1424*/ 	.word	0x000000ff
        /*1428*/ 	.word	0x00022848
        /*142c*/ 	.short	0x0100
        /*142e*/ 	.byte	0x08
	.zero		1


	//   ....[6]....
        /*1430*/ 	.word	0x000004d0
        /*1434*/ 	.word	0x000000ff
        /*1438*/ 	.word	0x00022850
        /*143c*/ 	.short	0x0100
        /*143e*/ 	.byte	0x08
	.zero		1


	//   ....[7]....
        /*1440*/ 	.word	0x000004e0
        /*1444*/ 	.word	0x000000ff
        /*1448*/ 	.word	0x00022860
        /*144c*/ 	.short	0x0100
        /*144e*/ 	.byte	0x08
	.zero		1


	//   ....[8]....
        /*1450*/ 	.word	0x000004f0
        /*1454*/ 	.word	0x000000ff
        /*1458*/ 	.word	0x00022858
        /*145c*/ 	.short	0x0100
        /*145e*/ 	.byte	0x08
	.zero		1


	//   ....[9]....
        /*1460*/ 	.word	0x00000500
        /*1464*/ 	.word	0x000000ff
        /*1468*/ 	.word	0x00022868
        /*146c*/ 	.short	0x0100
        /*146e*/ 	.byte	0x08
	.zero		1


	//   ....[10]....
        /*1470*/ 	.word	0x000005f0
        /*1474*/ 	.word	0x000000ff
        /*1478*/ 	.word	0x00022870
        /*147c*/ 	.short	0x0100
        /*147e*/ 	.byte	0x06
	.zero		1


	//   ....[11]....
        /*1480*/ 	.word	0x00000600
        /*1484*/ 	.word	0x000000ff
        /*1488*/ 	.word	0x00022880
        /*148c*/ 	.short	0x0100
        /*148e*/ 	.byte	0x06
	.zero		1


	//   ....[12]....
        /*1490*/ 	.word	0x00000610
        /*1494*/ 	.word	0x000000ff
        /*1498*/ 	.word	0x00022878
        /*149c*/ 	.short	0x0100
        /*149e*/ 	.byte	0x06
	.zero		1


	//   ....[13]....
        /*14a0*/ 	.word	0x00000620
        /*14a4*/ 	.word	0x000000ff
        /*14a8*/ 	.word	0x00022888
        /*14ac*/ 	.short	0x0100
        /*14ae*/ 	.byte	0x06
	.zero		1


	//   ....[14]....
        /*14b0*/ 	.word	0x00000750
        /*14b4*/ 	.word	0x000000ff
        /*14b8*/ 	.word	0x00022890
        /*14bc*/ 	.short	0x0100
        /*14be*/ 	.byte	0x08
	.zero		1


	//   ....[15]....
        /*14c0*/ 	.word	0x00000760
        /*14c4*/ 	.word	0x000000ff
        /*14c8*/ 	.word	0x000228a0
        /*14cc*/ 	.short	0x0100
        /*14ce*/ 	.byte	0x08
	.zero		1


	//   ....[16]....
        /*14d0*/ 	.word	0x00000770
        /*14d4*/ 	.word	0x000000ff
        /*14d8*/ 	.word	0x00022898
        /*14dc*/ 	.short	0x0100
        /*14de*/ 	.byte	0x08
	.zero		1


	//   ....[17]....
        /*14e0*/ 	.word	0x00000780
        /*14e4*/ 	.word	0x000000ff
        /*14e8*/ 	.word	0x000228a8
        /*14ec*/ 	.short	0x0100
        /*14ee*/ 	.byte	0x08
	.zero		1


	//   ....[18]....
        /*14f0*/ 	.word	0x000008c0
        /*14f4*/ 	.word	0x000000ff
        /*14f8*/ 	.word	0x000228b0
        /*14fc*/ 	.short	0x0100
        /*14fe*/ 	.byte	0x08
	.zero		1


	//   ....[19]....
        /*1500*/ 	.word	0x000008d0
        /*1504*/ 	.word	0x000000ff
        /*1508*/ 	.word	0x000228c0
        /*150c*/ 	.short	0x0100
        /*150e*/ 	.byte	0x08
	.zero		1


	//   ....[20]....
        /*1510*/ 	.word	0x000008e0
        /*1514*/ 	.word	0x000000ff
        /*1518*/ 	.word	0x000228b8
        /*151c*/ 	.short	0x0100
        /*151e*/ 	.byte	0x08
	.zero		1


	//   ....[21]....
        /*1520*/ 	.word	0x000008f0
        /*1524*/ 	.word	0x000000ff
        /*1528*/ 	.word	0x000228c8
        /*152c*/ 	.short	0x0100
        /*152e*/ 	.byte	0x08
	.zero		1


	//   ....[22]....
        /*1530*/ 	.word	0x00002ff0
        /*1534*/ 	.word	0x00000056
        /*1538*/ 	.word	0x00022890
        /*153c*/ 	.short	0x010a
        /*153e*/ 	.byte	0x3f
	.zero		1


	//   ....[23]....
        /*1540*/ 	.word	0x00006140
        /*1544*/ 	.word	0x00000056
        /*1548*/ 	.word	0x00022890
        /*154c*/ 	.short	0x010a
        /*154e*/ 	.byte	0x3f
	.zero		1


	//   ....[24]....
        /*1550*/ 	.word	0x00008ff0
        /*1554*/ 	.word	0x00000056
        /*1558*/ 	.word	0x00022890
        /*155c*/ 	.short	0x010a
        /*155e*/ 	.byte	0x3f
	.zero		1


	//   ....[25]....
        /*1560*/ 	.word	0x000095e0
        /*1564*/ 	.word	0x00000004
        /*1568*/ 	.word	0x00000000
        /*156c*/ 	.short	0x0101
        /*156e*/ 	.byte	0x3f
	.zero		1


	//   ....[26]....
        /*1570*/ 	.word	0x00009620
        /*1574*/ 	.word	0x00000056
        /*1578*/ 	.word	0x000228b0
        /*157c*/ 	.short	0x010a
        /*157e*/ 	.byte	0x3f
	.zero		1


	//   ....[27]....
        /*1580*/ 	.word	0x00009b80
        /*1584*/ 	.word	0x00000056
        /*1588*/ 	.word	0x00000000
        /*158c*/ 	.short	0x0101
        /*158e*/ 	.byte	0x3f
	.zero		1


	//   ....[28]....
        /*1590*/ 	.word	0x0000a750
        /*1594*/ 	.word	0x00000012
        /*1598*/ 	.word	0x00022800
        /*159c*/ 	.short	0x010a
        /*159e*/ 	.byte	0x3f
	.zero		1


	//   ....[29]....
        /*15a0*/ 	.word	0x0000a7a0
        /*15a4*/ 	.word	0x00000012
        /*15a8*/ 	.word	0x00022800
        /*15ac*/ 	.short	0x010a
        /*15ae*/ 	.byte	0x3f
	.zero		1


	//   ....[30]....
        /*15b0*/ 	.word	0x0000b200
        /*15b4*/ 	.word	0x00000012
        /*15b8*/ 	.word	0x00022800
        /*15bc*/ 	.short	0x010a
        /*15be*/ 	.byte	0x3f
	.zero		1


	//   ....[31]....
        /*15c0*/ 	.word	0x0000d7d0
        /*15c4*/ 	.word	0x00000012
        /*15c8*/ 	.word	0x00022800
        /*15cc*/ 	.short	0x010a
        /*15ce*/ 	.byte	0x3f
	.zero		1


	//   ....[32]....
        /*15d0*/ 	.word	0x0000f850
        /*15d4*/ 	.word	0x00000000
        /*15d8*/ 	.word	0x00022830
        /*15dc*/ 	.short	0x010a
        /*15de*/ 	.byte	0x3f
	.zero		1


	//   ....[33]....
        /*15e0*/ 	.word	0x0000f8e0
        /*15e4*/ 	.word	0x00000000
        /*15e8*/ 	.word	0x00022830
        /*15ec*/ 	.short	0x010a
        /*15ee*/ 	.byte	0x3f
	.zero		1


	//   ....[34]....
        /*15f0*/ 	.word	0x00012560
        /*15f4*/ 	.word	0x0000003d
        /*15f8*/ 	.word	0x00000000
        /*15fc*/ 	.short	0x0101
        /*15fe*/ 	.byte	0x3f
	.zero		1


	//   ....[35]....
        /*1600*/ 	.word	0x00013780
        /*1604*/ 	.word	0x0000000f
        /*1608*/ 	.word	0x00022830
        /*160c*/ 	.short	0x010a
        /*160e*/ 	.byte	0x3f
	.zero		1


	//   ....[36]....
        /*1610*/ 	.word	0x000137d0
        /*1614*/ 	.word	0x0000000f
        /*1618*/ 	.word	0x00022830
        /*161c*/ 	.short	0x010a
        /*161e*/ 	.byte	0x3f
	.zero		1


	//   ....[37]....
        /*1620*/ 	.word	0x00014470
        /*1624*/ 	.word	0x0000000f
        /*1628*/ 	.word	0x00022850
        /*162c*/ 	.short	0x010a
        /*162e*/ 	.byte	0x3f
	.zero		1


	//   ....[38]....
        /*1630*/ 	.word	0x000144b0
        /*1634*/ 	.word	0x0000000f
        /*1638*/ 	.word	0x00022850
        /*163c*/ 	.short	0x010a
        /*163e*/ 	.byte	0x3f
	.zero		1


	//   ....[39]....
        /*1640*/ 	.word	0x00016820
        /*1644*/ 	.word	0x000000a7
        /*1648*/ 	.word	0x00000000
        /*164c*/ 	.short	0x0101
        /*164e*/ 	.byte	0x3f
	.zero		1


	//   ....[40]....
        /*1650*/ 	.word	0x00017380
        /*1654*/ 	.word	0x000000a7
        /*1658*/ 	.word	0x00000000
        /*165c*/ 	.short	0x0101
        /*165e*/ 	.byte	0x3f
	.zero		1


	//   ....[41]....
        /*1660*/ 	.word	0x00017b00
        /*1664*/ 	.word	0x0000000e
        /*1668*/ 	.word	0x00022830
        /*166c*/ 	.short	0x010a
        /*166e*/ 	.byte	0x3f
	.zero		1


	//   ....[42]....
        /*1670*/ 	.word	0x00017b50
        /*1674*/ 	.word	0x0000000e
        /*1678*/ 	.word	0x00022830
        /*167c*/ 	.short	0x010a
        /*167e*/ 	.byte	0x3f
	.zero		1


	//   ....[43]....
        /*1680*/ 	.word	0x000187c0
        /*1684*/ 	.word	0x0000000f
        /*1688*/ 	.word	0x00022850
        /*168c*/ 	.short	0x010a
        /*168e*/ 	.byte	0x3f
	.zero		1


	//   ....[44]....
        /*1690*/ 	.word	0x00018800
        /*1694*/ 	.word	0x0000000f
        /*1698*/ 	.word	0x00022850
        /*169c*/ 	.short	0x010a
        /*169e*/ 	.byte	0x3f
	.zero		1


	//   ....[45]....
        /*16a0*/ 	.word	0x00018c50
        /*16a4*/ 	.word	0x0000000e
        /*16a8*/ 	.word	0x00000000
        /*16ac*/ 	.short	0x0101
        /*16ae*/ 	.byte	0x3f
	.zero		1


	//   ....[46]....
        /*16b0*/ 	.word	0x0001ab80
        /*16b4*/ 	.word	0x000000a6
        /*16b8*/ 	.word	0x00000000
        /*16bc*/ 	.short	0x0101
        /*16be*/ 	.byte	0x3f
	.zero		1


	//   ....[47]....
        /*16c0*/ 	.word	0x0001b240
        /*16c4*/ 	.word	0x0000000b
        /*16c8*/ 	.word	0x00022850
        /*16cc*/ 	.short	0x010a
        /*16ce*/ 	.byte	0x3f
	.zero		1


	//   ....[48]....
        /*16d0*/ 	.word	0x0001b2c0
        /*16d4*/ 	.word	0x0000000b
        /*16d8*/ 	.word	0x00022850
        /*16dc*/ 	.short	0x010a
        /*16de*/ 	.byte	0x3f
	.zero		1


	//   ....[49]....
        /*16e0*/ 	.word	0x0001bce0
        /*16e4*/ 	.word	0x00000004
        /*16e8*/ 	.word	0x00000000
        /*16ec*/ 	.short	0x0101
        /*16ee*/ 	.byte	0x3f
	.zero		1


	//   ....[50]....
        /*16f0*/ 	.word	0x0001dbe0
        /*16f4*/ 	.word	0x00000000
        /*16f8*/ 	.word	0x00000000
        /*16fc*/ 	.short	0x0101
        /*16fe*/ 	.byte	0x3f
	.zero		1


	//   ....[51]....
        /*1700*/ 	.word	0x0001e4d0
        /*1704*/ 	.word	0x0000000c
        /*1708*/ 	.word	0x00000000
        /*170c*/ 	.short	0x0101
        /*170e*/ 	.byte	0x3f
	.zero		1


	//   ....[52]....
        /*1710*/ 	.word	0x00022010
        /*1714*/ 	.word	0x00000016
        /*1718*/ 	.word	0x00022820
        /*171c*/ 	.short	0x010a
        /*171e*/ 	.byte	0x3f
	.zero		1


	//   ....[53]....
        /*1720*/ 	.word	0x000220c0
        /*1724*/ 	.word	0x00000009
        /*1728*/ 	.word	0x000228a0
        /*172c*/ 	.short	0x010a
        /*172e*/ 	.byte	0x3f
	.zero		1


	//   ....[54]....
        /*1730*/ 	.word	0x000222f0
        /*1734*/ 	.word	0x00000009
        /*1738*/ 	.word	0x000228c0
        /*173c*/ 	.short	0x010a
        /*173e*/ 	.byte	0x3f
	.zero		1


	//   ....[55]....
        /*1740*/ 	.word	0x00022640
        /*1744*/ 	.word	0x00000009
        /*1748*/ 	.word	0x000228a0
        /*174c*/ 	.short	0x010a
        /*174e*/ 	.byte	0x3f
	.zero		1


	//   ....[56]....
        /*1750*/ 	.word	0x00022860
        /*1754*/ 	.word	0x00000009
        /*1758*/ 	.word	0x000228c0
        /*175c*/ 	.short	0x010a
        /*175e*/ 	.byte	0x3f
	.zero		1


	//   ....[57]....
        /*1760*/ 	.word	0x00023a40
        /*1764*/ 	.word	0x00000004
        /*1768*/ 	.word	0x00022880
        /*176c*/ 	.short	0x010a
        /*176e*/ 	.byte	0x3f
	.zero		1


	//   ....[58]....
        /*1770*/ 	.word	0x00024340
        /*1774*/ 	.word	0x00000004
        /*1778*/ 	.word	0x00022870
        /*177c*/ 	.short	0x0107
        /*177e*/ 	.byte	0x3f
	.zero		1


	//   ....[59]....
        /*1780*/ 	.word	0x00024400
        /*1784*/ 	.word	0x00000004
        /*1788*/ 	.word	0x00022870
        /*178c*/ 	.short	0x0101
        /*178e*/ 	.byte	0x3f
	.zero		1


	//   ....[60]....
        /*1790*/ 	.word	0x00024450
        /*1794*/ 	.word	0x00000004
        /*1798*/ 	.word	0x00022840
        /*179c*/ 	.short	0x010a
        /*179e*/ 	.byte	0x3f
	.zero		1


	//   ....[61]....
        /*17a0*/ 	.word	0x00024c90
        /*17a4*/ 	.word	0x00000004
        /*17a8*/ 	.word	0x00022830
        /*17ac*/ 	.short	0x0107
        /*17ae*/ 	.byte	0x3f
	.zero		1


	//   ....[62]....
        /*17b0*/ 	.word	0x00024d80
        /*17b4*/ 	.word	0x00000004
        /*17b8*/ 	.word	0x00022830
        /*17bc*/ 	.short	0x0101
        /*17be*/ 	.byte	0x3f
	.zero		1


	//   ....[63]....
        /*17c0*/ 	.word	0x00025710
        /*17c4*/ 	.word	0x00000016
        /*17c8*/ 	.word	0x00022800
        /*17cc*/ 	.short	0x0107
        /*17ce*/ 	.byte	0x3f
	.zero		1


	//   ....[64]....
        /*17d0*/ 	.word	0x00025810
        /*17d4*/ 	.word	0x00000016
        /*17d8*/ 	.word	0x00022800
        /*17dc*/ 	.short	0x0101
        /*17de*/ 	.byte	0x3f
	.zero		1


	//   ....[65]....
        /*17e0*/ 	.word	0x00025840
        /*17e4*/ 	.word	0x00000016
        /*17e8*/ 	.word	0x00022820
        /*17ec*/ 	.short	0x010a
        /*17ee*/ 	.byte	0x3f
	.zero		1


	//   ....[66]....
        /*17f0*/ 	.word	0x00025d10
        /*17f4*/ 	.word	0x00000000
        /*17f8*/ 	.word	0x00022880
        /*17fc*/ 	.short	0x010a
        /*17fe*/ 	.byte	0x3f
	.zero		1


	//   ....[67]....
        /*1800*/ 	.word	0x00026310
        /*1804*/ 	.word	0x00000000
        /*1808*/ 	.word	0x00022870
        /*180c*/ 	.short	0x0107
        /*180e*/ 	.byte	0x3f
	.zero		1


	//   ....[68]....
        /*1810*/ 	.word	0x000263d0
        /*1814*/ 	.word	0x00000000
        /*1818*/ 	.word	0x00022870
        /*181c*/ 	.short	0x0101
        /*181e*/ 	.byte	0x3f
	.zero		1


	//   ....[69]....
        /*1820*/ 	.word	0x00026400
        /*1824*/ 	.word	0x00000000
        /*1828*/ 	.word	0x00022840
        /*182c*/ 	.short	0x010a
        /*182e*/ 	.byte	0x3f
	.zero		1


	//   ....[70]....
        /*1830*/ 	.word	0x000269c0
        /*1834*/ 	.word	0x00000000
        /*1838*/ 	.word	0x00022830
        /*183c*/ 	.short	0x0107
        /*183e*/ 	.byte	0x3f
	.zero		1


	//   ....[71]....
        /*1840*/ 	.word	0x00026a80
        /*1844*/ 	.word	0x00000000
        /*1848*/ 	.word	0x00022830
        /*184c*/ 	.short	0x0101
        /*184e*/ 	.byte	0x3f
	.zero		1


	//   ....[72]....
        /*1850*/ 	.word	0x00026b10
        /*1854*/ 	.word	0x00000003
        /*1858*/ 	.word	0x00022870
        /*185c*/ 	.short	0x010a
        /*185e*/ 	.byte	0x3f
	.zero		1


	//   ....[73]....
        /*1860*/ 	.word	0x00026ba0
        /*1864*/ 	.word	0x00000003
        /*1868*/ 	.word	0x00022860
        /*186c*/ 	.short	0x010a
        /*186e*/ 	.byte	0x3f
	.zero		1


	//   ....[74]....
        /*1870*/ 	.word	0x000270b0
        /*1874*/ 	.word	0x00000003
        /*1878*/ 	.word	0x00022850
        /*187c*/ 	.short	0x0101
        /*187e*/ 	.byte	0x3f
	.zero		1


	//   ....[75]....
        /*1880*/ 	.word	0x00027140
        /*1884*/ 	.word	0x00000003
        /*1888*/ 	.word	0x00000000
        /*188c*/ 	.short	0x0101
        /*188e*/ 	.byte	0x3f
	.zero		1


	//   ....[76]....
        /*1890*/ 	.word	0x00027310
        /*1894*/ 	.word	0x00000011
        /*1898*/ 	.word	0x00022870
        /*189c*/ 	.short	0x010a
        /*189e*/ 	.byte	0x3f
	.zero		1


	//   ....[77]....
        /*18a0*/ 	.word	0x00027390
        /*18a4*/ 	.word	0x00000011
        /*18a8*/ 	.word	0x00022860
        /*18ac*/ 	.short	0x010a
        /*18ae*/ 	.byte	0x3f
	.zero		1


	//   ....[78]....
        /*18b0*/ 	.word	0x000278b0
        /*18b4*/ 	.word	0x00000011
        /*18b8*/ 	.word	0x00022850
        /*18bc*/ 	.short	0x0101
        /*18be*/ 	.byte	0x3f
	.zero		1


	//   ....[79]....
        /*18c0*/ 	.word	0x00027960
        /*18c4*/ 	.word	0x00000011
        /*18c8*/ 	.word	0x00000000
        /*18cc*/ 	.short	0x0101
        /*18ce*/ 	.byte	0x3f
	.zero		1


	//   ....[80]....
        /*18d0*/ 	.word	0x00028ad0
        /*18d4*/ 	.word	0x00000005
        /*18d8*/ 	.word	0x00022820
        /*18dc*/ 	.short	0x010a
        /*18de*/ 	.byte	0x3f
	.zero		1


	//   ....[81]....
        /*18e0*/ 	.word	0x00028c60
        /*18e4*/ 	.word	0x00000003
        /*18e8*/ 	.word	0x00022840
        /*18ec*/ 	.short	0x010a
        /*18ee*/ 	.byte	0x3f
	.zero		1


	//   ....[82]....
        /*18f0*/ 	.word	0x00028d00
        /*18f4*/ 	.word	0x00000005
        /*18f8*/ 	.word	0x00022840
        /*18fc*/ 	.short	0x010a
        /*18fe*/ 	.byte	0x3f
	.zero		1


	//   ....[83]....
        /*1900*/ 	.word	0x00028d40
        /*1904*/ 	.word	0x00000003
        /*1908*/ 	.word	0x00022860
        /*190c*/ 	.short	0x010a
        /*190e*/ 	.byte	0x3f
	.zero		1


	//   ....[84]....
        /*1910*/ 	.word	0x00028d80
        /*1914*/ 	.word	0x00000005
        /*1918*/ 	.word	0x00022860
        /*191c*/ 	.short	0x010a
        /*191e*/ 	.byte	0x3f
	.zero		1


	//   ....[85]....
        /*1920*/ 	.word	0x00028dc0
        /*1924*/ 	.word	0x00000003
        /*1928*/ 	.word	0x00022880
        /*192c*/ 	.short	0x010a
        /*192e*/ 	.byte	0x3f
	.zero		1


	//   ....[86]....
        /*1930*/ 	.word	0x00028e00
        /*1934*/ 	.word	0x00000005
        /*1938*/ 	.word	0x00022880
        /*193c*/ 	.short	0x010a
        /*193e*/ 	.byte	0x3f
	.zero		1


	//   ....[87]....
        /*1940*/ 	.word	0x00028e60
        /*1944*/ 	.word	0x00000056
        /*1948*/ 	.word	0x00022890
        /*194c*/ 	.short	0x010a
        /*194e*/ 	.byte	0x3f
	.zero		1


	//   ....[88]....
        /*1950*/ 	.word	0x00029210
        /*1954*/ 	.word	0x00000056
        /*1958*/ 	.word	0x00022890
        /*195c*/ 	.short	0x010a
        /*195e*/ 	.byte	0x3f
	.zero		1


	//   ....[89]....
        /*1960*/ 	.word	0x000295d0
        /*1964*/ 	.word	0x00000056
        /*1968*/ 	.word	0x00022890
        /*196c*/ 	.short	0x010a
        /*196e*/ 	.byte	0x3f
	.zero		1


	//   ....[90]....
        /*1970*/ 	.word	0x00029980
        /*1974*/ 	.word	0x00000056
        /*1978*/ 	.word	0x000228b0
        /*197c*/ 	.short	0x010a
        /*197e*/ 	.byte	0x3f
	.zero		1


	//   ....[91]....
        /*1980*/ 	.word	0x00029e50
        /*1984*/ 	.word	0x00000012
        /*1988*/ 	.word	0x00022800
        /*198c*/ 	.short	0x010a
        /*198e*/ 	.byte	0x3f
	.zero		1


	//   ....[92]....
        /*1990*/ 	.word	0x0002a350
        /*1994*/ 	.word	0x00000012
        /*1998*/ 	.word	0x00022800
        /*199c*/ 	.short	0x010a
        /*199e*/ 	.byte	0x3f
	.zero		1


	//   ....[93]....
        /*19a0*/ 	.word	0x0002a3a0
        /*19a4*/ 	.word	0x00000000
        /*19a8*/ 	.word	0x00022830
        /*19ac*/ 	.short	0x010a
        /*19ae*/ 	.byte	0x3f
	.zero		1


	//   ....[94]....
        /*19b0*/ 	.word	0x0002a3f0
        /*19b4*/ 	.word	0x0000000f
        /*19b8*/ 	.word	0x00022830
        /*19bc*/ 	.short	0x010a
        /*19be*/ 	.byte	0x3f
	.zero		1


	//   ....[95]....
        /*19c0*/ 	.word	0x0002a440
        /*19c4*/ 	.word	0x0000000f
        /*19c8*/ 	.word	0x00022850
        /*19cc*/ 	.short	0x010a
        /*19ce*/ 	.byte	0x3f
	.zero		1


	//   ....[96]....
        /*19d0*/ 	.word	0x0002a490
        /*19d4*/ 	.word	0x0000000e
        /*19d8*/ 	.word	0x00022830
        /*19dc*/ 	.short	0x010a
        /*19de*/ 	.byte	0x3f
	.zero		1


	//   ....[97]....
        /*19e0*/ 	.word	0x0002a4e0
        /*19e4*/ 	.word	0x0000000f
        /*19e8*/ 	.word	0x00022850
        /*19ec*/ 	.short	0x010a
        /*19ee*/ 	.byte	0x3f
	.zero		1


	//   ....[98]....
        /*19f0*/ 	.word	0x0002a530
        /*19f4*/ 	.word	0x0000000b
        /*19f8*/ 	.word	0x00022850
        /*19fc*/ 	.short	0x010a
        /*19fe*/ 	.byte	0x3f
	.zero		1


	//   ....[99]....
        /*1a00*/ 	.word	0x0002ced0
        /*1a04*/ 	.word	0x00000016
        /*1a08*/ 	.word	0x00022820
        /*1a0c*/ 	.short	0x010a
        /*1a0e*/ 	.byte	0x3f
	.zero		1


	//   ....[100]....
        /*1a10*/ 	.word	0x0002cf20
        /*1a14*/ 	.word	0x00000009
        /*1a18*/ 	.word	0x000228a0
        /*1a1c*/ 	.short	0x010a
        /*1a1e*/ 	.byte	0x3f
	.zero		1


	//   ....[101]....
        /*1a20*/ 	.word	0x0002cf70
        /*1a24*/ 	.word	0x00000009
        /*1a28*/ 	.word	0x000228c0
        /*1a2c*/ 	.short	0x010a
        /*1a2e*/ 	.byte	0x3f
	.zero		1


	//   ....[102]....
        /*1a30*/ 	.word	0x0002cfc0
        /*1a34*/ 	.word	0x00000009
        /*1a38*/ 	.word	0x000228a0
        /*1a3c*/ 	.short	0x010a
        /*1a3e*/ 	.byte	0x3f
	.zero		1


	//   ....[103]....
        /*1a40*/ 	.word	0x0002d010
        /*1a44*/ 	.word	0x00000009
        /*1a48*/ 	.word	0x000228c0
        /*1a4c*/ 	.short	0x010a
        /*1a4e*/ 	.byte	0x3f
	.zero		1


	//   ....[104]....
        /*1a50*/ 	.word	0x0002d140
        /*1a54*/ 	.word	0x00000004
        /*1a58*/ 	.word	0x00022880
        /*1a5c*/ 	.short	0x010a
        /*1a5e*/ 	.byte	0x3f
	.zero		1


	//   ....[105]....
        /*1a60*/ 	.word	0x0002dee0
        /*1a64*/ 	.word	0x00000004
        /*1a68*/ 	.word	0x00022840
        /*1a6c*/ 	.short	0x010a
        /*1a6e*/ 	.byte	0x3f
	.zero		1


	//   ....[106]....
        /*1a70*/ 	.word	0x0002f600
        /*1a74*/ 	.word	0x00000016
        /*1a78*/ 	.word	0x00022820
        /*1a7c*/ 	.short	0x010a
        /*1a7e*/ 	.byte	0x3f
	.zero		1


	//   ....[107]....
        /*1a80*/ 	.word	0x0002f650
        /*1a84*/ 	.word	0x00000000
        /*1a88*/ 	.word	0x00022880
        /*1a8c*/ 	.short	0x010a
        /*1a8e*/ 	.byte	0x3f
	.zero		1


	//   ....[108]....
        /*1a90*/ 	.word	0x000301e0
        /*1a94*/ 	.word	0x00000000
        /*1a98*/ 	.word	0x00022840
        /*1a9c*/ 	.short	0x010a
        /*1a9e*/ 	.byte	0x3f
	.zero		1


	//   ....[109]....
        /*1aa0*/ 	.word	0x00030d30
        /*1aa4*/ 	.word	0x00000003
        /*1aa8*/ 	.word	0x00022870
        /*1aac*/ 	.short	0x010a
        /*1aae*/ 	.byte	0x3f
	.zero		1


	//   ....[110]....
        /*1ab0*/ 	.word	0x00030d80
        /*1ab4*/ 	.word	0x00000003
        /*1ab8*/ 	.word	0x00022860
        /*1abc*/ 	.short	0x010a
        /*1abe*/ 	.byte	0x3f
	.zero		1


	//   ....[111]....
        /*1ac0*/ 	.word	0x00030dd0
        /*1ac4*/ 	.word	0x00000011
        /*1ac8*/ 	.word	0x00022870
        /*1acc*/ 	.short	0x010a
        /*1ace*/ 	.byte	0x3f
	.zero		1


	//   ....[112]....
        /*1ad0*/ 	.word	0x00030e20
        /*1ad4*/ 	.word	0x00000011
        /*1ad8*/ 	.word	0x00022860
        /*1adc*/ 	.short	0x010a
        /*1ade*/ 	.byte	0x3f
	.zero		1


	//   ....[113]....
        /*1ae0*/ 	.word	0x00031850
        /*1ae4*/ 	.word	0x00000005
        /*1ae8*/ 	.word	0x00022820
        /*1aec*/ 	.short	0x010a
        /*1aee*/ 	.byte	0x3f
	.zero		1


	//   ....[114]....
        /*1af0*/ 	.word	0x000319f0
        /*1af4*/ 	.word	0x00000003
        /*1af8*/ 	.word	0x00022840
        /*1afc*/ 	.short	0x010a
        /*1afe*/ 	.byte	0x3f
	.zero		1


	//   ....[115]....
        /*1b00*/ 	.word	0x00031a40
        /*1b04*/ 	.word	0x00000005
        /*1b08*/ 	.word	0x00022840
        /*1b0c*/ 	.short	0x010a
        /*1b0e*/ 	.byte	0x3f
	.zero		1


	//   ....[116]....
        /*1b10*/ 	.word	0x00031a90
        /*1b14*/ 	.word	0x00000003
        /*1b18*/ 	.word	0x00022860
        /*1b1c*/ 	.short	0x010a
        /*1b1e*/ 	.byte	0x3f
	.zero		1


	//   ....[117]....
        /*1b20*/ 	.word	0x00031ae0
        /*1b24*/ 	.word	0x00000005
        /*1b28*/ 	.word	0x00022860
        /*1b2c*/ 	.short	0x010a
        /*1b2e*/ 	.byte	0x3f
	.zero		1


	//   ....[118]....
        /*1b30*/ 	.word	0x00031b30
        /*1b34*/ 	.word	0x00000003
        /*1b38*/ 	.word	0x00022880
        /*1b3c*/ 	.short	0x010a
        /*1b3e*/ 	.byte	0x3f
	.zero		1


	//----- nvinfo : EIATTR_NUM_MBARRIERS
	.align		4
.L_327:
        /*1b40*/ 	.byte	0x03, 0x38
        /*1b42*/ 	.short	0x0016


	//----- nvinfo : EIATTR_EXIT_INSTR_OFFSETS
	.align		4
        /*1b44*/ 	.byte	0x04, 0x1c
        /*1b46*/ 	.short	(.L_329 - .L_328)


	//   ....[0]....
.L_328:
        /*1b48*/ 	.word	0x00028e50


	//----- nvinfo : EIATTR_MAX_THREADS
	.align		4
.L_329:
        /*1b4c*/ 	.byte	0x04, 0x05
        /*1b4e*/ 	.short	(.L_331 - .L_330)
.L_330:
        /*1b50*/ 	.word	0x00000180
        /*1b54*/ 	.word	0x00000001
        /*1b58*/ 	.word	0x00000001


	//----- nvinfo : EIATTR_CRS_STACK_SIZE
	.align		4
.L_331:
        /*1b5c*/ 	.byte	0x04, 0x1e
        /*1b5e*/ 	.short	(.L_333 - .L_332)
.L_332:
        /*1b60*/ 	.word	0x00000000


	//----- nvinfo : EIATTR_CBANK_PARAM_SIZE
	.align		4
.L_333:
        /*1b64*/ 	.byte	0x03, 0x19
        /*1b66*/ 	.short	0x0af0


	//----- nvinfo : EIATTR_PARAM_CBANK
	.align		4
        /*1b68*/ 	.byte	0x04, 0x0a
        /*1b6a*/ 	.short	(.L_335 - .L_334)
	.align		4
.L_334:
        /*1b6c*/ 	.word	index@(.nv.constant0._ZN7cutlass13device_kernelIN5flash11enable_sm90INS1_16FlashAttnFwdSm90INS1_25CollectiveMainloopFwdSm90ILi2EN4cute5tupleIJNS5_1CILi1EEES8_S8_EEENS6_IJNS7_ILi128EEENS7_ILi160EEESA_EEELi128ENS_12float_e4m3_tEfNS_4arch4Sm90ELb1ELb0ELb1ELb1ELb1ELb1ELb0ELb1ELb1ELb1ELb1ELb0EEENS1_21CollectiveEpilogueFwdINS6_IJSA_SA_SB_EEES9_NS_10bfloat16_tESF_Li256ELb1ELb1ELb1ELb1EEENS1_36VarlenDynamicPersistentTileSchedulerILi128ELi160ELi256ELi128ELb1ELb1ELb1ELb1ELb1ELb1EEEEEEEEEvNT_6ParamsE)
        /*1b70*/ 	.short	0x0210
        /*1b72*/ 	.short	0x0af0


	//----- nvinfo : EIATTR_SW_WAR
	.align		4
.L_335:
        /*1b74*/ 	.byte	0x04, 0x36
        /*1b76*/ 	.short	(.L_337 - .L_336)
.L_336:
        /*1b78*/ 	.word	0x00000008
.L_337:


//--------------------- .nv.callgraph             --------------------------
	.section	.nv.callgraph,"",@"SHT_CUDA_CALLGRAPH"
	.align	4
	.sectionentsize	8
	.align		4
        /*0000*/ 	.word	0x00000000
	.align		4
        /*0004*/ 	.word	0xffffffff
	.align		4
        /*0008*/ 	.word	index@(_ZN7cutlass13device_kernelIN5flash11enable_sm90INS1_16FlashAttnFwdSm90INS1_25CollectiveMainloopFwdSm90ILi2EN4cute5tupleIJNS5_1CILi1EEES8_S8_EEENS6_IJNS7_ILi128EEENS7_ILi160EEESA_EEELi128ENS_12float_e4m3_tEfNS_4arch4Sm90ELb0ELb0ELb1ELb0ELb1ELb0ELb0ELb1ELb1ELb1ELb1ELb0EEENS1_21CollectiveEpilogueFwdINS6_IJSA_SA_SB_EEES9_NS_10bfloat16_tESF_Li256ELb0ELb1ELb1ELb1EEENS1_19SingleTileSchedulerILb0ELb1ELb1ELi128EEEEEEEEEvNT_6ParamsE)
	.align		4
        /*000c*/ 	.word	index@(__assertfail)
	.align		4
        /*0010*/ 	.word	index@(_ZN7cutlass13device_kernelIN5flash11enable_sm90INS1_16FlashAttnFwdSm90INS1_25CollectiveMainloopFwdSm90ILi2EN4cute5tupleIJNS5_1CILi1EEES8_S8_EEENS6_IJNS7_ILi128EEENS7_ILi160EEESA_EEELi128ENS_12float_e4m3_tEfNS_4arch4Sm90ELb0ELb0ELb1ELb1ELb1ELb0ELb0ELb1ELb1ELb1ELb1ELb0EEENS1_21CollectiveEpilogueFwdINS6_IJSA_SA_SB_EEES9_NS_10bfloat16_tESF_Li256ELb1ELb1ELb1ELb1EEENS1_36VarlenDynamicPersistentTileSchedulerILi128ELi160ELi256ELi128ELb1ELb1ELb1ELb0ELb1ELb1EEEEEEEEEvNT_6ParamsE)
	.align		4
        /*0014*/ 	.word	index@(__assertfail)
	.align		4
        /*0018*/ 	.word	index@(_ZN7cutlass13device_kernelIN5flash11enable_sm90INS1_16FlashAttnFwdSm90INS1_25CollectiveMainloopFwdSm90ILi2EN4cute5tupleIJNS5_1CILi1EEES8_S8_EEENS6_IJNS7_ILi128EEENS7_ILi160EEESA_EEELi128ENS_12float_e4m3_tEfNS_4arch4Sm90ELb0ELb0ELb1ELb1ELb1ELb1ELb0ELb1ELb1ELb1ELb1ELb0EEENS1_21CollectiveEpilogueFwdINS6_IJSA_SA_SB_EEES9_NS_10bfloat16_tESF_Li256ELb1ELb1ELb1ELb1EEENS1_36VarlenDynamicPersistentTileSchedulerILi128ELi160ELi256ELi128ELb1ELb1ELb1ELb0ELb1ELb1EEEEEEEEEvNT_6ParamsE)
	.align		4
        /*001c*/ 	.word	index@(__assertfail)
	.align		4
        /*0020*/ 	.word	index@(_ZN7cutlass13device_kernelIN5flash11enable_sm90INS1_16FlashAttnFwdSm90INS1_25CollectiveMainloopFwdSm90ILi2EN4cute5tupleIJNS5_1CILi1EEES8_S8_EEENS6_IJNS7_ILi128EEENS7_ILi160EEESA_EEELi128ENS_12float_e4m3_tEfNS_4arch4Sm90ELb0ELb1ELb1ELb0ELb1ELb0ELb0ELb1ELb1ELb1ELb1ELb0EEENS1_21CollectiveEpilogueFwdINS6_IJSA_SA_SB_EEES9_NS_10bfloat16_tESF_Li256ELb0ELb1ELb1ELb1EEENS1_19SingleTileSchedulerILb0ELb1ELb1ELi128EEEEEEEEEvNT_6ParamsE)
	.align		4
        /*0024*/ 	.word	index@(__assertfail)
	.align		4
        /*0028*/ 	.word	index@(_ZN7cutlass13device_kernelIN5flash11enable_sm90INS1_16FlashAttnFwdSm90INS1_25CollectiveMainloopFwdSm90ILi2EN4cute5tupleIJNS5_1CILi1EEES8_S8_EEENS6_IJNS7_ILi128EEENS7_ILi160EEESA_EEELi128ENS_12float_e4m3_tEfNS_4arch4Sm90ELb0ELb1ELb1ELb1ELb1ELb0ELb0ELb1ELb1ELb1ELb1ELb0EEENS1_21CollectiveEpilogueFwdINS6_IJSA_SA_SB_EEES9_NS_10bfloat16_tESF_Li256ELb1ELb1ELb1ELb1EEENS1_36VarlenDynamicPersistentTileSchedulerILi128ELi160ELi256ELi128ELb1ELb1ELb1ELb1ELb0ELb1EEEEEEEEEvNT_6ParamsE)
	.align		4
        /*002c*/ 	.word	index@(__assertfail)
	.align		4
        /*0030*/ 	.word	index@(_ZN7cutlass13device_kernelIN5flash11enable_sm90INS1_16FlashAttnFwdSm90INS1_25CollectiveMainloopFwdSm90ILi2EN4cute5tupleIJNS5_1CILi1EEES8_S8_EEENS6_IJNS7_ILi128EEENS7_ILi160EEESA_EEELi128ENS_12float_e4m3_tEfNS_4arch4Sm90ELb0ELb1ELb1ELb1ELb1ELb1ELb0ELb1ELb1ELb1ELb1ELb0EEENS1_21CollectiveEpilogueFwdINS6_IJSA_SA_SB_EEES9_NS_10bfloat16_tESF_Li256ELb1ELb1ELb1ELb1EEENS1_36VarlenDynamicPersistentTileSchedulerILi128ELi160ELi256ELi128ELb1ELb1ELb1ELb1ELb0ELb1EEEEEEEEEvNT_6ParamsE)
	.align		4
        /*0034*/ 	.word	index@(__assertfail)
	.align		4
        /*0038*/ 	.word	index@(_ZN7cutlass13device_kernelIN5flash11enable_sm90INS1_16FlashAttnFwdSm90INS1_25CollectiveMainloopFwdSm90ILi2EN4cute5tupleIJNS5_1CILi1EEES8_S8_EEENS6_IJNS7_ILi128EEENS7_ILi160EEESA_EEELi128ENS_12float_e4m3_tEfNS_4arch4Sm90ELb1ELb0ELb1ELb0ELb1ELb0ELb0ELb1ELb1ELb1ELb1ELb0EEENS1_21CollectiveEpilogueFwdINS6_IJSA_SA_SB_EEES9_NS_10bfloat16_tESF_Li256ELb0ELb1ELb1ELb1EEENS1_19SingleTileSchedulerILb0ELb1ELb1ELi128EEEEEEEEEvNT_6ParamsE)
	.align		4
        /*003c*/ 	.word	index@(__assertfail)
	.align		4
        /*0040*/ 	.word	index@(_ZN7cutlass13device_kernelIN5flash11enable_sm90INS1_16FlashAttnFwdSm90INS1_25CollectiveMainloopFwdSm90ILi2EN4cute5tupleIJNS5_1CILi1EEES8_S8_EEENS6_IJNS7_ILi128EEENS7_ILi160EEESA_EEELi128ENS_12float_e4m3_tEfNS_4arch4Sm90ELb1ELb0ELb1ELb1ELb1ELb0ELb0ELb1ELb1ELb1ELb1ELb0EEENS1_21CollectiveEpilogueFwdINS6_IJSA_SA_SB_EEES9_NS_10bfloat16_tESF_Li256ELb1ELb1ELb1ELb1EEENS1_36VarlenDynamicPersistentTileSchedulerILi128ELi160ELi256ELi128ELb1ELb1ELb1ELb1ELb1ELb1EEEEEEEEEvNT_6ParamsE)
	.align		4
        /*0044*/ 	.word	index@(__assertfail)
	.align		4
        /*0048*/ 	.word	index@(_ZN7cutlass13device_kernelIN5flash11enable_sm90INS1_16FlashAttnFwdSm90INS1_25CollectiveMainloopFwdSm90ILi2EN4cute5tupleIJNS5_1CILi1EEES8_S8_EEENS6_IJNS7_ILi128EEENS7_ILi160EEESA_EEELi128ENS_12float_e4m3_tEfNS_4arch4Sm90ELb1ELb0ELb1ELb1ELb1ELb1ELb0ELb1ELb1ELb1ELb1ELb0EEENS1_21CollectiveEpilogueFwdINS6_IJSA_SA_SB_EEES9_NS_10bfloat16_tESF_Li256ELb1ELb1ELb1ELb1EEENS1_36VarlenDynamicPersistentTileSchedulerILi128ELi160ELi256ELi128ELb1ELb1ELb1ELb1ELb1ELb1EEEEEEEEEvNT_6ParamsE)
	.align		4
        /*004c*/ 	.word	index@(__assertfail)
	.align		4
        /*0050*/ 	.word	0x00000000
	.align		4
        /*0054*/ 	.word	0xfffffffe
	.align		4
        /*0058*/ 	.word	0x00000000
	.align		4
        /*005c*/ 	.word	0xfffffffd
	.align		4
        /*0060*/ 	.word	0x00000000
	.align		4
        /*0064*/ 	.word	0xfffffffc


//--------------------- .nv.constant4             --------------------------
	.section	.nv.constant4,"a",@progbits
	.align	8
	.align		8
.nv.constant4:
        /*0000*/ 	.dword	__assertfail
	.align		8
        /*0008*/ 	.dword	__unnamed_1
	.align		8
        /*0010*/ 	.dword	__unnamed_2
	.align		8
        /*0018*/ 	.dword	__unnamed_3
	.align		8
        /*0020*/ 	.dword	__unnamed_4
	.align		8
        /*0028*/ 	.dword	__unnamed_5
	.align		8
        /*0030*/ 	.dword	__unnamed_6
	.align		8
        /*0038*/ 	.dword	_ZZN5flash28permute_output_fp8_VcolmajorIN4cute6TensorINS1_11ArrayEngineIfLm64EEENS1_6LayoutINS1_5tupleIJNS6_IJNS1_1CILi2EEES8_NS7_ILi16EEEEEENS7_ILi1EEESB_EEENS6_IJNS6_IJSB_S8_NS7_ILi4EEEEEENS7_ILi0EEESF_EEEEEEEEEvRT_E9upper_map
	.align		8
        /*0040*/ 	.dword	_ZN86_INTERNAL_81332fa7_50_flash_fwd_hdim128_e4m3_paged_split_softcap_sm90_cu_cf07d2ef_30094cuda3std3__45__cpo5beginE
	.align		8
        /*0048*/ 	.dword	_ZN86_INTERNAL_81332fa7_50_flash_fwd_hdim128_e4m3_paged_split_softcap_sm90_cu_cf07d2ef_30094cuda3std3__45__cpo3endE
	.align		8
        /*0050*/ 	.dword	_ZN86_INTERNAL_81332fa7_50_flash_fwd_hdim128_e4m3_paged_split_softcap_sm90_cu_cf07d2ef_30094cuda3std3__45__cpo6cbeginE
	.align		8
        /*0058*/ 	.dword	_ZN86_INTERNAL_81332fa7_50_flash_fwd_hdim128_e4m3_paged_split_softcap_sm90_cu_cf07d2ef_30094cuda3std3__45__cpo4cendE
	.align		8
        /*0060*/ 	.dword	_ZN86_INTERNAL_81332fa7_50_flash_fwd_hdim128_e4m3_paged_split_softcap_sm90_cu_cf07d2ef_30094cuda3std3__488_GLOBAL__N__81332fa7_50_flash_fwd_hdim128_e4m3_paged_split_softcap_sm90_cu_cf07d2ef_30096ignoreE
	.align		8
        /*0068*/ 	.dword	_ZN86_INTERNAL_81332fa7_50_flash_fwd_hdim128_e4m3_paged_split_softcap_sm90_cu_cf07d2ef_30094cuda3std3__419piecewise_constructE
	.align		8
        /*0070*/ 	.dword	_ZN86_INTERNAL_81332fa7_50_flash_fwd_hdim128_e4m3_paged_split_softcap_sm90_cu_cf07d2ef_30094cuda3std3__48in_placeE
	.align		8
        /*0078*/ 	.dword	_ZN86_INTERNAL_81332fa7_50_flash_fwd_hdim128_e4m3_paged_split_softcap_sm90_cu_cf07d2ef_30094cuda3std6ranges3__45__cpo4swapE
	.align		8
        /*0080*/ 	.dword	_ZN86_INTERNAL_81332fa7_50_flash_fwd_hdim128_e4m3_paged_split_softcap_sm90_cu_cf07d2ef_30094cuda3std6ranges3__45__cpo9iter_moveE
	.align		8
        /*0088*/ 	.dword	_ZN86_INTERNAL_81332fa7_50_flash_fwd_hdim128_e4m3_paged_split_softcap_sm90_cu_cf07d2ef_30094cute7productE
	.align		8
        /*0090*/ 	.dword	_ZN86_INTERNAL_81332fa7_50_flash_fwd_hdim128_e4m3_paged_split_softcap_sm90_cu_cf07d2ef_30094cute1_E
	.align		8
        /*0098*/ 	.dword	$str$23
	.align		8
        /*00a0*/ 	.dword	$str$24


//--------------------- .text._ZN7cutlass13device_kernelIN5flash11enable_sm90INS1_16FlashAttnFwdSm90INS1_25CollectiveMainloopFwdSm90ILi2EN4cute5tupleIJNS5_1CILi1EEES8_S8_EEENS6_IJNS7_ILi128EEENS7_ILi160EEESA_EEELi128ENS_12float_e4m3_tEfNS_4arch4Sm90ELb0ELb0ELb1ELb0ELb1ELb0ELb0ELb1ELb1ELb1ELb1ELb0EEENS1_21CollectiveEpilogueFwdINS6_IJSA_SA_SB_EEES9_NS_10bfloat16_tESF_Li256ELb0ELb1ELb1ELb1EEENS1_19SingleTileSchedulerILb0ELb1ELb1ELi128EEEEEEEEEvNT_6ParamsE --------------------------
	.section	.text._ZN7cutlass13device_kernelIN5flash11enable_sm90INS1_16FlashAttnFwdSm90INS1_25CollectiveMainloopFwdSm90ILi2EN4cute5tupleIJNS5_1CILi1EEES8_S8_EEENS6_IJNS7_ILi128EEENS7_ILi160EEESA_EEELi128ENS_12float_e4m3_tEfNS_4arch4Sm90ELb0ELb0ELb1ELb0ELb1ELb0ELb0ELb1ELb1ELb1ELb1ELb0EEENS1_21CollectiveEpilogueFwdINS6_IJSA_SA_SB_EEES9_NS_10bfloat16_tESF_Li256ELb0ELb1ELb1ELb1EEENS1_19SingleTileSchedulerILb0ELb1ELb1ELi128EEEEEEEEEvNT_6ParamsE,"ax",@progbits
	.align	128
.text._ZN7cutlass13device_kernelIN5flash11enable_sm90INS1_16FlashAttnFwdSm90INS1_25CollectiveMainloopFwdSm90ILi2EN4cute5tupleIJNS5_1CILi1EEES8_S8_EEENS6_IJNS7_ILi128EEENS7_ILi160EEESA_EEELi128ENS_12float_e4m3_tEfNS_4arch4Sm90ELb0ELb0ELb1ELb0ELb1ELb0ELb0ELb1ELb1ELb1ELb1ELb0EEENS1_21CollectiveEpilogueFwdINS6_IJSA_SA_SB_EEES9_NS_10bfloat16_tESF_Li256ELb0ELb1ELb1ELb1EEENS1_19SingleTileSchedulerILb0ELb1ELb1ELi128EEEEEEEEEvNT_6ParamsE:
        .type           _ZN7cutlass13device_kernelIN5flash11enable_sm90INS1_16FlashAttnFwdSm90INS1_25CollectiveMainloopFwdSm90ILi2EN4cute5tupleIJNS5_1CILi1EEES8_S8_EEENS6_IJNS7_ILi128EEENS7_ILi160EEESA_EEELi128ENS_12float_e4m3_tEfNS_4arch4Sm90ELb0ELb0ELb1ELb0ELb1ELb0ELb0ELb1ELb1ELb1ELb1ELb0EEENS1_21CollectiveEpilogueFwdINS6_IJSA_SA_SB_EEES9_NS_10bfloat16_tESF_Li256ELb0ELb1ELb1ELb1EEENS1_19SingleTileSchedulerILb0ELb1ELb1ELi128EEEEEEEEEvNT_6ParamsE,@function
        .size           _ZN7cutlass13device_kernelIN5flash11enable_sm90INS1_16FlashAttnFwdSm90INS1_25CollectiveMainloopFwdSm90ILi2EN4cute5tupleIJNS5_1CILi1EEES8_S8_EEENS6_IJNS7_ILi128EEENS7_ILi160EEESA_EEELi128ENS_12float_e4m3_tEfNS_4arch4Sm90ELb0ELb0ELb1ELb0ELb1ELb0ELb0ELb1ELb1ELb1ELb1ELb0EEENS1_21CollectiveEpilogueFwdINS6_IJSA_SA_SB_EEES9_NS_10bfloat16_tESF_Li256ELb0ELb1ELb1ELb1EEENS1_19SingleTileSchedulerILb0ELb1ELb1ELi128EEEEEEEEEvNT_6ParamsE,(.L_x_3740 - _ZN7cutlass13device_kernelIN5flash11enable_sm90INS1_16FlashAttnFwdSm90INS1_25CollectiveMainloopFwdSm90ILi2EN4cute5tupleIJNS5_1CILi1EEES8_S8_EEENS6_IJNS7_ILi128EEENS7_ILi160EEESA_EEELi128ENS_12float_e4m3_tEfNS_4arch4Sm90ELb0ELb0ELb1ELb0ELb1ELb0ELb0ELb1ELb1ELb1ELb1ELb0EEENS1_21CollectiveEpilogueFwdINS6_IJSA_SA_SB_EEES9_NS_10bfloat16_tESF_Li256ELb0ELb1ELb1ELb1EEENS1_19SingleTileSchedulerILb0ELb1ELb1ELi128EEEEEEEEEvNT_6ParamsE)
        .other          _ZN7cutlass13device_kernelIN5flash11enable_sm90INS1_16FlashAttnFwdSm90INS1_25CollectiveMainloopFwdSm90ILi2EN4cute5tupleIJNS5_1CILi1EEES8_S8_EEENS6_IJNS7_ILi128EEENS7_ILi160EEESA_EEELi128ENS_12float_e4m3_tEfNS_4arch4Sm90ELb0ELb0ELb1ELb0ELb1ELb0ELb0ELb1ELb1ELb1ELb1ELb0EEENS1_21CollectiveEpilogueFwdINS6_IJSA_SA_SB_EEES9_NS_10bfloat16_tESF_Li256ELb0ELb1ELb1ELb1EEENS1_19SingleTileSchedulerILb0ELb1ELb1ELi128EEEEEEEEEvNT_6ParamsE,@"STO_CUDA_ENTRY STV_DEFAULT"
_ZN7cutlass13device_kernelIN5flash11enable_sm90INS1_16FlashAttnFwdSm90INS1_25CollectiveMainloopFwdSm90ILi2EN4cute5tupleIJNS5_1CILi1EEES8_S8_EEENS6_IJNS7_ILi128EEENS7_ILi160EEESA_EEELi128ENS_12float_e4m3_tEfNS_4arch4Sm90ELb0ELb0ELb1ELb0ELb1ELb0ELb0ELb1ELb1ELb1ELb1ELb0EEENS1_21CollectiveEpilogueFwdINS6_IJSA_SA_SB_EEES9_NS_10bfloat16_tESF_Li256ELb0ELb1ELb1ELb1EEENS1_19SingleTileSchedulerILb0ELb1ELb1ELi128EEEEEEEEEvNT_6ParamsE:
[----:B------:R-:W0:Y:S02]  /*0000*/  LDC R1, c[0x0][0x28] ;  /* 0x00000a00ff017b82 */ /* 0x000e240000000800 */
[----:B0-----:R-:W-:Y:S01]  /*0010*/  VIADD R1, R1, 0xfffffff8 ;  /* 0xfffffff801017836 */ /* 0x001fe20000000000 */
[----:B------:R-:W0:Y:S01]  /*0020*/  S2R R16, SR_TID.X ;  /* 0x0000000000107919 */ /* 0x000e220000002100 */
[----:B------:R-:W-:Y:S01]  /*0030*/  ELECT P0, URZ, PT ;  /* 0x00000000003f782f */ /* 0x000fe20003800000 */
[----:B------:R-:W-:Y:S01]  /*0040*/  UMOV UR4, 0x80 ;  /* 0x0000008000047882 */ /* 0x000fe20000000000 */
[----:B------:R-:W-:Y:S01]  /*0050*/  UMOV UR7, 0x100 ;  /* 0x0000010000077882 */ /* 0x000fe20000000000 */
[----:B0-----:R-:W-:-:S05]  /*0060*/  SHF.R.U32.HI R0, RZ, 0x5, R16 ;  /* 0x00000005ff007819 */ /* 0x001fca0000011610 */
[----:B------:R-:W0:Y:S02]  /*0070*/  SHFL.IDX PT, R2, R0, RZ, 0x1f ;  /* 0x00001fff00027589 */ /* 0x000e2400000e0000 */
[C---:B0-----:R-:W-:Y:S02]  /*0080*/  ISETP.NE.OR P0, PT, R2.reuse, RZ, !P0 ;  /* 0x000000ff0200720c */ /* 0x041fe40004705670 */
[----:B------:R-:W-:Y:S02]  /*0090*/  ISETP.NE.AND P1, PT, R2, RZ, PT ;  /* 0x000000ff0200720c */ /* 0x000fe40003f25270 */
[----:B------:R-:W-:-:S05]  /*00a0*/  SHF.R.U32.HI R2, RZ, 0x7, R16 ;  /* 0x00000007ff027819 */ /* 0x000fca0000011610 */
[----:B------:R0:W1:Y:S04]  /*00b0*/  SHFL.IDX PT, R4, R2, RZ, 0x1f ;  /* 0x00001fff02047589 */ /* 0x00006800000e0000 */
[----:B------:R-:W-:Y:S01]  /*00c0*/  VOTEU.ALL UP0, P0 ;  /* 0x00000000003f7886 */ /* 0x000fe20000000000 */
[----:B------:R-:W-:-:S04]  /*00d0*/  VOTEU.ALL UP1, P0 ;  /* 0x00000000003f7886 */ /* 0x000fc80000020000 */
[----:B------:R-:W2:Y:S01]  /*00e0*/  @!UP0 S2UR UR8, SR_CgaCtaId ;  /* 0x00000000000889c3 */ /* 0x000ea20000008800 */
[----:B------:R-:W-:Y:S01]  /*00f0*/  @!UP0 UMOV UR6, 0x400 ;  /* 0x0000040000068882 */ /* 0x000fe20000000000 */
[----:B------:R-:W-:-:S04]  /*0100*/  @!UP0 UIADD3 UR4, -UR4, 0x100000, URZ ;  /* 0x0010000004048890 */ /* 0x000fc8000fffe13f */
[----:B------:R-:W-:Y:S02]  /*0110*/  @!UP0 USHF.L.U32 UR5, UR4, 0xb, URZ ;  /* 0x0000000b04058899 */ /* 0x000fe4000800063f */
[----:B------:R-:W-:Y:S02]  /*0120*/  @!UP0 USHF.L.U32 UR4, UR4, 0x1, URZ ;  /* 0x0000000104048899 */ /* 0x000fe4000800063f */
[----:B--2---:R-:W-:Y:S02]  /*0130*/  @!UP0 ULEA UR8, UR8, UR6, 0x18 ;  /* 0x0000000608088291 */ /* 0x004fe4000f8ec03f */
[----:B------:R-:W-:-:S04]  /*0140*/  @!UP0 UIADD3 UR6, -UR7, 0x100000, URZ ;  /* 0x0010000007068890 */ /* 0x000fc8000fffe13f */
[----:B------:R-:W-:Y:S02]  /*0150*/  @!UP0 USHF.L.U32 UR7, UR6, 0xb, URZ ;  /* 0x0000000b06078899 */ /* 0x000fe4000800063f */
[----:B------:R-:W-:Y:S01]  /*0160*/  @!UP0 USHF.L.U32 UR6, UR6, 0x1, URZ ;  /* 0x0000000106068899 */ /* 0x000fe2000800063f */
[----:B------:R-:W-:-:S05]  /*0170*/  VOTEU.ALL UP0, P0 ;  /* 0x00000000003f7886 */ /* 0x000fca0000000000 */
[----:B------:R0:W2:Y:S06]  /*0180*/  @!UP0 SYNCS.EXCH.64 URZ, [UR8+0x22800], UR4 ;  /* 0x02280004083f85b2 */ /* 0x0000ac0008000100 */
[----:B------:R0:W3:Y:S02]  /*0190*/  @!UP1 SYNCS.EXCH.64 URZ, [UR8+0x22820], UR6 ;  /* 0x02282006083f95b2 */ /* 0x0000e40008000100 */
[----:B01----:R-:W-:Y:S05]  /*01a0*/  @P1 BRA `(.L_x_0) ;  /* 0x0000000000481947 */ /* 0x003fea0003800000 */
[----:B------:R-:W0:Y:S01]  /*01b0*/  S2UR UR5, SR_CgaCtaId ;  /* 0x00000000000579c3 */ /* 0x000e220000008800 */
[----:B------:R-:W-:Y:S01]  /*01c0*/  UMOV UR4, 0x400 ;  /* 0x0000040000047882 */ /* 0x000fe20000000000 */
[----:B------:R-:W-:Y:S01]  /*01d0*/  UMOV UR6, 0x80 ;  /* 0x0000008000067882 */ /* 0x000fe20000000000 */
[----:B------:R-:W-:Y:S01]  /*01e0*/  UMOV UR7, 0x100 ;  /* 0x0000010000077882 */ /* 0x000fe20000000000 */
[----:B------:R-:W-:Y:S01]  /*01f0*/  ELECT P0, URZ, PT ;  /* 0x00000000003f782f */ /* 0x000fe20003800000 */
[----:B0-----:R-:W-:Y:S02]  /*0200*/  ULEA UR8, UR5, UR4, 0x18 ;  /* 0x0000000405087291 */ /* 0x001fe4000f8ec03f */
[----:B------:R-:W-:-:S04]  /*0210*/  UIADD3 UR4, -UR6, 0x100000, URZ ;  /* 0x0010000006047890 */ /* 0x000fc8000fffe13f */
[----:B------:R-:W-:Y:S02]  /*0220*/  USHF.L.U32 UR5, UR4, 0xb, URZ ;  /* 0x0000000b04057899 */ /* 0x000fe4000800063f */
[----:B------:R-:W-:Y:S02]  /*0230*/  USHF.L.U32 UR4, UR4, 0x1, URZ ;  /* 0x0000000104047899 */ /* 0x000fe4000800063f */
[----:B------:R-:W-:-:S04]  /*0240*/  UIADD3 UR6, -UR7, 0x100000, URZ ;  /* 0x0010000007067890 */ /* 0x000fc8000fffe13f */
[----:B------:R-:W-:Y:S02]  /*0250*/  USHF.L.U32 UR7, UR6, 0xb, URZ ;  /* 0x0000000b06077899 */ /* 0x000fe4000800063f */
[----:B------:R-:W-:Y:S01]  /*0260*/  USHF.L.U32 UR6, UR6, 0x1, URZ ;  /* 0x0000000106067899 */ /* 0x000fe2000800063f */
[----:B------:R-:W0:Y:S03]  /*0270*/  FENCE.VIEW.ASYNC.S ;  /* 0x00000000000073c6 */ /* 0x000e260000000000 */
[----:B0-----:R0:W1:Y:S08]  /*0280*/  SYNCS.EXCH.64 URZ, [UR8+0x22830], UR4 ;  /* 0x02283004083f75b2 */ /* 0x0010700008000100 */
[----:B------:R0:W4:Y:S01]  /*0290*/  SYNCS.EXCH.64 URZ, [UR8+0x22840], UR6 ;  /* 0x02284006083f75b2 */ /* 0x0001220008000100 */
[----:B------:R0:W0:Y:S01]  /*02a0*/  SYNCS.EXCH.64 URZ, [UR8+0x22838], UR4 ;  /* 0x02283804083f75b2 */ /* 0x0000220008000100 */
[----:B------:R0:W0:Y:S01]  /*02b0*/  SYNCS.EXCH.64 URZ, [UR8+0x22848], UR6 ;  /* 0x02284806083f75b2 */ /* 0x0000220008000100 */
[----:B------:R-:W-:Y:S01]  /*02c0*/  NOP ;  /* 0x0000000000007918 */ /* 0x000fe20000000000 */
.L_x_0:
[----:B------:R-:W5:Y:S01]  /*02d0*/  SHFL.IDX PT, R3, R0, RZ, 0x1f ;  /* 0x00001fff00037589 */ /* 0x000f6200000e0000 */
[----:B------:R-:W-:Y:S01]  /*02e0*/  NOP ;  /* 0x0000000000007918 */ /* 0x000fe20000000000 */
[----:B-----5:R-:W-:-:S13]  /*02f0*/  ISETP.NE.AND P0, PT, R3, RZ, PT ;  /* 0x000000ff0300720c */ /* 0x020fda0003f05270 */
[----:B------:R-:W-:Y:S05]  /*0300*/  @P0 BRA `(.L_x_1) ;  /* 0x0000000000480947 */ /* 0x000fea0003800000 */
[----:B0-----:R-:W0:Y:S01]  /*0310*/  S2UR UR5, SR_CgaCtaId ;  /* 0x00000000000579c3 */ /* 0x001e220000008800 */
        /* <DEDUP_REMOVED lines=12> */
[----:B0-----:R0:W0:Y:S08]  /*03e0*/  SYNCS.EXCH.64 URZ, [UR8+0x22850], UR4 ;  /* 0x02285004083f75b2 */ /* 0x0010300008000100 */
[----:B------:R0:W0:Y:S01]  /*03f0*/  SYNCS.EXCH.64 URZ, [UR8+0x22860], UR6 ;  /* 0x02286006083f75b2 */ /* 0x0000220008000100 */
[----:B------:R0:W0:Y:S01]  /*0400*/  SYNCS.EXCH.64 URZ, [UR8+0x22858], UR4 ;  /* 0x02285804083f75b2 */ /* 0x0000220008000100 */
[----:B------:R0:W0:Y:S01]  /*0410*/  SYNCS.EXCH.64 URZ, [UR8+0x22868], UR6 ;  /* 0x02286806083f75b2 */ /* 0x0000220008000100 */
[----:B------:R-:W-:Y:S01]  /*0420*/  NOP ;  /* 0x0000000000007918 */ /* 0x000fe20000000000 */
.L_x_1:
[----:B------:R-:W5:Y:S01]  /*0430*/  SHFL.IDX PT, R3, R0, RZ, 0x1f ;  /* 0x00001fff00037589 */ /* 0x000f6200000e0000 */
[----:B------:R-:W-:Y:S01]  /*0440*/  NOP ;  /* 0x0000000000007918 */ /* 0x000fe20000000000 */
[----:B-----5:R-:W-:-:S13]  /*0450*/  ISETP.NE.AND P0, PT, R3, RZ, PT ;  /* 0x000000ff0300720c */ /* 0x020fda0003f05270 */
[----:B------:R-:W-:Y:S05]  /*0460*/  @P0 BRA `(.L_x_2) ;  /* 0x0000000000380947 */ /* 0x000fea0003800000 */
[----:B0-----:R-:W0:Y:S01]  /*0470*/  S2UR UR5, SR_CgaCtaId ;  /* 0x00000000000579c3 */ /* 0x001e220000008800 */
[----:B------:R-:W-:Y:S01]  /*0480*/  UMOV UR4, 0x400 ;  /* 0x0000040000047882 */ /* 0x000fe20000000000 */
[----:B------:R-:W-:Y:S01]  /*0490*/  UMOV UR7, 0x80 ;  /* 0x0000008000077882 */ /* 0x000fe20000000000 */
[----:B------:R-:W-:Y:S01]  /*04a0*/  ELECT P0, URZ, PT ;  /* 0x00000000003f782f */ /* 0x000fe20003800000 */
[----:B0-----:R-:W-:Y:S02]  /*04b0*/  ULEA UR6, UR5, UR4, 0x18 ;  /* 0x0000000405067291 */ /* 0x001fe4000f8ec03f */
[----:B------:R-:W-:-:S04]  /*04c0*/  UIADD3 UR4, -UR7, 0x100000, URZ ;  /* 0x0010000007047890 */ /* 0x000fc8000fffe13f */
[----:B------:R-:W-:Y:S02]  /*04d0*/  USHF.L.U32 UR5, UR4, 0xb, URZ ;  /* 0x0000000b04057899 */ /* 0x000fe4000800063f */
[----:B------:R-:W-:Y:S01]  /*04e0*/  USHF.L.U32 UR4, UR4, 0x1, URZ ;  /* 0x0000000104047899 */ /* 0x000fe2000800063f */
[----:B------:R-:W0:Y:S11]  /*04f0*/  FENCE.VIEW.ASYNC.S ;  /* 0x00000000000073c6 */ /* 0x000e360000000000 */
[----:B0-----:R0:W0:Y:S01]  /*0500*/  SYNCS.EXCH.64 URZ, [UR6+0x22870], UR4 ;  /* 0x02287004063f75b2 */ /* 0x0010220008000100 */
[----:B------:R0:W0:Y:S01]  /*0510*/  SYNCS.EXCH.64 URZ, [UR6+0x22880], UR4 ;  /* 0x02288004063f75b2 */ /* 0x0000220008000100 */
[----:B------:R0:W0:Y:S01]  /*0520*/  SYNCS.EXCH.64 URZ, [UR6+0x22878], UR4 ;  /* 0x02287804063f75b2 */ /* 0x0000220008000100 */
[----:B------:R0:W0:Y:S01]  /*0530*/  SYNCS.EXCH.64 URZ, [UR6+0x22888], UR4 ;  /* 0x02288804063f75b2 */ /* 0x0000220008000100 */
[----:B------:R-:W-:Y:S01]  /*0540*/  NOP ;  /* 0x0000000000007918 */ /* 0x000fe20000000000 */
.L_x_2:
        /* <DEDUP_REMOVED lines=22> */
.L_x_3:
[----:B------:R-:W5:Y:S01]  /*06b0*/  SHFL.IDX PT, R3, R0, RZ, 0x1f ;  /* 0x00001fff00037589 */ /* 0x000f6200000e0000 */
[----:B------:R-:W-:Y:S01]  /*06c0*/  R2UR UR9, R4 ;  /* 0x00000000040972ca */ /* 0x000fe200000e0000 */
        /* <DEDUP_REMOVED lines=21> */
.L_x_4:
[----:B------:R-:W-:Y:S01]  /*0820*/  UISETP.NE.AND UP0, UPT, UR9, URZ, UPT ;  /* 0x0000003f0900728c */ /* 0x000fe2000bf05270 */
[----:B------:R-:W-:Y:S01]  /*0830*/  NOP ;  /* 0x0000000000007918 */ /* 0x000fe20000000000 */
[----:B------:R-:W-:Y:S01]  /*0840*/  UMOV UR36, 0x1 ;  /* 0x0000000100247882 */ /* 0x000fe20000000000 */
[----:B------:R-:W-:Y:S01]  /*0850*/  ULDC.64 UR48, c[0x0][0x208] ;  /* 0x0000820000307ab9 */ /* 0x000fe20000000a00 */
[----:B------:R-:W-:Y:S01]  /*0860*/  USEL UR36, UR36, 0x2, !UP0 ;  /* 0x0000000224247887 */ /* 0x000fe2000c000000 */
[----:B------:R-:W-:Y:S01]  /*0870*/  BSSY B6, `(.L_x_5) ;  /* 0x0000f95000067945 */ /* 0x000fe20003800000 */
[----:B01234-:R-:W-:Y:S01]  /*0880*/  BAR.SYNC.DEFER_BLOCKING 0x0 ;  /* 0x0000000000007b1d */ /* 0x01ffe20000010000 */
[----:B------:R-:W-:-:S13]  /*0890*/  PLOP3.LUT P0, PT, PT, PT, UP0, 0x80, 0x0 ;  /* 0x000000000000781c */ /* 0x000fda0003f0f008 */
[----:B------:R-:W-:Y:S05]  /*08a0*/  @!P0 BRA `(.L_x_6) ;  /* 0x000000a8009c8947 */ /* 0x000fea0003800000 */
.L_x_7:
[----:B------:R-:W-:-:S08]  /*08b0*/  NOP ;  /* 0x0000000000007918 */ /* 0x000fd00000000000 */
[----:B------:R-:W0:Y:S02]  /*08c0*/  USETMAXREG.TRY_ALLOC.CTAPOOL UP0, 0xe8 ;  /* 0x000000e8000079c8 */ /* 0x000e240008000600 */
[----:B0-----:R-:W-:-:S13]  /*08d0*/  PLOP3.LUT P0, PT, PT, PT, UP0, 0x80, 0x0 ;  /* 0x000000000000781c */ /* 0x001fda0003f0f008 */
[----:B------:R-:W-:Y:S05]  /*08e0*/  @!P0 BRA `(.L_x_7) ;  /* 0xfffffffc00f08947 */ /* 0x000fea000383ffff */
[----:B------:R-:W0:Y:S01]  /*08f0*/  S2UR UR6, SR_CTAID.Y ;  /* 0x00000000000679c3 */ /* 0x000e220000002600 */
[----:B------:R-:W-:Y:S01]  /*0900*/  LOP3.LUT R0, R16, 0xffffff80, RZ, 0xc0, !PT ;  /* 0xffffff8010007812 */ /* 0x000fe200078ec0ff */
[----:B------:R-:W-:Y:S02]  /*0910*/  ULDC UR7, c[0x0][0xc50] ;  /* 0x0003140000077ab9 */ /* 0x000fe40000000800 */
[----:B------:R-:W-:-:S04]  /*0920*/  UISETP.NE.AND UP0, UPT, UR7, 0x1, UPT ;  /* 0x000000010700788c */ /* 0x000fc8000bf05270 */
[----:B------:R-:W-:Y:S08]  /*0930*/  BAR.ARV 0x8, 0x180 ;  /* 0x0206000000007b1d */ /* 0x000ff00000002000 */
[----:B------:R-:W1:Y:S01]  /*0940*/  S2UR UR37, SR_CTAID.Z ;  /* 0x00000000002579c3 */ /* 0x000e620000002700 */
[----:B------:R-:W-:Y:S01]  /*0950*/  ISETP.NE.AND P0, PT, R0, 0x80, PT ;  /* 0x000000800000780c */ /* 0x000fe20003f05270 */
[----:B------:R-:W-:Y:S01]  /*0960*/  @UP0 ULDC UR4, c[0x0][0xc54] ;  /* 0x0003150000040ab9 */ /* 0x000fe20000000800 */
[----:B------:R-:W-:Y:S01]  /*0970*/  @UP0 ULDC UR8, c[0x0][0xc58] ;  /* 0x0003160000080ab9 */ /* 0x000fe20000000800 */
[----:B0-----:R-:W-:-:S10]  /*0980*/  UIMAD.WIDE.U32 UR4, UR6, UR4, URZ ;  /* 0x00000004060472a5 */ /* 0x001fd4000f8e003f */
[----:B------:R-:W-:Y:S06]  /*0990*/  @!P0 BAR.ARV 0x9, 0x100 ;  /* 0x0244000000008b1d */ /* 0x000fec0000002000 */
[----:B------:R-:W-:Y:S01]  /*09a0*/  UMOV UR42, UR6 ;  /* 0x00000006002a7c82 */ /* 0x000fe20008000000 */
[----:B------:R-:W-:Y:S01]  /*09b0*/  @UP0 USHF.R.U32.HI UR42, URZ, UR8, UR5 ;  /* 0x000000083f2a0299 */ /* 0x000fe20008011605 */
[----:B-1----:R-:W-:-:S03]  /*09c0*/  ISETP.LE.AND P0, PT, RZ, UR37, PT ;  /* 0x00000025ff007c0c */ /* 0x002fc6000bf03270 */
[----:B------:R-:W-:-:S04]  /*09d0*/  UIADD3 UR4, -UR42, URZ, URZ ;  /* 0x0000003f2a047290 */ /* 0x000fc8000fffe13f */
[----:B------:R-:W-:-:S06]  /*09e0*/  UIMAD UR7, UR7, UR4, UR6 ;  /* 0x00000004070772a4 */ /* 0x000fcc000f8e0206 */
[----:B------:R-:W-:Y:S06]  /*09f0*/  @!P0 BRA `(.L_x_8) ;  /* 0x000000f400f08947 */ /* 0x000fec0003800000 */
[----:B------:R-:W-:Y:S01]  /*0a00*/  ULDC.64 UR4, c[0x0][0x418] ;  /* 0x0001060000047ab9 */ /* 0x000fe20000000a00 */
[----:B------:R-:W-:Y:S01]  /*0a10*/  ULDC UR45, c[0x0][0x424] ;  /* 0x00010900002d7ab9 */ /* 0x000fe20000000800 */
[----:B------:R-:W-:Y:S02]  /*0a20*/  UISETP.NE.U32.AND UP0, UPT, UR4, URZ, UPT ;  /* 0x0000003f0400728c */ /* 0x000fe4000bf05070 */
[----:B------:R-:W-:Y:S02]  /*0a30*/  ULOP3.LUT UR38, UR7, 0xffff, URZ, 0xc0, !UPT ;  /* 0x0000ffff07267892 */ /* 0x000fe4000f8ec03f */
[----:B------:R-:W-:Y:S01]  /*0a40*/  UISETP.NE.AND.EX UP0, UPT, UR5, URZ, UPT, UP0 ;  /* 0x0000003f0500728c */ /* 0x000fe2000bf05300 */
[----:B------:R-:W-:-:S03]  /*0a50*/  ULDC UR4, c[0x0][0x2f0] ;  /* 0x0000bc0000047ab9 */ /* 0x000fc60000000800 */
[----:B------:R-:W-:-:S04]  /*0a60*/  USEL UR45, UR45, 0x1, UP0 ;  /* 0x000000012d2d7887 */ /* 0x000fc80008000000 */
[----:B------:R-:W-:-:S04]  /*0a70*/  UIMAD UR45, UR45, UR4, URZ ;  /* 0x000000042d2d72a4 */ /* 0x000fc8000f8e023f */
[----:B------:R-:W-:Y:S02]  /*0a80*/  UISETP.GE.AND UP0, UPT, UR45, 0x1, UPT ;  /* 0x000000012d00788c */ /* 0x000fe4000bf06270 */
[----:B------:R-:W-:-:S04]  /*0a90*/  UIADD3 UR4, UR45, 0x9f, URZ ;  /* 0x0000009f2d047890 */ /* 0x000fc8000fffe03f */
[----:B------:R-:W-:Y:S01]  /*0aa0*/  PLOP3.LUT P0, PT, PT, PT, UP0, 0x80, 0x0 ;  /* 0x000000000000781c */ /* 0x000fe20003f0f008 */
[----:B------:R-:W-:-:S04]  /*0ab0*/  UIMAD.WIDE UR4, UR4, 0x66666667, URZ ;  /* 0x66666667040478a5 */ /* 0x000fc8000f8e023f */
[----:B------:R-:W-:-:S03]  /*0ac0*/  USHF.R.U32.HI UR6, URZ, 0x1f, UR5 ;  /* 0x0000001f3f067899 */ /* 0x000fc60008011605 */
[----:B------:R-:W-:Y:S01]  /*0ad0*/  UMOV UR4, URZ ;  /* 0x0000003f00047c82 */ /* 0x000fe20008000000 */
[----:B------:R-:W-:-:S04]  /*0ae0*/  ULEA.HI.SX32 UR6, UR5, UR6, 0x1a ;  /* 0x0000000605067291 */ /* 0x000fc8000f8fd23f */
[----:B------:R-:W-:Y:S08]  /*0af0*/  @!P0 BRA `(.L_x_9) ;  /* 0x0000000000908947 */ /* 0x000ff00003800000 */
[----:B------:R-:W-:Y:S01]  /*0b00*/  USHF.R.U32.HI UR7, URZ, 0x10, UR7 ;  /* 0x000000103f077899 */ /* 0x000fe20008011607 */
[----:B------:R-:W-:-:S03]  /*0b10*/  UMOV UR4, URZ ;  /* 0x0000003f00047c82 */ /* 0x000fc60008000000 */
[----:B------:R-:W-:-:S11]  /*0b20*/  UISETP.NE.AND UP0, UPT, UR7, URZ, UPT ;  /* 0x0000003f0700728c */ /* 0x000fd6000bf05270 */
[----:B------:R-:W-:Y:S02]  /*0b30*/  @!UP0 ULDC UR7, c[0x0][0x9f0] ;  /* 0x00027c0000078ab9 */ /* 0x000fe40000000800 */
[----:B------:R-:W-:Y:S01]  /*0b40*/  IMAD.U32 R4, RZ, RZ, UR7 ;  /* 0x00000007ff047e24 */ /* 0x000fe2000f8e00ff */
[----:B------:R-:W-:-:S04]  /*0b50*/  UIADD3 UR8, UR6, -0x1, UR7 ;  /* 0xffffffff06087890 */ /* 0x000fc8000fffe007 */
[-C--:B------:R-:W-:Y:S02]  /*0b60*/  IABS R0, R4.reuse ;  /* 0x0000000400007213 */ /* 0x080fe40000000000 */
[----:B------:R-:W-:Y:S01]  /*0b70*/  IMAD.U32 R5, RZ, RZ, UR8 ;  /* 0x00000008ff057e24 */ /* 0x000fe2000f8e00ff */
[----:B------:R-:W-:Y:S01]  /*0b80*/  IABS R6, R4 ;  /* 0x0000000400067213 */ /* 0x000fe20000000000 */
[----:B------:R-:W-:Y:S01]  /*0b90*/  ULOP3.LUT UR8, UR8, UR7, URZ, 0x3c, !UPT ;  /* 0x0000000708087292 */ /* 0x000fe2000f8e3c3f */
[----:B------:R-:W-:Y:S02]  /*0ba0*/  R2UR UR11, R0 ;  /* 0x00000000000b72ca */ /* 0x000fe400000e0000 */
[----:B------:R-:W-:-:S04]  /*0bb0*/  IABS R5, R5 ;  /* 0x0000000500057213 */ /* 0x000fc80000000000 */
[----:B------:R-:W-:-:S04]  /*0bc0*/  MOV R4, R5 ;  /* 0x0000000500047202 */ /* 0x000fc80000000f00 */
[----:B------:R-:W-:-:S03]  /*0bd0*/  R2UR UR10, R4 ;  /* 0x00000000040a72ca */ /* 0x000fc600000e0000 */
[----:B------:R-:W0:Y:S08]  /*0be0*/  I2F.RP R0, UR11 ;  /* 0x0000000b00007d06 */ /* 0x000e300008209400 */
[----:B0-----:R-:W0:Y:S02]  /*0bf0*/  MUFU.RCP R0, R0 ;  /* 0x0000000000007308 */ /* 0x001e240000001000 */
[----:B0-----:R-:W-:-:S02]  /*0c00*/  VIADD R3, R0, 0xffffffe ;  /* 0x0ffffffe00037836 */ /* 0x001fc40000000000 */
[----:B------:R-:W-:-:S04]  /*0c10*/  IMAD.MOV R0, RZ, RZ, -R6 ;  /* 0x000000ffff007224 */ /* 0x000fc800078e0a06 */
[----:B------:R-:W0:Y:S02]  /*0c20*/  F2I.FTZ.U32.TRUNC.NTZ R3, R3 ;  /* 0x0000000300037305 */ /* 0x000e24000021f000 */
[----:B0-----:R-:W-:-:S13]  /*0c30*/  R2UR UR5, R3 ;  /* 0x00000000030572ca */ /* 0x001fda00000e0000 */
[----:B------:R-:W-:-:S04]  /*0c40*/  UIADD3 UR9, URZ, -UR5, URZ ;  /* 0x800000053f097290 */ /* 0x000fc8000fffe03f */
[----:B------:R-:W-:-:S04]  /*0c50*/  UIMAD UR9, UR9, UR11, URZ ;  /* 0x0000000b090972a4 */ /* 0x000fc8000f8e023f */
[----:B------:R-:W-:-:S03]  /*0c60*/  UIMAD.WIDE.U32 UR4, UR5, UR9, UR4 ;  /* 0x00000009050472a5 */ /* 0x000fc6000f8e0004 */
[----:B------:R-:W-:Y:S01]  /*0c70*/  R2UR UR9, R0 ;  /* 0x00000000000972ca */ /* 0x000fe200000e0000 */
[----:B------:R-:W-:-:S12]  /*0c80*/  UIMAD.WIDE.U32 UR4, UR5, UR10, URZ ;  /* 0x0000000a050472a5 */ /* 0x000fd8000f8e003f */
[----:B------:R-:W-:-:S04]  /*0c90*/  UIMAD UR4, UR5, UR9, UR10 ;  /* 0x00000009050472a4 */ /* 0x000fc8000f8e020a */
[----:B------:R-:W-:-:S11]  /*0ca0*/  UISETP.GT.U32.AND UP1, UPT, UR11, UR4, UPT ;  /* 0x000000040b00728c */ /* 0x000fd6000bf24070 */
[----:B------:R-:W-:Y:S02]  /*0cb0*/  @!UP1 UIADD3 UR4, UR4, -UR11, URZ ;  /* 0x8000000b04049290 */ /* 0x000fe4000fffe03f */
[----:B------:R-:W-:Y:S02]  /*0cc0*/  @!UP1 UIADD3 UR5, UR5, 0x1, URZ ;  /* 0x0000000105059890 */ /* 0x000fe4000fffe03f */
[----:B------:R-:W-:Y:S02]  /*0cd0*/  UISETP.GE.U32.AND UP0, UPT, UR4, UR11, UPT ;  /* 0x0000000b0400728c */ /* 0x000fe4000bf06070 */
[----:B------:R-:W-:-:S09]  /*0ce0*/  UISETP.GE.AND UP1, UPT, UR8, URZ, UPT ;  /* 0x0000003f0800728c */ /* 0x000fd2000bf26270 */
[----:B------:R-:W-:Y:S02]  /*0cf0*/  @UP0 UIADD3 UR5, UR5, 0x1, URZ ;  /* 0x0000000105050890 */ /* 0x000fe4000fffe03f */
[----:B------:R-:W-:-:S05]  /*0d00*/  UISETP.NE.AND UP0, UPT, UR7, URZ, UPT ;  /* 0x0000003f0700728c */ /* 0x000fca000bf05270 */
[----:B------:R-:W-:Y:S02]  /*0d10*/  UMOV UR4, UR5 ;  /* 0x0000000500047c82 */ /* 0x000fe40008000000 */
[----:B------:R-:W-:-:S04]  /*0d20*/  @!UP1 UIADD3 UR4, -UR4, URZ, URZ ;  /* 0x0000003f04049290 */ /* 0x000fc8000fffe13f */
[----:B------:R-:W-:-:S12]  /*0d30*/  @!UP0 ULOP3.LUT UR4, URZ, UR7, URZ, 0x33, !UPT ;  /* 0x000000073f048292 */ /* 0x000fd8000f8e333f */
.L_x_9:
[----:B------:R-:W-:Y:S01]  /*0d40*/  UIMAD UR38, UR38, UR4, URZ ;  /* 0x00000004262672a4 */ /* 0x000fe2000f8e023f */
[----:B------:R-:W-:Y:S01]  /*0d50*/  IMAD.U32 R0, RZ, RZ, UR6 ;  /* 0x00000006ff007e24 */ /* 0x000fe2000f8e00ff */
[----:B------:R-:W-:Y:S01]  /*0d60*/  USHF.R.S32.HI UR39, URZ, 0x1f, UR37 ;  /* 0x0000001f3f277899 */ /* 0x000fe20008011425 */
[----:B------:R-:W-:Y:S01]  /*0d70*/  IMAD.U32 R3, RZ, RZ, UR4 ;  /* 0x00000004ff037e24 */ /* 0x000fe2000f8e00ff */
[----:B------:R-:W-:Y:S01]  /*0d80*/  PLOP3.LUT P0, PT, PT, PT, PT, 0x80, 0x0 ;  /* 0x000000000000781c */ /* 0x000fe20003f0f070 */
[----:B------:R-:W-:Y:S01]  /*0d90*/  VIADD R16, R16, 0xffffff80 ;  /* 0xffffff8010107836 */ /* 0x000fe20000000000 */
[----:B------:R-:W-:Y:S02]  /*0da0*/  CS2R R6, SRZ ;  /* 0x0000000000067805 */ /* 0x000fe4000001ff00 */
[----:B------:R-:W-:Y:S02]  /*0db0*/  CS2R R30, SRZ ;  /* 0x00000000001e7805 */ /* 0x000fe4000001ff00 */
[----:B------:R-:W-:-:S02]  /*0dc0*/  VIADDMNMX R0, R3, UR38, R0, PT ;  /* 0x0000002603007c46 */ /* 0x000fc4000b800100 */
[----:B------:R-:W-:Y:S02]  /*0dd0*/  CS2R R26, SRZ ;  /* 0x00000000001a7805 */ /* 0x000fe4000001ff00 */
[----:B------:R-:W-:Y:S02]  /*0de0*/  MOV R3, RZ ;  /* 0x000000ff00037202 */ /* 0x000fe40000000f00 */
[----:B------:R-:W-:Y:S02]  /*0df0*/  CS2R R8, SRZ ;  /* 0x0000000000087805 */ /* 0x000fe4000001ff00 */
[----:B------:R-:W-:Y:S01]  /*0e00*/  R2UR UR43, R0 ;  /* 0x00000000002b72ca */ /* 0x000fe200000e0000 */
[----:B------:R-:W-:Y:S01]  /*0e10*/  IMAD.MOV.U32 R0, RZ, RZ, RZ ;  /* 0x000000ffff007224 */ /* 0x000fe200078e00ff */
[----:B------:R-:W-:Y:S01]  /*0e20*/  CS2R R10, SRZ ;  /* 0x00000000000a7805 */ /* 0x000fe2000001ff00 */
[----:B------:R-:W-:Y:S01]  /*0e30*/  IMAD.MOV.U32 R36, RZ, RZ, RZ ;  /* 0x000000ffff247224 */ /* 0x000fe200078e00ff */
[----:B------:R-:W-:-:S02]  /*0e40*/  CS2R R38, SRZ ;  /* 0x0000000000267805 */ /* 0x000fc4000001ff00 */
[----:B------:R-:W-:Y:S01]  /*0e50*/  CS2R R34, SRZ ;  /* 0x0000000000227805 */ /* 0x000fe2000001ff00 */
[----:B------:R-:W-:Y:S01]  /*0e60*/  IMAD.MOV.U32 R33, RZ, RZ, RZ ;  /* 0x000000ffff217224 */ /* 0x000fe200078e00ff */
[----:B------:R-:W-:Y:S01]  /*0e70*/  CS2R R12, SRZ ;  /* 0x00000000000c7805 */ /* 0x000fe2000001ff00 */
[----:B------:R-:W-:Y:S01]  /*0e80*/  IMAD.MOV.U32 R44, RZ, RZ, RZ ;  /* 0x000000ffff2c7224 */ /* 0x000fe200078e00ff */
[----:B------:R-:W-:Y:S02]  /*0e90*/  CS2R R46, SRZ ;  /* 0x00000000002e7805 */ /* 0x000fe4000001ff00 */
[----:B------:R-:W-:Y:S02]  /*0ea0*/  CS2R R42, SRZ ;  /* 0x00000000002a7805 */ /* 0x000fe4000001ff00 */
[----:B------:R-:W-:Y:S01]  /*0eb0*/  MOV R41, RZ ;  /* 0x000000ff00297202 */ /* 0x000fe20000000f00 */
[----:B------:R-:W-:Y:S01]  /*0ec0*/  IMAD.MOV.U32 R52, RZ, RZ, RZ ;  /* 0x000000ffff347224 */ /* 0x000fe200078e00ff */
[----:B------:R-:W-:Y:S01]  /*0ed0*/  UISETP.GT.AND UP0, UPT, UR43, UR38, UPT ;  /* 0x000000262b00728c */ /* 0x000fe2000bf04270 */
[----:B------:R-:W-:-:S02]  /*0ee0*/  CS2R R14, SRZ ;  /* 0x00000000000e7805 */ /* 0x000fc4000001ff00 */
[----:B------:R-:W-:Y:S02]  /*0ef0*/  CS2R R54, SRZ ;  /* 0x0000000000367805 */ /* 0x000fe4000001ff00 */
[----:B------:R-:W-:Y:S01]  /*0f00*/  CS2R R50, SRZ ;  /* 0x0000000000327805 */ /* 0x000fe2000001ff00 */
[----:B------:R-:W-:Y:S01]  /*0f10*/  IMAD.MOV.U32 R49, RZ, RZ, RZ ;  /* 0x000000ffff317224 */ /* 0x000fe200078e00ff */
[----:B------:R-:W-:Y:S02]  /*0f20*/  CS2R R62, SRZ ;  /* 0x00000000003e7805 */ /* 0x000fe4000001ff00 */
[----:B------:R-:W-:Y:S01]  /*0f30*/  PLOP3.LUT P1, PT, PT, PT, UP0, 0x80, 0x0 ;  /* 0x000000000000781c */ /* 0x000fe20003f2f008 */
[----:B------:R-:W-:Y:S01]  /*0f40*/  IMAD.MOV.U32 R60, RZ, RZ, RZ ;  /* 0x000000ffff3c7224 */ /* 0x000fe200078e00ff */
[----:B------:R-:W-:Y:S01]  /*0f50*/  CS2R R58, SRZ ;  /* 0x00000000003a7805 */ /* 0x000fe2000001ff00 */
[----:B------:R-:W-:Y:S01]  /*0f60*/  IMAD.MOV.U32 R17, RZ, RZ, RZ ;  /* 0x000000ffff117224 */ /* 0x000fe200078e00ff */
[----:B------:R-:W-:-:S02]  /*0f70*/  CS2R R18, SRZ ;  /* 0x0000000000127805 */ /* 0x000fc4000001ff00 */
[----:B------:R-:W-:Y:S02]  /*0f80*/  MOV R68, RZ ;  /* 0x000000ff00447202 */ /* 0x000fe40000000f00 */
[----:B------:R-:W-:Y:S02]  /*0f90*/  CS2R R20, SRZ ;  /* 0x0000000000147805 */ /* 0x000fe4000001ff00 */
[----:B------:R-:W-:Y:S02]  /*0fa0*/  CS2R R70, SRZ ;  /* 0x0000000000467805 */ /* 0x000fe4000001ff00 */
[----:B------:R-:W-:Y:S01]  /*0fb0*/  CS2R R66, SRZ ;  /* 0x0000000000427805 */ /* 0x000fe2000001ff00 */
[----:B------:R-:W-:Y:S01]  /*0fc0*/  IMAD.MOV.U32 R65, RZ, RZ, RZ ;  /* 0x000000ffff417224 */ /* 0x000fe200078e00ff */
[----:B------:R-:W-:Y:S01]  /*0fd0*/  CS2R R22, SRZ ;  /* 0x0000000000167805 */ /* 0x000fe2000001ff00 */
[----:B------:R-:W-:Y:S01]  /*0fe0*/  IMAD.MOV.U32 R76, RZ, RZ, RZ ;  /* 0x000000ffff4c7224 */ /* 0x000fe200078e00ff */
[----:B------:R-:W-:-:S02]  /*0ff0*/  CS2R R78, SRZ ;  /* 0x00000000004e7805 */ /* 0x000fc4000001ff00 */
[----:B------:R-:W-:Y:S01]  /*1000*/  CS2R R74, SRZ ;  /* 0x00000000004a7805 */ /* 0x000fe2000001ff00 */
[----:B------:R-:W-:Y:S01]  /*1010*/  IMAD.MOV.U32 R73, RZ, RZ, RZ ;  /* 0x000000ffff497224 */ /* 0x000fe200078e00ff */
[----:B------:R-:W-:Y:S01]  /*1020*/  MOV R24, RZ ;  /* 0x000000ff00187202 */ /* 0x000fe20000000f00 */
[----:B------:R-:W-:Y:S01]  /*1030*/  IMAD.MOV.U32 R84, RZ, RZ, RZ ;  /* 0x000000ffff547224 */ /* 0x000fe200078e00ff */
[----:B------:R-:W-:Y:S02]  /*1040*/  CS2R R86, SRZ ;  /* 0x0000000000567805 */ /* 0x000fe4000001ff00 */
[----:B------:R-:W-:Y:S01]  /*1050*/  CS2R R82, SRZ ;  /* 0x0000000000527805 */ /* 0x000fe2000001ff00 */
[----:B------:R-:W-:Y:S02]  /*1060*/  IMAD.MOV.U32 R29, RZ, RZ, RZ ;  /* 0x000000ffff1d7224 */ /* 0x000fe400078e00ff */
[----:B------:R-:W-:Y:S01]  /*1070*/  IMAD.MOV.U32 R81, RZ, RZ, RZ ;  /* 0x000000ffff517224 */ /* 0x000fe200078e00ff */
[----:B------:R-:W-:Y:S06]  /*1080*/  @!P1 BRA `(.L_x_10) ;  /* 0x0000007c004c9947 */ /* 0x000fec0003800000 */
[----:B------:R-:W-:Y:S01]  /*1090*/  SHF.R.S32.HI R17, RZ, 0x1f, R16 ;  /* 0x0000001fff117819 */ /* 0x000fe20000011410 */
[----:B------:R-:W0:Y:S01]  /*10a0*/  S2UR UR44, SR_CgaCtaId ;  /* 0x00000000002c79c3 */ /* 0x000e220000008800 */
[----:B------:R-:W-:Y:S02]  /*10b0*/  UMOV UR41, 0x400 ;  /* 0x0000040000297882 */ /* 0x000fe40000000000 */
[----:B------:R-:W-:-:S04]  /*10c0*/  LEA.HI R17, R17, R16, RZ, 0x7 ;  /* 0x0000001011117211 */ /* 0x000fc800078f38ff */
[----:B------:R-:W-:-:S06]  /*10d0*/  SHF.R.S32.HI R0, RZ, 0x7, R17 ;  /* 0x00000007ff007819 */ /* 0x000fcc0000011411 */
[----:B------:R-:W1:Y:S01]  /*10e0*/  SHFL.IDX PT, R0, R0, RZ, 0x1f ;  /* 0x00001fff00007589 */ /* 0x000e6200000e0000 */
[----:B0-----:R-:W-:-:S04]  /*10f0*/  ULEA UR41, UR44, UR41, 0x18 ;  /* 0x000000292c297291 */ /* 0x001fc8000f8ec03f */
[----:B------:R-:W-:-:S04]  /*1100*/  UIADD3 UR5, UR41, 0x14400, URZ ;  /* 0x0001440029057890 */ /* 0x000fc8000fffe03f */
[----:B------:R-:W-:Y:S01]  /*1110*/  ULOP3.LUT UP0, URZ, UR5, 0x9f, URZ, 0xc0, !UPT ;  /* 0x0000009f053f7892 */ /* 0x000fe2000f80c03f */
[----:B-1----:R-:W-:-:S05]  /*1120*/  R2UR UR40, R0 ;  /* 0x00000000002872ca */ /* 0x002fca00000e0000 */
[----:B------:R-:W-:-:S08]  /*1130*/  PLOP3.LUT P0, PT, PT, PT, UP0, 0x80, 0x0 ;  /* 0x000000000000781c */ /* 0x000fd00003f0f008 */
[----:B------:R-:W-:-:S04]  /*1140*/  ULEA.HI UR4, UR40, UR40, URZ, 0x1 ;  /* 0x0000002828047291 */ /* 0x000fc8000f8f083f */
[----:B------:R-:W-:-:S04]  /*1150*/  ULOP3.LUT UR4, UR4, 0x1e, URZ, 0xc0, !UPT ;  /* 0x0000001e04047892 */ /* 0x000fc8000f8ec03f */
[----:B------:R-:W-:-:S04]  /*1160*/  UIADD3 UR4, UR40, -UR4, URZ ;  /* 0x8000000428047290 */ /* 0x000fc8000fffe03f */
[----:B------:R-:W-:-:S04]  /*1170*/  ULEA UR4, UR4, UR5, 0xd ;  /* 0x0000000504047291 */ /* 0x000fc8000f8e683f */
[----:B------:R-:W-:-:S04]  /*1180*/  USHF.R.U32.HI UR4, URZ, 0x4, UR4 ;  /* 0x000000043f047899 */ /* 0x000fc80008011604 */
[----:B------:R-:W-:Y:S01]  /*1190*/  ULOP3.LUT UR46, UR4, 0x3fff, URZ, 0xc0, !UPT ;  /* 0x00003fff042e7892 */ /* 0x000fe2000f8ec03f */
[----:B------:R-:W-:Y:S11]  /*11a0*/  @!P0 BRA `(.L_x_11) ;  /* 0x0000000000408947 */ /* 0x000ff60003800000 */
[----:B------:R-:W-:Y:S01]  /*11b0*/  MOV R0, 0x0 ;  /* 0x0000000000007802 */ /* 0x000fe20000000f00 */
[----:B------:R-:W-:Y:S01]  /*11c0*/  ULDC.64 UR4, c[0x4][0x98] ;  /* 0x0100260000047ab9 */ /* 0x000fe20000000a00 */
[----:B------:R-:W-:Y:S01]  /*11d0*/  ULDC.64 UR6, c[0x4][0x30] ;  /* 0x01000c0000067ab9 */ /* 0x000fe20000000a00 */
[----:B------:R-:W-:Y:S01]  /*11e0*/  IMAD.U32 R4, RZ, RZ, UR4 ;  /* 0x00000004ff047e24 */ /* 0x000fe2000f8e00ff */
[----:B------:R0:W1:Y:S01]  /*11f0*/  LDC.64 R14, c[0x4][R0] ;  /* 0x01000000000e7b82 */ /* 0x0000620000000a00 */
[----:B------:R-:W-:Y:S01]  /*1200*/  IMAD.U32 R5, RZ, RZ, UR5 ;  /* 0x00000005ff057e24 */ /* 0x000fe2000f8e00ff */
[----:B------:R-:W-:Y:S01]  /*1210*/  ULDC.64 UR4, c[0x4][0xa0] ;  /* 0x0100280000047ab9 */ /* 0x000fe20000000a00 */
[----:B------:R-:W-:Y:S01]  /*1220*/  IMAD.U32 R10, RZ, RZ, UR6 ;  /* 0x00000006ff0a7e24 */ /* 0x000fe2000f8e00ff */
[----:B------:R-:W-:Y:S01]  /*1230*/  MOV R6, UR4 ;  /* 0x0000000400067c02 */ /* 0x000fe20008000f00 */
[----:B------:R-:W-:Y:S01]  /*1240*/  IMAD.U32 R7, RZ, RZ, UR5 ;  /* 0x00000005ff077e24 */ /* 0x000fe2000f8e00ff */
[----:B------:R-:W-:Y:S01]  /*1250*/  MOV R12, 0x1 ;  /* 0x00000001000c7802 */ /* 0x000fe20000000f00 */
[----:B------:R-:W-:-:S02]  /*1260*/  IMAD.U32 R11, RZ, RZ, UR7 ;  /* 0x00000007ff0b7e24 */ /* 0x000fc4000f8e00ff */
[----:B------:R-:W-:Y:S02]  /*1270*/  IMAD.MOV.U32 R8, RZ, RZ, 0x70 ;  /* 0x00000070ff087424 */ /* 0x000fe400078e00ff */
[----:B0-----:R-:W-:-:S07]  /*1280*/  IMAD.MOV.U32 R13, RZ, RZ, RZ ;  /* 0x000000ffff0d7224 */ /* 0x001fce00078e00ff */
[----:B------:R-:W-:-:S07]  /*1290*/  LEPC R20, `(.L_x_11) ;  /* 0x000000001014794e */ /* 0x000fce0000000000 */
[----:B-1----:R-:W-:Y:S05]  /*12a0*/  CALL.ABS.NOINC R14 ;  /* 0x000000000e007343 */ /* 0x002fea0003c00000 */
.L_x_11:
[----:B------:R-:W-:Y:S01]  /*12b0*/  ULDC.64 UR6, c[0x0][0x990] ;  /* 0x0002640000067ab9 */ /* 0x000fe20000000a00 */
[----:B------:R-:W-:Y:S01]  /*12c0*/  ULDC.64 UR4, c[0x0][0x998] ;  /* 0x0002660000047ab9 */ /* 0x000fe20000000a00 */
[----:B------:R-:W-:Y:S01]  /*12d0*/  UISETP.NE.U32.AND UP0, UPT, UR6, URZ, UPT ;  /* 0x0000003f0600728c */ /* 0x000fe2000bf05070 */
[----:B------:R-:W-:Y:S01]  /*12e0*/  IMAD.MOV.U32 R3, RZ, RZ, 0x3f800000 ;  /* 0x3f800000ff037424 */ /* 0x000fe200078e00ff */
[----:B------:R-:W-:Y:S01]  /*12f0*/  UISETP.NE.U32.AND UP1, UPT, UR4, URZ, UPT ;  /* 0x0000003f0400728c */ /* 0x000fe2000bf25070 */
[----:B------:R-:W-:Y:S01]  /*1300*/  IMAD.MOV.U32 R0, RZ, RZ, 0x3f800000 ;  /* 0x3f800000ff007424 */ /* 0x000fe200078e00ff */
[----:B------:R-:W-:Y:S02]  /*1310*/  UISETP.NE.AND.EX UP0, UPT, UR7, URZ, UPT, UP0 ;  /* 0x0000003f0700728c */ /* 0x000fe4000bf05300 */
[----:B------:R-:W-:-:S04]  /*1320*/  UISETP.NE.AND.EX UP1, UPT, UR5, URZ, UPT, UP1 ;  /* 0x0000003f0500728c */ /* 0x000fc8000bf25310 */
[----:B------:R-:W-:Y:S02]  /*1330*/  PLOP3.LUT P0, PT, PT, PT, UP0, 0x80, 0x0 ;  /* 0x000000000000781c */ /* 0x000fe40003f0f008 */
[----:B------:R-:W-:-:S03]  /*1340*/  PLOP3.LUT P1, PT, PT, PT, UP1, 0x80, 0x0 ;  /* 0x000000000000781c */ /* 0x000fc60003f2f018 */
[----:B------:R-:W-:Y:S01]  /*1350*/  @UP0 ULDC.64 UR12, c[0x0][0x9a8] ;  /* 0x00026a00000c0ab9 */ /* 0x000fe20000000a00 */
[----:B------:R-:W-:Y:S01]  /*1360*/  @UP0 ULDC.64 UR16, c[0x0][0x9b0] ;  /* 0x00026c0000100ab9 */ /* 0x000fe20000000a00 */
[----:B------:R-:W-:Y:S01]  /*1370*/  @UP1 ULDC.64 UR14, c[0x0][0x9b8] ;  /* 0x00026e00000e1ab9 */ /* 0x000fe20000000a00 */
[----:B------:R-:W-:Y:S02]  /*1380*/  @UP0 UIMAD UR8, UR39, UR12, URZ ;  /* 0x0000000c270802a4 */ /* 0x000fe4000f8e023f */
[----:B------:R-:W-:Y:S02]  /*1390*/  @UP0 UIMAD.WIDE.U32 UR10, UR37, UR12, URZ ;  /* 0x0000000c250a02a5 */ /* 0x000fe4000f8e003f */
[----:B------:R-:W-:Y:S02]  /*13a0*/  @UP1 UIMAD UR12, UR39, UR14, URZ ;  /* 0x0000000e270c12a4 */ /* 0x000fe4000f8e023f */
[----:B------:R-:W-:Y:S02]  /*13b0*/  @UP0 UIMAD UR13, UR37, UR13, UR8 ;  /* 0x0000000d250d02a4 */ /* 0x000fe4000f8e0208 */
[----:B------:R-:W-:-:S02]  /*13c0*/  @UP1 UIMAD.WIDE.U32 UR8, UR37, UR14, URZ ;  /* 0x0000000e250812a5 */ /* 0x000fc4000f8e003f */
[----:B------:R-:W-:Y:S02]  /*13d0*/  @UP1 UIMAD UR14, UR37, UR15, UR12 ;  /* 0x0000000f250e12a4 */ /* 0x000fe4000f8e020c */
[----:B------:R-:W-:Y:S02]  /*13e0*/  @UP0 USHF.R.S32.HI UR12, URZ, 0x1f, UR42 ;  /* 0x0000001f3f0c0899 */ /* 0x000fe4000801142a */
[----:B------:R-:W-:Y:S01]  /*13f0*/  @UP1 USHF.R.S32.HI UR15, URZ, 0x1f, UR42 ;  /* 0x0000001f3f0f1899 */ /* 0x000fe2000801142a */
[----:B------:R-:W-:Y:S01]  /*1400*/  @UP1 ULDC.64 UR18, c[0x0][0x9c0] ;  /* 0x0002700000121ab9 */ /* 0x000fe20000000a00 */
[----:B------:R-:W-:Y:S02]  /*1410*/  @UP0 UIADD3 UR11, UR11, UR13, URZ ;  /* 0x0000000d0b0b0290 */ /* 0x000fe4000fffe03f */
[----:B------:R-:W-:Y:S02]  /*1420*/  @UP0 UIMAD UR12, UR12, UR16, URZ ;  /* 0x000000100c0c02a4 */ /* 0x000fe4000f8e023f */
[----:B------:R-:W-:-:S02]  /*1430*/  @UP1 UIMAD UR13, UR15, UR18, URZ ;  /* 0x000000120f0d12a4 */ /* 0x000fc4000f8e023f */
[----:B------:R-:W-:Y:S02]  /*1440*/  @UP1 UIADD3 UR9, UR9, UR14, URZ ;  /* 0x0000000e09091290 */ /* 0x000fe4000fffe03f */
[----:B------:R-:W-:Y:S02]  /*1450*/  @UP0 UIMAD UR12, UR42, UR17, UR12 ;  /* 0x000000112a0c02a4 */ /* 0x000fe4000f8e020c */
[----:B------:R-:W-:Y:S02]  /*1460*/  @UP0 UIMAD.WIDE.U32 UR10, UR42, UR16, UR10 ;  /* 0x000000102a0a02a5 */ /* 0x000fe4000f8e000a */
[----:B------:R-:W-:Y:S02]  /*1470*/  @UP1 UIMAD UR13, UR42, UR19, UR13 ;  /* 0x000000132a0d12a4 */ /* 0x000fe4000f8e020d */
[----:B------:R-:W-:Y:S02]  /*1480*/  @UP1 UIMAD.WIDE.U32 UR8, UR42, UR18, UR8 ;  /* 0x000000122a0812a5 */ /* 0x000fe4000f8e0008 */
[----:B------:R-:W-:-:S02]  /*1490*/  @UP0 UIADD3 UR11, UR11, UR12, URZ ;  /* 0x0000000c0b0b0290 */ /* 0x000fc4000fffe03f */
[----:B------:R-:W-:Y:S02]  /*14a0*/  @UP0 ULEA UR6, UP2, UR10, UR6, 0x2 ;  /* 0x000000060a060291 */ /* 0x000fe4000f84103f */
[----:B------:R-:W-:Y:S02]  /*14b0*/  @UP1 UIADD3 UR9, UR9, UR13, URZ ;  /* 0x0000000d09091290 */ /* 0x000fe4000fffe03f */
[----:B------:R-:W-:Y:S02]  /*14c0*/  @UP1 ULEA UR4, UP3, UR8, UR4, 0x2 ;  /* 0x0000000408041291 */ /* 0x000fe4000f86103f */
[----:B------:R-:W-:Y:S01]  /*14d0*/  @UP0 ULEA.HI.X UR7, UR10, UR7, UR11, 0x2, UP2 ;  /* 0x000000070a070291 */ /* 0x000fe200090f140b */
[----:B------:R-:W-:Y:S01]  /*14e0*/  IMAD.U32 R4, RZ, RZ, UR6 ;  /* 0x00000006ff047e24 */ /* 0x000fe2000f8e00ff */
[----:B------:R-:W-:Y:S02]  /*14f0*/  @UP1 ULEA.HI.X UR5, UR8, UR5, UR9, 0x2, UP3 ;  /* 0x0000000508051291 */ /* 0x000fe400098f1409 */
[----:B------:R-:W-:Y:S01]  /*1500*/  IMAD.U32 R6, RZ, RZ, UR4 ;  /* 0x00000004ff067e24 */ /* 0x000fe2000f8e00ff */
[----:B------:R-:W-:Y:S01]  /*1510*/  SHF.L.U32 R8, RZ, 0x1f, RZ ;  /* 0x0000001fff087819 */ /* 0x000fe200000006ff */
[----:B------:R-:W-:Y:S01]  /*1520*/  ULDC UR4, c[0x0][0x9d8] ;  /* 0x0002760000047ab9 */ /* 0x000fe20000000800 */
[----:B------:R-:W-:Y:S01]  /*1530*/  MOV R5, UR7 ;  /* 0x0000000700057c02 */ /* 0x000fe20008000f00 */
[----:B------:R-:W-:-:S04]  /*1540*/  IMAD.U32 R7, RZ, RZ, UR5 ;  /* 0x00000005ff077e24 */ /* 0x000fc8000f8e00ff */
[----:B------:R-:W2:Y:S04]  /*1550*/  @P0 LDG.E R3, desc[UR48][R4.64] ;  /* 0x0000003004030981 */ /* 0x000ea8000c1e1900 */
[----:B------:R-:W2:Y:S01]  /*1560*/  @P1 LDG.E R0, desc[UR48][R6.64] ;  /* 0x0000003006001981 */ /* 0x000ea2000c1e1900 */
[----:B------:R-:W0:Y:S01]  /*1570*/  SYNCS.PHASECHK.TRANS64.TRYWAIT P0, [UR41+0x22800], R8 ;  /* 0x02280008ff0075a7 */ /* 0x000e220008000169 */
[----:B--2---:R-:W-:-:S04]  /*1580*/  FMUL.FTZ R0, R3, R0 ;  /* 0x0000000003007220 */ /* 0x004fc80000410000 */
[----:B------:R-:W-:Y:S01]  /*1590*/  FMUL.FTZ R0, R0, UR4 ;  /* 0x0000000400007c20 */ /* 0x000fe20008410000 */
[----:B0-----:R-:W-:Y:S06]  /*15a0*/  @!P0 BRA `(.L_x_12) ;  /* 0x000000ec000c8947 */ /* 0x001fec0003800000 */
.L_x_94:
[----:B------:R-:W-:-:S06]  /*15b0*/  ULOP3.LUT UR4, UR36, 0x1, URZ, 0xfc, !UPT ;  /* 0x0000000124047892 */ /* 0x000fcc000f8efc3f */
[----:B0-----:R-:W-:-:S05]  /*15c0*/  IMAD.U32 R3, RZ, RZ, UR4 ;  /* 0x00000004ff037e24 */ /* 0x001fca000f8e00ff */
[----:B------:R-:W-:-:S13]  /*15d0*/  ISETP.NE.AND P0, PT, R3, 0x3, PT ;  /* 0x000000030300780c */ /* 0x000fda0003f05270 */
[----:B------:R-:W-:Y:S05]  /*15e0*/  @!P0 BRA `(.L_x_13) ;  /* 0x0000000000048947 */ /* 0x000fea0003800000 */
[----:B------:R-:W-:Y:S01]  /*15f0*/  BPT.TRAP 0x1 ;  /* 0x000000040000795c */ /* 0x000fe20000300000 */
.L_x_13:
[----:B------:R0:W1:Y:S01]  /*1600*/  SYNCS.PHASECHK.TRANS64.TRYWAIT P1, [UR41+0x22830], R8 ;  /* 0x02283008ff0075a7 */ /* 0x0000620008020169 */
[----:B------:R-:W-:Y:S05]  /*1610*/  @!P0 BRA `(.L_x_14) ;  /* 0x0000000000048947 */ /* 0x000fea0003800000 */
[----:B------:R-:W-:Y:S01]  /*1620*/  BPT.TRAP 0x1 ;  /* 0x000000040000795c */ /* 0x000fe20000300000 */
.L_x_14:
[----:B------:R-:W-:Y:S01]  /*1630*/  IMAD.U32 R4, RZ, RZ, UR46 ;  /* 0x0000002eff047e24 */ /* 0x000fe2000f8e00ff */
[----:B------:R-:W-:Y:S01]  /*1640*/  MOV R3, RZ ;  /* 0x000000ff00037202 */ /* 0x000fe20000000f00 */
[----:B-1----:R-:W-:Y:S06]  /*1650*/  @P1 BRA `(.L_x_15) ;  /* 0x0000000000081947 */ /* 0x002fec0003800000 */
[----:B------:R-:W1:Y:S02]  /*1660*/  SYNCS.PHASECHK.TRANS64.TRYWAIT P1, [UR41+0x22830], R8 ;  /* 0x02283008ff0075a7 */ /* 0x000e640008020169 */
[----:B-1----:R-:W-:Y:S05]  /*1670*/  @!P1 BRA `(.L_x_16) ;  /* 0x000000e800f09947 */ /* 0x002fea0003800000 */
.L_x_15:
[----:B------:R-:W-:Y:S05]  /*1680*/  WARPSYNC.ALL ;  /* 0x0000000000007948 */ /* 0x000fea0003800000 */
[----:B------:R-:W-:Y:S01]  /*1690*/  IMAD.MOV.U32 R25, RZ, RZ, RZ ;  /* 0x000000ffff197224 */ /* 0x000fe200078e00ff */
[----:B------:R-:W-:Y:S01]  /*16a0*/  LOP3.LUT R4, R4, 0x10000, RZ, 0xfc, !PT ;  /* 0x0001000004047812 */ /* 0x000fe200078efcff */
[----:B-1----:R-:W-:Y:S01]  /*16b0*/  IMAD.MOV.U32 R5, RZ, RZ, 0x40000040 ;  /* 0x40000040ff057424 */ /* 0x002fe200078e00ff */
[----:B------:R-:W-:-:S04]  /*16c0*/  UIADD3 UR4, UR41, 0x18400, URZ ;  /* 0x0001840029047890 */ /* 0x000fc8000fffe03f */
[C---:B------:R-:W-:Y:S01]  /*16d0*/  R2UR UR5, R5.reuse ;  /* 0x00000000050572ca */ /* 0x040fe200000e0000 */
[----:B------:R-:W-:Y:S01]  /*16e0*/  WARPGROUP.ARRIVE ;  /* 0x00000000000079c5 */ /* 0x000fe20000000000 */
[----:B------:R-:W-:Y:S01]  /*16f0*/  UMOV UR7, 0x40000040 ;  /* 0x4000004000077882 */ /* 0x000fe20000000000 */
[----:B------:R-:W-:Y:S01]  /*1700*/  USHF.R.U32.HI UR6, URZ, 0x4, UR4 ;  /* 0x000000043f067899 */ /* 0x000fe20008011604 */
[C---:B------:R-:W-:Y:S01]  /*1710*/  R2UR UR8, R4.reuse ;  /* 0x00000000040872ca */ /* 0x040fe200000e0000 */
[----:B------:R-:W-:Y:S01]  /*1720*/  UMOV UR11, 0x40000040 ;  /* 0x40000040000b7882 */ /* 0x000fe20000000000 */
[C---:B------:R-:W-:Y:S01]  /*1730*/  R2UR UR4, R4.reuse ;  /* 0x00000000040472ca */ /* 0x040fe200000e0000 */
[----:B------:R-:W-:Y:S01]  /*1740*/  ULOP3.LUT UR6, UR6, 0x3fff, URZ, 0xc0, !UPT ;  /* 0x00003fff06067892 */ /* 0x000fe2000f8ec03f */
[C---:B------:R-:W-:Y:S01]  /*1750*/  R2UR UR9, R5.reuse ;  /* 0x00000000050972ca */ /* 0x040fe200000e0000 */
[----:B------:R-:W-:Y:S01]  /*1760*/  UMOV UR15, 0x40000040 ;  /* 0x40000040000f7882 */ /* 0x000fe20000000000 */
[C---:B------:R-:W-:Y:S01]  /*1770*/  R2UR UR12, R4.reuse ;  /* 0x00000000040c72ca */ /* 0x040fe200000e0000 */
[----:B------:R-:W-:Y:S01]  /*1780*/  ULOP3.LUT UR46, UR6, 0x10000, URZ, 0xfc, !UPT ;  /* 0x00010000062e7892 */ /* 0x000fe2000f8efc3f */
[C---:B------:R-:W-:Y:S01]  /*1790*/  R2UR UR13, R5.reuse ;  /* 0x00000000050d72ca */ /* 0x040fe200000e0000 */
[----:B------:R-:W-:Y:S01]  /*17a0*/  UMOV UR19, 0x40000040 ;  /* 0x4000004000137882 */ /* 0x000fe20000000000 */
[C---:B------:R-:W-:Y:S01]  /*17b0*/  R2UR UR16, R4.reuse ;  /* 0x00000000041072ca */ /* 0x040fe200000e0000 */
[----:B------:R-:W-:Y:S01]  /*17c0*/  UIADD3 UR10, UR46, 0x100, URZ ;  /* 0x000001002e0a7890 */ /* 0x000fe2000fffe03f */
[C---:B------:R-:W-:Y:S01]  /*17d0*/  R2UR UR17, R5.reuse ;  /* 0x00000000051172ca */ /* 0x040fe200000e0000 */
[----:B------:R-:W-:Y:S01]  /*17e0*/  UIADD3 UR14, UR46, 0x200, URZ ;  /* 0x000002002e0e7890 */ /* 0x000fe2000fffe03f */
[----:B------:R-:W-:Y:S01]  /*17f0*/  R2UR UR20, R4 ;  /* 0x00000000041472ca */ /* 0x000fe200000e0000 */
[----:B------:R-:W-:Y:S01]  /*1800*/  UMOV UR6, UR46 ;  /* 0x0000002e00067c82 */ /* 0x000fe20008000000 */
[----:B------:R-:W-:Y:S01]  /*1810*/  UIADD3 UR18, UR46, 0x300, URZ ;  /* 0x000003002e127890 */ /* 0x000fe2000fffe03f */
[----:B------:R-:W-:Y:S01]  /*1820*/  QGMMA.64x32x32.F32.E4M3.E4M3 R92, gdesc[UR4], RZ, !UPT, gsb0 ;  /* 0x00600000045c79f3 */ /* 0x000fe2000c0008ff */
[----:B------:R-:W-:Y:S01]  /*1830*/  R2UR UR21, R5 ;  /* 0x00000000051572ca */ /* 0x000fe200000e0000 */
[----:B------:R-:W-:Y:S01]  /*1840*/  UIADD3 UR22, UR46, 0x400, URZ ;  /* 0x000004002e167890 */ /* 0x000fe2000fffe03f */
[----:B------:R-:W-:Y:S01]  /*1850*/  UMOV UR23, 0x40000040 ;  /* 0x4000004000177882 */ /* 0x000fe20000000000 */
[----:B------:R-:W-:Y:S01]  /*1860*/  UIADD3 UR26, UR46, 0x2, URZ ;  /* 0x000000022e1a7890 */ /* 0x000fe2000fffe03f */
[----:B------:R-:W-:Y:S01]  /*1870*/  UMOV UR25, 0x40000040 ;  /* 0x4000004000197882 */ /* 0x000fe20000000000 */
[----:B------:R-:W-:Y:S01]  /*1880*/  UMOV UR27, 0x40000040 ;  /* 0x40000040001b7882 */ /* 0x000fe20000000000 */
[----:B------:R-:W-:Y:S01]  /*1890*/  UIADD3 UR6, UR46, 0x102, URZ ;  /* 0x000001022e067890 */ /* 0x000fe2000fffe03f */
[----:B------:R-:W-:Y:S01]  /*18a0*/  UMOV UR5, UR25 ;  /* 0x0000001900057c82 */ /* 0x000fe20008000000 */
[----:B------:R-:W-:Y:S01]  /*18b0*/  UMOV UR7, 0x40000040 ;  /* 0x4000004000077882 */ /* 0x000fe20000000000 */
[----:B------:R-:W-:Y:S01]  /*18c0*/  UIADD3 UR30, UR46, 0x4, URZ ;  /* 0x000000042e1e7890 */ /* 0x000fe2000fffe03f */
[----:B------:R-:W-:Y:S01]  /*18d0*/  UMOV UR29, 0x40000040 ;  /* 0x40000040001d7882 */ /* 0x000fe20000000000 */
[----:B------:R-:W-:Y:S01]  /*18e0*/  UMOV UR31, 0x40000040 ;  /* 0x40000040001f7882 */ /* 0x000fe20000000000 */
[----:B------:R-:W-:Y:S01]  /*18f0*/  UIADD3 UR34, UR46, 0x6, URZ ;  /* 0x000000062e227890 */ /* 0x000fe2000fffe03f */
[----:B------:R-:W-:Y:S01]  /*1900*/  UMOV UR33, 0x40000040 ;  /* 0x4000004000217882 */ /* 0x000fe20000000000 */
[----:B------:R-:W-:Y:S01]  /*1910*/  UMOV UR35, 0x40000040 ;  /* 0x4000004000237882 */ /* 0x000fe20000000000 */
[----:B------:R-:W-:-:S02]  /*1920*/  WARPGROUP.DEPBAR.LE gsb0, 0x0 ;  /* 0x00008000000079c5 */ /* 0x000fc40000010000 */
[----:B------:R-:W-:-:S06]  /*1930*/  WARPGROUP.ARRIVE ;  /* 0x00000000000079c5 */ /* 0x000fcc0000000000 */
[----:B------:R-:W-:Y:S01]  /*1940*/  QGMMA.64x32x32.F32.E4M3.E4M3 R76, gdesc[UR8], RZ, !UPT, gsb0 ;  /* 0x00600000084c79f3 */ /* 0x000fe2000c0008ff */
[----:B------:R-:W-:Y:S01]  /*1950*/  UIADD3 UR10, UR46, 0x202, URZ ;  /* 0x000002022e0a7890 */ /* 0x000fe2000fffe03f */
[----:B------:R-:W-:Y:S01]  /*1960*/  UMOV UR9, UR25 ;  /* 0x0000001900097c82 */ /* 0x000fe20008000000 */
[----:B------:R-:W-:Y:S01]  /*1970*/  UMOV UR11, 0x40000040 ;  /* 0x40000040000b7882 */ /* 0x000fe20000000000 */
[----:B------:R-:W-:Y:S02]  /*1980*/  WARPGROUP.DEPBAR.LE gsb0, 0x0 ;  /* 0x00008000000079c5 */ /* 0x000fe40000010000 */
[----:B------:R-:W-:-:S06]  /*1990*/  WARPGROUP.ARRIVE ;  /* 0x00000000000079c5 */ /* 0x000fcc0000000000 */
[----:B------:R-:W-:Y:S01]  /*19a0*/  QGMMA.64x32x32.F32.E4M3.E4M3 R60, gdesc[UR12], RZ, !UPT, gsb0 ;  /* 0x006000000c3c79f3 */ /* 0x000fe2000c0008ff */
[----:B------:R-:W-:-:S13]  /*19b0*/  R2UR UR12, R4 ;  /* 0x00000000040c72ca */ /* 0x000fda00000e0000 */
[----:B------:R-:W-:Y:S02]  /*19c0*/  UIADD3 UR24, UR12, 0x2, URZ ;  /* 0x000000020c187890 */ /* 0x000fe4000fffe03f */
[----:B------:R-:W-:Y:S02]  /*19d0*/  UIADD3 UR28, UR12, 0x4, URZ ;  /* 0x000000040c1c7890 */ /* 0x000fe4000fffe03f */
[----:B------:R-:W-:-:S03]  /*19e0*/  UIADD3 UR32, UR12, 0x6, URZ ;  /* 0x000000060c207890 */ /* 0x000fc6000fffe03f */
[----:B------:R-:W-:Y:S01]  /*19f0*/  UMOV UR4, UR24 ;  /* 0x0000001800047c82 */ /* 0x000fe20008000000 */
[----:B------:R-:W-:Y:S01]  /*1a00*/  UMOV UR8, UR24 ;  /* 0x0000001800087c82 */ /* 0x000fe20008000000 */
[----:B------:R-:W-:Y:S02]  /*1a10*/  WARPGROUP.DEPBAR.LE gsb0, 0x0 ;  /* 0x00008000000079c5 */ /* 0x000fe40000010000 */
[----:B------:R-:W-:-:S06]  /*1a20*/  WARPGROUP.ARRIVE ;  /* 0x00000000000079c5 */ /* 0x000fcc0000000000 */
[----:B------:R-:W-:Y:S03]  /*1a30*/  QGMMA.64x32x32.F32.E4M3.E4M3 R44, gdesc[UR16], RZ, !UPT, gsb0 ;  /* 0x00600000102c79f3 */ /* 0x000fe6000c0008ff */
[----:B------:R-:W-:Y:S02]  /*1a40*/  WARPGROUP.DEPBAR.LE gsb0, 0x0 ;  /* 0x00008000000079c5 */ /* 0x000fe40000010000 */
[----:B------:R-:W-:-:S06]  /*1a50*/  WARPGROUP.ARRIVE ;  /* 0x00000000000079c5 */ /* 0x000fcc0000000000 */
[----:B------:R-:W-:Y:S03]  /*1a60*/  QGMMA.64x32x32.F32.E4M3.E4M3 R28, gdesc[UR20], RZ, !UPT, gsb0 ;  /* 0x00600000141c79f3 */ /* 0x000fe6000c0008ff */
[----:B------:R-:W-:Y:S02]  /*1a70*/  WARPGROUP.DEPBAR.LE gsb0, 0x0 ;  /* 0x00008000000079c5 */ /* 0x000fe40000010000 */
[----:B------:R-:W-:-:S06]  /*1a80*/  WARPGROUP.ARRIVE ;  /* 0x00000000000079c5 */ /* 0x000fcc0000000000 */
[----:B------:R-:W-:Y:S01]  /*1a90*/  QGMMA.64x32x32.F32.E4M3.E4M3 R92, gdesc[UR24], R92, gsb0 ;  /* 0x00600000185c79f3 */ /* 0x000fe2000800085c */
[----:B------:R-:W-:Y:S01]  /*1aa0*/  UIADD3 UR26, UR46, 0x302, URZ ;  /* 0x000003022e1a7890 */ /* 0x000fe2000fffe03f */
[----:B------:R-:W-:Y:S01]  /*1ab0*/  UMOV UR27, 0x40000040 ;  /* 0x40000040001b7882 */ /* 0x000fe20000000000 */
[----:B------:R-:W-:Y:S02]  /*1ac0*/  WARPGROUP.DEPBAR.LE gsb0, 0x0 ;  /* 0x00008000000079c5 */ /* 0x000fe40000010000 */
[----:B------:R-:W-:-:S06]  /*1ad0*/  WARPGROUP.ARRIVE ;  /* 0x00000000000079c5 */ /* 0x000fcc0000000000 */
[----:B------:R-:W-:Y:S01]  /*1ae0*/  QGMMA.64x32x32.F32.E4M3.E4M3 R76, gdesc[UR4], R76, gsb0 ;  /* 0x00600000044c79f3 */ /* 0x000fe2000800084c */
[----:B------:R-:W-:Y:S02]  /*1af0*/  UIADD3 UR4, UR46, 0x402, URZ ;  /* 0x000004022e047890 */ /* 0x000fe4000fffe03f */
[----:B------:R-:W-:Y:S01]  /*1b00*/  UIADD3 UR6, UR46, 0x104, URZ ;  /* 0x000001042e067890 */ /* 0x000fe2000fffe03f */
[----:B------:R-:W-:Y:S01]  /*1b10*/  UMOV UR5, UR29 ;  /* 0x0000001d00057c82 */ /* 0x000fe20008000000 */
[----:B------:R-:W-:Y:S01]  /*1b20*/  UMOV UR7, 0x40000040 ;  /* 0x4000004000077882 */ /* 0x000fe20000000000 */
[----:B------:R-:W-:Y:S02]  /*1b30*/  WARPGROUP.DEPBAR.LE gsb0, 0x0 ;  /* 0x00008000000079c5 */ /* 0x000fe40000010000 */
[----:B------:R-:W-:-:S06]  /*1b40*/  WARPGROUP.ARRIVE ;  /* 0x00000000000079c5 */ /* 0x000fcc0000000000 */
[----:B------:R-:W-:Y:S01]  /*1b50*/  QGMMA.64x32x32.F32.E4M3.E4M3 R60, gdesc[UR8], R60, gsb0 ;  /* 0x00600000083c79f3 */ /* 0x000fe2000800083c */
[----:B------:R-:W-:Y:S01]  /*1b60*/  UIADD3 UR10, UR46, 0x204, URZ ;  /* 0x000002042e0a7890 */ /* 0x000fe2000fffe03f */
[----:B------:R-:W-:Y:S01]  /*1b70*/  UMOV UR8, UR28 ;  /* 0x0000001c00087c82 */ /* 0x000fe20008000000 */
[----:B------:R-:W-:Y:S01]  /*1b80*/  UMOV UR9, UR29 ;  /* 0x0000001d00097c82 */ /* 0x000fe20008000000 */
[----:B------:R-:W-:Y:S01]  /*1b90*/  UMOV UR11, 0x40000040 ;  /* 0x40000040000b7882 */ /* 0x000fe20000000000 */
[----:B------:R-:W-:Y:S02]  /*1ba0*/  WARPGROUP.DEPBAR.LE gsb0, 0x0 ;  /* 0x00008000000079c5 */ /* 0x000fe40000010000 */
[----:B------:R-:W-:-:S06]  /*1bb0*/  WARPGROUP.ARRIVE ;  /* 0x00000000000079c5 */ /* 0x000fcc0000000000 */
[----:B------:R-:W-:Y:S01]  /*1bc0*/  QGMMA.64x32x32.F32.E4M3.E4M3 R44, gdesc[UR24], R44, gsb0 ;  /* 0x00600000182c79f3 */ /* 0x000fe2000800082c */
[----:B------:R-:W-:Y:S01]  /*1bd0*/  UMOV UR26, UR4 ;  /* 0x00000004001a7c82 */ /* 0x000fe20008000000 */
[----:B------:R-:W-:Y:S01]  /*1be0*/  UMOV UR27, 0x40000040 ;  /* 0x40000040001b7882 */ /* 0x000fe20000000000 */
[----:B------:R-:W-:Y:S01]  /*1bf0*/  UMOV UR4, UR28 ;  /* 0x0000001c00047c82 */ /* 0x000fe20008000000 */
[----:B------:R-:W-:Y:S02]  /*1c00*/  WARPGROUP.DEPBAR.LE gsb0, 0x0 ;  /* 0x00008000000079c5 */ /* 0x000fe40000010000 */
[----:B------:R-:W-:-:S06]  /*1c10*/  WARPGROUP.ARRIVE ;  /* 0x00000000000079c5 */ /* 0x000fcc0000000000 */
[----:B------:R-:W-:Y:S03]  /*1c20*/  QGMMA.64x32x32.F32.E4M3.E4M3 R28, gdesc[UR24], R28, gsb0 ;  /* 0x00600000181c79f3 */ /* 0x000fe6000800081c */
        /* <DEDUP_REMOVED lines=37> */
[----:B------:R-:W-:Y:S02]  /*1e80*/  WARPGROUP.DEPBAR.LE gsb0, 0x0 ;  /* 0x00008000000079c5 */ /* 0x000fe40000010000 */
[----:B------:R-:W-:-:S06]  /*1e90*/  WARPGROUP.ARRIVE ;  /* 0x00000000000079c5 */ /* 0x000fcc0000000000 */
[----:B------:R-:W-:Y:S03]  /*1ea0*/  QGMMA.64x32x32.F32.E4M3.E4M3 R60, gdesc[UR8], R60, gsb0 ;  /* 0x00600000083c79f3 */ /* 0x000fe6000800083c */
[----:B------:R-:W-:Y:S02]  /*1eb0*/  WARPGROUP.DEPBAR.LE gsb0, 0x0 ;  /* 0x00008000000079c5 */ /* 0x000fe40000010000 */
[----:B------:R-:W-:-:S06]  /*1ec0*/  WARPGROUP.ARRIVE ;  /* 0x00000000000079c5 */ /* 0x000fcc0000000000 */
[----:B------:R-:W-:Y:S01]  /*1ed0*/  QGMMA.64x32x32.F32.E4M3.E4M3 R44, gdesc[UR32], R44, gsb0 ;  /* 0x00600000202c79f3 */ /* 0x000fe2000800082c */
[----:B------:R-:W-:Y:S01]  /*1ee0*/  UMOV UR34, UR4 ;  /* 0x0000000400227c82 */ /* 0x000fe20008000000 */
[----:B------:R-:W-:Y:S01]  /*1ef0*/  UMOV UR35, 0x40000040 ;  /* 0x4000004000237882 */ /* 0x000fe20000000000 */
[----:B------:R-:W-:Y:S02]  /*1f00*/  WARPGROUP.DEPBAR.LE gsb0, 0x0 ;  /* 0x00008000000079c5 */ /* 0x000fe40000010000 */
[----:B------:R-:W-:-:S06]  /*1f10*/  WARPGROUP.ARRIVE ;  /* 0x00000000000079c5 */ /* 0x000fcc0000000000 */
[----:B------:R-:W-:Y:S03]  /*1f20*/  QGMMA.64x32x32.F32.E4M3.E4M3 R28, gdesc[UR32], R28, gsb0 ;  /* 0x00600000201c79f3 */ /* 0x000fe6000800081c */
[----:B------:R-:W-:Y:S02]  /*1f30*/  WARPGROUP.DEPBAR.LE gsb0, 0x0 ;  /* 0x00008000000079c5 */ /* 0x000fe40000010000 */
[----:B------:R-:W-:Y:S05]  /*1f40*/  @!P0 BRA `(.L_x_17) ;  /* 0x0000000000048947 */ /* 0x000fea0003800000 */
[----:B------:R-:W-:Y:S01]  /*1f50*/  BPT.TRAP 0x1 ;  /* 0x000000040000795c */ /* 0x000fe20000300000 */
.L_x_17:
[----:B------:R-:W-:Y:S01]  /*1f60*/  LOP3.LUT R17, R17, 0xffffff80, RZ, 0xc0, !PT ;  /* 0xffffff8011117812 */ /* 0x000fe200078ec0ff */
[C---:B------:R-:W-:Y:S01]  /*1f70*/  FMUL.FTZ R10, R0.reuse, R94 ;  /* 0x0000005e000a7220 */ /* 0x040fe20000410000 */
[C---:B------:R-:W-:Y:S01]  /*1f80*/  FMUL.FTZ R11, R0.reuse, R95 ;  /* 0x0000005f000b7220 */ /* 0x040fe20000410000 */
[C---:B------:R-:W-:Y:S01]  /*1f90*/  FMUL.FTZ R14, R0.reuse, R98 ;  /* 0x00000062000e7220 */ /* 0x040fe20000410000 */
[----:B------:R-:W-:Y:S01]  /*1fa0*/  FMUL.FTZ R15, R0, R99 ;  /* 0x00000063000f7220 */ /* 0x000fe20000410000 */
[----:B------:R-:W-:Y:S02]  /*1fb0*/  IMAD.IADD R17, R16, 0x1, -R17 ;  /* 0x0000000110117824 */ /* 0x000fe400078e0a11 */
[C---:B------:R-:W-:Y:S01]  /*1fc0*/  FMUL.FTZ R24, R0.reuse, R102 ;  /* 0x0000006600187220 */ /* 0x040fe20000410000 */
[----:B------:R-:W1:Y:S01]  /*1fd0*/  MUFU.TANH R10, R10 ;  /* 0x0000000a000a7308 */ /* 0x000e620000002400 */
[C---:B------:R-:W-:Y:S01]  /*1fe0*/  FMUL.FTZ R6, R0.reuse, R92 ;  /* 0x0000005c00067220 */ /* 0x040fe20000410000 */
[C---:B------:R-:W-:Y:S01]  /*1ff0*/  FMUL.FTZ R26, R0.reuse, R103 ;  /* 0x00000067001a7220 */ /* 0x040fe20000410000 */
[----:B------:R-:W-:Y:S01]  /*2000*/  SHF.R.S32.HI R16, RZ, 0x1f, R17 ;  /* 0x0000001fff107819 */ /* 0x000fe20000011411 */
[C---:B------:R-:W-:Y:S01]  /*2010*/  FMUL.FTZ R7, R0.reuse, R93 ;  /* 0x0000005d00077220 */ /* 0x040fe20000410000 */
[C---:B------:R-:W-:Y:S01]  /*2020*/  FMUL.FTZ R93, R0.reuse, R106 ;  /* 0x0000006a005d7220 */ /* 0x040fe20000410000 */
[----:B------:R-:W-:Y:S01]  /*2030*/  FMUL.FTZ R20, R0, R76 ;  /* 0x0000004c00147220 */ /* 0x000fe20000410000 */
[----:B------:R-:W-:Y:S01]  /*2040*/  LEA.HI R16, R16, R17, RZ, 0x2 ;  /* 0x0000001110107211 */ /* 0x000fe200078f10ff */
[----:B------:R-:W2:Y:S01]  /*2050*/  MUFU.TANH R11, R11 ;  /* 0x0000000b000b7308 */ /* 0x000ea20000002400 */
[C---:B0-----:R-:W-:Y:S01]  /*2060*/  FMUL.FTZ R8, R0.reuse, R96 ;  /* 0x0000006000087220 */ /* 0x041fe20000410000 */
[----:B------:R-:W-:Y:S01]  /*2070*/  FMUL.FTZ R76, R0, R84 ;  /* 0x00000054004c7220 */ /* 0x000fe20000410000 */
[----:B------:R-:W-:Y:S01]  /*2080*/  LOP3.LUT R16, R16, 0x7ffffffc, RZ, 0xc0, !PT ;  /* 0x7ffffffc10107812 */ /* 0x000fe200078ec0ff */
[C---:B------:R-:W-:Y:S01]  /*2090*/  FMUL.FTZ R92, R0.reuse, R107 ;  /* 0x0000006b005c7220 */ /* 0x040fe20000410000 */
[C---:B------:R-:W-:Y:S01]  /*20a0*/  FMUL.FTZ R9, R0.reuse, R97 ;  /* 0x0000006100097220 */ /* 0x040fe20000410000 */
[C---:B------:R-:W-:Y:S01]  /*20b0*/  FMUL.FTZ R78, R0.reuse, R78 ;  /* 0x0000004e004e7220 */ /* 0x040fe20000410000 */
[C---:B------:R-:W-:Y:S01]  /*20c0*/  FMUL.FTZ R12, R0.reuse, R100 ;  /* 0x00000064000c7220 */ /* 0x040fe20000410000 */
[----:B------:R-:W-:Y:S01]  /*20d0*/  IMAD.IADD R16, R17, 0x1, -R16 ;  /* 0x0000000111107824 */ /* 0x000fe200078e0a10 */
[----:B------:R-:W-:Y:S01]  /*20e0*/  MOV R17, 0xfffffffe ;  /* 0xfffffffe00117802 */ /* 0x000fe20000000f00 */
[----:B------:R-:W0:Y:S01]  /*20f0*/  MUFU.TANH R14, R14 ;  /* 0x0000000e000e7308 */ /* 0x000e220000002400 */
[C---:B------:R-:W-:Y:S01]  /*2100*/  FMUL.FTZ R79, R0.reuse, R79 ;  /* 0x0000004f004f7220 */ /* 0x040fe20000410000 */
[C---:B------:R-:W-:Y:S01]  /*2110*/  FMUL.FTZ R13, R0.reuse, R101 ;  /* 0x00000065000d7220 */ /* 0x040fe20000410000 */
[----:B------:R-:W-:Y:S01]  /*2120*/  FMUL.FTZ R82, R0, R82 ;  /* 0x0000005200527220 */ /* 0x000fe20000410000 */
[----:B------:R-:W-:-:S02]  /*2130*/  IMAD R16, R16, R17, 0xa0 ;  /* 0x000000a010107424 */ /* 0x000fc400078e0211 */
[C---:B------:R-:W-:Y:S01]  /*2140*/  FMUL.FTZ R18, R0.reuse, R104 ;  /* 0x0000006800127220 */ /* 0x040fe20000410000 */
[----:B------:R-:W-:Y:S02]  /*2150*/  IMAD.U32 R17, RZ, RZ, UR43 ;  /* 0x0000002bff117e24 */ /* 0x000fe4000f8e00ff */
[----:B------:R-:W-:Y:S01]  /*2160*/  FMUL.FTZ R83, R0, R83 ;  /* 0x0000005300537220 */ /* 0x000fe20000410000 */
[----:B------:R-:W-:Y:S01]  /*2170*/  VIADD R16, R16, UR45 ;  /* 0x0000002d10107c36 */ /* 0x000fe20008000000 */
[----:B------:R-:W3:Y:S01]  /*2180*/  MUFU.TANH R15, R15 ;  /* 0x0000000f000f7308 */ /* 0x000ee20000002400 */
[C---:B------:R-:W-:Y:S01]  /*2190*/  FMUL.FTZ R19, R0.reuse, R105 ;  /* 0x0000006900137220 */ /* 0x040fe20000410000 */
[C---:B------:R-:W-:Y:S01]  /*21a0*/  FMUL.FTZ R86, R0.reuse, R86 ;  /* 0x0000005600567220 */ /* 0x040fe20000410000 */
[----:B------:R-:W-:Y:S02]  /*21b0*/  IMAD R17, R17, -0xa0, R16 ;  /* 0xffffff6011117824 */ /* 0x000fe400078e0210 */
[C---:B------:R-:W-:Y:S01]  /*21c0*/  FMUL.FTZ R87, R0.reuse, R87 ;  /* 0x0000005700577220 */ /* 0x040fe20000410000 */
[C---:B------:R-:W-:Y:S01]  /*21d0*/  FMUL.FTZ R21, R0.reuse, R77 ;  /* 0x0000004d00157220 */ /* 0x040fe20000410000 */
[C---:B------:R-:W-:Y:S01]  /*21e0*/  FMUL.FTZ R90, R0.reuse, R90 ;  /* 0x0000005a005a7220 */ /* 0x040fe20000410000 */
[C---:B------:R-:W-:Y:S01]  /*21f0*/  FMUL.FTZ R23, R0.reuse, R80 ;  /* 0x0000005000177220 */ /* 0x040fe20000410000 */
[----:B------:R-:W4:Y:S01]  /*2200*/  MUFU.TANH R24, R24 ;  /* 0x0000001800187308 */ /* 0x000f220000002400 */
[C---:B------:R-:W-:Y:S01]  /*2210*/  ISETP.GT.AND P4, PT, R17.reuse, RZ, PT ;  /* 0x000000ff1100720c */ /* 0x040fe20003f84270 */
[C---:B------:R-:W-:Y:S01]  /*2220*/  FMUL.FTZ R91, R0.reuse, R91 ;  /* 0x0000005b005b7220 */ /* 0x040fe20000410000 */
[C---:B------:R-:W-:Y:S01]  /*2230*/  ISETP.GT.AND P3, PT, R17.reuse, 0x1, PT ;  /* 0x000000011100780c */ /* 0x040fe20003f64270 */
[C---:B------:R-:W-:Y:S01]  /*2240*/  FMUL.FTZ R22, R0.reuse, R81 ;  /* 0x0000005100167220 */ /* 0x040fe20000410000 */
[----:B------:R-:W-:Y:S01]  /*2250*/  ISETP.GT.AND P2, PT, R17, 0x8, PT ;  /* 0x000000081100780c */ /* 0x000fe20003f44270 */
[----:B------:R-:W-:Y:S01]  /*2260*/  FMUL.FTZ R80, R0, R62 ;  /* 0x0000003e00507220 */ /* 0x000fe20000410000 */
[----:B-1----:R-:W-:Y:S01]  /*2270*/  FSEL R84, R10, -INF , P4 ;  /* 0xff8000000a547808 */ /* 0x002fe20002000000 */
[----:B------:R-:W1:Y:S01]  /*2280*/  MUFU.TANH R6, R6 ;  /* 0x0000000600067308 */ /* 0x000e620000002400 */
[----:B--2---:R-:W-:Y:S01]  /*2290*/  FSEL R96, R11, -INF , P3 ;  /* 0xff8000000b607808 */ /* 0x004fe20001800000 */
[C---:B------:R-:W-:Y:S01]  /*22a0*/  FMUL.FTZ R81, R0.reuse, R63 ;  /* 0x0000003f00517220 */ /* 0x040fe20000410000 */
[C---:B------:R-:W-:Y:S01]  /*22b0*/  ISETP.GT.AND P1, PT, R17.reuse, 0x9, PT ;  /* 0x000000091100780c */ /* 0x040fe20003f24270 */
[----:B------:R-:W-:Y:S01]  /*22c0*/  FMUL.FTZ R27, R0, R85 ;  /* 0x00000055001b7220 */ /* 0x000fe20000410000 */
[----:B0-----:R-:W-:Y:S01]  /*22d0*/  FSEL R124, R14, -INF , P2 ;  /* 0xff8000000e7c7808 */ /* 0x001fe20001000000 */
[----:B------:R-:W-:Y:S01]  /*22e0*/  FMUL.FTZ R28, R0, R28 ;  /* 0x0000001c001c7220 */ /* 0x000fe20000410000 */
[----:B------:R-:W-:Y:S01]  /*22f0*/  FMNMX.FTZ R11, R84, R96, !PT ;  /* 0x00000060540b7209 */ /* 0x000fe20007810000 */
[----:B------:R-:W0:Y:S01]  /*2300*/  MUFU.TANH R26, R26 ;  /* 0x0000001a001a7308 */ /* 0x000e220000002400 */
[----:B------:R-:W-:Y:S01]  /*2310*/  ISETP.GT.AND P6, PT, R17, 0x10, PT ;  /* 0x000000101100780c */ /* 0x000fe20003fc4270 */
[C---:B------:R-:W-:Y:S01]  /*2320*/  FMUL.FTZ R66, R0.reuse, R66 ;  /* 0x0000004200427220 */ /* 0x040fe20000410000 */
[----:B---3--:R-:W-:Y:S01]  /*2330*/  FSEL R130, R15, -INF , P1 ;  /* 0xff8000000f827808 */ /* 0x008fe20000800000 */
[----:B------:R-:W-:Y:S01]  /*2340*/  FMUL.FTZ R30, R0, R30 ;  /* 0x0000001e001e7220 */ /* 0x000fe20000410000 */
[----:B------:R-:W-:Y:S01]  /*2350*/  FMNMX.FTZ R11, R124, R11, !PT ;  /* 0x0000000b7c0b7209 */ /* 0x000fe20007810000 */
[----:B------:R-:W-:Y:S01]  /*2360*/  FMUL.FTZ R67, R0, R67 ;  /* 0x0000004300437220 */ /* 0x000fe20000410000 */
[C---:B------:R-:W-:Y:S01]  /*2370*/  ISETP.GT.AND P5, PT, R17.reuse, 0x11, PT ;  /* 0x000000111100780c */ /* 0x040fe20003fa4270 */
[----:B------:R-:W2:Y:S01]  /*2380*/  MUFU.TANH R7, R7 ;  /* 0x0000000700077308 */ /* 0x000ea20000002400 */
[----:B----4-:R-:W-:Y:S01]  /*2390*/  FSEL R136, R24, -INF , P6 ;  /* 0xff80000018887808 */ /* 0x010fe20003000000 */
[----:B------:R-:W-:Y:S01]  /*23a0*/  FMUL.FTZ R77, R0, R89 ;  /* 0x00000059004d7220 */ /* 0x000fe20000410000 */
[----:B------:R-:W-:Y:S01]  /*23b0*/  FMNMX.FTZ R11, R130, R11, !PT ;  /* 0x0000000b820b7209 */ /* 0x000fe20007810000 */
[----:B------:R-:W-:Y:S01]  /*23c0*/  FMUL.FTZ R70, R0, R70 ;  /* 0x0000004600467220 */ /* 0x000fe20000410000 */
[----:B-1----:R-:W-:Y:S01]  /*23d0*/  FSEL R6, R6, -INF , P4 ;  /* 0xff80000006067808 */ /* 0x002fe20002000000 */
[----:B------:R-:W-:Y:S01]  /*23e0*/  FMUL.FTZ R71, R0, R71 ;  /* 0x0000004700477220 */ /* 0x000fe20000410000 */
[----:B------:R-:W-:Y:S01]  /*23f0*/  ISETP.GT.AND P4, PT, R17, 0x18, PT ;  /* 0x000000181100780c */ /* 0x000fe20003f84270 */
[----:B------:R-:W1:Y:S01]  /*2400*/  MUFU.TANH R93, R93 ;  /* 0x0000005d005d7308 */ /* 0x000e620000002400 */
[----:B0-----:R-:W-:Y:S01]  /*2410*/  FSEL R138, R26, -INF , P5 ;  /* 0xff8000001a8a7808 */ /* 0x001fe20002800000 */
[----:B------:R-:W-:Y:S01]  /*2420*/  FMUL.FTZ R74, R0, R74 ;  /* 0x0000004a004a7220 */ /* 0x000fe20000410000 */
[----:B------:R-:W-:Y:S01]  /*2430*/  FMNMX.FTZ R11, R136, R11, !PT ;  /* 0x0000000b880b7209 */ /* 0x000fe20007810000 */
[C---:B------:R-:W-:Y:S01]  /*2440*/  FMUL.FTZ R34, R0.reuse, R34 ;  /* 0x0000002200227220 */ /* 0x040fe20000410000 */
[C---:B------:R-:W-:Y:S01]  /*2450*/  FMUL.FTZ R62, R0.reuse, R64 ;  /* 0x00000040003e7220 */ /* 0x040fe20000410000 */
[----:B------:R-:W-:Y:S01]  /*2460*/  FMUL.FTZ R75, R0, R75 ;  /* 0x0000004b004b7220 */ /* 0x000fe20000410000 */
[----:B------:R-:W-:Y:S01]  /*2470*/  FMNMX.FTZ R11, R138, R11, !PT ;  /* 0x0000000b8a0b7209 */ /* 0x000fe20007810000 */
[----:B------:R-:W0:Y:S01]  /*2480*/  MUFU.TANH R8, R8 ;  /* 0x0000000800087308 */ /* 0x000e220000002400 */
[----:B--2---:R-:W-:Y:S01]  /*2490*/  FSEL R7, R7, -INF , P3 ;  /* 0xff80000007077808 */ /* 0x004fe20001800000 */
[C---:B------:R-:W-:Y:S01]  /*24a0*/  FMUL.FTZ R46, R0.reuse, R46 ;  /* 0x0000002e002e7220 */ /* 0x040fe20000410000 */
[----:B------:R-:W-:Y:S01]  /*24b0*/  ISETP.GT.AND P3, PT, R17, 0x19, PT ;  /* 0x000000191100780c */ /* 0x000fe20003f64270 */
[C---:B------:R-:W-:Y:S01]  /*24c0*/  FMUL.FTZ R38, R0.reuse, R38 ;  /* 0x0000002600267220 */ /* 0x040fe20000410000 */
[C---:B------:R-:W-:Y:S01]  /*24d0*/  FMUL.FTZ R63, R0.reuse, R68 ;  /* 0x00000044003f7220 */ /* 0x040fe20000410000 */
[C---:B------:R-:W-:Y:S01]  /*24e0*/  FMUL.FTZ R47, R0.reuse, R47 ;  /* 0x0000002f002f7220 */ /* 0x040fe20000410000 */
[C---:B------:R-:W-:Y:S01]  /*24f0*/  FMUL.FTZ R42, R0.reuse, R42 ;  /* 0x0000002a002a7220 */ /* 0x040fe20000410000 */
[----:B------:R-:W2:Y:S01]  /*2500*/  MUFU.TANH R92, R92 ;  /* 0x0000005c005c7308 */ /* 0x000ea20000002400 */
[----:B-1----:R-:W-:Y:S01]  /*2510*/  FSEL R140, R93, -INF , P4 ;  /* 0xff8000005d8c7808 */ /* 0x002fe20002000000 */
[C---:B------:R-:W-:Y:S01]  /*2520*/  FMUL.FTZ R64, R0.reuse, R69 ;  /* 0x0000004500407220 */ /* 0x040fe20000410000 */
[C---:B------:R-:W-:Y:S01]  /*2530*/  FMUL.FTZ R50, R0.reuse, R50 ;  /* 0x0000003200327220 */ /* 0x040fe20000410000 */
[----:B------:R-:W-:Y:S01]  /*2540*/  FMUL.FTZ R51, R0, R51 ;  /* 0x0000003300337220 */ /* 0x000fe20000410000 */
[----:B------:R-:W-:Y:S01]  /*2550*/  FMNMX.FTZ R11, R140, R11, !PT ;  /* 0x0000000b8c0b7209 */ /* 0x000fe20007810000 */
[C---:B------:R-:W-:Y:S01]  /*2560*/  FMUL.FTZ R54, R0.reuse, R54 ;  /* 0x0000003600367220 */ /* 0x040fe20000410000 */
[----:B------:R-:W-:Y:S01]  /*2570*/  FMUL.FTZ R55, R0, R55 ;  /* 0x0000003700377220 */ /* 0x000fe20000410000 */
[----:B------:R-:W1:Y:S01]  /*2580*/  MUFU.TANH R9, R9 ;  /* 0x0000000900097308 */ /* 0x000e620000002400 */
[----:B0-----:R-:W-:Y:S01]  /*2590*/  FSEL R14, R8, -INF , P2 ;  /* 0xff800000080e7808 */ /* 0x001fe20001000000 */
[C---:B------:R-:W-:Y:S01]  /*25a0*/  FMUL.FTZ R45, R0.reuse, R45 ;  /* 0x0000002d002d7220 */ /* 0x040fe20000410000 */
[----:B------:R-:W-:Y:S01]  /*25b0*/  ISETP.GT.AND P2, PT, R17, 0x20, PT ;  /* 0x000000201100780c */ /* 0x000fe20003f44270 */
[C---:B------:R-:W-:Y:S01]  /*25c0*/  FMUL.FTZ R58, R0.reuse, R58 ;  /* 0x0000003a003a7220 */ /* 0x040fe20000410000 */
[C---:B------:R-:W-:Y:S01]  /*25d0*/  FMUL.FTZ R59, R0.reuse, R59 ;  /* 0x0000003b003b7220 */ /* 0x040fe20000410000 */
[C---:B------:R-:W-:Y:S01]  /*25e0*/  FMUL.FTZ R48, R0.reuse, R48 ;  /* 0x0000003000307220 */ /* 0x040fe20000410000 */
[----:B------:R-:W-:Y:S01]  /*25f0*/  FMUL.FTZ R49, R0, R49 ;  /* 0x0000003100317220 */ /* 0x000fe20000410000 */
[----:B------:R0:W3:Y:S01]  /*2600*/  MUFU.TANH R94, R78 ;  /* 0x0000004e005e7308 */ /* 0x0000e20000002400 */
[----:B--2---:R-:W-:Y:S01]  /*2610*/  FSEL R142, R92, -INF , P3 ;  /* 0xff8000005c8e7808 */ /* 0x004fe20001800000 */
[C---:B------:R-:W-:Y:S01]  /*2620*/  FMUL.FTZ R31, R0.reuse, R31 ;  /* 0x0000001f001f7220 */ /* 0x040fe20000410000 */
[C---:B------:R-:W-:Y:S01]  /*2630*/  FMUL.FTZ R52, R0.reuse, R52 ;  /* 0x0000003400347220 */ /* 0x040fe20000410000 */
[----:B------:R-:W-:Y:S01]  /*2640*/  FMUL.FTZ R53, R0, R53 ;  /* 0x0000003500357220 */ /* 0x000fe20000410000 */
[----:B------:R-:W-:Y:S01]  /*2650*/  FMNMX.FTZ R11, R142, R11, !PT ;  /* 0x0000000b8e0b7209 */ /* 0x000fe20007810000 */
[C---:B------:R-:W-:Y:S01]  /*2660*/  FMUL.FTZ R35, R0.reuse, R35 ;  /* 0x0000002300237220 */ /* 0x040fe20000410000 */
[C---:B------:R-:W-:Y:S01]  /*2670*/  FMUL.FTZ R56, R0.reuse, R56 ;  /* 0x0000003800387220 */ /* 0x040fe20000410000 */
[----:B------:R-:W2:Y:S01]  /*2680*/  MUFU.TANH R12, R12 ;  /* 0x0000000c000c7308 */ /* 0x000ea20000002400 */
[----:B-1----:R-:W-:Y:S01]  /*2690*/  FSEL R16, R9, -INF , P1 ;  /* 0xff80000009107808 */ /* 0x002fe20000800000 */
[C---:B0-----:R-:W-:Y:S01]  /*26a0*/  FMUL.FTZ R78, R0.reuse, R88 ;  /* 0x00000058004e7220 */ /* 0x041fe20000410000 */
[C---:B------:R-:W-:Y:S01]  /*26b0*/  ISETP.GT.AND P1, PT, R17.reuse, 0x21, PT ;  /* 0x000000211100780c */ /* 0x040fe20003f24270 */
[C---:B------:R-:W-:Y:S01]  /*26c0*/  FMUL.FTZ R57, R0.reuse, R57 ;  /* 0x0000003900397220 */ /* 0x040fe20000410000 */
[C---:B------:R-:W-:Y:S01]  /*26d0*/  FMUL.FTZ R39, R0.reuse, R39 ;  /* 0x0000002700277220 */ /* 0x040fe20000410000 */
[C---:B------:R-:W-:Y:S01]  /*26e0*/  FMUL.FTZ R29, R0.reuse, R29 ;  /* 0x0000001d001d7220 */ /* 0x040fe20000410000 */
[----:B------:R-:W-:Y:S01]  /*26f0*/  FMUL.FTZ R43, R0, R43 ;  /* 0x0000002b002b7220 */ /* 0x000fe20000410000 */
[----:B------:R0:W1:Y:S01]  /*2700*/  MUFU.TANH R95, R79 ;  /* 0x0000004f005f7308 */ /* 0x0000620000002400 */
[----:B---3--:R-:W-:Y:S01]  /*2710*/  FSEL R144, R94, -INF , P2 ;  /* 0xff8000005e907808 */ /* 0x008fe20001000000 */
[C---:B------:R-:W-:Y:S01]  /*2720*/  FMUL.FTZ R33, R0.reuse, R33 ;  /* 0x0000002100217220 */ /* 0x040fe20000410000 */
[----:B------:R-:W-:Y:S01]  /*2730*/  ULDC UR4, c[0x0][0x988] ;  /* 0x0002620000047ab9 */ /* 0x000fe20000000800 */
[----:B------:R-:W-:Y:S01]  /*2740*/  FMUL.FTZ R37, R0, R37 ;  /* 0x0000002500257220 */ /* 0x000fe20000410000 */
[----:B------:R-:W-:Y:S01]  /*2750*/  FMNMX.FTZ R11, R144, R11, !PT ;  /* 0x0000000b900b7209 */ /* 0x000fe20007810000 */
[----:B------:R-:W-:Y:S01]  /*2760*/  IMAD.U32 R9, RZ, RZ, UR4 ;  /* 0x00000004ff097e24 */ /* 0x000fe2000f8e00ff */
[----:B------:R-:W-:Y:S01]  /*2770*/  P2R R109, PR, RZ, 0x1 ;  /* 0x00000001ff6d7803 */ /* 0x000fe20000000000 */
[----:B------:R-:W3:Y:S01]  /*2780*/  MUFU.TANH R13, R13 ;  /* 0x0000000d000d7308 */ /* 0x000ee20000002400 */
[----:B--2---:R-:W-:Y:S01]  /*2790*/  FSEL R12, R12, -INF , P6 ;  /* 0xff8000000c0c7808 */ /* 0x004fe20003000000 */
[C---:B0-----:R-:W-:Y:S01]  /*27a0*/  FMUL.FTZ R79, R0.reuse, R60 ;  /* 0x0000003c004f7220 */ /* 0x041fe20000410000 */
[----:B------:R-:W-:Y:S01]  /*27b0*/  ISETP.GT.AND P6, PT, R17, 0x28, PT ;  /* 0x000000281100780c */ /* 0x000fe20003fc4270 */
[C---:B------:R-:W-:Y:S01]  /*27c0*/  FMUL.FTZ R60, R0.reuse, R61 ;  /* 0x0000003d003c7220 */ /* 0x040fe20000410000 */
[C---:B------:R-:W-:Y:S01]  /*27d0*/  FMUL.FTZ R61, R0.reuse, R65 ;  /* 0x00000041003d7220 */ /* 0x040fe20000410000 */
[C---:B------:R-:W-:Y:S01]  /*27e0*/  FMUL.FTZ R65, R0.reuse, R73 ;  /* 0x0000004900417220 */ /* 0x040fe20000410000 */
[C---:B------:R-:W-:Y:S01]  /*27f0*/  FMUL.FTZ R32, R0.reuse, R32 ;  /* 0x0000002000207220 */ /* 0x040fe20000410000 */
[----:B------:R-:W0:Y:S01]  /*2800*/  MUFU.TANH R82, R82 ;  /* 0x0000005200527308 */ /* 0x000e220000002400 */
[----:B-1----:R-:W-:Y:S01]  /*2810*/  FSEL R146, R95, -INF , P1 ;  /* 0xff8000005f927808 */ /* 0x002fe20000800000 */
[C---:B------:R-:W-:Y:S01]  /*2820*/  FMUL.FTZ R36, R0.reuse, R36 ;  /* 0x0000002400247220 */ /* 0x040fe20000410000 */
[C---:B------:R-:W-:Y:S01]  /*2830*/  FMUL.FTZ R40, R0.reuse, R40 ;  /* 0x0000002800287220 */ /* 0x040fe20000410000 */
[----:B------:R-:W-:Y:S01]  /*2840*/  FMUL.FTZ R41, R0, R41 ;  /* 0x0000002900297220 */ /* 0x000fe20000410000 */
[----:B------:R-:W-:Y:S01]  /*2850*/  FMNMX.FTZ R11, R146, R11, !PT ;  /* 0x0000000b920b7209 */ /* 0x000fe20007810000 */
[----:B------:R-:W-:Y:S01]  /*2860*/  UIADD3 UR51, UR43, -0x2, URZ ;  /* 0xfffffffe2b337890 */ /* 0x000fe2000fffe03f */
[----:B------:R-:W1:Y:S01]  /*2870*/  S2UR UR43, SR_CgaCtaId ;  /* 0x00000000002b79c3 */ /* 0x000e620000008800 */
[----:B------:R-:W2:Y:S01]  /*2880*/  MUFU.TANH R18, R18 ;  /* 0x0000001200127308 */ /* 0x000ea20000002400 */
[----:B---3--:R-:W-:Y:S01]  /*2890*/  FSEL R24, R13, -INF , P5 ;  /* 0xff8000000d187808 */ /* 0x008fe20002800000 */
[----:B------:R-:W-:Y:S01]  /*28a0*/  UISETP.GE.AND UP0, UPT, UR51, UR38, UPT ;  /* 0x000000263300728c */ /* 0x000fe2000bf06270 */
[----:B------:R-:W-:Y:S01]  /*28b0*/  ISETP.GT.AND P5, PT, R17, 0x29, PT ;  /* 0x000000291100780c */ /* 0x000fe20003fa4270 */
[----:B------:R-:W-:Y:S01]  /*28c0*/  UIADD3 UR4, UR41, 0x22840, URZ ;  /* 0x0002284029047890 */ /* 0x000fe2000fffe03f */
[----:B------:R-:W-:-:S03]  /*28d0*/  UMOV UR50, URZ ;  /* 0x0000003f00327c82 */ /* 0x000fc60008000000 */
[----:B------:R-:W3:Y:S01]  /*28e0*/  MUFU.TANH R83, R83 ;  /* 0x0000005300537308 */ /* 0x000ee20000002400 */
[----:B0-----:R-:W-:Y:S01]  /*28f0*/  FSEL R148, R82, -INF , P6 ;  /* 0xff80000052947808 */ /* 0x001fe20003000000 */
[----:B------:R-:W-:-:S03]  /*2900*/  UPRMT UR4, UR44, 0x654, UR4 ;  /* 0x000006542c047896 */ /* 0x000fc60008000004 */
[----:B------:R-:W-:-:S03]  /*2910*/  FMNMX.FTZ R11, R148, R11, !PT ;  /* 0x0000000b940b7209 */ /* 0x000fc60007810000 */
[----:B------:R-:W0:Y:S01]  /*2920*/  MUFU.TANH R19, R19 ;  /* 0x0000001300137308 */ /* 0x000e220000002400 */
[----:B--2---:R-:W-:Y:S02]  /*2930*/  FSEL R18, R18, -INF , P4 ;  /* 0xff80000012127808 */ /* 0x004fe40002000000 */
[----:B------:R-:W-:Y:S01]  /*2940*/  ISETP.GT.AND P4, PT, R17, 0x30, PT ;  /* 0x000000301100780c */ /* 0x000fe20003f84270 */
[----:B------:R-:W-:Y:S04]  /*2950*/  SYNCS.ARRIVE.TRANS64.RED.A1T0 RZ, [UR4], RZ ;  /* 0x000000ffffff79a7 */ /* 0x000fe80008100404 */
[----:B------:R-:W2:Y:S01]  /*2960*/  MUFU.TANH R86, R86 ;  /* 0x0000005600567308 */ /* 0x000ea20000002400 */
[----:B---3--:R-:W-:-:S04]  /*2970*/  FSEL R150, R83, -INF , P5 ;  /* 0xff80000053967808 */ /* 0x008fc80002800000 */
[----:B------:R-:W-:-:S03]  /*2980*/  FMNMX.FTZ R11, R150, R11, !PT ;  /* 0x0000000b960b7209 */ /* 0x000fc60007810000 */
[----:B------:R-:W3:Y:S01]  /*2990*/  MUFU.TANH R20, R20 ;  /* 0x0000001400147308 */ /* 0x000ee20000002400 */
[----:B0-----:R-:W-:Y:S02]  /*29a0*/  FSEL R26, R19, -INF , P3 ;  /* 0xff800000131a7808 */ /* 0x001fe40001800000 */
[----:B------:R-:W-:Y:S02]  /*29b0*/  ISETP.GT.AND P3, PT, R17, 0x31, PT ;  /* 0x000000311100780c */ /* 0x000fe40003f64270 */
[----:B------:R-:W-:-:S03]  /*29c0*/  FMNMX.FTZ R19, R6, R7, !PT ;  /* 0x0000000706137209 */ /* 0x000fc60007810000 */
[----:B------:R-:W0:Y:S01]  /*29d0*/  MUFU.TANH R87, R87 ;  /* 0x0000005700577308 */ /* 0x000e220000002400 */
[----:B--2---:R-:W-:Y:S02]  /*29e0*/  FSEL R152, R86, -INF , P4 ;  /* 0xff80000056987808 */ /* 0x004fe40002000000 */
[----:B------:R-:W-:Y:S02]  /*29f0*/  FMNMX.FTZ R19, R14, R19, !PT ;  /* 0x000000130e137209 */ /* 0x000fe40007810000 */
[----:B------:R-:W-:-:S03]  /*2a00*/  FMNMX.FTZ R11, R152, R11, !PT ;  /* 0x0000000b980b7209 */ /* 0x000fc60007810000 */
[----:B------:R-:W-:Y:S01]  /*2a10*/  MUFU.TANH R21, R21 ;  /* 0x0000001500157308 */ /* 0x000fe20000002400 */
[----:B---3--:R-:W-:Y:S02]  /*2a20*/  FSEL R20, R20, -INF , P2 ;  /* 0xff80000014147808 */ /* 0x008fe40001000000 */
[----:B------:R-:W-:-:S05]  /*2a30*/  ISETP.GT.AND P2, PT, R17, 0x38, PT ;  /* 0x000000381100780c */ /* 0x000fca0003f44270 */
[----:B------:R-:W2:Y:S01]  /*2a40*/  MUFU.TANH R90, R90 ;  /* 0x0000005a005a7308 */ /* 0x000ea20000002400 */
[----:B0-----:R-:W-:Y:S02]  /*2a50*/  FSEL R154, R87, -INF , P3 ;  /* 0xff800000579a7808 */ /* 0x001fe40001800000 */
[----:B------:R-:W-:Y:S02]  /*2a60*/  MOV R87, R25 ;  /* 0x0000001900577202 */ /* 0x000fe40000000f00 */
[----:B------:R-:W-:-:S03]  /*2a70*/  FMNMX.FTZ R11, R154, R11, !PT ;  /* 0x0000000b9a0b7209 */ /* 0x000fc60007810000 */
[----:B------:R-:W-:Y:S08]  /*2a80*/  MUFU.TANH R23, R23 ;  /* 0x0000001700177308 */ /* 0x000ff00000002400 */
[----:B------:R-:W-:Y:S01]  /*2a90*/  MUFU.TANH R91, R91 ;  /* 0x0000005b005b7308 */ /* 0x000fe20000002400 */
[----:B--2---:R-:W-:-:S04]  /*2aa0*/  FSEL R156, R90, -INF , P2 ;  /* 0xff8000005a9c7808 */ /* 0x004fc80001000000 */
[----:B------:R-:W-:-:S03]  /*2ab0*/  FMNMX.FTZ R11, R156, R11, !PT ;  /* 0x0000000b9c0b7209 */ /* 0x000fc60007810000 */
[----:B------:R-:W0:Y:S08]  /*2ac0*/  MUFU.TANH R22, R22 ;  /* 0x0000001600167308 */ /* 0x000e300000002400 */
[----:B------:R-:W-:Y:S08]  /*2ad0*/  MUFU.TANH R80, R80 ;  /* 0x0000005000507308 */ /* 0x000ff00000002400 */
[----:B------:R-:W2:Y:S01]  /*2ae0*/  MUFU.TANH R76, R76 ;  /* 0x0000004c004c7308 */ /* 0x000ea20000002400 */
[----:B0-----:R-:W-:-:S02]  /*2af0*/  FSEL R22, R22, -INF , P5 ;  /* 0xff80000016167808 */ /* 0x001fc40002800000 */
[----:B------:R-:W-:-:S05]  /*2b00*/  ISETP.GT.AND P5, PT, R17, 0x41, PT ;  /* 0x000000411100780c */ /* 0x000fca0003fa4270 */
[----:B------:R-:W0:Y:S08]  /*2b10*/  MUFU.TANH R81, R81 ;  /* 0x0000005100517308 */ /* 0x000e300000002400 */
[----:B------:R-:W-:Y:S01]  /*2b20*/  MUFU.TANH R27, R27 ;  /* 0x0000001b001b7308 */ /* 0x000fe20000002400 */
[----:B--2---:R-:W-:Y:S02]  /*2b30*/  FSEL R76, R76, -INF , P4 ;  /* 0xff8000004c4c7808 */ /* 0x004fe40002000000 */
[----:B------:R-:W-:-:S05]  /*2b40*/  ISETP.GT.AND P4, PT, R17, 0x48, PT ;  /* 0x000000481100780c */ /* 0x000fca0003f84270 */
[----:B------:R2:W-:Y:S01]  /*2b50*/  MUFU.TANH R73, R28 ;  /* 0x0000001c00497308 */ /* 0x0005e20000002400 */
[----:B0-----:R-:W-:-:S07]  /*2b60*/  FSEL R162, R81, -INF , P5 ;  /* 0xff80000051a27808 */ /* 0x001fce0002800000 */
[----:B------:R0:W3:Y:S01]  /*2b70*/  MUFU.TANH R102, R66 ;  /* 0x0000004200667308 */ /* 0x0000e20000002400 */
[----:B--2---:R-:W-:Y:S02]  /*2b80*/  FSEL R28, R21, -INF , P1 ;  /* 0xff800000151c7808 */ /* 0x004fe40000800000 */
[----:B------:R-:W-:Y:S02]  /*2b90*/  ISETP.GT.AND P1, PT, R17, 0x39, PT ;  /* 0x000000391100780c */ /* 0x000fe40003f24270 */
[----:B------:R-:W-:Y:S02]  /*2ba0*/  FMNMX.FTZ R21, R16, R19, !PT ;  /* 0x0000001310157209 */ /* 0x000fe40007810000 */
[----:B------:R-:W-:Y:S01]  /*2bb0*/  FSEL R158, R91, -INF , P1 ;  /* 0xff8000005b9e7808 */ /* 0x000fe20000800000 */
[----:B------:R-:W2:Y:S01]  /*2bc0*/  MUFU.TANH R78, R78 ;  /* 0x0000004e004e7308 */ /* 0x000ea20000002400 */
[----:B0-----:R-:W-:Y:S01]  /*2bd0*/  FMUL.FTZ R66, R0, R72 ;  /* 0x0000004800427220 */ /* 0x001fe20000410000 */
[----:B------:R-:W-:-:S02]  /*2be0*/  FMNMX.FTZ R21, R12, R21, !PT ;  /* 0x000000150c157209 */ /* 0x000fc40007810000 */
[----:B------:R-:W-:Y:S02]  /*2bf0*/  FMNMX.FTZ R11, R158, R11, !PT ;  /* 0x0000000b9e0b7209 */ /* 0x000fe40007810000 */
[----:B------:R-:W-:Y:S02]  /*2c00*/  FMNMX.FTZ R21, R24, R21, !PT ;  /* 0x0000001518157209 */ /* 0x000fe40007810000 */
[----:B------:R0:W-:Y:S01]  /*2c10*/  MUFU.TANH R116, R30 ;  /* 0x0000001e00747308 */ /* 0x0001e20000002400 */
[----:B---3--:R-:W-:Y:S02]  /*2c20*/  FSEL R102, R102, -INF , P4 ;  /* 0xff80000066667808 */ /* 0x008fe40002000000 */
[----:B------:R-:W-:-:S05]  /*2c30*/  FMNMX.FTZ R21, R18, R21, !PT ;  /* 0x0000001512157209 */ /* 0x000fca0007810000 */
[----:B------:R3:W-:Y:S01]  /*2c40*/  MUFU.TANH R112, R67 ;  /* 0x0000004300707308 */ /* 0x0007e20000002400 */
[----:B0-----:R-:W-:Y:S02]  /*2c50*/  FSEL R30, R23, -INF , P6 ;  /* 0xff800000171e7808 */ /* 0x001fe40003000000 */
[C---:B------:R-:W-:Y:S02]  /*2c60*/  ISETP.GT.AND P6, PT, R17.reuse, 0x40, PT ;  /* 0x000000401100780c */ /* 0x040fe40003fc4270 */
[----:B--2---:R-:W-:Y:S02]  /*2c70*/  FSEL R78, R78, -INF , P2 ;  /* 0xff8000004e4e7808 */ /* 0x004fe40001000000 */
[----:B------:R-:W-:Y:S01]  /*2c80*/  FSEL R160, R80, -INF , P6 ;  /* 0xff80000050a07808 */ /* 0x000fe20003000000 */
[----:B------:R-:W-:Y:S01]  /*2c90*/  MUFU.TANH R77, R77 ;  /* 0x0000004d004d7308 */ /* 0x000fe20000002400 */
[----:B------:R-:W-:Y:S01]  /*2ca0*/  ISETP.GT.AND P2, PT, R17, 0x50, PT ;  /* 0x000000501100780c */ /* 0x000fe20003f44270 */
[----:B---3--:R-:W-:Y:S01]  /*2cb0*/  FMUL.FTZ R67, R0, R44 ;  /* 0x0000002c00437220 */ /* 0x008fe20000410000 */
[----:B------:R-:W-:-:S02]  /*2cc0*/  FMNMX.FTZ R11, R160, R11, !PT ;  /* 0x0000000ba00b7209 */ /* 0x000fc40007810000 */
[----:B------:R-:W-:Y:S02]  /*2cd0*/  FMNMX.FTZ R23, R26, R21, !PT ;  /* 0x000000151a177209 */ /* 0x000fe40007810000 */
[----:B------:R-:W-:Y:S01]  /*2ce0*/  FMNMX.FTZ R11, R162, R11, !PT ;  /* 0x0000000ba20b7209 */ /* 0x000fe20007810000 */
[----:B------:R-:W0:Y:S01]  /*2cf0*/  MUFU.TANH R70, R70 ;  /* 0x0000004600467308 */ /* 0x000e220000002400 */
[----:B------:R-:W-:Y:S02]  /*2d00*/  FMNMX.FTZ R23, R20, R23, !PT ;  /* 0x0000001714177209 */ /* 0x000fe40007810000 */
[----:B------:R-:W-:Y:S02]  /*2d10*/  FMNMX.FTZ R11, R102, R11, !PT ;  /* 0x0000000b660b7209 */ /* 0x000fe40007810000 */
[----:B------:R-:W-:-:S03]  /*2d20*/  FMNMX.FTZ R23, R28, R23, !PT ;  /* 0x000000171c177209 */ /* 0x000fc60007810000 */
[----:B------:R-:W-:Y:S01]  /*2d30*/  MUFU.TANH R79, R79 ;  /* 0x0000004f004f7308 */ /* 0x000fe20000002400 */
[----:B------:R-:W-:-:S07]  /*2d40*/  FMNMX.FTZ R23, R30, R23, !PT ;  /* 0x000000171e177209 */ /* 0x000fce0007810000 */
[----:B------:R-:W-:Y:S01]  /*2d50*/  MUFU.TANH R71, R71 ;  /* 0x0000004700477308 */ /* 0x000fe20000002400 */
[----:B0-----:R-:W-:-:S07]  /*2d60*/  FSEL R110, R70, -INF , P2 ;  /* 0xff800000466e7808 */ /* 0x001fce0001000000 */
[----:B------:R-:W0:Y:S08]  /*2d70*/  MUFU.TANH R60, R60 ;  /* 0x0000003c003c7308 */ /* 0x000e300000002400 */
[----:B------:R2:W-:Y:S08]  /*2d80*/  MUFU.TANH R120, R34 ;  /* 0x0000002200787308 */ /* 0x0005f00000002400 */
[----:B------:R-:W-:Y:S01]  /*2d90*/  MUFU.TANH R74, R74 ;  /* 0x0000004a004a7308 */ /* 0x000fe20000002400 */
[----:B--2---:R-:W-:-:S02]  /*2da0*/  FSEL R34, R27, -INF , P3 ;  /* 0xff8000001b227808 */ /* 0x004fc40001800000 */
[C---:B------:R-:W-:Y:S02]  /*2db0*/  ISETP.GT.AND P3, PT, R17.reuse, 0x49, PT ;  /* 0x000000491100780c */ /* 0x040fe40003f64270 */
[----:B0-----:R-:W-:Y:S02]  /*2dc0*/  FSEL R60, R60, -INF , P5 ;  /* 0xff8000003c3c7808 */ /* 0x001fe40002800000 */
[----:B------:R-:W-:Y:S01]  /*2dd0*/  FSEL R112, R112, -INF , P3 ;  /* 0xff80000070707808 */ /* 0x000fe20001800000 */
[----:B------:R-:W0:Y:S01]  /*2de0*/  MUFU.TANH R62, R62 ;  /* 0x0000003e003e7308 */ /* 0x000e220000002400 */
[----:B------:R-:W-:Y:S02]  /*2df0*/  ISETP.GT.AND P5, PT, R17, 0x59, PT ;  /* 0x000000591100780c */ /* 0x000fe40003fa4270 */
[----:B------:R-:W-:Y:S02]  /*2e00*/  FMNMX.FTZ R11, R112, R11, !PT ;  /* 0x0000000b700b7209 */ /* 0x000fe40007810000 */
[----:B------:R-:W-:-:S02]  /*2e10*/  FMNMX.FTZ R27, R22, R23, !PT ;  /* 0x00000017161b7209 */ /* 0x000fc40007810000 */
[----:B------:R-:W-:Y:S01]  /*2e20*/  FMNMX.FTZ R11, R110, R11, !PT ;  /* 0x0000000b6e0b7209 */ /* 0x000fe20007810000 */
[----:B------:R-:W2:Y:S01]  /*2e30*/  MUFU.TANH R75, R75 ;  /* 0x0000004b004b7308 */ /* 0x000ea20000002400 */
[----:B------:R-:W-:-:S04]  /*2e40*/  FMNMX.FTZ R27, R76, R27, !PT ;  /* 0x0000001b4c1b7209 */ /* 0x000fc80007810000 */
[----:B------:R-:W-:-:S03]  /*2e50*/  FMNMX.FTZ R27, R34, R27, !PT ;  /* 0x0000001b221b7209 */ /* 0x000fc60007810000 */
[----:B------:R-:W3:Y:S01]  /*2e60*/  MUFU.TANH R61, R61 ;  /* 0x0000003d003d7308 */ /* 0x000ee20000002400 */
[----:B0-----:R-:W-:Y:S02]  /*2e70*/  FSEL R62, R62, -INF , P4 ;  /* 0xff8000003e3e7808 */ /* 0x001fe40002000000 */
[----:B------:R-:W-:Y:S02]  /*2e80*/  ISETP.GT.AND P4, PT, R17, 0x60, PT ;  /* 0x000000601100780c */ /* 0x000fe40003f84270 */
[----:B------:R-:W-:-:S03]  /*2e90*/  FMNMX.FTZ R27, R78, R27, !PT ;  /* 0x0000001b4e1b7209 */ /* 0x000fc60007810000 */
[----:B------:R0:W-:Y:S01]  /*2ea0*/  MUFU.TANH R126, R38 ;  /* 0x00000026007e7308 */ /* 0x0001e20000002400 */
[----:B--2---:R-:W-:-:S07]  /*2eb0*/  FSEL R100, R75, -INF , P5 ;  /* 0xff8000004b647808 */ /* 0x004fce0002800000 */
[----:B------:R-:W2:Y:S01]  /*2ec0*/  MUFU.TANH R46, R46 ;  /* 0x0000002e002e7308 */ /* 0x000ea20000002400 */
[----:B0-----:R-:W-:Y:S02]  /*2ed0*/  FSEL R38, R77, -INF , P1 ;  /* 0xff8000004d267808 */ /* 0x001fe40000800000 */
[----:B------:R-:W-:Y:S02]  /*2ee0*/  ISETP.GT.AND P1, PT, R17, 0x51, PT ;  /* 0x000000511100780c */ /* 0x000fe40003f24270 */
[----:B---3--:R-:W-:Y:S02]  /*2ef0*/  FSEL R44, R61, -INF , P3 ;  /* 0xff8000003d2c7808 */ /* 0x008fe40001800000 */
[----:B------:R-:W-:Y:S01]  /*2f00*/  FSEL R108, R71, -INF , P1 ;  /* 0xff800000476c7808 */ /* 0x000fe20000800000 */
[----:B------:R-:W0:Y:S01]  /*2f10*/  MUFU.TANH R63, R63 ;  /* 0x0000003f003f7308 */ /* 0x000e220000002400 */
[----:B------:R-:W-:Y:S02]  /*2f20*/  ISETP.GT.AND P3, PT, R17, 0x61, PT ;  /* 0x000000611100780c */ /* 0x000fe40003f64270 */
[----:B------:R-:W-:-:S05]  /*2f30*/  FMNMX.FTZ R11, R108, R11, !PT ;  /* 0x0000000b6c0b7209 */ /* 0x000fca0007810000 */
[----:B------:R3:W-:Y:S01]  /*2f40*/  MUFU.TANH R134, R42 ;  /* 0x0000002a00867308 */ /* 0x0007e20000002400 */
[----:B--2---:R-:W-:-:S07]  /*2f50*/  FSEL R94, R46, -INF , P4 ;  /* 0xff8000002e5e7808 */ /* 0x004fce0002000000 */
[----:B------:R-:W2:Y:S01]  /*2f60*/  MUFU.TANH R47, R47 ;  /* 0x0000002f002f7308 */ /* 0x000ea20000002400 */
[----:B---3--:R-:W-:Y:S02]  /*2f70*/  FSEL R42, R79, -INF , P6 ;  /* 0xff8000004f2a7808 */ /* 0x008fe40003000000 */
[----:B------:R-:W-:Y:S02]  /*2f80*/  ISETP.GT.AND P6, PT, R17, 0x58, PT ;  /* 0x000000581100780c */ /* 0x000fe40003fc4270 */
[----:B0-----:R-:W-:Y:S02]  /*2f90*/  FSEL R46, R63, -INF , P2 ;  /* 0xff8000003f2e7808 */ /* 0x001fe40001000000 */
[----:B------:R-:W-:Y:S01]  /*2fa0*/  FSEL R104, R74, -INF , P6 ;  /* 0xff8000004a687808 */ /* 0x000fe20003000000 */
[----:B------:R-:W0:Y:S01]  /*2fb0*/  MUFU.TANH R64, R64 ;  /* 0x0000004000407308 */ /* 0x000e220000002400 */
[----:B------:R-:W-:Y:S02]  /*2fc0*/  ISETP.GT.AND P2, PT, R17, 0x68, PT ;  /* 0x000000681100780c */ /* 0x000fe40003f44270 */
[----:B------:R-:W-:-:S04]  /*2fd0*/  FMNMX.FTZ R11, R104, R11, !PT ;  /* 0x0000000b680b7209 */ /* 0x000fc80007810000 */
[----:B------:R-:W-:Y:S01]  /*2fe0*/  FMNMX.FTZ R11, R100, R11, !PT ;  /* 0x0000000b640b7209 */ /* 0x000fe20007810000 */
[----:B------:R-:W3:Y:S01]  /*2ff0*/  MUFU.TANH R50, R50 ;  /* 0x0000003200327308 */ /* 0x000ee20000002400 */
[----:B--2---:R-:W-:Y:S02]  /*3000*/  FSEL R90, R47, -INF , P3 ;  /* 0xff8000002f5a7808 */ /* 0x004fe40001800000 */
[----:B------:R-:W-:-:S04]  /*3010*/  FMNMX.FTZ R11, R94, R11, !PT ;  /* 0x0000000b5e0b7209 */ /* 0x000fc80007810000 */
[----:B------:R-:W-:Y:S01]  /*3020*/  FMNMX.FTZ R11, R90, R11, !PT ;  /* 0x0000000b5a0b7209 */ /* 0x000fe20007810000 */
[----:B------:R-:W2:Y:S01]  /*3030*/  MUFU.TANH R66, R66 ;  /* 0x0000004200427308 */ /* 0x000ea20000002400 */
[----:B0-----:R-:W-:Y:S02]  /*3040*/  FSEL R64, R64, -INF , P1 ;  /* 0xff80000040407808 */ /* 0x001fe40000800000 */
[----:B------:R-:W-:-:S05]  /*3050*/  ISETP.GT.AND P1, PT, R17, 0x69, PT ;  /* 0x000000691100780c */ /* 0x000fca0003f24270 */
[----:B------:R-:W0:Y:S01]  /*3060*/  MUFU.TANH R51, R51 ;  /* 0x0000003300337308 */ /* 0x000e220000002400 */
[----:B---3--:R-:W-:-:S04]  /*3070*/  FSEL R10, R50, -INF , P2 ;  /* 0xff800000320a7808 */ /* 0x008fc80001000000 */
[----:B------:R-:W-:-:S03]  /*3080*/  FMNMX.FTZ R11, R10, R11, !PT ;  /* 0x0000000b0a0b7209 */ /* 0x000fc60007810000 */
[----:B------:R-:W-:Y:S01]  /*3090*/  MUFU.TANH R65, R65 ;  /* 0x0000004100417308 */ /* 0x000fe20000002400 */
[----:B--2---:R-:W-:Y:S02]  /*30a0*/  FSEL R66, R66, -INF , P6 ;  /* 0xff80000042427808 */ /* 0x004fe40003000000 */
[----:B------:R-:W-:-:S05]  /*30b0*/  ISETP.GT.AND P6, PT, R17, 0x70, PT ;  /* 0x000000701100780c */ /* 0x000fca0003fc4270 */
[----:B------:R-:W2:Y:S01]  /*30c0*/  MUFU.TANH R54, R54 ;  /* 0x0000003600367308 */ /* 0x000ea20000002400 */
[----:B0-----:R-:W-:-:S04]  /*30d0*/  FSEL R88, R51, -INF , P1 ;  /* 0xff80000033587808 */ /* 0x001fc80000800000 */
[----:B------:R-:W-:-:S03]  /*30e0*/  FMNMX.FTZ R11, R88, R11, !PT ;  /* 0x0000000b580b7209 */ /* 0x000fc60007810000 */
[----:B------:R-:W0:Y:S08]  /*30f0*/  MUFU.TANH R67, R67 ;  /* 0x0000004300437308 */ /* 0x000e300000002400 */
[----:B------:R-:W-:Y:S01]  /*3100*/  MUFU.TANH R55, R55 ;  /* 0x0000003700377308 */ /* 0x000fe20000002400 */
[----:B--2---:R-:W-:-:S04]  /*3110*/  FSEL R92, R54, -INF , P6 ;  /* 0xff800000365c7808 */ /* 0x004fc80003000000 */
[----:B------:R-:W-:-:S03]  /*3120*/  FMNMX.FTZ R11, R92, R11, !PT ;  /* 0x0000000b5c0b7209 */ /* 0x000fc60007810000 */
[----:B------:R-:W-:Y:S01]  /*3130*/  MUFU.TANH R45, R45 ;  /* 0x0000002d002d7308 */ /* 0x000fe20000002400 */
[----:B0-----:R-:W-:Y:S02]  /*3140*/  FSEL R50, R67, -INF , P4 ;  /* 0xff80000043327808 */ /* 0x001fe40002000000 */
[----:B------:R-:W-:-:S05]  /*3150*/  ISETP.GT.AND P4, PT, R17, 0x78, PT ;  /* 0x000000781100780c */ /* 0x000fca0003f84270 */
[----:B------:R-:W0:Y:S08]  /*3160*/  MUFU.TANH R58, R58 ;  /* 0x0000003a003a7308 */ /* 0x000e300000002400 */
[----:B------:R2:W3:Y:S08]  /*3170*/  MUFU.TANH R68, R48 ;  /* 0x0000003000447308 */ /* 0x0004f00000002400 */
[----:B------:R-:W4:Y:S01]  /*3180*/  MUFU.TANH R59, R59 ;  /* 0x0000003b003b7308 */ /* 0x000f220000002400 */
[----:B--2---:R-:W-:-:S02]  /*3190*/  FSEL R48, R65, -INF , P5 ;  /* 0xff80000041307808 */ /* 0x004fc40002800000 */
[----:B------:R-:W-:Y:S02]  /*31a0*/  ISETP.GT.AND P5, PT, R17, 0x71, PT ;  /* 0x000000711100780c */ /* 0x000fe40003fa4270 */
[----:B0-----:R-:W-:Y:S02]  /*31b0*/  FSEL R106, R58, -INF , P4 ;  /* 0xff8000003a6a7808 */ /* 0x001fe40002000000 */
[----:B------:R-:W-:Y:S01]  /*31c0*/  FSEL R98, R55, -INF , P5 ;  /* 0xff80000037627808 */ /* 0x000fe20002800000 */
[----:B------:R-:W-:Y:S01]  /*31d0*/  MUFU.TANH R49, R49 ;  /* 0x0000003100317308 */ /* 0x000fe20000002400 */
[----:B---3--:R-:W-:Y:S02]  /*31e0*/  FSEL R54, R68, -INF , P2 ;  /* 0xff80000044367808 */ /* 0x008fe40001000000 */
[----:B------:R-:W-:Y:S02]  /*31f0*/  FMNMX.FTZ R11, R98, R11, !PT ;  /* 0x0000000b620b7209 */ /* 0x000fe40007810000 */
[----:B------:R-:W-:-:S02]  /*3200*/  ISETP.GT.AND P2, PT, R17, 0x80, PT ;  /* 0x000000801100780c */ /* 0x000fc40003f44270 */
[----:B------:R-:W-:Y:S01]  /*3210*/  FMNMX.FTZ R11, R106, R11, !PT ;  /* 0x0000000b6a0b7209 */ /* 0x000fe20007810000 */
[----:B------:R0:W2:Y:S01]  /*3220*/  MUFU.TANH R69, R52 ;  /* 0x0000003400457308 */ /* 0x0000a20000002400 */
[----:B------:R-:W-:Y:S02]  /*3230*/  FSEL R116, R116, -INF , P2 ;  /* 0xff80000074747808 */ /* 0x000fe40001000000 */
[----:B------:R-:W-:Y:S02]  /*3240*/  FSEL R74, R73, -INF , P2 ;  /* 0xff800000494a7808 */ /* 0x000fe40001000000 */
[----:B------:R-:W-:-:S03]  /*3250*/  ISETP.GT.AND P2, PT, R17, 0x98, PT ;  /* 0x000000981100780c */ /* 0x000fc60003f44270 */
[----:B------:R-:W-:Y:S01]  /*3260*/  MUFU.TANH R31, R31 ;  /* 0x0000001f001f7308 */ /* 0x000fe20000002400 */
[----:B0-----:R-:W-:Y:S02]  /*3270*/  FSEL R52, R45, -INF , P3 ;  /* 0xff8000002d347808 */ /* 0x001fe40001800000 */
[----:B------:R-:W-:Y:S02]  /*3280*/  ISETP.GT.AND P3, PT, R17, 0x79, PT ;  /* 0x000000791100780c */ /* 0x000fe40003f64270 */
[----:B------:R-:W-:Y:S02]  /*3290*/  FSEL R134, R134, -INF , P2 ;  /* 0xff80000086867808 */ /* 0x000fe40001000000 */
[----:B----4-:R-:W-:Y:S01]  /*32a0*/  FSEL R114, R59, -INF , P3 ;  /* 0xff8000003b727808 */ /* 0x010fe20001800000 */
[----:B------:R-:W0:Y:S01]  /*32b0*/  MUFU.TANH R53, R53 ;  /* 0x0000003500357308 */ /* 0x000e220000002400 */
[----:B--2---:R-:W-:Y:S02]  /*32c0*/  FSEL R58, R69, -INF , P6 ;  /* 0xff800000453a7808 */ /* 0x004fe40003000000 */
[----:B------:R-:W-:-:S02]  /*32d0*/  FMNMX.FTZ R11, R114, R11, !PT ;  /* 0x0000000b720b7209 */ /* 0x000fc40007810000 */
[----:B------:R-:W-:Y:S02]  /*32e0*/  ISETP.GT.AND P6, PT, R17, 0x88, PT ;  /* 0x000000881100780c */ /* 0x000fe40003fc4270 */
[----:B------:R-:W-:Y:S01]  /*32f0*/  FMNMX.FTZ R11, R116, R11, !PT ;  /* 0x0000000b740b7209 */ /* 0x000fe20007810000 */
[----:B------:R2:W3:Y:S01]  /*3300*/  MUFU.TANH R72, R56 ;  /* 0x0000003800487308 */ /* 0x0004e20000002400 */
[----:B------:R-:W-:-:S07]  /*3310*/  FSEL R120, R120, -INF , P6 ;  /* 0xff80000078787808 */ /* 0x000fce0003000000 */
[----:B------:R-:W4:Y:S01]  /*3320*/  MUFU.TANH R35, R35 ;  /* 0x0000002300237308 */ /* 0x000f220000002400 */
[----:B--2---:R-:W-:Y:S02]  /*3330*/  FSEL R56, R49, -INF , P1 ;  /* 0xff80000031387808 */ /* 0x004fe40000800000 */
[----:B------:R-:W-:Y:S02]  /*3340*/  ISETP.GT.AND P1, PT, R17, 0x81, PT ;  /* 0x000000811100780c */ /* 0x000fe40003f24270 */
[----:B0-----:R-:W-:Y:S02]  /*3350*/  FSEL R68, R53, -INF , P5 ;  /* 0xff80000035447808 */ /* 0x001fe40002800000 */
[----:B------:R-:W-:Y:S01]  /*3360*/  FSEL R118, R31, -INF , P1 ;  /* 0xff8000001f767808 */ /* 0x000fe20000800000 */
[----:B------:R-:W0:Y:S01]  /*3370*/  MUFU.TANH R57, R57 ;  /* 0x0000003900397308 */ /* 0x000e220000002400 */
[----:B------:R-:W-:Y:S02]  /*3380*/  ISETP.GT.AND P5, PT, R17, 0x89, PT ;  /* 0x000000891100780c */ /* 0x000fe40003fa4270 */
[----:B------:R-:W-:-:S02]  /*3390*/  FMNMX.FTZ R11, R118, R11, !PT ;  /* 0x0000000b760b7209 */ /* 0x000fc40007810000 */
[----:B---3--:R-:W-:Y:S02]  /*33a0*/  FSEL R70, R72, -INF , P4 ;  /* 0xff80000048467808 */ /* 0x008fe40002000000 */
[----:B------:R-:W-:Y:S01]  /*33b0*/  ISETP.GT.AND P4, PT, R17, 0x90, PT ;  /* 0x000000901100780c */ /* 0x000fe20003f84270 */
[----:B------:R-:W2:Y:S01]  /*33c0*/  MUFU.TANH R39, R39 ;  /* 0x0000002700277308 */ /* 0x000ea20000002400 */
[----:B----4-:R-:W-:Y:S02]  /*33d0*/  FSEL R122, R35, -INF , P5 ;  /* 0xff800000237a7808 */ /* 0x010fe40002800000 */
[----:B------:R-:W-:Y:S02]  /*33e0*/  FMNMX.FTZ R11, R120, R11, !PT ;  /* 0x0000000b780b7209 */ /* 0x000fe40007810000 */
[----:B------:R-:W-:Y:S02]  /*33f0*/  FSEL R126, R126, -INF , P4 ;  /* 0xff8000007e7e7808 */ /* 0x000fe40002000000 */
[----:B------:R-:W-:Y:S01]  /*3400*/  FMNMX.FTZ R11, R122, R11, !PT ;  /* 0x0000000b7a0b7209 */ /* 0x000fe20007810000 */
[----:B------:R-:W3:Y:S01]  /*3410*/  MUFU.TANH R29, R29 ;  /* 0x0000001d001d7308 */ /* 0x000ee20000002400 */
[----:B0-----:R-:W-:-:S02]  /*3420*/  FSEL R72, R57, -INF , P3 ;  /* 0xff80000039487808 */ /* 0x001fc40001800000 */
[----:B------:R-:W-:Y:S02]  /*3430*/  ISETP.GT.AND P3, PT, R17, 0x91, PT ;  /* 0x000000911100780c */ /* 0x000fe40003f64270 */
[----:B------:R-:W-:-:S03]  /*3440*/  FMNMX.FTZ R11, R126, R11, !PT ;  /* 0x0000000b7e0b7209 */ /* 0x000fc60007810000 */
[----:B------:R-:W0:Y:S01]  /*3450*/  MUFU.TANH R43, R43 ;  /* 0x0000002b002b7308 */ /* 0x000e220000002400 */
[----:B--2---:R-:W-:-:S04]  /*3460*/  FSEL R128, R39, -INF , P3 ;  /* 0xff80000027807808 */ /* 0x004fc80001800000 */
[----:B------:R-:W-:-:S03]  /*3470*/  FMNMX.FTZ R11, R128, R11, !PT ;  /* 0x0000000b800b7209 */ /* 0x000fc60007810000 */
[----:B------:R-:W-:Y:S01]  /*3480*/  MUFU.TANH R47, R37 ;  /* 0x00000025002f7308 */ /* 0x000fe20000002400 */
[----:B---3--:R-:W-:Y:S02]  /*3490*/  FSEL R80, R29, -INF , P1 ;  /* 0xff8000001d507808 */ /* 0x008fe40000800000 */
[----:B------:R-:W-:Y:S02]  /*34a0*/  ISETP.GT.AND P1, PT, R17, 0x99, PT ;  /* 0x000000991100780c */ /* 0x000fe40003f24270 */
[----:B------:R-:W-:Y:S02]  /*34b0*/  FMNMX.FTZ R11, R134, R11, !PT ;  /* 0x0000000b860b7209 */ /* 0x000fe40007810000 */
[----:B------:R-:W-:Y:S01]  /*34c0*/  FMNMX.FTZ R29, R38, R27, !PT ;  /* 0x0000001b261d7209 */ /* 0x000fe20007810000 */
[----:B------:R-:W2:Y:S01]  /*34d0*/  MUFU.TANH R39, R32 ;  /* 0x0000002000277308 */ /* 0x000ea20000002400 */
[----:B0-----:R-:W-:Y:S02]  /*34e0*/  FSEL R132, R43, -INF , P1 ;  /* 0xff8000002b847808 */ /* 0x001fe40000800000 */
[----:B------:R-:W-:-:S02]  /*34f0*/  FMNMX.FTZ R29, R42, R29, !PT ;  /* 0x0000001d2a1d7209 */ /* 0x000fc40007810000 */
[----:B------:R-:W-:Y:S02]  /*3500*/  FMNMX.FTZ R11, R132, R11, !PT ;  /* 0x0000000b840b7209 */ /* 0x000fe40007810000 */
[----:B------:R-:W-:Y:S01]  /*3510*/  FMNMX.FTZ R29, R60, R29, !PT ;  /* 0x0000001d3c1d7209 */ /* 0x000fe20007810000 */
[----:B------:R0:W3:Y:S02]  /*3520*/  MUFU.TANH R43, R33 ;  /* 0x00000021002b7308 */ /* 0x0000e40000002400 */
[----:B------:R-:W4:Y:S01]  /*3530*/  SHFL.BFLY PT, R8, R11, 0x2, 0x1f ;  /* 0x0c401f000b087f89 */ /* 0x000f2200000e0000 */
[----:B------:R-:W-:-:S04]  /*3540*/  FMNMX.FTZ R29, R62, R29, !PT ;  /* 0x0000001d3e1d7209 */ /* 0x000fc80007810000 */
[----:B------:R-:W-:Y:S01]  /*3550*/  FMNMX.FTZ R31, R44, R29, !PT ;  /* 0x0000001d2c1f7209 */ /* 0x000fe20007810000 */
[----:B------:R-:W5:Y:S03]  /*3560*/  MUFU.TANH R45, R36 ;  /* 0x00000024002d7308 */ /* 0x000f660000002400 */
[----:B------:R-:W-:-:S04]  /*3570*/  FMNMX.FTZ R31, R46, R31, !PT ;  /* 0x0000001f2e1f7209 */ /* 0x000fc80007810000 */
[----:B------:R-:W-:Y:S01]  /*3580*/  FMNMX.FTZ R31, R64, R31, !PT ;  /* 0x0000001f401f7209 */ /* 0x000fe20007810000 */
[----:B------:R1:W5:Y:S03]  /*3590*/  MUFU.TANH R49, R40 ;  /* 0x0000002800317308 */ /* 0x0003660000002400 */
[----:B------:R-:W-:-:S04]  /*35a0*/  FMNMX.FTZ R31, R66, R31, !PT ;  /* 0x0000001f421f7209 */ /* 0x000fc80007810000 */
[----:B0-----:R-:W-:Y:S01]  /*35b0*/  FMNMX.FTZ R33, R48, R31, !PT ;  /* 0x0000001f30217209 */ /* 0x001fe20007810000 */
[----:B------:R-:W0:Y:S01]  /*35c0*/  MUFU.TANH R41, R41 ;  /* 0x0000002900297308 */ /* 0x000e220000002400 */
[----:B----4-:R-:W-:Y:S02]  /*35d0*/  FMNMX.FTZ R13, R11, R8, !PT ;  /* 0x000000080b0d7209 */ /* 0x010fe40007810000 */
[----:B------:R-:W-:-:S03]  /*35e0*/  FMNMX.FTZ R33, R50, R33, !PT ;  /* 0x0000002132217209 */ /* 0x000fc60007810000 */
[----:B------:R-:W4:Y:S01]  /*35f0*/  SHFL.BFLY PT, R8, R13, 0x1, 0x1f ;  /* 0x0c201f000d087f89 */ /* 0x000f2200000e0000 */
[----:B------:R-:W-:-:S04]  /*3600*/  FMNMX.FTZ R33, R52, R33, !PT ;  /* 0x0000002134217209 */ /* 0x000fc80007810000 */
[----:B------:R-:W-:-:S04]  /*3610*/  FMNMX.FTZ R33, R54, R33, !PT ;  /* 0x0000002136217209 */ /* 0x000fc80007810000 */
[----:B------:R-:W-:-:S04]  /*3620*/  FMNMX.FTZ R37, R56, R33, !PT ;  /* 0x0000002138257209 */ /* 0x000fc80007810000 */
[----:B------:R-:W-:-:S04]  /*3630*/  FMNMX.FTZ R37, R58, R37, !PT ;  /* 0x000000253a257209 */ /* 0x000fc80007810000 */
[----:B------:R-:W-:-:S04]  /*3640*/  FMNMX.FTZ R37, R68, R37, !PT ;  /* 0x0000002544257209 */ /* 0x000fc80007810000 */
[----:B------:R-:W-:Y:S02]  /*3650*/  FMNMX.FTZ R37, R70, R37, !PT ;  /* 0x0000002546257209 */ /* 0x000fe40007810000 */
[----:B----4-:R-:W-:-:S04]  /*3660*/  FMNMX.FTZ R8, R13, R8, !PT ;  /* 0x000000080d087209 */ /* 0x010fc80007810000 */
[C---:B------:R-:W-:Y:S01]  /*3670*/  FSETP.NEU.FTZ.AND P0, PT, R8.reuse, -INF , PT ;  /* 0xff8000000800780b */ /* 0x040fe20003f1d000 */
[----:B------:R-:W-:-:S05]  /*3680*/  FFMA.FTZ R35, R8, R9, -8 ;  /* 0xc100000008237423 */ /* 0x000fca0000010009 */
[----:B------:R-:W-:Y:S02]  /*3690*/  FSEL R35, R35, RZ, P0 ;  /* 0x000000ff23237208 */ /* 0x000fe40000000000 */
[----:B------:R-:W-:-:S03]  /*36a0*/  ISETP.NE.AND P0, PT, R109, RZ, PT ;  /* 0x000000ff6d00720c */ /* 0x000fc60003f05270 */
[-CC-:B------:R-:W-:Y:S01]  /*36b0*/  FFMA.FTZ R51, R102, R9.reuse, -R35.reuse ;  /* 0x0000000966337223 */ /* 0x180fe20000010823 */
[-CC-:B------:R-:W-:Y:S01]  /*36c0*/  FFMA.FTZ R102, R112, R9.reuse, -R35.reuse ;  /* 0x0000000970667223 */ /* 0x180fe20000010823 */
[----:B--2---:R-:W-:Y:S01]  /*36d0*/  FSEL R112, R39, -INF , P6 ;  /* 0xff80000027707808 */ /* 0x004fe20003000000 */
[-CC-:B------:R-:W-:Y:S01]  /*36e0*/  FFMA.FTZ R15, R136, R9.reuse, -R35.reuse ;  /* 0x00000009880f7223 */ /* 0x180fe20000010823 */
[----:B------:R2:W-:Y:S01]  /*36f0*/  MUFU.EX2 R31, R51 ;  /* 0x00000033001f7308 */ /* 0x0005e20000000800 */
[----:B---3--:R-:W-:Y:S01]  /*3700*/  FSEL R136, R43, -INF , P5 ;  /* 0xff8000002b887808 */ /* 0x008fe20002800000 */
[-CC-:B-1----:R-:W-:Y:S01]  /*3710*/  FFMA.FTZ R40, R138, R9.reuse, -R35.reuse ;  /* 0x000000098a287223 */ /* 0x182fe20000010823 */
[----:B-----5:R-:W-:Y:S01]  /*3720*/  FSEL R138, R45, -INF , P4 ;  /* 0xff8000002d8a7808 */ /* 0x020fe20002000000 */
[-CC-:B------:R-:W-:Y:S01]  /*3730*/  FFMA.FTZ R17, R140, R9.reuse, -R35.reuse ;  /* 0x000000098c117223 */ /* 0x180fe20000010823 */
[----:B------:R-:W-:Y:S01]  /*3740*/  FSEL R140, R47, -INF , P3 ;  /* 0xff8000002f8c7808 */ /* 0x000fe20001800000 */
[-CC-:B------:R-:W-:Y:S01]  /*3750*/  FFMA.FTZ R82, R142, R9.reuse, -R35.reuse ;  /* 0x000000098e527223 */ /* 0x180fe20000010823 */
[-CC-:B------:R-:W-:Y:S01]  /*3760*/  FFMA.FTZ R144, R144, R9.reuse, -R35.reuse ;  /* 0x0000000990907223 */ /* 0x180fe20000010823 */
[----:B------:R-:W-:Y:S01]  /*3770*/  FSEL R142, R49, -INF , P2 ;  /* 0xff800000318e7808 */ /* 0x000fe20001000000 */
[--C-:B------:R-:W-:Y:S01]  /*3780*/  FFMA.FTZ R11, R84, R9, -R35.reuse ;  /* 0x00000009540b7223 */ /* 0x100fe20000010823 */
[----:B--2---:R-:W-:Y:S01]  /*3790*/  FMNMX.FTZ R51, R72, R37, !PT ;  /* 0x0000002548337209 */ /* 0x004fe20007810000 */
[----:B------:R0:W-:Y:S01]  /*37a0*/  MUFU.EX2 R19, R144 ;  /* 0x0000009000137308 */ /* 0x0001e20000000800 */
[-CC-:B------:R-:W-:Y:S01]  /*37b0*/  FFMA.FTZ R32, R96, R9.reuse, -R35.reuse ;  /* 0x0000000960207223 */ /* 0x180fe20000010823 */
[--C-:B------:R-:W-:Y:S01]  /*37c0*/  FFMA.FTZ R13, R124, R9, -R35.reuse ;  /* 0x000000097c0d7223 */ /* 0x100fe20000010823 */
[----:B------:R-:W-:Y:S01]  /*37d0*/  FMNMX.FTZ R51, R74, R51, !PT ;  /* 0x000000334a337209 */ /* 0x000fe20007810000 */
[-CC-:B------:R-:W-:Y:S01]  /*37e0*/  FFMA.FTZ R36, R130, R9.reuse, -R35.reuse ;  /* 0x0000000982247223 */ /* 0x180fe20000010823 */
[-CC-:B------:R-:W-:Y:S01]  /*37f0*/  FFMA.FTZ R110, R110, R9.reuse, -R35.reuse ;  /* 0x000000096e6e7223 */ /* 0x180fe20000010823 */
[--C-:B------:R-:W-:Y:S01]  /*3800*/  FFMA.FTZ R104, R104, R9, -R35.reuse ;  /* 0x0000000968687223 */ /* 0x100fe20000010823 */
[----:B------:R-:W-:Y:S01]  /*3810*/  FMNMX.FTZ R51, R80, R51, !PT ;  /* 0x0000003350337209 */ /* 0x000fe20007810000 */
[----:B------:R-:W-:Y:S01]  /*3820*/  MUFU.EX2 R11, R11 ;  /* 0x0000000b000b7308 */ /* 0x000fe20000000800 */
[----:B0-----:R-:W-:Y:S01]  /*3830*/  FSEL R144, R41, -INF , P1 ;  /* 0xff80000029907808 */ /* 0x001fe20000800000 */
[--C-:B------:R-:W-:Y:S01]  /*3840*/  FFMA.FTZ R41, R10, R9, -R35.reuse ;  /* 0x000000090a297223 */ /* 0x100fe20000010823 */
[----:B------:R-:W-:Y:S01]  /*3850*/  FMNMX.FTZ R51, R112, R51, !PT ;  /* 0x0000003370337209 */ /* 0x000fe20007810000 */
[-CC-:B------:R-:W-:Y:S01]  /*3860*/  FFMA.FTZ R39, R94, R9.reuse, -R35.reuse ;  /* 0x000000095e277223 */ /* 0x180fe20000010823 */
[-CC-:B------:R-:W-:Y:S01]  /*3870*/  FFMA.FTZ R43, R92, R9.reuse, -R35.reuse ;  /* 0x000000095c2b7223 */ /* 0x180fe20000010823 */
[--C-:B------:R-:W-:Y:S01]  /*3880*/  FFMA.FTZ R94, R114, R9, -R35.reuse ;  /* 0x00000009725e7223 */ /* 0x100fe20000010823 */
[----:B------:R-:W-:Y:S01]  /*3890*/  FMNMX.FTZ R51, R136, R51, !PT ;  /* 0x0000003388337209 */ /* 0x000fe20007810000 */
[----:B------:R-:W0:Y:S01]  /*38a0*/  MUFU.EX2 R32, R32 ;  /* 0x0000002000207308 */ /* 0x000e220000000800 */
[-CC-:B------:R-:W-:Y:S01]  /*38b0*/  FFMA.FTZ R92, R98, R9.reuse, -R35.reuse ;  /* 0x00000009625c7223 */ /* 0x180fe20000010823 */
[--C-:B------:R-:W-:Y:S01]  /*38c0*/  FFMA.FTZ R45, R106, R9, -R35.reuse ;  /* 0x000000096a2d7223 */ /* 0x100fe20000010823 */
[----:B------:R-:W-:Y:S01]  /*38d0*/  FMNMX.FTZ R51, R138, R51, !PT ;  /* 0x000000338a337209 */ /* 0x000fe20007810000 */
[-CC-:B------:R-:W-:Y:S01]  /*38e0*/  FFMA.FTZ R84, R146, R9.reuse, -R35.reuse ;  /* 0x0000000992547223 */ /* 0x180fe20000010823 */
[-CC-:B------:R-:W-:Y:S01]  /*38f0*/  FFMA.FTZ R148, R148, R9.reuse, -R35.reuse ;  /* 0x0000000994947223 */ /* 0x180fe20000010823 */
[--C-:B------:R-:W-:Y:S01]  /*3900*/  FFMA.FTZ R86, R150, R9, -R35.reuse ;  /* 0x0000000996567223 */ /* 0x100fe20000010823 */
[----:B------:R-:W-:Y:S01]  /*3910*/  FMNMX.FTZ R51, R140, R51, !PT ;  /* 0x000000338c337209 */ /* 0x000fe20007810000 */
[----:B------:R-:W1:Y:S01]  /*3920*/  MUFU.EX2 R13, R13 ;  /* 0x0000000d000d7308 */ /* 0x000e620000000800 */
        /* <DEDUP_REMOVED lines=8> */
[-CC-:B------:R-:W-:Y:S01]  /*39b0*/  FFMA.FTZ R130, R162, R9.reuse, -R35.reuse ;  /* 0x00000009a2827223 */ /* 0x180fe20000010823 */
[-CC-:B------:R-:W-:Y:S01]  /*39c0*/  FFMA.FTZ R108, R108, R9.reuse, -R35.reuse ;  /* 0x000000096c6c7223 */ /* 0x180fe20000010823 */
[-CC-:B------:R-:W-:Y:S01]  /*39d0*/  FFMA.FTZ R100, R100, R9.reuse, -R35.reuse ;  /* 0x0000000964647223 */ /* 0x180fe20000010823 */
[----:B------:R-:W2:Y:S01]  /*39e0*/  SHFL.BFLY PT, R10, R51, 0x2, 0x1f ;  /* 0x0c401f00330a7f89 */ /* 0x000ea200000e0000 */
[-CC-:B------:R-:W-:Y:S01]  /*39f0*/  FFMA.FTZ R90, R90, R9.reuse, -R35.reuse ;  /* 0x000000095a5a7223 */ /* 0x180fe20000010823 */
[-CC-:B------:R-:W-:Y:S01]  /*3a00*/  FFMA.FTZ R88, R88, R9.reuse, -R35.reuse ;  /* 0x0000000958587223 */ /* 0x180fe20000010823 */
[-CC-:B------:R-:W-:Y:S01]  /*3a10*/  FFMA.FTZ R47, R116, R9.reuse, -R35.reuse ;  /* 0x00000009742f7223 */ /* 0x180fe20000010823 */
[----:B------:R3:W-:Y:S01]  /*3a20*/  MUFU.EX2 R33, R110 ;  /* 0x0000006e00217308 */ /* 0x0007e20000000800 */
[-CC-:B------:R-:W-:Y:S01]  /*3a30*/  FFMA.FTZ R98, R118, R9.reuse, -R35.reuse ;  /* 0x0000000976627223 */ /* 0x180fe20000010823 */
[-CC-:B------:R-:W-:Y:S01]  /*3a40*/  FFMA.FTZ R49, R120, R9.reuse, -R35.reuse ;  /* 0x0000000978317223 */ /* 0x180fe20000010823 */
[----:B------:R-:W-:-:S05]  /*3a50*/  FFMA.FTZ R106, R128, R9, -R35 ;  /* 0x00000009806a7223 */ /* 0x000fca0000010823 */
[----:B------:R4:W-:Y:S01]  /*3a60*/  MUFU.EX2 R37, R104 ;  /* 0x0000006800257308 */ /* 0x0009e20000000800 */
[----:B---3--:R-:W-:-:S07]  /*3a70*/  FFMA.FTZ R110, R132, R9, -R35 ;  /* 0x00000009846e7223 */ /* 0x008fce0000010823 */
[----:B------:R-:W-:Y:S01]  /*3a80*/  MUFU.EX2 R15, R15 ;  /* 0x0000000f000f7308 */ /* 0x000fe20000000800 */
[-CC-:B----4-:R-:W-:Y:S01]  /*3a90*/  FFMA.FTZ R104, R122, R9.reuse, -R35.reuse ;  /* 0x000000097a687223 */ /* 0x190fe20000010823 */
[----:B--2---:R-:W-:Y:S01]  /*3aa0*/  FMNMX.FTZ R53, R51, R10, !PT ;  /* 0x0000000a33357209 */ /* 0x004fe20007810000 */
[----:B------:R-:W-:-:S05]  /*3ab0*/  FFMA.FTZ R51, R126, R9, -R35 ;  /* 0x000000097e337223 */ /* 0x000fca0000010823 */
[----:B------:R-:W-:Y:S01]  /*3ac0*/  MUFU.EX2 R40, R40 ;  /* 0x0000002800287308 */ /* 0x000fe20000000800 */
[----:B------:R-:W2:Y:S07]  /*3ad0*/  SHFL.BFLY PT, R10, R53, 0x1, 0x1f ;  /* 0x0c201f00350a7f89 */ /* 0x000eae00000e0000 */
[----:B------:R-:W-:Y:S08]  /*3ae0*/  MUFU.EX2 R17, R17 ;  /* 0x0000001100117308 */ /* 0x000ff00000000800 */
[----:B------:R-:W-:Y:S08]  /*3af0*/  MUFU.EX2 R82, R82 ;  /* 0x0000005200527308 */ /* 0x000ff00000000800 */
[----:B------:R-:W-:Y:S01]  /*3b00*/  MUFU.EX2 R84, R84 ;  /* 0x0000005400547308 */ /* 0x000fe20000000800 */
[----:B--2---:R-:W-:Y:S01]  /*3b10*/  FMNMX.FTZ R10, R53, R10, !PT ;  /* 0x0000000a350a7209 */ /* 0x004fe20007810000 */
[----:B------:R-:W-:-:S03]  /*3b20*/  FFMA.FTZ R53, R134, R9, -R35 ;  /* 0x0000000986357223 */ /* 0x000fc60000010823 */
[C---:B------:R-:W-:Y:S01]  /*3b30*/  FSETP.NEU.FTZ.AND P1, PT, R10.reuse, -INF , PT ;  /* 0xff8000000a00780b */ /* 0x040fe20003f3d000 */
[----:B------:R-:W-:Y:S02]  /*3b40*/  FFMA.FTZ R55, R10, R9, -8 ;  /* 0xc10000000a377423 */ /* 0x000fe40000010009 */
[----:B------:R-:W-:Y:S03]  /*3b50*/  MUFU.EX2 R21, R148 ;  /* 0x0000009400157308 */ /* 0x000fe60000000800 */
[----:B------:R-:W-:Y:S02]  /*3b60*/  FSEL R61, R55, RZ, P1 ;  /* 0x000000ff373d7208 */ /* 0x000fe40000800000 */
[----:B------:R-:W-:-:S03]  /*3b70*/  PLOP3.LUT P1, PT, PT, PT, UP0, 0x80, 0x0 ;  /* 0x000000000000781c */ /* 0x000fc60003f2f008 */
[-CC-:B------:R-:W-:Y:S01]  /*3b80*/  FFMA.FTZ R6, R6, R9.reuse, -R61.reuse ;  /* 0x0000000906067223 */ /* 0x180fe2000001083d */
[-CC-:B------:R-:W-:Y:S01]  /*3b90*/  FFMA.FTZ R7, R7, R9.reuse, -R61.reuse ;  /* 0x0000000907077223 */ /* 0x180fe2000001083d */
[-CC-:B------:R-:W-:Y:S01]  /*3ba0*/  FFMA.FTZ R14, R14, R9.reuse, -R61.reuse ;  /* 0x000000090e0e7223 */ /* 0x180fe2000001083d */
[-CC-:B------:R-:W-:Y:S01]  /*3bb0*/  FFMA.FTZ R16, R16, R9.reuse, -R61.reuse ;  /* 0x0000000910107223 */ /* 0x180fe2000001083d */
[-CC-:B------:R-:W-:Y:S01]  /*3bc0*/  FFMA.FTZ R12, R12, R9.reuse, -R61.reuse ;  /* 0x000000090c0c7223 */ /* 0x180fe2000001083d */
[-CC-:B------:R-:W-:Y:S01]  /*3bd0*/  FFMA.FTZ R35, R24, R9.reuse, -R61.reuse ;  /* 0x0000000918237223 */ /* 0x180fe2000001083d */
[----:B------:R-:W-:Y:S01]  /*3be0*/  MUFU.EX2 R6, R6 ;  /* 0x0000000600067308 */ /* 0x000fe20000000800 */
[-CC-:B------:R-:W-:Y:S01]  /*3bf0*/  FFMA.FTZ R26, R26, R9.reuse, -R61.reuse ;  /* 0x000000091a1a7223 */ /* 0x180fe2000001083d */
[-CC-:B------:R-:W-:Y:S01]  /*3c00*/  FFMA.FTZ R22, R22, R9.reuse, -R61.reuse ;  /* 0x0000000916167223 */ /* 0x180fe2000001083d */
[-CC-:B------:R-:W-:Y:S01]  /*3c10*/  FFMA.FTZ R18, R18, R9.reuse, -R61.reuse ;  /* 0x0000000912127223 */ /* 0x180fe2000001083d */
[-CC-:B------:R-:W-:Y:S01]  /*3c20*/  FFMA.FTZ R55, R28, R9.reuse, -R61.reuse ;  /* 0x000000091c377223 */ /* 0x180fe2000001083d */
[-CC-:B------:R-:W-:Y:S01]  /*3c30*/  FFMA.FTZ R30, R30, R9.reuse, -R61.reuse ;  /* 0x000000091e1e7223 */ /* 0x180fe2000001083d */
[-CC-:B------:R-:W-:Y:S01]  /*3c40*/  FFMA.FTZ R57, R34, R9.reuse, -R61.reuse ;  /* 0x0000000922397223 */ /* 0x180fe2000001083d */
[-CC-:B------:R-:W-:Y:S01]  /*3c50*/  FFMA.FTZ R78, R78, R9.reuse, -R61.reuse ;  /* 0x000000094e4e7223 */ /* 0x180fe2000001083d */
[----:B------:R-:W2:Y:S01]  /*3c60*/  MUFU.EX2 R7, R7 ;  /* 0x0000000700077308 */ /* 0x000ea20000000800 */
[-CC-:B------:R-:W-:Y:S01]  /*3c70*/  FFMA.FTZ R38, R38, R9.reuse, -R61.reuse ;  /* 0x0000000926267223 */ /* 0x180fe2000001083d */
[-CC-:B------:R-:W-:Y:S01]  /*3c80*/  FFMA.FTZ R59, R60, R9.reuse, -R61.reuse ;  /* 0x000000093c3b7223 */ /* 0x180fe2000001083d */
[-CC-:B------:R-:W-:Y:S01]  /*3c90*/  FFMA.FTZ R62, R62, R9.reuse, -R61.reuse ;  /* 0x000000093e3e7223 */ /* 0x180fe2000001083d */
[-CC-:B------:R-:W-:Y:S01]  /*3ca0*/  FFMA.FTZ R44, R44, R9.reuse, -R61.reuse ;  /* 0x000000092c2c7223 */ /* 0x180fe2000001083d */
[-CC-:B------:R-:W-:Y:S01]  /*3cb0*/  FFMA.FTZ R64, R64, R9.reuse, -R61.reuse ;  /* 0x0000000940407223 */ /* 0x180fe2000001083d */
[-CC-:B------:R-:W-:Y:S01]  /*3cc0*/  FFMA.FTZ R66, R66, R9.reuse, -R61.reuse ;  /* 0x0000000942427223 */ /* 0x180fe2000001083d */
[-CC-:B------:R-:W-:Y:S01]  /*3cd0*/  FFMA.FTZ R48, R48, R9.reuse, -R61.reuse ;  /* 0x0000000930307223 */ /* 0x180fe2000001083d */
[----:B------:R3:W4:Y:S01]  /*3ce0*/  MUFU.EX2 R63, R14 ;  /* 0x0000000e003f7308 */ /* 0x0007220000000800 */
        /* <DEDUP_REMOVED lines=8> */
[-CC-:B---3--:R-:W-:Y:S01]  /*3d70*/  FFMA.FTZ R14, R20, R9.reuse, -R61.reuse ;  /* 0x00000009140e7223 */ /* 0x188fe2000001083d */
[-CC-:B------:R-:W-:Y:S01]  /*3d80*/  FFMA.FTZ R20, R46, R9.reuse, -R61.reuse ;  /* 0x000000092e147223 */ /* 0x180fe2000001083d */
[-CC-:B------:R-:W-:Y:S01]  /*3d90*/  FFMA.FTZ R72, R72, R9.reuse, -R61.reuse ;  /* 0x0000000948487223 */ /* 0x180fe2000001083d */
[-CC-:B------:R-:W-:Y:S01]  /*3da0*/  FFMA.FTZ R74, R74, R9.reuse, -R61.reuse ;  /* 0x000000094a4a7223 */ /* 0x180fe2000001083d */
[-CC-:B------:R-:W-:Y:S01]  /*3db0*/  FFMA.FTZ R80, R80, R9.reuse, -R61.reuse ;  /* 0x0000000950507223 */ /* 0x180fe2000001083d */
[-CC-:B------:R-:W-:Y:S01]  /*3dc0*/  FFMA.FTZ R112, R112, R9.reuse, -R61.reuse ;  /* 0x0000000970707223 */ /* 0x180fe2000001083d */
[-CC-:B------:R-:W-:Y:S01]  /*3dd0*/  FFMA.FTZ R136, R136, R9.reuse, -R61.reuse ;  /* 0x0000000988887223 */ /* 0x180fe2000001083d */
[----:B------:R-:W3:Y:S01]  /*3de0*/  MUFU.EX2 R12, R12 ;  /* 0x0000000c000c7308 */ /* 0x000ee20000000800 */
[-CC-:B-----5:R-:W-:Y:S01]  /*3df0*/  FFMA.FTZ R16, R76, R9.reuse, -R61.reuse ;  /* 0x000000094c107223 */ /* 0x1a0fe2000001083d */
[-CC-:B------:R-:W-:Y:S01]  /*3e00*/  FFMA.FTZ R138, R138, R9.reuse, -R61.reuse ;  /* 0x000000098a8a7223 */ /* 0x180fe2000001083d */
[-CC-:B------:R-:W-:Y:S01]  /*3e10*/  FFMA.FTZ R140, R140, R9.reuse, -R61.reuse ;  /* 0x000000098c8c7223 */ /* 0x180fe2000001083d */
[----:B------:R-:W-:Y:S01]  /*3e20*/  FFMA.FTZ R142, R142, R9, -R61 ;  /* 0x000000098e8e7223 */ /* 0x000fe2000001083d */
[--C-:B------:R-:W-:Y:S01]  /*3e30*/  IMAD.MOV.U32 R28, RZ, RZ, R25.reuse ;  /* 0x000000ffff1c7224 */ /* 0x100fe200078e0019 */
[----:B------:R-:W-:Y:S01]  /*3e40*/  MOV R60, R25 ;  /* 0x00000019003c7202 */ /* 0x000fe20000000f00 */
[--C-:B------:R-:W-:Y:S01]  /*3e50*/  IMAD.MOV.U32 R34, RZ, RZ, R25.reuse ;  /* 0x000000ffff227224 */ /* 0x100fe200078e0019 */
[----:B------:R0:W-:Y:S01]  /*3e60*/  MUFU.EX2 R65, R26 ;  /* 0x0000001a00417308 */ /* 0x0001e20000000800 */
[----:B------:R-:W-:-:S02]  /*3e70*/  IMAD.MOV.U32 R46, RZ, RZ, R25 ;  /* 0x000000ffff2e7224 */ /* 0x000fc400078e0019 */
[----:B------:R-:W-:-:S05]  /*3e80*/  IMAD.MOV.U32 R76, RZ, RZ, R25 ;  /* 0x000000ffff4c7224 */ /* 0x000fca00078e0019 */
[----:B------:R-:W5:Y:S01]  /*3e90*/  MUFU.EX2 R35, R35 ;  /* 0x0000002300237308 */ /* 0x000f620000000800 */
[----:B0-----:R-:W-:-:S04]  /*3ea0*/  FADD.FTZ R26, R11, R32 ;  /* 0x000000200b1a7221 */ /* 0x001fc80000010000 */
[----:B-1----:R-:W-:-:S03]  /*3eb0*/  FADD.FTZ R79, R13, R26 ;  /* 0x0000001a0d4f7221 */ /* 0x002fc60000010000 */
[----:B------:R2:W-:Y:S08]  /*3ec0*/  MUFU.EX2 R67, R22 ;  /* 0x0000001600437308 */ /* 0x0005f00000000800 */
[----:B------:R0:W1:Y:S01]  /*3ed0*/  MUFU.EX2 R24, R18 ;  /* 0x0000001200187308 */ /* 0x0000620000000800 */
[----:B--2---:R-:W-:-:S04]  /*3ee0*/  FADD.FTZ R22, R6, R7 ;  /* 0x0000000706167221 */ /* 0x004fc80000010000 */
[----:B----4-:R-:W-:Y:S01]  /*3ef0*/  FADD.FTZ R77, R63, R22 ;  /* 0x000000163f4d7221 */ /* 0x010fe20000010000 */
[C---:B------:R-:W-:Y:S01]  /*3f00*/  FADD.FTZ R22, R36.reuse, R79 ;  /* 0x0000004f24167221 */ /* 0x040fe20000010000 */
[----:B------:R-:W-:Y:S01]  /*3f10*/  F2FP.SATFINITE.E4M3.F32.PACK_AB_MERGE_C R36, R36, R13, RZ ;  /* 0x0000000d2424723e */ /* 0x000fe200048070ff */
[----:B------:R-:W2:Y:S01]  /*3f20*/  MUFU.EX2 R14, R14 ;  /* 0x0000000e000e7308 */ /* 0x000ea20000000800 */
[----:B------:R-:W-:Y:S01]  /*3f30*/  FADD.FTZ R77, R114, R77 ;  /* 0x0000004d724d7221 */ /* 0x000fe20000010000 */
[----:B------:R-:W-:Y:S01]  /*3f40*/  FADD.FTZ R79, R15, R22 ;  /* 0x000000160f4f7221 */ /* 0x000fe20000010000 */
[----:B0-----:R-:W-:Y:S01]  /*3f50*/  FFMA.FTZ R18, R42, R9, -R61 ;  /* 0x000000092a127223 */ /* 0x001fe2000001083d */
[----:B------:R-:W-:Y:S01]  /*3f60*/  F2FP.SATFINITE.E4M3.F32.PACK_AB_MERGE_C R185, R32, R11, R36 ;  /* 0x0000000b20b9723e */ /* 0x000fe20004807024 */
[----:B---3--:R-:W-:Y:S01]  /*3f70*/  FADD.FTZ R22, R12, R77 ;  /* 0x0000004d0c167221 */ /* 0x008fe20000010000 */
[----:B------:R-:W-:Y:S01]  /*3f80*/  FADD.FTZ R26, R40, R79 ;  /* 0x0000004f281a7221 */ /* 0x000fe20000010000 */
[----:B------:R-:W-:Y:S01]  /*3f90*/  F2FP.SATFINITE.E4M3.F32.PACK_AB_MERGE_C R63, R114, R63, RZ ;  /* 0x0000003f723f723e */ /* 0x000fe200048070ff */
[----:B------:R-:W0:Y:S01]  /*3fa0*/  MUFU.EX2 R55, R55 ;  /* 0x0000003700377308 */ /* 0x000e220000000800 */
[----:B-----5:R-:W-:Y:S01]  /*3fb0*/  FADD.FTZ R79, R35, R22 ;  /* 0x00000016234f7221 */ /* 0x020fe20000010000 */
[----:B------:R-:W-:Y:S01]  /*3fc0*/  FADD.FTZ R81, R17, R26 ;  /* 0x0000001a11517221 */ /* 0x000fe20000010000 */
[----:B------:R-:W-:Y:S01]  /*3fd0*/  F2FP.SATFINITE.E4M3.F32.PACK_AB_MERGE_C R184, R7, R6, R63 ;  /* 0x0000000607b8723e */ /* 0x000fe2000480703f */
[----:B------:R-:W-:Y:S01]  /*3fe0*/  FFMA.FTZ R61, R144, R9, -R61 ;  /* 0x00000009903d7223 */ /* 0x000fe2000001083d */
[----:B-1----:R-:W-:Y:S01]  /*3ff0*/  FADD.FTZ R22, R24, R79 ;  /* 0x0000004f18167221 */ /* 0x002fe20000010000 */
[C---:B------:R-:W-:Y:S01]  /*4000*/  FADD.FTZ R26, R82.reuse, R81 ;  /* 0x00000051521a7221 */ /* 0x040fe20000010000 */
[----:B------:R-:W-:Y:S01]  /*4010*/  F2FP.SATFINITE.E4M3.F32.PACK_AB_MERGE_C R82, R82, R17, RZ ;  /* 0x000000115252723e */ /* 0x000fe200048070ff */
[----:B------:R-:W1:Y:S01]  /*4020*/  MUFU.EX2 R30, R30 ;  /* 0x0000001e001e7308 */ /* 0x000e620000000800 */
[----:B------:R-:W-:Y:S01]  /*4030*/  FADD.FTZ R79, R65, R22 ;  /* 0x00000016414f7221 */ /* 0x000fe20000010000 */
[----:B------:R-:W-:Y:S01]  /*4040*/  FADD.FTZ R81, R19, R26 ;  /* 0x0000001a13517221 */ /* 0x000fe20000010000 */
[----:B------:R-:W-:Y:S01]  /*4050*/  F2FP.SATFINITE.E4M3.F32.PACK_AB_MERGE_C R65, R65, R24, RZ ;  /* 0x000000184141723e */ /* 0x000fe200048070ff */
[----:B------:R-:W-:-:S02]  /*4060*/  IMAD.MOV.U32 R32, RZ, RZ, R25 ;  /* 0x000000ffff207224 */ /* 0x000fc400078e0019 */
[----:B--2---:R-:W-:Y:S01]  /*4070*/  FADD.FTZ R22, R14, R79 ;  /* 0x0000004f0e167221 */ /* 0x004fe20000010000 */
[----:B------:R-:W-:Y:S01]  /*4080*/  FADD.FTZ R26, R84, R81 ;  /* 0x00000051541a7221 */ /* 0x000fe20000010000 */
[----:B------:R-:W-:Y:S01]  /*4090*/  F2FP.SATFINITE.E4M3.F32.PACK_AB_MERGE_C R187, R40, R15, R82 ;  /* 0x0000000f28bb723e */ /* 0x000fe20004807052 */
[----:B------:R-:W2:Y:S01]  /*40a0*/  MUFU.EX2 R86, R86 ;  /* 0x0000005600567308 */ /* 0x000ea20000000800 */
[----:B0-----:R-:W-:Y:S01]  /*40b0*/  FADD.FTZ R81, R55, R22 ;  /* 0x0000001637517221 */ /* 0x001fe20000010000 */
[----:B------:R-:W-:Y:S01]  /*40c0*/  FADD.FTZ R83, R21, R26 ;  /* 0x0000001a15537221 */ /* 0x000fe20000010000 */
[----:B------:R-:W-:Y:S01]  /*40d0*/  F2FP.SATFINITE.E4M3.F32.PACK_AB_MERGE_C R186, R35, R12, R65 ;  /* 0x0000000c23ba723e */ /* 0x000fe20004807041 */
[--C-:B------:R-:W-:Y:S01]  /*40e0*/  IMAD.MOV.U32 R35, RZ, RZ, R25.reuse ;  /* 0x000000ffff237224 */ /* 0x100fe200078e0019 */
[----:B------:R-:W-:Y:S01]  /*40f0*/  MOV R40, R25 ;  /* 0x0000001900287202 */ /* 0x000fe20000000f00 */
[----:B------:R-:W-:Y:S02]  /*4100*/  IMAD.MOV.U32 R36, RZ, RZ, R25 ;  /* 0x000000ffff247224 */ /* 0x000fe400078e0019 */
[----:B------:R-:W0:Y:S01]  /*4110*/  MUFU.EX2 R23, R152 ;  /* 0x0000009800177308 */ /* 0x000e220000000800 */
[----:B-1----:R-:W-:Y:S01]  /*4120*/  FADD.FTZ R22, R30, R81 ;  /* 0x000000511e167221 */ /* 0x002fe20000010000 */
[----:B------:R-:W-:Y:S01]  /*4130*/  F2FP.SATFINITE.E4M3.F32.PACK_AB_MERGE_C R30, R67, R30, RZ ;  /* 0x0000001e431e723e */ /* 0x000fe200048070ff */
[----:B------:R-:W-:-:S02]  /*4140*/  IMAD.MOV.U32 R42, RZ, RZ, R25 ;  /* 0x000000ffff2a7224 */ /* 0x000fc400078e0019 */
[----:B------:R-:W-:Y:S01]  /*4150*/  FADD.FTZ R81, R67, R22 ;  /* 0x0000001643517221 */ /* 0x000fe20000010000 */
[----:B------:R-:W-:Y:S01]  /*4160*/  F2FP.SATFINITE.E4M3.F32.PACK_AB_MERGE_C R180, R55, R14, R30 ;  /* 0x0000000e37b4723e */ /* 0x000fe2000480701e */
[----:B------:R-:W-:Y:S01]  /*4170*/  IMAD.MOV.U32 R55, RZ, RZ, R25 ;  /* 0x000000ffff377224 */ /* 0x000fe200078e0019 */
[----:B------:R-:W1:Y:S01]  /*4180*/  MUFU.EX2 R16, R16 ;  /* 0x0000001000107308 */ /* 0x000e620000000800 */
[C---:B--2---:R-:W-:Y:S01]  /*4190*/  FADD.FTZ R26, R86.reuse, R83 ;  /* 0x00000053561a7221 */ /* 0x044fe20000010000 */
[----:B------:R-:W-:Y:S01]  /*41a0*/  F2FP.SATFINITE.E4M3.F32.PACK_AB_MERGE_C R86, R86, R21, RZ ;  /* 0x000000155656723e */ /* 0x000fe200048070ff */
[--C-:B------:R-:W-:Y:S01]  /*41b0*/  IMAD.MOV.U32 R63, RZ, RZ, R25.reuse ;  /* 0x000000ffff3f7224 */ /* 0x100fe200078e0019 */
[----:B------:R-:W-:Y:S01]  /*41c0*/  MOV R30, R25 ;  /* 0x00000019001e7202 */ /* 0x000fe20000000f00 */
[--C-:B------:R-:W-:Y:S01]  /*41d0*/  IMAD.MOV.U32 R65, RZ, RZ, R25.reuse ;  /* 0x000000ffff417224 */ /* 0x100fe200078e0019 */
[----:B------:R-:W-:Y:S01]  /*41e0*/  F2FP.SATFINITE.E4M3.F32.PACK_AB_MERGE_C R181, R84, R19, R86 ;  /* 0x0000001354b5723e */ /* 0x000fe20004807056 */
[--C-:B------:R-:W-:Y:S01]  /*41f0*/  IMAD.MOV.U32 R82, RZ, RZ, R25.reuse ;  /* 0x000000ffff527224 */ /* 0x100fe200078e0019 */
[----:B------:R-:W2:Y:S01]  /*4200*/  MUFU.EX2 R96, R96 ;  /* 0x0000006000607308 */ /* 0x000ea20000000800 */
[----:B0-----:R-:W-:Y:S01]  /*4210*/  FADD.FTZ R83, R23, R26 ;  /* 0x0000001a17537221 */ /* 0x001fe20000010000 */
[----:B------:R-:W-:Y:S01]  /*4220*/  MOV R67, R25 ;  /* 0x0000001900437202 */ /* 0x000fe20000000f00 */
[----:B------:R-:W-:-:S02]  /*4230*/  IMAD.MOV.U32 R84, RZ, RZ, R25 ;  /* 0x000000ffff547224 */ /* 0x000fc400078e0019 */
[----:B------:R-:W-:-:S03]  /*4240*/  IMAD.MOV.U32 R86, RZ, RZ, R25 ;  /* 0x000000ffff567224 */ /* 0x000fc600078e0019 */
[----:B------:R-:W0:Y:S01]  /*4250*/  MUFU.EX2 R57, R57 ;  /* 0x0000003900397308 */ /* 0x000e220000000800 */
[----:B-1----:R-:W-:-:S07]  /*4260*/  FADD.FTZ R22, R16, R81 ;  /* 0x0000005110167221 */ /* 0x002fce0000010000 */
[----:B------:R-:W1:Y:S01]  /*4270*/  MUFU.EX2 R27, R156 ;  /* 0x0000009c001b7308 */ /* 0x000e620000000800 */
[----:B--2---:R-:W-:-:S07]  /*4280*/  FADD.FTZ R26, R96, R83 ;  /* 0x00000053601a7221 */ /* 0x004fce0000010000 */
[----:B------:R-:W2:Y:S01]  /*4290*/  MUFU.EX2 R78, R78 ;  /* 0x0000004e004e7308 */ /* 0x000ea20000000800 */
[----:B0-----:R-:W-:-:S07]  /*42a0*/  FADD.FTZ R83, R57, R22 ;  /* 0x0000001639537221 */ /* 0x001fce0000010000 */
[----:B------:R-:W0:Y:S01]  /*42b0*/  MUFU.EX2 R124, R124 ;  /* 0x0000007c007c7308 */ /* 0x000e220000000800 */
[----:B-1----:R-:W-:-:S07]  /*42c0*/  FADD.FTZ R85, R27, R26 ;  /* 0x0000001a1b557221 */ /* 0x002fce0000010000 */
[----:B------:R1:W3:Y:S01]  /*42d0*/  MUFU.EX2 R69, R38 ;  /* 0x0000002600457308 */ /* 0x0002e20000000800 */
[----:B--2---:R-:W-:-:S07]  /*42e0*/  FADD.FTZ R22, R78, R83 ;  /* 0x000000534e167221 */ /* 0x004fce0000010000 */
[----:B------:R-:W2:Y:S01]  /*42f0*/  MUFU.EX2 R29, R160 ;  /* 0x000000a0001d7308 */ /* 0x000ea20000000800 */
[C---:B0-----:R-:W-:Y:S01]  /*4300*/  FADD.FTZ R26, R124.reuse, R85 ;  /* 0x000000557c1a7221 */ /* 0x041fe20000010000 */
[----:B------:R-:W-:Y:S01]  /*4310*/  F2FP.SATFINITE.E4M3.F32.PACK_AB_MERGE_C R124, R124, R27, RZ ;  /* 0x0000001b7c7c723e */ /* 0x000fe200048070ff */
[--C-:B-1----:R-:W-:Y:S02]  /*4320*/  IMAD.MOV.U32 R38, RZ, RZ, R25.reuse ;  /* 0x000000ffff267224 */ /* 0x102fe400078e0019 */
[--C-:B------:R-:W-:Y:S01]  /*4330*/  IMAD.MOV.U32 R85, RZ, RZ, R25.reuse ;  /* 0x000000ffff557224 */ /* 0x100fe200078e0019 */
[----:B------:R-:W-:Y:S02]  /*4340*/  F2FP.SATFINITE.E4M3.F32.PACK_AB_MERGE_C R183, R96, R23, R124 ;  /* 0x0000001760b7723e */ /* 0x000fe4000480707c */
[----:B------:R-:W0:Y:S01]  /*4350*/  MUFU.EX2 R18, R18 ;  /* 0x0000001200127308 */ /* 0x000e220000000800 */
[C---:B---3--:R-:W-:Y:S01]  /*4360*/  FADD.FTZ R13, R69.reuse, R22 ;  /* 0x00000016450d7221 */ /* 0x048fe20000010000 */
[----:B------:R-:W-:Y:S01]  /*4370*/  F2FP.SATFINITE.E4M3.F32.PACK_AB_MERGE_C R69, R69, R78, RZ ;  /* 0x0000004e4545723e */ /* 0x000fe200048070ff */
[----:B------:R-:W-:-:S03]  /*4380*/  IMAD.MOV.U32 R78, RZ, RZ, R25 ;  /* 0x000000ffff4e7224 */ /* 0x000fc600078e0019 */
[----:B------:R-:W-:Y:S01]  /*4390*/  F2FP.SATFINITE.E4M3.F32.PACK_AB_MERGE_C R182, R57, R16, R69 ;  /* 0x0000001039b6723e */ /* 0x000fe20004807045 */
[----:B------:R-:W-:Y:S01]  /*43a0*/  IMAD.MOV.U32 R69, RZ, RZ, R25 ;  /* 0x000000ffff457224 */ /* 0x000fe200078e0019 */
[----:B------:R-:W1:Y:S01]  /*43b0*/  MUFU.EX2 R130, R130 ;  /* 0x0000008200827308 */ /* 0x000e620000000800 */
[----:B--2---:R-:W-:Y:S01]  /*43c0*/  FADD.FTZ R83, R29, R26 ;  /* 0x0000001a1d537221 */ /* 0x004fe20000010000 */
[----:B------:R-:W-:-:S06]  /*43d0*/  MOV R57, R25 ;  /* 0x0000001900397202 */ /* 0x000fcc0000000f00 */
[----:B------:R-:W2:Y:S01]  /*43e0*/  MUFU.EX2 R59, R59 ;  /* 0x0000003b003b7308 */ /* 0x000ea20000000800 */
[----:B0-----:R-:W-:-:S07]  /*43f0*/  FADD.FTZ R22, R18, R13 ;  /* 0x0000000d12167221 */ /* 0x001fce0000010000 */
[----:B------:R-:W0:Y:S01]  /*4400*/  MUFU.EX2 R62, R62 ;  /* 0x0000003e003e7308 */ /* 0x000e220000000800 */
[----:B-1----:R-:W-:Y:S01]  /*4410*/  FADD.FTZ R26, R130, R83 ;  /* 0x00000053821a7221 */ /* 0x002fe20000010000 */
[----:B------:R-:W-:-:S03]  /*4420*/  IMAD.MOV.U32 R83, RZ, RZ, R25 ;  /* 0x000000ffff537224 */ /* 0x000fc600078e0019 */
[----:B------:R-:W-:Y:S01]  /*4430*/  FADD.FTZ R21, R31, R26 ;  /* 0x0000001a1f157221 */ /* 0x000fe20000010000 */
[----:B------:R-:W-:Y:S02]  /*4440*/  IMAD.MOV.U32 R26, RZ, RZ, R25 ;  /* 0x000000ffff1a7224 */ /* 0x000fe400078e0019 */
[----:B------:R-:W1:Y:S01]  /*4450*/  MUFU.EX2 R102, R102 ;  /* 0x0000006600667308 */ /* 0x000e620000000800 */
[----:B--2---:R-:W-:-:S07]  /*4460*/  FADD.FTZ R17, R59, R22 ;  /* 0x000000163b117221 */ /* 0x004fce0000010000 */
[----:B------:R2:W3:Y:S01]  /*4470*/  MUFU.EX2 R71, R44 ;  /* 0x0000002c00477308 */ /* 0x0004e20000000800 */
[----:B0-----:R-:W-:-:S07]  /*4480*/  FADD.FTZ R22, R62, R17 ;  /* 0x000000113e167221 */ /* 0x001fce0000010000 */
[----:B------:R-:W0:Y:S01]  /*4490*/  MUFU.EX2 R20, R20 ;  /* 0x0000001400147308 */ /* 0x000e220000000800 */
[C---:B-1----:R-:W-:Y:S01]  /*44a0*/  F2FP.SATFINITE.E4M3.F32.PACK_AB_MERGE_C R31, R102.reuse, R31, RZ ;  /* 0x0000001f661f723e */ /* 0x042fe200048070ff */
[----:B------:R-:W-:Y:S01]  /*44b0*/  FADD.FTZ R102, R102, R21 ;  /* 0x0000001566667221 */ /* 0x000fe20000010000 */
[----:B--2---:R-:W-:Y:S02]  /*44c0*/  IMAD.MOV.U32 R44, RZ, RZ, R25 ;  /* 0x000000ffff2c7224 */ /* 0x004fe400078e0019 */
[----:B------:R-:W-:Y:S01]  /*44d0*/  F2FP.SATFINITE.E4M3.F32.PACK_AB_MERGE_C R177, R130, R29, R31 ;  /* 0x0000001d82b1723e */ /* 0x000fe2000480701f */
[----:B------:R-:W-:Y:S01]  /*44e0*/  FADD.FTZ R21, R33, R102 ;  /* 0x0000006621157221 */ /* 0x000fe20000010000 */
[--C-:B------:R-:W-:Y:S01]  /*44f0*/  IMAD.MOV.U32 R29, RZ, RZ, R25.reuse ;  /* 0x000000ffff1d7224 */ /* 0x100fe200078e0019 */
[----:B------:R-:W1:Y:S01]  /*4500*/  MUFU.EX2 R108, R108 ;  /* 0x0000006c006c7308 */ /* 0x000e620000000800 */
[C---:B---3--:R-:W-:Y:S01]  /*4510*/  FADD.FTZ R17, R71.reuse, R22 ;  /* 0x0000001647117221 */ /* 0x048fe20000010000 */
[----:B------:R-:W-:Y:S01]  /*4520*/  F2FP.SATFINITE.E4M3.F32.PACK_AB_MERGE_C R62, R71, R62, RZ ;  /* 0x0000003e473e723e */ /* 0x000fe200048070ff */
[----:B------:R-:W-:-:S02]  /*4530*/  IMAD.MOV.U32 R31, RZ, RZ, R25 ;  /* 0x000000ffff1f7224 */ /* 0x000fc400078e0019 */
[--C-:B------:R-:W-:Y:S01]  /*4540*/  IMAD.MOV.U32 R71, RZ, RZ, R25.reuse ;  /* 0x000000ffff477224 */ /* 0x100fe200078e0019 */
[----:B------:R-:W-:Y:S01]  /*4550*/  F2FP.SATFINITE.E4M3.F32.PACK_AB_MERGE_C R176, R59, R18, R62 ;  /* 0x000000123bb0723e */ /* 0x000fe2000480703e */
[----:B------:R-:W-:Y:S01]  /*4560*/  IMAD.MOV.U32 R59, RZ, RZ, R25 ;  /* 0x000000ffff3b7224 */ /* 0x000fe200078e0019 */
[----:B------:R2:W3:Y:S01]  /*4570*/  MUFU.EX2 R73, R64 ;  /* 0x0000004000497308 */ /* 0x0004e20000000800 */
[----:B0-----:R-:W-:Y:S01]  /*4580*/  FADD.FTZ R22, R20, R17 ;  /* 0x0000001114167221 */ /* 0x001fe20000010000 */
[----:B------:R-:W-:-:S06]  /*4590*/  IMAD.MOV.U32 R62, RZ, RZ, R25 ;  /* 0x000000ffff3e7224 */ /* 0x000fcc00078e0019 */
[----:B------:R-:W0:Y:S01]  /*45a0*/  MUFU.EX2 R66, R66 ;  /* 0x0000004200427308 */ /* 0x000e220000000800 */
[----:B-1----:R-:W-:Y:S01]  /*45b0*/  FADD.FTZ R24, R108, R21 ;  /* 0x000000156c187221 */ /* 0x002fe20000010000 */
[----:B--2---:R-:W-:-:S03]  /*45c0*/  IMAD.MOV.U32 R64, RZ, RZ, R25 ;  /* 0x000000ffff407224 */ /* 0x004fc600078e0019 */
[----:B------:R-:W-:-:S03]  /*45d0*/  FADD.FTZ R27, R37, R24 ;  /* 0x00000018251b7221 */ /* 0x000fc60000010000 */
[----:B------:R-:W1:Y:S01]  /*45e0*/  MUFU.EX2 R100, R100 ;  /* 0x0000006400647308 */ /* 0x000e620000000800 */
[----:B---3--:R-:W-:-:S07]  /*45f0*/  FADD.FTZ R21, R73, R22 ;  /* 0x0000001649157221 */ /* 0x008fce0000010000 */
[----:B------:R2:W3:Y:S01]  /*4600*/  MUFU.EX2 R75, R48 ;  /* 0x00000030004b7308 */ /* 0x0004e20000000800 */
[----:B0-----:R-:W-:-:S07]  /*4610*/  FADD.FTZ R22, R66, R21 ;  /* 0x0000001542167221 */ /* 0x001fce0000010000 */
[----:B------:R-:W0:Y:S01]  /*4620*/  MUFU.EX2 R39, R39 ;  /* 0x0000002700277308 */ /* 0x000e220000000800 */
[C---:B-1----:R-:W-:Y:S01]  /*4630*/  F2FP.SATFINITE.E4M3.F32.PACK_AB_MERGE_C R37, R100.reuse, R37, RZ ;  /* 0x000000256425723e */ /* 0x042fe200048070ff */
[----:B------:R-:W-:Y:S01]  /*4640*/  FADD.FTZ R100, R100, R27 ;  /* 0x0000001b64647221 */ /* 0x000fe20000010000 */
[----:B------:R-:W-:Y:S01]  /*4650*/  MOV R27, R25 ;  /* 0x00000019001b7202 */ /* 0x000fe20000000f00 */
[----:B--2---:R-:W-:Y:S01]  /*4660*/  IMAD.MOV.U32 R48, RZ, RZ, R25 ;  /* 0x000000ffff307224 */ /* 0x004fe200078e0019 */
[----:B------:R-:W-:Y:S01]  /*4670*/  F2FP.SATFINITE.E4M3.F32.PACK_AB_MERGE_C R179, R108, R33, R37 ;  /* 0x000000216cb3723e */ /* 0x000fe20004807025 */
[----:B------:R-:W-:Y:S01]  /*4680*/  IMAD.MOV.U32 R33, RZ, RZ, R25 ;  /* 0x000000ffff217224 */ /* 0x000fe200078e0019 */
[----:B------:R-:W-:Y:S01]  /*4690*/  MOV R37, R25 ;  /* 0x0000001900257202 */ /* 0x000fe20000000f00 */
[----:B------:R-:W1:Y:S01]  /*46a0*/  MUFU.EX2 R50, R50 ;  /* 0x0000003200327308 */ /* 0x000e620000000800 */
[C---:B---3--:R-:W-:Y:S01]  /*46b0*/  F2FP.SATFINITE.E4M3.F32.PACK_AB_MERGE_C R66, R75.reuse, R66, RZ ;  /* 0x000000424b42723e */ /* 0x048fe200048070ff */
[----:B------:R-:W-:-:S03]  /*46c0*/  FADD.FTZ R75, R75, R22 ;  /* 0x000000164b4b7221 */ /* 0x000fc60000010000 */
[----:B------:R-:W-:Y:S01]  /*46d0*/  F2FP.SATFINITE.E4M3.F32.PACK_AB_MERGE_C R178, R73, R20, R66 ;  /* 0x0000001449b2723e */ /* 0x000fe20004807042 */
[--C-:B------:R-:W-:Y:S02]  /*46e0*/  IMAD.MOV.U32 R66, RZ, RZ, R25.reuse ;  /* 0x000000ffff427224 */ /* 0x100fe400078e0019 */
[----:B------:R-:W2:Y:S01]  /*46f0*/  MUFU.EX2 R90, R90 ;  /* 0x0000005a005a7308 */ /* 0x000ea20000000800 */
[----:B0-----:R-:W-:Y:S01]  /*4700*/  FADD.FTZ R11, R39, R100 ;  /* 0x00000064270b7221 */ /* 0x001fe20000010000 */
[----:B------:R-:W-:-:S06]  /*4710*/  IMAD.MOV.U32 R73, RZ, RZ, R25 ;  /* 0x000000ffff497224 */ /* 0x000fcc00078e0019 */
[----:B------:R0:W3:Y:S01]  /*4720*/  MUFU.EX2 R77, R52 ;  /* 0x00000034004d7308 */ /* 0x0000e20000000800 */
[----:B-1----:R-:W-:Y:S01]  /*4730*/  FADD.FTZ R22, R50, R75 ;  /* 0x0000004b32167221 */ /* 0x002fe20000010000 */
[----:B------:R-:W-:-:S06]  /*4740*/  IMAD.MOV.U32 R75, RZ, RZ, R25 ;  /* 0x000000ffff4b7224 */ /* 0x000fcc00078e0019 */
[----:B------:R-:W1:Y:S01]  /*4750*/  MUFU.EX2 R41, R41 ;  /* 0x0000002900297308 */ /* 0x000e620000000800 */
[----:B--2---:R-:W-:Y:S01]  /*4760*/  FADD.FTZ R24, R90, R11 ;  /* 0x0000000b5a187221 */ /* 0x004fe20000010000 */
[----:B0-----:R-:W-:-:S06]  /*4770*/  IMAD.MOV.U32 R52, RZ, RZ, R25 ;  /* 0x000000ffff347224 */ /* 0x001fcc00078e0019 */
[----:B------:R-:W0:Y:S01]  /*4780*/  MUFU.EX2 R54, R54 ;  /* 0x0000003600367308 */ /* 0x000e220000000800 */
[----:B---3--:R-:W-:-:S07]  /*4790*/  FADD.FTZ R15, R77, R22 ;  /* 0x000000164d0f7221 */ /* 0x008fce0000010000 */
[----:B------:R-:W2:Y:S01]  /*47a0*/  MUFU.EX2 R88, R88 ;  /* 0x0000005800587308 */ /* 0x000ea20000000800 */
[----:B-1----:R-:W-:-:S07]  /*47b0*/  FADD.FTZ R19, R41, R24 ;  /* 0x0000001829137221 */ /* 0x002fce0000010000 */
[----:B------:R1:W3:Y:S01]  /*47c0*/  MUFU.EX2 R79, R56 ;  /* 0x00000038004f7308 */ /* 0x0002e20000000800 */
[----:B0-----:R-:W-:-:S07]  /*47d0*/  FADD.FTZ R22, R54, R15 ;  /* 0x0000000f36167221 */ /* 0x001fce0000010000 */
[----:B------:R-:W0:Y:S01]  /*47e0*/  MUFU.EX2 R43, R43 ;  /* 0x0000002b002b7308 */ /* 0x000e220000000800 */
[C---:B--2---:R-:W-:Y:S01]  /*47f0*/  F2FP.SATFINITE.E4M3.F32.PACK_AB_MERGE_C R41, R88.reuse, R41, RZ ;  /* 0x000000295829723e */ /* 0x044fe200048070ff */
[----:B------:R-:W-:Y:S01]  /*4800*/  FADD.FTZ R88, R88, R19 ;  /* 0x0000001358587221 */ /* 0x000fe20000010000 */
[----:B-1----:R-:W-:Y:S02]  /*4810*/  IMAD.MOV.U32 R56, RZ, RZ, R25 ;  /* 0x000000ffff387224 */ /* 0x002fe400078e0019 */
[----:B------:R-:W-:Y:S01]  /*4820*/  F2FP.SATFINITE.E4M3.F32.PACK_AB_MERGE_C R173, R90, R39, R41 ;  /* 0x000000275aad723e */ /* 0x000fe20004807029 */
[--C-:B------:R-:W-:Y:S02]  /*4830*/  IMAD.MOV.U32 R39, RZ, RZ, R25.reuse ;  /* 0x000000ffff277224 */ /* 0x100fe400078e0019 */
[----:B------:R-:W1:Y:S01]  /*4840*/  MUFU.EX2 R58, R58 ;  /* 0x0000003a003a7308 */ /* 0x000e620000000800 */
[C---:B---3--:R-:W-:Y:S01]  /*4850*/  F2FP.SATFINITE.E4M3.F32.PACK_AB_MERGE_C R54, R79.reuse, R54, RZ ;  /* 0x000000364f36723e */ /* 0x048fe200048070ff */
[----:B------:R-:W-:Y:S01]  /*4860*/  FADD.FTZ R79, R79, R22 ;  /* 0x000000164f4f7221 */ /* 0x000fe20000010000 */
[----:B------:R-:W-:-:S02]  /*4870*/  IMAD.MOV.U32 R41, RZ, RZ, R25 ;  /* 0x000000ffff297224 */ /* 0x000fc400078e0019 */
[----:B------:R-:W-:Y:S01]  /*4880*/  F2FP.SATFINITE.E4M3.F32.PACK_AB_MERGE_C R172, R77, R50, R54 ;  /* 0x000000324dac723e */ /* 0x000fe20004807036 */
[----:B------:R-:W-:Y:S01]  /*4890*/  IMAD.MOV.U32 R54, RZ, RZ, R25 ;  /* 0x000000ffff367224 */ /* 0x000fe200078e0019 */
[-C--:B------:R-:W-:Y:S01]  /*48a0*/  MOV R50, R25.reuse ;  /* 0x0000001900327202 */ /* 0x080fe20000000f00 */
[----:B------:R-:W2:Y:S01]  /*48b0*/  MUFU.EX2 R92, R92 ;  /* 0x0000005c005c7308 */ /* 0x000ea20000000800 */
[----:B0-----:R-:W-:Y:S01]  /*48c0*/  FADD.FTZ R15, R43, R88 ;  /* 0x000000582b0f7221 */ /* 0x001fe20000010000 */
[----:B------:R-:W-:-:S06]  /*48d0*/  MOV R77, R25 ;  /* 0x00000019004d7202 */ /* 0x000fcc0000000f00 */
[----:B------:R0:W3:Y:S01]  /*48e0*/  MUFU.EX2 R81, R68 ;  /* 0x0000004400517308 */ /* 0x0000e20000000800 */
[----:B-1----:R-:W-:Y:S01]  /*48f0*/  FADD.FTZ R22, R58, R79 ;  /* 0x0000004f3a167221 */ /* 0x002fe20000010000 */
[----:B------:R-:W-:-:S06]  /*4900*/  IMAD.MOV.U32 R79, RZ, RZ, R25 ;  /* 0x000000ffff4f7224 */ /* 0x000fcc00078e0019 */
[----:B------:R-:W-:Y:S01]  /*4910*/  MUFU.EX2 R45, R45 ;  /* 0x0000002d002d7308 */ /* 0x000fe20000000800 */
[----:B--2---:R-:W-:Y:S01]  /*4920*/  FADD.FTZ R24, R92, R15 ;  /* 0x0000000f5c187221 */ /* 0x004fe20000010000 */
[----:B0-----:R-:W-:-:S06]  /*4930*/  IMAD.MOV.U32 R68, RZ, RZ, R25 ;  /* 0x000000ffff447224 */ /* 0x001fcc00078e0019 */
[----:B------:R-:W0:Y:S01]  /*4940*/  MUFU.EX2 R94, R94 ;  /* 0x0000005e005e7308 */ /* 0x000e220000000800 */
[----:B---3--:R-:W-:-:S07]  /*4950*/  FADD.FTZ R19, R81, R22 ;  /* 0x0000001651137221 */ /* 0x008fce0000010000 */
[----:B------:R-:W1:Y:S08]  /*4960*/  MUFU.EX2 R70, R70 ;  /* 0x0000004600467308 */ /* 0x000e700000000800 */
[----:B------:R2:W3:Y:S01]  /*4970*/  MUFU.EX2 R13, R72 ;  /* 0x00000048000d7308 */ /* 0x0004e20000000800 */
[----:B0-----:R-:W-:Y:S01]  /*4980*/  F2FP.SATFINITE.E4M3.F32.PACK_AB_MERGE_C R21, R94, R45, RZ ;  /* 0x0000002d5e15723e */ /* 0x001fe200048070ff */
[----:B------:R-:W-:Y:S01]  /*4990*/  FADD.FTZ R45, R45, R24 ;  /* 0x000000182d2d7221 */ /* 0x000fe20000010000 */
[----:B------:R-:W-:-:S02]  /*49a0*/  IMAD.MOV.U32 R24, RZ, RZ, R25 ;  /* 0x000000ffff187224 */ /* 0x000fc400078e0019 */
[----:B------:R-:W-:Y:S01]  /*49b0*/  F2FP.SATFINITE.E4M3.F32.PACK_AB_MERGE_C R175, R92, R43, R21 ;  /* 0x0000002b5caf723e */ /* 0x000fe20004807015 */
[----:B------:R-:W-:Y:S01]  /*49c0*/  FADD.FTZ R94, R94, R45 ;  /* 0x0000002d5e5e7221 */ /* 0x000fe20000010000 */
[----:B------:R-:W-:Y:S01]  /*49d0*/  IMAD.MOV.U32 R43, RZ, RZ, R25 ;  /* 0x000000ffff2b7224 */ /* 0x000fe200078e0019 */
[----:B------:R-:W-:Y:S01]  /*49e0*/  MUFU.EX2 R49, R49 ;  /* 0x0000003100317308 */ /* 0x000fe20000000800 */
[----:B-1----:R-:W-:Y:S01]  /*49f0*/  FADD.FTZ R22, R70, R19 ;  /* 0x0000001346167221 */ /* 0x002fe20000010000 */
[--C-:B------:R-:W-:Y:S02]  /*4a00*/  IMAD.MOV.U32 R45, RZ, RZ, R25.reuse ;  /* 0x000000ffff2d7224 */ /* 0x100fe400078e0019 */
[----:B--2---:R-:W-:-:S04]  /*4a10*/  IMAD.MOV.U32 R72, RZ, RZ, R25 ;  /* 0x000000ffff487224 */ /* 0x004fc800078e0019 */
[----:B------:R-:W0:Y:S01]  /*4a20*/  MUFU.EX2 R104, R104 ;  /* 0x0000006800687308 */ /* 0x000e220000000800 */
[C---:B---3--:R-:W-:Y:S01]  /*4a30*/  F2FP.SATFINITE.E4M3.F32.PACK_AB_MERGE_C R70, R13.reuse, R70, RZ ;  /* 0x000000460d46723e */ /* 0x048fe200048070ff */
[----:B------:R-:W-:-:S03]  /*4a40*/  FADD.FTZ R13, R13, R22 ;  /* 0x000000160d0d7221 */ /* 0x000fc60000010000 */
[----:B------:R-:W-:Y:S01]  /*4a50*/  F2FP.SATFINITE.E4M3.F32.PACK_AB_MERGE_C R174, R81, R58, R70 ;  /* 0x0000003a51ae723e */ /* 0x000fe20004807046 */
[--C-:B------:R-:W-:Y:S01]  /*4a60*/  IMAD.MOV.U32 R58, RZ, RZ, R25.reuse ;  /* 0x000000ffff3a7224 */ /* 0x100fe200078e0019 */
[----:B------:R-:W-:Y:S01]  /*4a70*/  MOV R70, R25 ;  /* 0x0000001900467202 */ /* 0x000fe20000000f00 */
[----:B------:R-:W1:Y:S01]  /*4a80*/  MUFU.EX2 R47, R47 ;  /* 0x0000002f002f7308 */ /* 0x000e620000000800 */
[----:B------:R-:W-:-:S07]  /*4a90*/  IMAD.MOV.U32 R81, RZ, RZ, R25 ;  /* 0x000000ffff517224 */ /* 0x000fce00078e0019 */
[----:B------:R-:W2:Y:S01]  /*4aa0*/  MUFU.EX2 R74, R74 ;  /* 0x0000004a004a7308 */ /* 0x000ea20000000800 */
[----:B0-----:R-:W-:-:S07]  /*4ab0*/  F2FP.SATFINITE.E4M3.F32.PACK_AB_MERGE_C R19, R104, R49, RZ ;  /* 0x000000316813723e */ /* 0x001fce00048070ff */
[----:B------:R-:W0:Y:S01]  /*4ac0*/  MUFU.EX2 R98, R98 ;  /* 0x0000006200627308 */ /* 0x000e220000000800 */
[----:B-1----:R-:W-:-:S07]  /*4ad0*/  FADD.FTZ R7, R47, R94 ;  /* 0x0000005e2f077221 */ /* 0x002fce0000010000 */
[----:B------:R1:W3:Y:S01]  /*4ae0*/  MUFU.EX2 R17, R80 ;  /* 0x0000005000117308 */ /* 0x0002e20000000800 */
[----:B--2---:R-:W-:-:S07]  /*4af0*/  FADD.FTZ R6, R74, R13 ;  /* 0x0000000d4a067221 */ /* 0x004fce0000010000 */
[----:B------:R-:W2:Y:S01]  /*4b00*/  MUFU.EX2 R112, R112 ;  /* 0x0000007000707308 */ /* 0x000ea20000000800 */
[C---:B0-----:R-:W-:Y:S01]  /*4b10*/  F2FP.SATFINITE.E4M3.F32.PACK_AB_MERGE_C R169, R98.reuse, R47, R19 ;  /* 0x0000002f62a9723e */ /* 0x041fe20004807013 */
[----:B------:R-:W-:Y:S01]  /*4b20*/  FADD.FTZ R98, R98, R7 ;  /* 0x0000000762627221 */ /* 0x000fe20000010000 */
[-C--:B------:R-:W-:Y:S02]  /*4b30*/  MOV R47, R25.reuse ;  /* 0x00000019002f7202 */ /* 0x080fe40000000f00 */
[----:B-1----:R-:W-:Y:S01]  /*4b40*/  MOV R80, R25 ;  /* 0x0000001900507202 */ /* 0x002fe20000000f00 */
[----:B------:R-:W-:Y:S02]  /*4b50*/  FADD.FTZ R49, R49, R98 ;  /* 0x0000006231317221 */ /* 0x000fe40000010000 */
[----:B------:R-:W0:Y:S01]  /*4b60*/  MUFU.EX2 R11, R136 ;  /* 0x00000088000b7308 */ /* 0x000e220000000800 */
[----:B---3--:R-:W-:Y:S01]  /*4b70*/  FADD.FTZ R7, R17, R6 ;  /* 0x0000000611077221 */ /* 0x008fe20000010000 */
[----:B------:R-:W-:Y:S01]  /*4b80*/  FADD.FTZ R104, R104, R49 ;  /* 0x0000003168687221 */ /* 0x000fe20000010000 */
[----:B------:R-:W-:-:S05]  /*4b90*/  IMAD.MOV.U32 R49, RZ, RZ, R25 ;  /* 0x000000ffff317224 */ /* 0x000fca00078e0019 */
[----:B------:R-:W-:Y:S01]  /*4ba0*/  MUFU.EX2 R53, R53 ;  /* 0x0000003500357308 */ /* 0x000fe20000000800 */
[----:B--2---:R-:W-:-:S07]  /*4bb0*/  FADD.FTZ R6, R112, R7 ;  /* 0x0000000770067221 */ /* 0x004fce0000010000 */
[----:B------:R-:W1:Y:S01]  /*4bc0*/  MUFU.EX2 R110, R110 ;  /* 0x0000006e006e7308 */ /* 0x000e620000000800 */
[C---:B0-----:R-:W-:Y:S01]  /*4bd0*/  F2FP.SATFINITE.E4M3.F32.PACK_AB_MERGE_C R112, R11.reuse, R112, RZ ;  /* 0x000000700b70723e */ /* 0x041fe200048070ff */
[----:B------:R-:W-:-:S03]  /*4be0*/  FADD.FTZ R11, R11, R6 ;  /* 0x000000060b0b7221 */ /* 0x000fc60000010000 */
[----:B------:R-:W-:Y:S01]  /*4bf0*/  F2FP.SATFINITE.E4M3.F32.PACK_AB_MERGE_C R168, R17, R74, R112 ;  /* 0x0000004a11a8723e */ /* 0x000fe20004807070 */
[----:B------:R-:W-:Y:S02]  /*4c00*/  IMAD.MOV.U32 R74, RZ, RZ, R25 ;  /* 0x000000ffff4a7224 */ /* 0x000fe400078e0019 */
[----:B------:R-:W0:Y:S08]  /*4c10*/  MUFU.EX2 R51, R51 ;  /* 0x0000003300337308 */ /* 0x000e300000000800 */
[----:B------:R-:W2:Y:S01]  /*4c20*/  MUFU.EX2 R138, R138 ;  /* 0x0000008a008a7308 */ /* 0x000ea20000000800 */
[----:B-1----:R-:W-:-:S07]  /*4c30*/  F2FP.SATFINITE.E4M3.F32.PACK_AB_MERGE_C R12, R110, R53, RZ ;  /* 0x000000356e0c723e */ /* 0x002fce00048070ff */
[----:B------:R-:W1:Y:S01]  /*4c40*/  MUFU.EX2 R106, R106 ;  /* 0x0000006a006a7308 */ /* 0x000e620000000800 */
[----:B0-----:R-:W-:-:S07]  /*4c50*/  FADD.FTZ R7, R51, R104 ;  /* 0x0000006833077221 */ /* 0x001fce0000010000 */
[----:B------:R-:W0:Y:S01]  /*4c60*/  MUFU.EX2 R15, R140 ;  /* 0x0000008c000f7308 */ /* 0x000e220000000800 */
[----:B--2---:R-:W-:-:S07]  /*4c70*/  FADD.FTZ R6, R138, R11 ;  /* 0x0000000b8a067221 */ /* 0x004fce0000010000 */
[----:B------:R-:W2:Y:S01]  /*4c80*/  MUFU.EX2 R142, R142 ;  /* 0x0000008e008e7308 */ /* 0x000ea20000000800 */
[C---:B-1----:R-:W-:Y:S01]  /*4c90*/  F2FP.SATFINITE.E4M3.F32.PACK_AB_MERGE_C R171, R106.reuse, R51, R12 ;  /* 0x000000336aab723e */ /* 0x042fe2000480700c */
[----:B------:R-:W-:Y:S01]  /*4ca0*/  FADD.FTZ R106, R106, R7 ;  /* 0x000000076a6a7221 */ /* 0x000fe20000010000 */
[----:B------:R-:W-:-:S03]  /*4cb0*/  IMAD.MOV.U32 R51, RZ, RZ, R25 ;  /* 0x000000ffff337224 */ /* 0x000fc600078e0019 */
[----:B------:R-:W-:Y:S02]  /*4cc0*/  FADD.FTZ R53, R53, R106 ;  /* 0x0000006a35357221 */ /* 0x000fe40000010000 */
[----:B------:R-:W1:Y:S01]  /*4cd0*/  MUFU.EX2 R61, R61 ;  /* 0x0000003d003d7308 */ /* 0x000e620000000800 */
[----:B0-----:R-:W-:-:S04]  /*4ce0*/  FADD.FTZ R7, R15, R6 ;  /* 0x000000060f077221 */ /* 0x001fc80000010000 */
[----:B--2---:R-:W-:Y:S01]  /*4cf0*/  FADD.FTZ R6, R142, R7 ;  /* 0x000000078e067221 */ /* 0x004fe20000010000 */
[----:B------:R-:W-:Y:S01]  /*4d00*/  FADD.FTZ R7, R110, R53 ;  /* 0x000000356e077221 */ /* 0x000fe20000010000 */
[--C-:B------:R-:W-:Y:S01]  /*4d10*/  IMAD.MOV.U32 R53, RZ, RZ, R25.reuse ;  /* 0x000000ffff357224 */ /* 0x100fe200078e0019 */
[C---:B-1----:R-:W-:Y:S01]  /*4d20*/  F2FP.SATFINITE.E4M3.F32.PACK_AB_MERGE_C R11, R61.reuse, R142, RZ ;  /* 0x0000008e3d0b723e */ /* 0x042fe200048070ff */
[----:B------:R-:W-:Y:S01]  /*4d30*/  FADD.FTZ R6, R61, R6 ;  /* 0x000000063d067221 */ /* 0x000fe20000010000 */
[----:B------:R-:W-:Y:S02]  /*4d40*/  IMAD.MOV.U32 R61, RZ, RZ, R25 ;  /* 0x000000ffff3d7224 */ /* 0x000fe400078e0019 */
[----:B------:R-:W-:Y:S01]  /*4d50*/  F2FP.SATFINITE.E4M3.F32.PACK_AB_MERGE_C R170, R15, R138, R11 ;  /* 0x0000008a0faa723e */ /* 0x000fe2000480700b */
[----:B------:R-:W-:Y:S06]  /*4d60*/  @!P1 BRA `(.L_x_18) ;  /* 0x0000003400709947 */ /* 0x000fec0003800000 */
[----:B------:R-:W-:Y:S01]  /*4d70*/  IMAD.MOV.U32 R13, RZ, RZ, R8 ;  /* 0x000000ffff0d7224 */ /* 0x000fe200078e0008 */
[----:B------:R-:W-:Y:S01]  /*4d80*/  CS2R R86, SRZ ;  /* 0x0000000000567805 */ /* 0x000fe2000001ff00 */
[----:B------:R-:W-:Y:S01]  /*4d90*/  IMAD.MOV.U32 R11, RZ, RZ, R10 ;  /* 0x000000ffff0b7224 */ /* 0x000fe200078e000a */
[----:B------:R-:W-:Y:S02]  /*4da0*/  CS2R R84, SRZ ;  /* 0x0000000000547805 */ /* 0x000fe4000001ff00 */
[----:B------:R-:W-:Y:S02]  /*4db0*/  CS2R R82, SRZ ;  /* 0x0000000000527805 */ /* 0x000fe4000001ff00 */
[----:B------:R-:W-:Y:S02]  /*4dc0*/  CS2R R80, SRZ ;  /* 0x0000000000507805 */ /* 0x000fe4000001ff00 */
[----:B------:R-:W-:Y:S02]  /*4dd0*/  CS2R R78, SRZ ;  /* 0x00000000004e7805 */ /* 0x000fe4000001ff00 */
[----:B------:R-:W-:-:S02]  /*4de0*/  CS2R R76, SRZ ;  /* 0x00000000004c7805 */ /* 0x000fc4000001ff00 */
[----:B------:R-:W-:Y:S02]  /*4df0*/  CS2R R74, SRZ ;  /* 0x00000000004a7805 */ /* 0x000fe4000001ff00 */
        /* <DEDUP_REMOVED lines=24> */
[----:B------:R-:W-:Y:S01]  /*4f80*/  CS2R R24, SRZ ;  /* 0x0000000000187805 */ /* 0x000fe2000001ff00 */
[----:B------:R-:W-:Y:S01]  /*4f90*/  UMOV UR47, URZ ;  /* 0x0000003f002f7c82 */ /* 0x000fe20008000000 */
[----:B------:R-:W-:-:S05]  /*4fa0*/  UMOV UR45, URZ ;  /* 0x0000003f002d7c82 */ /* 0x000fca0008000000 */
.L_x_29:
[----:B------:R-:W-:Y:S01]  /*4fb0*/  ISETP.NE.AND P2, PT, RZ, UR40, PT ;  /* 0x00000028ff007c0c */ /* 0x000fe2000bf45270 */
[----:B------:R-:W-:-:S04]  /*4fc0*/  UISETP.NE.AND UP0, UPT, UR45, 0x1, UPT ;  /* 0x000000012d00788c */ /* 0x000fc8000bf05270 */
[----:B------:R-:W-:-:S04]  /*4fd0*/  USEL UR50, URZ, 0x1, UP0 ;  /* 0x000000013f327887 */ /* 0x000fc80008000000 */
[----:B------:R-:W-:-:S04]  /*4fe0*/  ULOP3.LUT UR50, UR47, UR50, URZ, 0x3c, !UPT ;  /* 0x000000322f327292 */ /* 0x000fc8000f8e3c3f */
[----:B------:R-:W-:Y:S08]  /*4ff0*/  @P2 BRA `(.L_x_19) ;  /* 0x0000000000382947 */ /* 0x000ff00003800000 */
[----:B------:R-:W-:Y:S05]  /*5000*/  @!P0 BRA `(.L_x_20) ;  /* 0x0000000000048947 */ /* 0x000fea0003800000 */
[----:B------:R-:W-:Y:S01]  /*5010*/  BPT.TRAP 0x1 ;  /* 0x000000040000795c */ /* 0x000fe20000300000 */
.L_x_20:
[----:B------:R-:W-:Y:S01]  /*5020*/  UIADD3 UR4, UR45, 0x1, URZ ;  /* 0x000000012d047890 */ /* 0x000fe2000fffe03f */
[----:B------:R-:W-:-:S03]  /*5030*/  IMAD.U32 R3, RZ, RZ, UR50 ;  /* 0x00000032ff037e24 */ /* 0x000fc6000f8e00ff */
[----:B------:R-:W-:Y:S02]  /*5040*/  UISETP.NE.AND UP0, UPT, UR4, 0x2, UPT ;  /* 0x000000020400788c */ /* 0x000fe4000bf05270 */
[----:B------:R-:W-:Y:S02]  /*5050*/  SHF.L.U32 R3, R3, 0x1f, RZ ;  /* 0x0000001f03037819 */ /* 0x000fe400000006ff */
[----:B------:R-:W-:-:S04]  /*5060*/  USEL UR4, UR4, URZ, UP0 ;  /* 0x0000003f04047287 */ /* 0x000fc80008000000 */
[----:B------:R-:W-:-:S09]  /*5070*/  ULEA UR4, UR4, UR41, 0x3 ;  /* 0x0000002904047291 */ /* 0x000fd2000f8e183f */
[----:B------:R0:W1:Y:S01]  /*5080*/  SYNCS.PHASECHK.TRANS64.TRYWAIT P1, [UR4+0x22830], R3 ;  /* 0x02283003ff0075a7 */ /* 0x0000620008020144 */
[----:B------:R-:W-:Y:S05]  /*5090*/  @!P0 BRA `(.L_x_21) ;  /* 0x0000000000048947 */ /* 0x000fea0003800000 */
[----:B------:R-:W-:Y:S01]  /*50a0*/  BPT.TRAP 0x1 ;  /* 0x000000040000795c */ /* 0x000fe20000300000 */
.L_x_21:
[----:B-1----:R-:W-:Y:S05]  /*50b0*/  @P1 BRA `(.L_x_19) ;  /* 0x0000000000081947 */ /* 0x002fea0003800000 */
[----:B------:R-:W1:Y:S02]  /*50c0*/  SYNCS.PHASECHK.TRANS64.TRYWAIT P1, [UR4+0x22830], R3 ;  /* 0x02283003ff0075a7 */ /* 0x000e640008020144 */
[----:B-1----:R-:W-:Y:S05]  /*50d0*/  @!P1 BRA `(.L_x_22) ;  /* 0x000000b000709947 */ /* 0x002fea0003800000 */
.L_x_19:
[----:B01----:R-:W-:Y:S01]  /*50e0*/  IADD3 R3, R2, 0x8, RZ ;  /* 0x0000000802037810 */ /* 0x003fe20007ffe0ff */
[----:B------:R-:W-:Y:S01]  /*50f0*/  UIADD3 UR44, UR45, 0x1, URZ ;  /* 0x000000012d2c7890 */ /* 0x000fe2000fffe03f */
[C---:B------:R-:W-:Y:S01]  /*5100*/  R2UR UR4, R4.reuse ;  /* 0x00000000040472ca */ /* 0x040fe200000e0000 */
[----:B------:R-:W-:Y:S01]  /*5110*/  UMOV UR7, 0x40000040 ;  /* 0x4000004000077882 */ /* 0x000fe20000000000 */
[C---:B------:R-:W-:Y:S01]  /*5120*/  R2UR UR5, R5.reuse ;  /* 0x00000000050572ca */ /* 0x040fe200000e0000 */
[----:B------:R0:W-:Y:S01]  /*5130*/  BAR.SYNC.DEFER_BLOCKING R3, 0x100 ;  /* 0x000400030000751d */ /* 0x0001e20000010000 */
[----:B------:R-:W-:Y:S01]  /*5140*/  UISETP.NE.AND UP0, UPT, UR44, 0x2, UPT ;  /* 0x000000022c00788c */ /* 0x000fe2000bf05270 */
[C---:B------:R-:W-:Y:S02]  /*5150*/  R2UR UR8, R4.reuse ;  /* 0x00000000040872ca */ /* 0x040fe400000e0000 */
[C---:B------:R-:W-:Y:S01]  /*5160*/  R2UR UR9, R5.reuse ;  /* 0x00000000050972ca */ /* 0x040fe200000e0000 */
[----:B------:R-:W-:Y:S01]  /*5170*/  USEL UR44, UR44, URZ, UP0 ;  /* 0x0000003f2c2c7287 */ /* 0x000fe20008000000 */
[C---:B------:R-:W-:Y:S01]  /*5180*/  R2UR UR12, R4.reuse ;  /* 0x00000000040c72ca */ /* 0x040fe200000e0000 */
[----:B------:R-:W-:Y:S01]  /*5190*/  UMOV UR11, 0x40000040 ;  /* 0x40000040000b7882 */ /* 0x000fe20000000000 */
[C---:B------:R-:W-:Y:S01]  /*51a0*/  R2UR UR13, R5.reuse ;  /* 0x00000000050d72ca */ /* 0x040fe200000e0000 */
[----:B------:R-:W-:Y:S01]  /*51b0*/  UIMAD UR52, UR44, 0x500, UR46 ;  /* 0x000005002c3478a4 */ /* 0x000fe2000f8e022e */
[C---:B------:R-:W-:Y:S01]  /*51c0*/  R2UR UR16, R4.reuse ;  /* 0x00000000041072ca */ /* 0x040fe200000e0000 */
[----:B------:R-:W-:Y:S01]  /*51d0*/  UMOV UR15, 0x40000040 ;  /* 0x40000040000f7882 */ /* 0x000fe20000000000 */
[C---:B------:R-:W-:Y:S01]  /*51e0*/  R2UR UR17, R5.reuse ;  /* 0x00000000051172ca */ /* 0x040fe200000e0000 */
[----:B------:R-:W-:Y:S01]  /*51f0*/  UIADD3 UR10, UR52, 0x100, URZ ;  /* 0x00000100340a7890 */ /* 0x000fe2000fffe03f */
[----:B------:R-:W-:Y:S01]  /*5200*/  R2UR UR20, R4 ;  /* 0x00000000041472ca */ /* 0x000fe200000e0000 */
[----:B------:R-:W-:Y:S01]  /*5210*/  UIADD3 UR14, UR52, 0x200, URZ ;  /* 0x00000200340e7890 */ /* 0x000fe2000fffe03f */
[----:B------:R-:W-:Y:S01]  /*5220*/  R2UR UR21, R5 ;  /* 0x00000000051572ca */ /* 0x000fe200000e0000 */
[----:B------:R-:W-:Y:S01]  /*5230*/  UMOV UR6, UR52 ;  /* 0x0000003400067c82 */ /* 0x000fe20008000000 */
[----:B------:R-:W-:Y:S01]  /*5240*/  UIADD3 UR18, UR52, 0x300, URZ ;  /* 0x0000030034127890 */ /* 0x000fe2000fffe03f */
[----:B0-----:R-:W-:Y:S01]  /*5250*/  IMAD.U32 R3, RZ, RZ, UR44 ;  /* 0x0000002cff037e24 */ /* 0x001fe2000f8e00ff */
[----:B------:R-:W-:Y:S01]  /*5260*/  UMOV UR19, 0x40000040 ;  /* 0x4000004000137882 */ /* 0x000fe20000000000 */
[----:B------:R-:W-:Y:S01]  /*5270*/  UIADD3 UR22, UR52, 0x400, URZ ;  /* 0x0000040034167890 */ /* 0x000fe2000fffe03f */
[----:B------:R-:W-:Y:S01]  /*5280*/  UMOV UR23, 0x40000040 ;  /* 0x4000004000177882 */ /* 0x000fe20000000000 */
[----:B------:R-:W-:Y:S01]  /*5290*/  WARPGROUP.ARRIVE ;  /* 0x00000000000079c5 */ /* 0x000fe20000000000 */
[----:B------:R-:W-:Y:S01]  /*52a0*/  UIADD3 UR26, UR52, 0x2, URZ ;  /* 0x00000002341a7890 */ /* 0x000fe2000fffe03f */
[----:B------:R-:W-:Y:S01]  /*52b0*/  UMOV UR27, 0x40000040 ;  /* 0x40000040001b7882 */ /* 0x000fe20000000000 */
[----:B------:R-:W-:-:S03]  /*52c0*/  UIADD3 UR30, UR52, 0x4, URZ ;  /* 0x00000004341e7890 */ /* 0x000fc6000fffe03f */
[----:B------:R-:W-:Y:S01]  /*52d0*/  QGMMA.64x32x32.F32.E4M3.E4M3 R152, gdesc[UR4], RZ, !UPT, gsb0 ;  /* 0x00600000049879f3 */ /* 0x000fe2000c0008ff */
[----:B------:R-:W-:Y:S01]  /*52e0*/  UIADD3 UR6, UR52, 0x102, URZ ;  /* 0x0000010234067890 */ /* 0x000fe2000fffe03f */
[----:B------:R-:W-:Y:S01]  /*52f0*/  UMOV UR4, UR24 ;  /* 0x0000001800047c82 */ /* 0x000fe20008000000 */
[----:B------:R-:W-:Y:S01]  /*5300*/  UMOV UR5, UR25 ;  /* 0x0000001900057c82 */ /* 0x000fe20008000000 */
[----:B------:R-:W-:Y:S01]  /*5310*/  UMOV UR7, 0x40000040 ;  /* 0x4000004000077882 */ /* 0x000fe20000000000 */
[----:B------:R-:W-:Y:S01]  /*5320*/  UMOV UR31, 0x40000040 ;  /* 0x40000040001f7882 */ /* 0x000fe20000000000 */
[----:B------:R-:W-:Y:S01]  /*5330*/  UIADD3 UR34, UR52, 0x6, URZ ;  /* 0x0000000634227890 */ /* 0x000fe2000fffe03f */
[----:B------:R-:W-:Y:S01]  /*5340*/  UMOV UR35, 0x40000040 ;  /* 0x4000004000237882 */ /* 0x000fe20000000000 */
[----:B------:R-:W-:Y:S02]  /*5350*/  WARPGROUP.DEPBAR.LE gsb0, 0x0 ;  /* 0x00008000000079c5 */ /* 0x000fe40000010000 */
[----:B------:R-:W-:-:S06]  /*5360*/  WARPGROUP.ARRIVE ;  /* 0x00000000000079c5 */ /* 0x000fcc0000000000 */
[----:B------:R-:W-:Y:S01]  /*5370*/  QGMMA.64x32x32.F32.E4M3.E4M3 R136, gdesc[UR8], RZ, !UPT, gsb0 ;  /* 0x00600000088879f3 */ /* 0x000fe2000c0008ff */
[----:B------:R-:W-:Y:S02]  /*5380*/  UIADD3 UR8, UR52, 0x202, URZ ;  /* 0x0000020234087890 */ /* 0x000fe4000fffe03f */
[----:B------:R-:W-:Y:S02]  /*5390*/  UIADD3 UR9, UR52, 0x302, URZ ;  /* 0x0000030234097890 */ /* 0x000fe4000fffe03f */
[----:B------:R-:W-:Y:S01]  /*53a0*/  UIADD3 UR10, UR52, 0x402, URZ ;  /* 0x00000402340a7890 */ /* 0x000fe2000fffe03f */
        /* <DEDUP_REMOVED lines=12> */
[----:B------:R-:W-:Y:S01]  /*5470*/  UMOV UR26, UR6 ;  /* 0x00000006001a7c82 */ /* 0x000fe20008000000 */
[----:B------:R-:W-:Y:S01]  /*5480*/  UMOV UR27, 0x40000040 ;  /* 0x40000040001b7882 */ /* 0x000fe20000000000 */
[----:B------:R-:W-:Y:S01]  /*5490*/  UMOV UR6, UR8 ;  /* 0x0000000800067c82 */ /* 0x000fe20008000000 */
[----:B------:R-:W-:Y:S01]  /*54a0*/  UIADD3 UR8, UR52, 0x204, URZ ;  /* 0x0000020434087890 */ /* 0x000fe2000fffe03f */
[----:B------:R-:W-:Y:S02]  /*54b0*/  WARPGROUP.DEPBAR.LE gsb0, 0x0 ;  /* 0x00008000000079c5 */ /* 0x000fe40000010000 */
[----:B------:R-:W-:-:S06]  /*54c0*/  WARPGROUP.ARRIVE ;  /* 0x00000000000079c5 */ /* 0x000fcc0000000000 */
[----:B------:R-:W-:Y:S01]  /*54d0*/  QGMMA.64x32x32.F32.E4M3.E4M3 R136, gdesc[UR24], R136, gsb0 ;  /* 0x00600000188879f3 */ /* 0x000fe20008000888 */
[----:B------:R-:W-:Y:S01]  /*54e0*/  UMOV UR26, UR9 ;  /* 0x00000009001a7c82 */ /* 0x000fe20008000000 */
[----:B------:R-:W-:Y:S01]  /*54f0*/  UMOV UR27, 0x40000040 ;  /* 0x40000040001b7882 */ /* 0x000fe20000000000 */
[----:B------:R-:W-:Y:S01]  /*5500*/  UIADD3 UR9, UR52, 0x304, URZ ;  /* 0x0000030434097890 */ /* 0x000fe2000fffe03f */
        /* <DEDUP_REMOVED lines=36> */
[----:B------:R-:W-:Y:S01]  /*5750*/  UIADD3 UR52, UR52, 0x406, URZ ;  /* 0x0000040634347890 */ /* 0x000fe2000fffe03f */
        /* <DEDUP_REMOVED lines=31> */
[----:B------:R-:W-:Y:S05]  /*5950*/  @P2 BRA `(.L_x_23) ;  /* 0x00000000002c2947 */ /* 0x000fea0003800000 */
[----:B------:R-:W-:Y:S05]  /*5960*/  @!P0 BRA `(.L_x_24) ;  /* 0x0000000000048947 */ /* 0x000fea0003800000 */
[----:B------:R-:W-:Y:S01]  /*5970*/  BPT.TRAP 0x1 ;  /* 0x000000040000795c */ /* 0x000fe20000300000 */
.L_x_24:
[----:B------:R-:W-:Y:S01]  /*5980*/  ULEA UR4, UR45, UR41, 0x3 ;  /* 0x000000292d047291 */ /* 0x000fe2000f8e183f */
[----:B------:R-:W-:-:S05]  /*5990*/  IMAD.U32 R8, RZ, RZ, UR47 ;  /* 0x0000002fff087e24 */ /* 0x000fca000f8e00ff */
[----:B------:R-:W-:-:S04]  /*59a0*/  SHF.L.U32 R8, R8, 0x1f, RZ ;  /* 0x0000001f08087819 */ /* 0x000fc800000006ff */
[----:B------:R0:W1:Y:S01]  /*59b0*/  SYNCS.PHASECHK.TRANS64.TRYWAIT P1, [UR4+0x22850], R8 ;  /* 0x02285008ff0075a7 */ /* 0x0000620008020144 */
[----:B------:R-:W-:Y:S05]  /*59c0*/  @!P0 BRA `(.L_x_25) ;  /* 0x0000000000048947 */ /* 0x000fea0003800000 */
[----:B------:R-:W-:Y:S01]  /*59d0*/  BPT.TRAP 0x1 ;  /* 0x000000040000795c */ /* 0x000fe20000300000 */
.L_x_25:
[----:B-1----:R-:W-:Y:S05]  /*59e0*/  @P1 BRA `(.L_x_23) ;  /* 0x0000000000081947 */ /* 0x002fea0003800000 */
[----:B------:R-:W1:Y:S02]  /*59f0*/  SYNCS.PHASECHK.TRANS64.TRYWAIT P1, [UR4+0x22850], R8 ;  /* 0x02285008ff0075a7 */ /* 0x000e640008020144 */
[----:B-1----:R-:W-:Y:S05]  /*5a00*/  @!P1 BRA `(.L_x_26) ;  /* 0x000000a8003c9947 */ /* 0x002fea0003800000 */
.L_x_23:
[----:B------:R-:W-:Y:S01]  /*5a10*/  UIADD3 UR4, UR41, 0x400, URZ ;  /* 0x0000040029047890 */ /* 0x000fe2000fffe03f */
[----:B------:R-:W-:Y:S01]  /*5a20*/  WARPGROUP.ARRIVE ;  /* 0x00000000000079c5 */ /* 0x000fe20000000000 */
[----:B------:R-:W-:Y:S01]  /*5a30*/  UMOV UR7, 0xc0000010 ;  /* 0xc000001000077882 */ /* 0x000fe20000000000 */
[----:B01----:R-:W-:Y:S01]  /*5a40*/  IADD3 R8, -R2, 0xb, RZ ;  /* 0x0000000b02087810 */ /* 0x003fe20007ffe1ff */
[----:B------:R-:W-:-:S04]  /*5a50*/  USHF.R.U32.HI UR4, URZ, 0x4, UR4 ;  /* 0x000000043f047899 */ /* 0x000fc80008011604 */
[----:B------:R-:W-:-:S04]  /*5a60*/  ULOP3.LUT UR4, UR4, 0x3fff, URZ, 0xc0, !UPT ;  /* 0x00003fff04047892 */ /* 0x000fc8000f8ec03f */
[----:B------:R-:W-:-:S04]  /*5a70*/  ULOP3.LUT UR4, UR4, 0x10000, URZ, 0xfc, !UPT ;  /* 0x0001000004047892 */ /* 0x000fc8000f8efc3f */
[----:B------:R-:W-:-:S07]  /*5a80*/  UIMAD UR4, UR45, 0x500, UR4 ;  /* 0x000005002d0478a4 */ /* 0x000fce000f8e0204 */
[----:B------:R-:W-:Y:S02]  /*5a90*/  UMOV UR6, UR4 ;  /* 0x0000000400067c82 */ /* 0x000fe40008000000 */
[----:B------:R-:W-:Y:S01]  /*5aa0*/  QGMMA.64x128x32.F32.E4M3.E4M3 R24, R184, gdesc[UR4], R24, gsb0 ;  /* 0x01e00004b8187df3 */ /* 0x000fe20008000818 */
[----:B------:R-:W-:Y:S01]  /*5ab0*/  UIADD3 UR6, UR4, 0x100, URZ ;  /* 0x0000010004067890 */ /* 0x000fe2000fffe03f */
[----:B------:R-:W-:Y:S01]  /*5ac0*/  UMOV UR7, 0xc0000010 ;  /* 0xc000001000077882 */ /* 0x000fe20000000000 */
[----:B------:R-:W-:Y:S02]  /*5ad0*/  WARPGROUP.DEPBAR.LE gsb0, 0x0 ;  /* 0x00008000000079c5 */ /* 0x000fe40000010000 */
[----:B------:R-:W-:-:S07]  /*5ae0*/  WARPGROUP.ARRIVE ;  /* 0x00000000000079c5 */ /* 0x000fce0000000000 */
        /* <DEDUP_REMOVED lines=8> */
[----:B------:R-:W-:Y:S01]  /*5b70*/  UIADD3 UR4, UR4, 0x400, URZ ;  /* 0x0000040004047890 */ /* 0x000fe2000fffe03f */
[----:B------:R-:W-:Y:S02]  /*5b80*/  WARPGROUP.DEPBAR.LE gsb0, 0x0 ;  /* 0x00008000000079c5 */ /* 0x000fe40000010000 */
[----:B------:R-:W-:-:S06]  /*5b90*/  WARPGROUP.ARRIVE ;  /* 0x00000000000079c5 */ /* 0x000fcc0000000000 */
[----:B------:R-:W-:Y:S01]  /*5ba0*/  QGMMA.64x128x32.F32.E4M3.E4M3 R24, R172, gdesc[UR4], R24, gsb0 ;  /* 0x01e00004ac187df3 */ /* 0x000fe20008000818 */
[----:B------:R-:W-:Y:S01]  /*5bb0*/  UMOV UR6, UR4 ;  /* 0x0000000400067c82 */ /* 0x000fe20008000000 */
[----:B------:R-:W-:Y:S01]  /*5bc0*/  UMOV UR7, 0xc0000010 ;  /* 0xc000001000077882 */ /* 0x000fe20000000000 */
[----:B------:R-:W-:Y:S02]  /*5bd0*/  WARPGROUP.DEPBAR.LE gsb0, 0x0 ;  /* 0x00008000000079c5 */ /* 0x000fe40000010000 */
[----:B------:R-:W-:-:S07]  /*5be0*/  WARPGROUP.ARRIVE ;  /* 0x00000000000079c5 */ /* 0x000fce0000000000 */
[----:B------:R-:W-:Y:S03]  /*5bf0*/  QGMMA.64x128x32.F32.E4M3.E4M3 R24, R168, gdesc[UR4], R24, gsb0 ;  /* 0x01e00004a8187df3 */ /* 0x000fe60008000818 */
[----:B------:R-:W-:Y:S02]  /*5c00*/  WARPGROUP.DEPBAR.LE gsb0, 0x0 ;  /* 0x00008000000079c5 */ /* 0x000fe40000010000 */
[----:B------:R0:W-:Y:S06]  /*5c10*/  BAR.ARV R8, 0x100 ;  /* 0x000400080000751d */ /* 0x0001ec0000002000 */
[----:B------:R-:W-:Y:S05]  /*5c20*/  @!P0 BRA `(.L_x_27) ;  /* 0x0000000000048947 */ /* 0x000fea0003800000 */
[----:B------:R-:W-:Y:S01]  /*5c30*/  BPT.TRAP 0x1 ;  /* 0x000000040000795c */ /* 0x000fe20000300000 */
.L_x_27:
[C---:B------:R-:W-:Y:S01]  /*5c40*/  FMUL.FTZ R12, R0.reuse, R152 ;  /* 0x00000098000c7220 */ /* 0x040fe20000410000 */
[C---:B------:R-:W-:Y:S01]  /*5c50*/  FMUL.FTZ R14, R0.reuse, R153 ;  /* 0x00000099000e7220 */ /* 0x040fe20000410000 */
[C---:B------:R-:W-:Y:S01]  /*5c60*/  FMUL.FTZ R16, R0.reuse, R154 ;  /* 0x0000009a00107220 */ /* 0x040fe20000410000 */
[C---:B------:R-:W-:Y:S01]  /*5c70*/  FMUL.FTZ R18, R0.reuse, R155 ;  /* 0x0000009b00127220 */ /* 0x040fe20000410000 */
[C---:B------:R-:W-:Y:S01]  /*5c80*/  FMUL.FTZ R20, R0.reuse, R156 ;  /* 0x0000009c00147220 */ /* 0x040fe20000410000 */
[C---:B------:R-:W-:Y:S01]  /*5c90*/  FMUL.FTZ R22, R0.reuse, R157 ;  /* 0x0000009d00167220 */ /* 0x040fe20000410000 */
[----:B------:R-:W1:Y:S01]  /*5ca0*/  MUFU.TANH R12, R12 ;  /* 0x0000000c000c7308 */ /* 0x000e620000002400 */
[C---:B------:R-:W-:Y:S01]  /*5cb0*/  FMUL.FTZ R152, R0.reuse, R158 ;  /* 0x0000009e00987220 */ /* 0x040fe20000410000 */
[C---:B------:R-:W-:Y:S01]  /*5cc0*/  FMUL.FTZ R154, R0.reuse, R159 ;  /* 0x0000009f009a7220 */ /* 0x040fe20000410000 */
[C---:B------:R-:W-:Y:S01]  /*5cd0*/  FMUL.FTZ R156, R0.reuse, R160 ;  /* 0x000000a0009c7220 */ /* 0x040fe20000410000 */
[C---:B------:R-:W-:Y:S01]  /*5ce0*/  FMUL.FTZ R158, R0.reuse, R161 ;  /* 0x000000a1009e7220 */ /* 0x040fe20000410000 */
[C---:B------:R-:W-:Y:S01]  /*5cf0*/  FMUL.FTZ R160, R0.reuse, R162 ;  /* 0x000000a200a07220 */ /* 0x040fe20000410000 */
[C---:B------:R-:W-:Y:S01]  /*5d00*/  FMUL.FTZ R162, R0.reuse, R163 ;  /* 0x000000a300a27220 */ /* 0x040fe20000410000 */
[C---:B------:R-:W-:Y:S01]  /*5d10*/  FMUL.FTZ R164, R0.reuse, R164 ;  /* 0x000000a400a47220 */ /* 0x040fe20000410000 */
[----:B------:R-:W2:Y:S01]  /*5d20*/  MUFU.TANH R14, R14 ;  /* 0x0000000e000e7308 */ /* 0x000ea20000002400 */
[C---:B------:R-:W-:Y:S01]  /*5d30*/  FMUL.FTZ R168, R0.reuse, R165 ;  /* 0x000000a500a87220 */ /* 0x040fe20000410000 */
[C---:B------:R-:W-:Y:S01]  /*5d40*/  FMUL.FTZ R166, R0.reuse, R166 ;  /* 0x000000a600a67220 */ /* 0x040fe20000410000 */
[C---:B------:R-:W-:Y:S01]  /*5d50*/  FMUL.FTZ R170, R0.reuse, R167 ;  /* 0x000000a700aa7220 */ /* 0x040fe20000410000 */
[C---:B------:R-:W-:Y:S01]  /*5d60*/  FMUL.FTZ R172, R0.reuse, R136 ;  /* 0x0000008800ac7220 */ /* 0x040fe20000410000 */
[C---:B------:R-:W-:Y:S01]  /*5d70*/  FMUL.FTZ R174, R0.reuse, R137 ;  /* 0x0000008900ae7220 */ /* 0x040fe20000410000 */
[C---:B------:R-:W-:Y:S01]  /*5d80*/  FMUL.FTZ R136, R0.reuse, R138 ;  /* 0x0000008a00887220 */ /* 0x040fe20000410000 */
[----:B------:R-:W-:Y:S01]  /*5d90*/  FMUL.FTZ R138, R0, R139 ;  /* 0x0000008b008a7220 */ /* 0x000fe20000410000 */
[----:B------:R-:W3:Y:S01]  /*5da0*/  MUFU.TANH R16, R16 ;  /* 0x0000001000107308 */ /* 0x000ee20000002400 */
[----:B-1----:R-:W-:Y:S01]  /*5db0*/  FMNMX.FTZ R9, R12, R11, !PT ;  /* 0x0000000b0c097209 */ /* 0x002fe20007810000 */
[C---:B------:R-:W-:Y:S01]  /*5dc0*/  FMUL.FTZ R178, R0.reuse, R140 ;  /* 0x0000008c00b27220 */ /* 0x040fe20000410000 */
[C---:B------:R-:W-:Y:S01]  /*5dd0*/  FMUL.FTZ R180, R0.reuse, R141 ;  /* 0x0000008d00b47220 */ /* 0x040fe20000410000 */
[C---:B------:R-:W-:Y:S01]  /*5de0*/  FMUL.FTZ R140, R0.reuse, R142 ;  /* 0x0000008e008c7220 */ /* 0x040fe20000410000 */
[C---:B------:R-:W-:Y:S01]  /*5df0*/  FMUL.FTZ R142, R0.reuse, R143 ;  /* 0x0000008f008e7220 */ /* 0x040fe20000410000 */
[C---:B------:R-:W-:Y:S01]  /*5e00*/  FMUL.FTZ R182, R0.reuse, R144 ;  /* 0x0000009000b67220 */ /* 0x040fe20000410000 */
[----:B------:R-:W-:Y:S01]  /*5e10*/  FMUL.FTZ R184, R0, R145 ;  /* 0x0000009100b87220 */ /* 0x000fe20000410000 */
[----:B------:R-:W1:Y:S01]  /*5e20*/  MUFU.TANH R18, R18 ;  /* 0x0000001200127308 */ /* 0x000e620000002400 */
[----:B--2---:R-:W-:Y:S01]  /*5e30*/  FMNMX.FTZ R9, R14, R9, !PT ;  /* 0x000000090e097209 */ /* 0x004fe20007810000 */
[C---:B------:R-:W-:Y:S01]  /*5e40*/  FMUL.FTZ R144, R0.reuse, R146 ;  /* 0x0000009200907220 */ /* 0x040fe20000410000 */
[C---:B------:R-:W-:Y:S01]  /*5e50*/  FMUL.FTZ R146, R0.reuse, R147 ;  /* 0x0000009300927220 */ /* 0x040fe20000410000 */
[C---:B------:R-:W-:Y:S01]  /*5e60*/  FMUL.FTZ R186, R0.reuse, R148 ;  /* 0x0000009400ba7220 */ /* 0x040fe20000410000 */
[C---:B------:R-:W-:Y:S01]  /*5e70*/  FMUL.FTZ R188, R0.reuse, R149 ;  /* 0x0000009500bc7220 */ /* 0x040fe20000410000 */
[C---:B------:R-:W-:Y:S01]  /*5e80*/  FMUL.FTZ R148, R0.reuse, R150 ;  /* 0x0000009600947220 */ /* 0x040fe20000410000 */
[----:B------:R-:W-:Y:S01]  /*5e90*/  FMUL.FTZ R150, R0, R151 ;  /* 0x0000009700967220 */ /* 0x000fe20000410000 */
[----:B------:R-:W2:Y:S01]  /*5ea0*/  MUFU.TANH R20, R20 ;  /* 0x0000001400147308 */ /* 0x000ea20000002400 */
[----:B---3--:R-:W-:Y:S01]  /*5eb0*/  FMNMX.FTZ R15, R16, R13, !PT ;  /* 0x0000000d100f7209 */ /* 0x008fe20007810000 */
        /* <DEDUP_REMOVED lines=51> */
[----:B------:R-:W-:Y:S01]  /*61f0*/  FMUL.FTZ R94, R0, R95 ;  /* 0x0000005f005e7220 */ /* 0x000fe20000410000 */
[----:B------:R-:W-:-:S02]  /*6200*/  R2UR UR4, R3 ;  /* 0x00000000030472ca */ /* 0x000fc400000e0000 */
[----:B------:R-:W3:Y:S01]  /*6210*/  MUFU.TANH R162, R162 ;  /* 0x000000a200a27308 */ /* 0x000ee20000002400 */
[----:B-1----:R-:W-:-:S07]  /*6220*/  FMNMX.FTZ R9, R158, R9, !PT ;  /* 0x000000099e097209 */ /* 0x002fce0007810000 */
[----:B------:R-:W1:Y:S01]  /*6230*/  MUFU.TANH R164, R164 ;  /* 0x000000a400a47308 */ /* 0x000e620000002400 */
[----:B--2---:R-:W-:Y:S02]  /*6240*/  FMNMX.FTZ R15, R160, R15, !PT ;  /* 0x0000000fa00f7209 */ /* 0x004fe40007810000 */
[----:B------:R-:W-:-:S04]  /*6250*/  ULEA UR4, UR4, UR41, 0x3 ;  /* 0x0000002904047291 */ /* 0x000fc8000f8e183f */
[----:B------:R-:W-:Y:S01]  /*6260*/  UIADD3 UR4, UR4, 0x22840, URZ ;  /* 0x0002284004047890 */ /* 0x000fe2000fffe03f */
[----:B------:R-:W2:Y:S01]  /*6270*/  MUFU.TANH R168, R168 ;  /* 0x000000a800a87308 */ /* 0x000ea20000002400 */
[----:B---3--:R-:W-:Y:S02]  /*6280*/  FMNMX.FTZ R15, R162, R15, !PT ;  /* 0x0000000fa20f7209 */ /* 0x008fe40007810000 */
[----:B------:R-:W-:-:S05]  /*6290*/  UPRMT UR4, UR43, 0x654, UR4 ;  /* 0x000006542b047896 */ /* 0x000fca0008000004 */
[----:B------:R-:W3:Y:S01]  /*62a0*/  MUFU.TANH R166, R166 ;  /* 0x000000a600a67308 */ /* 0x000ee20000002400 */
[----:B-1----:R-:W-:-:S03]  /*62b0*/  FMNMX.FTZ R9, R164, R9, !PT ;  /* 0x00000009a4097209 */ /* 0x002fc60007810000 */
[----:B------:R-:W-:Y:S04]  /*62c0*/  SYNCS.ARRIVE.TRANS64.RED.A1T0 RZ, [UR4], RZ ;  /* 0x000000ffffff79a7 */ /* 0x000fe80008100404 */
[----:B------:R-:W1:Y:S01]  /*62d0*/  MUFU.TANH R170, R170 ;  /* 0x000000aa00aa7308 */ /* 0x000e620000002400 */
[----:B--2---:R-:W-:-:S07]  /*62e0*/  FMNMX.FTZ R9, R168, R9, !PT ;  /* 0x00000009a8097209 */ /* 0x004fce0007810000 */
[----:B------:R-:W2:Y:S01]  /*62f0*/  MUFU.TANH R172, R172 ;  /* 0x000000ac00ac7308 */ /* 0x000ea20000002400 */
[----:B---3--:R-:W-:-:S07]  /*6300*/  FMNMX.FTZ R15, R166, R15, !PT ;  /* 0x0000000fa60f7209 */ /* 0x008fce0007810000 */
[----:B------:R-:W3:Y:S01]  /*6310*/  MUFU.TANH R174, R174 ;  /* 0x000000ae00ae7308 */ /* 0x000ee20000002400 */
[----:B-1----:R-:W-:-:S07]  /*6320*/  FMNMX.FTZ R15, R170, R15, !PT ;  /* 0x0000000faa0f7209 */ /* 0x002fce0007810000 */
        /* <DEDUP_REMOVED lines=47> */
[----:B-1----:R-:W-:Y:S01]  /*6620*/  FMNMX.FTZ R17, R126, R15, !PT ;  /* 0x0000000f7e117209 */ /* 0x002fe20007810000 */
[C---:B------:R-:W-:Y:S01]  /*6630*/  FMUL.FTZ R15, R0.reuse, R96 ;  /* 0x00000060000f7220 */ /* 0x040fe20000410000 */
[C---:B------:R-:W-:Y:S01]  /*6640*/  FMUL.FTZ R96, R0.reuse, R98 ;  /* 0x0000006200607220 */ /* 0x040fe20000410000 */
[----:B------:R-:W-:-:S04]  /*6650*/  FMUL.FTZ R98, R0, R99 ;  /* 0x0000006300627220 */ /* 0x000fc80000410000 */
[----:B------:R-:W1:Y:S01]  /*6660*/  MUFU.TANH R128, R128 ;  /* 0x0000008000807308 */ /* 0x000e620000002400 */
[----:B--2---:R-:W-:-:S07]  /*6670*/  FMNMX.FTZ R9, R198, R9, !PT ;  /* 0x00000009c6097209 */ /* 0x004fce0007810000 */
[----:B------:R-:W2:Y:S01]  /*6680*/  MUFU.TANH R130, R130 ;  /* 0x0000008200827308 */ /* 0x000ea20000002400 */
[----:B---3--:R-:W-:-:S07]  /*6690*/  FMNMX.FTZ R9, R200, R9, !PT ;  /* 0x00000009c8097209 */ /* 0x008fce0007810000 */
[----:B------:R-:W3:Y:S01]  /*66a0*/  MUFU.TANH R202, R202 ;  /* 0x000000ca00ca7308 */ /* 0x000ee20000002400 */
[----:B-1----:R-:W-:-:S07]  /*66b0*/  FMNMX.FTZ R17, R128, R17, !PT ;  /* 0x0000001180117209 */ /* 0x002fce0007810000 */
[----:B------:R-:W1:Y:S01]  /*66c0*/  MUFU.TANH R204, R204 ;  /* 0x000000cc00cc7308 */ /* 0x000e620000002400 */
[----:B--2---:R-:W-:Y:S01]  /*66d0*/  FMNMX.FTZ R19, R130, R17, !PT ;  /* 0x0000001182137209 */ /* 0x004fe20007810000 */
[----:B------:R-:W-:-:S06]  /*66e0*/  FMUL.FTZ R17, R0, R97 ;  /* 0x0000006100117220 */ /* 0x000fcc0000410000 */
        /* <DEDUP_REMOVED lines=24> */
[C---:B------:R-:W-:Y:S01]  /*6870*/  FMUL.FTZ R19, R0.reuse, R100 ;  /* 0x0000006400137220 */ /* 0x040fe20000410000 */
[C---:B------:R-:W-:Y:S01]  /*6880*/  FMUL.FTZ R100, R0.reuse, R102 ;  /* 0x0000006600647220 */ /* 0x040fe20000410000 */
[----:B------:R-:W-:-:S04]  /*6890*/  FMUL.FTZ R102, R0, R103 ;  /* 0x0000006700667220 */ /* 0x000fc80000410000 */
[----:B------:R-:W2:Y:S01]  /*68a0*/  MUFU.TANH R112, R112 ;  /* 0x0000007000707308 */ /* 0x000ea20000002400 */
[----:B---3--:R-:W-:-:S07]  /*68b0*/  FMNMX.FTZ R9, R214, R9, !PT ;  /* 0x00000009d6097209 */ /* 0x008fce0007810000 */
[----:B------:R-:W3:Y:S01]  /*68c0*/  MUFU.TANH R114, R114 ;  /* 0x0000007200727308 */ /* 0x000ee20000002400 */
[----:B-1----:R-:W-:-:S07]  /*68d0*/  FMNMX.FTZ R9, R216, R9, !PT ;  /* 0x00000009d8097209 */ /* 0x002fce0007810000 */
[----:B------:R-:W1:Y:S01]  /*68e0*/  MUFU.TANH R218, R218 ;  /* 0x000000da00da7308 */ /* 0x000e620000002400 */
[----:B--2---:R-:W-:-:S07]  /*68f0*/  FMNMX.FTZ R21, R112, R21, !PT ;  /* 0x0000001570157209 */ /* 0x004fce0007810000 */
[----:B------:R-:W2:Y:S01]  /*6900*/  MUFU.TANH R220, R220 ;  /* 0x000000dc00dc7308 */ /* 0x000ea20000002400 */
[----:B---3--:R-:W-:Y:S01]  /*6910*/  FMNMX.FTZ R23, R114, R21, !PT ;  /* 0x0000001572177209 */ /* 0x008fe20007810000 */
[----:B------:R-:W-:-:S06]  /*6920*/  FMUL.FTZ R21, R0, R101 ;  /* 0x0000006500157220 */ /* 0x000fcc0000410000 */
        /* <DEDUP_REMOVED lines=14> */
[----:B------:R-:W0:Y:S01]  /*6a10*/  MUFU.TANH R228, R228 ;  /* 0x000000e400e47308 */ /* 0x000e220000002400 */
[----:B--2---:R-:W-:-:S07]  /*6a20*/  FMNMX.FTZ R23, R90, R23, !PT ;  /* 0x000000175a177209 */ /* 0x004fce0007810000 */
[----:B------:R-:W1:Y:S01]  /*6a30*/  MUFU.TANH R92, R92 ;  /* 0x0000005c005c7308 */ /* 0x000e620000002400 */
[----:B---3--:R-:W-:-:S07]  /*6a40*/  FMNMX.FTZ R9, R226, R9, !PT ;  /* 0x00000009e2097209 */ /* 0x008fce0007810000 */
[----:B------:R-:W2:Y:S01]  /*6a50*/  MUFU.TANH R94, R94 ;  /* 0x0000005e005e7308 */ /* 0x000ea20000002400 */
[----:B0-----:R-:W-:Y:S02]  /*6a60*/  FMNMX.FTZ R8, R228, R9, !PT ;  /* 0x00000009e4087209 */ /* 0x001fe40007810000 */
[----:B------:R-:W0:Y:S05]  /*6a70*/  LDC R9, c[0x0][0x988] ;  /* 0x00026200ff097b82 */ /* 0x000e2a0000000800 */
        /* <DEDUP_REMOVED lines=15> */
[----:B--2---:R-:W-:-:S05]  /*6b70*/  FMNMX.FTZ R89, R21, R8, !PT ;  /* 0x0000000815597209 */ /* 0x004fca0007810000 */
[----:B------:R-:W2:Y:S01]  /*6b80*/  SHFL.BFLY PT, R8, R89, 0x2, 0x1f ;  /* 0x0c401f0059087f89 */ /* 0x000ea200000e0000 */
[----:B---3--:R-:W-:-:S04]  /*6b90*/  FMNMX.FTZ R23, R100, R23, !PT ;  /* 0x0000001764177209 */ /* 0x008fc80007810000 */
[----:B-1----:R-:W-:-:S05]  /*6ba0*/  FMNMX.FTZ R23, R102, R23, !PT ;  /* 0x0000001766177209 */ /* 0x002fca0007810000 */
[----:B------:R-:W1:Y:S01]  /*6bb0*/  SHFL.BFLY PT, R10, R23, 0x2, 0x1f ;  /* 0x0c401f00170a7f89 */ /* 0x000e6200000e0000 */
[----:B--2---:R-:W-:Y:S02]  /*6bc0*/  FMNMX.FTZ R91, R89, R8, !PT ;  /* 0x00000008595b7209 */ /* 0x004fe40007810000 */
[----:B-1----:R-:W-:-:S03]  /*6bd0*/  FMNMX.FTZ R93, R23, R10, !PT ;  /* 0x0000000a175d7209 */ /* 0x002fc60007810000 */
[----:B------:R-:W1:Y:S04]  /*6be0*/  SHFL.BFLY PT, R10, R91, 0x1, 0x1f ;  /* 0x0c201f005b0a7f89 */ /* 0x000e6800000e0000 */
[----:B------:R-:W2:Y:S01]  /*6bf0*/  SHFL.BFLY PT, R8, R93, 0x1, 0x1f ;  /* 0x0c201f005d087f89 */ /* 0x000ea200000e0000 */
[----:B-1----:R-:W-:Y:S02]  /*6c00*/  FMNMX.FTZ R10, R91, R10, !PT ;  /* 0x0000000a5b0a7209 */ /* 0x002fe40007810000 */
[----:B--2---:R-:W-:-:S03]  /*6c10*/  FMNMX.FTZ R8, R93, R8, !PT ;  /* 0x000000085d087209 */ /* 0x004fc60007810000 */
[C---:B------:R-:W-:Y:S01]  /*6c20*/  FADD.FTZ R176, -R10.reuse, R11 ;  /* 0x0000000b0ab07221 */ /* 0x040fe20000010100 */
[----:B0-----:R-:W-:-:S03]  /*6c30*/  FFMA.FTZ R103, R10, R9, -8 ;  /* 0xc10000000a677423 */ /* 0x001fc60000010009 */
[----:B------:R-:W-:Y:S01]  /*6c40*/  FMUL.FTZ R11, R176, R9 ;  /* 0x00000009b00b7220 */ /* 0x000fe20000410000 */
[----:B------:R-:W-:-:S01]  /*6c50*/  FADD.FTZ R176, -R8, R13 ;  /* 0x0000000d08b07221 */ /* 0x000fc20000010100 */
[-CC-:B------:R-:W-:Y:S01]  /*6c60*/  FFMA.FTZ R105, R194, R9.reuse, -R103.reuse ;  /* 0x00000009c2697223 */ /* 0x180fe20000010867 */
[----:B------:R-:W-:-:S01]  /*6c70*/  FFMA.FTZ R13, R14, R9, -R103 ;  /* 0x000000090e0d7223 */ /* 0x000fc20000010867 */
[-CC-:B------:R-:W-:Y:S01]  /*6c80*/  FFMA.FTZ R194, R17, R9.reuse, -R103.reuse ;  /* 0x0000000911c27223 */ /* 0x180fe20000010867 */
[----:B------:R-:W-:-:S01]  /*6c90*/  FFMA.FTZ R14, R20, R9, -R103 ;  /* 0x00000009140e7223 */ /* 0x000fc20000010867 */
[-CC-:B------:R-:W-:Y:S01]  /*6ca0*/  FFMA.FTZ R17, R19, R9.reuse, -R103.reuse ;  /* 0x0000000913117223 */ /* 0x180fe20000010867 */
[----:B------:R-:W-:-:S01]  /*6cb0*/  FFMA.FTZ R20, R156, R9, -R103 ;  /* 0x000000099c147223 */ /* 0x000fc20000010867 */
[-C--:B------:R-:W-:Y:S01]  /*6cc0*/  FFMA.FTZ R19, R8, R9.reuse, -8 ;  /* 0xc100000008137423 */ /* 0x080fe20000010009 */
[----:B------:R-:W-:-:S01]  /*6cd0*/  FFMA.FTZ R156, R174, R9, -R103 ;  /* 0x00000009ae9c7223 */ /* 0x000fc20000010867 */
[-CC-:B------:R-:W-:Y:S01]  /*6ce0*/  FFMA.FTZ R174, R196, R9.reuse, -R103.reuse ;  /* 0x00000009c4ae7223 */ /* 0x180fe20000010867 */
[----:B------:R-:W-:-:S01]  /*6cf0*/  FFMA.FTZ R12, R12, R9, -R103 ;  /* 0x000000090c0c7223 */ /* 0x000fc20000010867 */
[-C--:B------:R-:W-:Y:S01]  /*6d00*/  FFMA.FTZ R196, R21, R9.reuse, -R103 ;  /* 0x0000000915c47223 */ /* 0x080fe20000010867 */
[-C--:B------:R-:W-:Y:S01]  /*6d10*/  FMUL.FTZ R176, R176, R9.reuse ;  /* 0x00000009b0b07220 */ /* 0x080fe20000410000 */
[-CC-:B------:R-:W-:Y:S01]  /*6d20*/  FFMA.FTZ R21, R16, R9.reuse, -R19.reuse ;  /* 0x0000000910157223 */ /* 0x180fe20000010813 */
[----:B------:R-:W-:-:S01]  /*6d30*/  FFMA.FTZ R16, R18, R9, -R19 ;  /* 0x0000000912107223 */ /* 0x000fc20000010813 */
[----:B------:R-:W-:Y:S01]  /*6d40*/  MUFU.EX2 R11, R11 ;  /* 0x0000000b000b7308 */ /* 0x000fe20000000800 */
[----:B------:R-:W-:-:S01]  /*6d50*/  FFMA.FTZ R23, R22, R9, -R103 ;  /* 0x0000000916177223 */ /* 0x000fc20000010867 */
[-C--:B------:R-:W-:Y:S01]  /*6d60*/  FFMA.FTZ R18, R152, R9.reuse, -R19 ;  /* 0x0000000998127223 */ /* 0x080fe20000010813 */
[----:B------:R-:W-:-:S01]  /*6d70*/  FFMA.FTZ R89, R158, R9, -R103 ;  /* 0x000000099e597223 */ /* 0x000fc20000010867 */
[-CC-:B------:R-:W-:Y:S01]  /*6d80*/  FFMA.FTZ R22, R164, R9.reuse, -R103.reuse ;  /* 0x00000009a4167223 */ /* 0x180fe20000010867 */
[----:B------:R-:W-:-:S01]  /*6d90*/  FFMA.FTZ R91, R168, R9, -R103 ;  /* 0x00000009a85b7223 */ /* 0x000fc20000010867 */
[-CC-:B------:R-:W-:Y:S01]  /*6da0*/  FFMA.FTZ R93, R172, R9.reuse, -R103.reuse ;  /* 0x00000009ac5d7223 */ /* 0x180fe20000010867 */
[----:B------:R-:W-:-:S01]  /*6db0*/  FFMA.FTZ R95, R178, R9, -R103 ;  /* 0x00000009b25f7223 */ /* 0x000fc20000010867 */
[----:B------:R-:W0:Y:S01]  /*6dc0*/  MUFU.EX2 R12, R12 ;  /* 0x0000000c000c7308 */ /* 0x000e220000000800 */
[----:B------:R-:W-:-:S01]  /*6dd0*/  FFMA.FTZ R158, R180, R9, -R103 ;  /* 0x00000009b49e7223 */ /* 0x000fc20000010867 */
[-CC-:B------:R-:W-:Y:S01]  /*6de0*/  FFMA.FTZ R97, R182, R9.reuse, -R103.reuse ;  /* 0x00000009b6617223 */ /* 0x180fe20000010867 */
[----:B------:R-:W-:-:S01]  /*6df0*/  FFMA.FTZ R164, R184, R9, -R103 ;  /* 0x00000009b8a47223 */ /* 0x000fc20000010867 */
[-CC-:B------:R-:W-:Y:S01]  /*6e00*/  FFMA.FTZ R99, R186, R9.reuse, -R103.reuse ;  /* 0x00000009ba637223 */ /* 0x180fe20000010867 */
[----:B------:R-:W-:-:S01]  /*6e10*/  FFMA.FTZ R168, R188, R9, -R103 ;  /* 0x00000009bca87223 */ /* 0x000fc20000010867 */
[-CC-:B------:R-:W-:Y:S01]  /*6e20*/  FFMA.FTZ R101, R190, R9.reuse, -R103.reuse ;  /* 0x00000009be657223 */ /* 0x180fe20000010867 */
[----:B------:R-:W-:-:S01]  /*6e30*/  FFMA.FTZ R172, R192, R9, -R103 ;  /* 0x00000009c0ac7223 */ /* 0x000fc20000010867 */
[----:B------:R-:W-:Y:S01]  /*6e40*/  MUFU.EX2 R176, R176 ;  /* 0x000000b000b07308 */ /* 0x000fe20000000800 */
[----:B------:R-:W-:-:S01]  /*6e50*/  FFMA.FTZ R107, R198, R9, -R103 ;  /* 0x00000009c66b7223 */ /* 0x000fc20000010867 */
[-CC-:B------:R-:W-:Y:S01]  /*6e60*/  FFMA.FTZ R178, R200, R9.reuse, -R103.reuse ;  /* 0x00000009c8b27223 */ /* 0x180fe20000010867 */
[----:B------:R-:W-:-:S01]  /*6e70*/  FFMA.FTZ R109, R202, R9, -R103 ;  /* 0x00000009ca6d7223 */ /* 0x000fc20000010867 */
[-CC-:B------:R-:W-:Y:S01]  /*6e80*/  FFMA.FTZ R180, R204, R9.reuse, -R103.reuse ;  /* 0x00000009ccb47223 */ /* 0x180fe20000010867 */
[----:B------:R-:W-:-:S01]  /*6e90*/  FFMA.FTZ R111, R206, R9, -R103 ;  /* 0x00000009ce6f7223 */ /* 0x000fc20000010867 */
[-CC-:B------:R-:W-:Y:S01]  /*6ea0*/  FFMA.FTZ R182, R208, R9.reuse, -R103.reuse ;  /* 0x00000009d0b67223 */ /* 0x180fe20000010867 */
[----:B------:R-:W-:-:S01]  /*6eb0*/  FFMA.FTZ R113, R210, R9, -R103 ;  /* 0x00000009d2717223 */ /* 0x000fc20000010867 */
[----:B------:R-:W1:Y:S01]  /*6ec0*/  MUFU.EX2 R21, R21 ;  /* 0x0000001500157308 */ /* 0x000e620000000800 */
[----:B------:R-:W-:-:S01]  /*6ed0*/  FFMA.FTZ R184, R212, R9, -R103 ;  /* 0x00000009d4b87223 */ /* 0x000fc20000010867 */
[-CC-:B------:R-:W-:Y:S01]  /*6ee0*/  FFMA.FTZ R115, R214, R9.reuse, -R103.reuse ;  /* 0x00000009d6737223 */ /* 0x180fe20000010867 */
[----:B------:R-:W-:-:S01]  /*6ef0*/  FFMA.FTZ R186, R216, R9, -R103 ;  /* 0x00000009d8ba7223 */ /* 0x000fc20000010867 */
[-CC-:B------:R-:W-:Y:S01]  /*6f00*/  FFMA.FTZ R117, R218, R9.reuse, -R103.reuse ;  /* 0x00000009da757223 */ /* 0x180fe20000010867 */
[----:B------:R-:W-:-:S01]  /*6f10*/  FFMA.FTZ R188, R220, R9, -R103 ;  /* 0x00000009dcbc7223 */ /* 0x000fc20000010867 */
[-CC-:B------:R-:W-:Y:S01]  /*6f20*/  FFMA.FTZ R119, R222, R9.reuse, -R103.reuse ;  /* 0x00000009de777223 */ /* 0x180fe20000010867 */
[----:B------:R-:W-:-:S01]  /*6f30*/  FFMA.FTZ R190, R224, R9, -R103 ;  /* 0x00000009e0be7223 */ /* 0x000fc20000010867 */
[----:B------:R-:W2:Y:S01]  /*6f40*/  MUFU.EX2 R13, R13 ;  /* 0x0000000d000d7308 */ /* 0x000ea20000000800 */
[----:B------:R-:W-:-:S01]  /*6f50*/  FFMA.FTZ R121, R226, R9, -R103 ;  /* 0x00000009e2797223 */ /* 0x000fc20000010867 */
[-CC-:B------:R-:W-:Y:S01]  /*6f60*/  FFMA.FTZ R192, R228, R9.reuse, -R103.reuse ;  /* 0x00000009e4c07223 */ /* 0x180fe20000010867 */
[----:B------:R-:W-:-:S01]  /*6f70*/  FFMA.FTZ R15, R15, R9, -R103 ;  /* 0x000000090f0f7223 */ /* 0x000fc20000010867 */
[-CC-:B------:R-:W-:Y:S01]  /*6f80*/  FFMA.FTZ R103, R154, R9.reuse, -R19.reuse ;  /* 0x000000099a677223 */ /* 0x180fe20000010813 */
[----:B------:R-:W-:-:S01]  /*6f90*/  FFMA.FTZ R123, R160, R9, -R19 ;  /* 0x00000009a07b7223 */ /* 0x000fc20000010813 */
[----:B------:R-:W-:Y:S01]  /*6fa0*/  FFMA.FTZ R152, R162, R9, -R19 ;  /* 0x00000009a2987223 */ /* 0x000fe20000010813 */
[----:B0-----:R-:W-:-:S01]  /*6fb0*/  FFMA.FTZ R6, R11, R6, R12 ;  /* 0x000000060b067223 */ /* 0x001fc2000001000c */
[----:B------:R-:W0:Y:S01]  /*6fc0*/  MUFU.EX2 R16, R16 ;  /* 0x0000001000107308 */ /* 0x000e220000000800 */
[----:B-1----:R-:W-:-:S01]  /*6fd0*/  FFMA.FTZ R7, R176, R7, R21 ;  /* 0x00000007b0077223 */ /* 0x002fc20000010015 */
[-CC-:B------:R-:W-:Y:S01]  /*6fe0*/  FFMA.FTZ R125, R166, R9.reuse, -R19.reuse ;  /* 0x00000009a67d7223 */ /* 0x180fe20000010813 */
[----:B------:R-:W-:-:S01]  /*6ff0*/  FFMA.FTZ R154, R170, R9, -R19 ;  /* 0x00000009aa9a7223 */ /* 0x000fc20000010813 */
[-CC-:B------:R-:W-:Y:S01]  /*7000*/  FFMA.FTZ R135, R122, R9.reuse, -R19.reuse ;  /* 0x000000097a877223 */ /* 0x180fe20000010813 */
[----:B------:R-:W-:-:S01]  /*7010*/  FFMA.FTZ R122, R124, R9, -R19 ;  /* 0x000000097c7a7223 */ /* 0x000fc20000010813 */
[-CC-:B------:R-:W-:Y:S01]  /*7020*/  FFMA.FTZ R124, R128, R9.reuse, -R19.reuse ;  /* 0x00000009807c7223 */ /* 0x180fe20000010813 */
[----:B------:R-:W-:-:S01]  /*7030*/  FFMA.FTZ R127, R136, R9, -R19 ;  /* 0x00000009887f7223 */ /* 0x000fc20000010813 */
[----:B------:R-:W1:Y:S01]  /*7040*/  MUFU.EX2 R14, R14 ;  /* 0x0000000e000e7308 */ /* 0x000e620000000800 */
[----:B--2---:R-:W-:-:S01]  /*7050*/  FADD.FTZ R143, R13, R6 ;  /* 0x000000060d8f7221 */ /* 0x004fc20000010000 */
[-CC-:B------:R-:W-:Y:S01]  /*7060*/  FFMA.FTZ R136, R138, R9.reuse, -R19.reuse ;  /* 0x000000098a887223 */ /* 0x180fe20000010813 */
[----:B------:R-:W-:-:S01]  /*7070*/  FFMA.FTZ R129, R140, R9, -R19 ;  /* 0x000000098c817223 */ /* 0x000fc20000010813 */
[-CC-:B------:R-:W-:Y:S01]  /*7080*/  FFMA.FTZ R138, R142, R9.reuse, -R19.reuse ;  /* 0x000000098e8a7223 */ /* 0x180fe20000010813 */
[----:B------:R-:W-:-:S01]  /*7090*/  FFMA.FTZ R131, R144, R9, -R19 ;  /* 0x0000000990837223 */ /* 0x000fc20000010813 */
[-CC-:B------:R-:W-:Y:S01]  /*70a0*/  FFMA.FTZ R140, R146, R9.reuse, -R19.reuse ;  /* 0x00000009928c7223 */ /* 0x180fe20000010813 */
[----:B------:R-:W-:-:S01]  /*70b0*/  FFMA.FTZ R133, R148, R9, -R19 ;  /* 0x0000000994857223 */ /* 0x000fc20000010813 */
[----:B------:R-:W2:Y:S01]  /*70c0*/  MUFU.EX2 R18, R18 ;  /* 0x0000001200127308 */ /* 0x000ea20000000800 */
[----:B0-----:R-:W-:-:S01]  /*70d0*/  FADD.FTZ R7, R16, R7 ;  /* 0x0000000710077221 */ /* 0x001fc20000010000 */
[-CC-:B------:R-:W-:Y:S01]  /*70e0*/  FFMA.FTZ R142, R150, R9.reuse, -R19.reuse ;  /* 0x00000009968e7223 */ /* 0x180fe20000010813 */
[----:B------:R-:W-:-:S01]  /*70f0*/  FFMA.FTZ R120, R120, R9, -R19 ;  /* 0x0000000978787223 */ /* 0x000fc20000010813 */
[-CC-:B------:R-:W-:Y:S01]  /*7100*/  FFMA.FTZ R137, R126, R9.reuse, -R19.reuse ;  /* 0x000000097e897223 */ /* 0x180fe20000010813 */
[----:B------:R-:W-:-:S01]  /*7110*/  FFMA.FTZ R139, R130, R9, -R19 ;  /* 0x00000009828b7223 */ /* 0x000fc20000010813 */
[-CC-:B------:R-:W-:Y:S01]  /*7120*/  FFMA.FTZ R126, R132, R9.reuse, -R19.reuse ;  /* 0x00000009847e7223 */ /* 0x180fe20000010813 */
[----:B------:R-:W-:-:S01]  /*7130*/  FFMA.FTZ R141, R134, R9, -R19 ;  /* 0x00000009868d7223 */ /* 0x000fc20000010813 */
[----:B------:R-:W0:Y:S01]  /*7140*/  MUFU.EX2 R23, R23 ;  /* 0x0000001700177308 */ /* 0x000e220000000800 */
[----:B-1----:R-:W-:-:S01]  /*7150*/  FADD.FTZ R6, R14, R143 ;  /* 0x0000008f0e067221 */ /* 0x002fc20000010000 */
        /* <DEDUP_REMOVED lines=10> */
[----:B------:R-:W-:-:S04]  /*7200*/  FFMA.FTZ R100, R100, R9, -R19 ;  /* 0x0000000964647223 */ /* 0x000fc80000010813 */
[----:B------:R-:W2:Y:S01]  /*7210*/  MUFU.EX2 R20, R20 ;  /* 0x0000001400147308 */ /* 0x000ea20000000800 */
[----:B0-----:R-:W-:-:S07]  /*7220*/  FADD.FTZ R7, R23, R6 ;  /* 0x0000000617077221 */ /* 0x001fce0000010000 */
        /* <DEDUP_REMOVED lines=15> */
[----:B--2---:R-:W-:-:S01]  /*7320*/  FADD.FTZ R6, R91, R106 ;  /* 0x0000006a5b067221 */ /* 0x004fc20000010000 */
[----:B------:R-:W-:-:S06]  /*7330*/  FFMA.FTZ R106, R108, R9, -R19 ;  /* 0x000000096c6a7223 */ /* 0x000fcc0000010813 */
        /* <DEDUP_REMOVED lines=9> */
[----:B-1----:R-:W-:-:S01]  /*73d0*/  FADD.FTZ R108, R136, R145 ;  /* 0x00000091886c7221 */ /* 0x002fc20000010000 */
[----:B------:R-:W-:-:S06]  /*73e0*/  FFMA.FTZ R145, R110, R9, -R19 ;  /* 0x000000096e917223 */ /* 0x000fcc0000010813 */
[----:B------:R-:W1:Y:S01]  /*73f0*/  MUFU.EX2 R158, R158 ;  /* 0x0000009e009e7308 */ /* 0x000e620000000800 */
[----:B--2---:R-:W-:-:S07]  /*7400*/  FADD.FTZ R7, R95, R6 ;  /* 0x000000065f077221 */ /* 0x004fce0000010000 */
[----:B------:R-:W2:Y:S01]  /*7410*/  MUFU.EX2 R138, R138 ;  /* 0x0000008a008a7308 */ /* 0x000ea20000000800 */
[----:B0-----:R-:W-:-:S01]  /*7420*/  FADD.FTZ R147, R129, R108 ;  /* 0x0000006c81937221 */ /* 0x001fc20000010000 */
[----:B------:R-:W-:-:S06]  /*7430*/  FFMA.FTZ R108, R112, R9, -R19 ;  /* 0x00000009706c7223 */ /* 0x000fcc0000010813 */
        /* <DEDUP_REMOVED lines=44> */
[-CC-:B------:R-:W-:Y:S01]  /*7700*/  FFMA.FTZ R149, R90, R9.reuse, -R19.reuse ;  /* 0x000000095a957223 */ /* 0x180fe20000010813 */
[----:B------:R-:W-:-:S05]  /*7710*/  FFMA.FTZ R19, R102, R9, -R19 ;  /* 0x0000000966137223 */ /* 0x000fca0000010813 */
        /* <DEDUP_REMOVED lines=70> */
[----:B0-----:R-:W-:-:S03]  /*7b80*/  FADD.FTZ R6, R196, R7 ;  /* 0x00000007c4067221 */ /* 0x001fc60000010000 */
[----:B-1----:R-:W-:Y:S01]  /*7b90*/  FADD.FTZ R7, R92, R90 ;  /* 0x0000005a5c077221 */ /* 0x002fe20000010000 */
[----:B------:R-:W-:Y:S06]  /*7ba0*/  @!P0 BRA `(.L_x_28) ;  /* 0x0000000000048947 */ /* 0x000fec0003800000 */
[----:B------:R-:W-:Y:S01]  /*7bb0*/  BPT.TRAP 0x1 ;  /* 0x000000040000795c */ /* 0x000fe20000300000 */
.L_x_28:
[----:B------:R-:W-:Y:S01]  /*7bc0*/  UISETP.GT.AND UP0, UPT, UR51, UR38, UPT ;  /* 0x000000263300728c */ /* 0x000fe2000bf04270 */
[----:B------:R-:W-:Y:S01]  /*7bd0*/  F2FP.SATFINITE.E4M3.F32.PACK_AB_MERGE_C R99, R168, R99, RZ ;  /* 0x00000063a863723e */ /* 0x000fe200048070ff */
[----:B------:R-:W-:Y:S01]  /*7be0*/  ULEA UR4, UR45, UR41, 0x3 ;  /* 0x000000292d047291 */ /* 0x000fe2000f8e183f */
[----:B------:R-:W-:Y:S01]  /*7bf0*/  F2FP.SATFINITE.E4M3.F32.PACK_AB_MERGE_C R105, R174, R105, RZ ;  /* 0x00000069ae69723e */ /* 0x000fe200048070ff */
[----:B------:R-:W-:Y:S01]  /*7c00*/  UIADD3 UR51, UR51, -0x1, URZ ;  /* 0xffffffff33337890 */ /* 0x000fe2000fffe03f */
[----:B------:R-:W-:Y:S01]  /*7c10*/  F2FP.SATFINITE.E4M3.F32.PACK_AB_MERGE_C R22, R91, R22, RZ ;  /* 0x000000165b16723e */ /* 0x000fe200048070ff */
[----:B------:R-:W-:Y:S01]  /*7c20*/  UIADD3 UR4, UR4, 0x22860, URZ ;  /* 0x0002286004047890 */ /* 0x000fe2000fffe03f */
[----:B------:R-:W-:Y:S01]  /*7c30*/  PLOP3.LUT P1, PT, PT, PT, UP0, 0x80, 0x0 ;  /* 0x000000000000781c */ /* 0x000fe20003f2f008 */
[----:B------:R-:W-:Y:S01]  /*7c40*/  UMOV UR47, UR50 ;  /* 0x00000032002f7c82 */ /* 0x000fe20008000000 */
[----:B------:R-:W-:Y:S01]  /*7c50*/  F2FP.SATFINITE.E4M3.F32.PACK_AB_MERGE_C R14, R23, R14, RZ ;  /* 0x0000000e170e723e */ /* 0x000fe200048070ff */
[----:B------:R-:W-:Y:S01]  /*7c60*/  UPRMT UR4, UR43, 0x654, UR4 ;  /* 0x000006542b047896 */ /* 0x000fe20008000004 */
[----:B------:R-:W-:Y:S01]  /*7c70*/  F2FP.SATFINITE.E4M3.F32.PACK_AB_MERGE_C R113, R184, R113, RZ ;  /* 0x00000071b871723e */ /* 0x000fe200048070ff */
[----:B------:R-:W-:Y:S01]  /*7c80*/  FMUL.FTZ R24, R24, R11 ;  /* 0x0000000b18187220 */ /* 0x000fe20000410000 */
[----:B------:R-:W-:Y:S01]  /*7c90*/  F2FP.SATFINITE.E4M3.F32.PACK_AB_MERGE_C R117, R188, R117, RZ ;  /* 0x00000075bc75723e */ /* 0x000fe200048070ff */
[----:B------:R-:W-:Y:S01]  /*7ca0*/  FMUL.FTZ R25, R25, R11 ;  /* 0x0000000b19197220 */ /* 0x000fe20000410000 */
[----:B------:R-:W-:Y:S01]  /*7cb0*/  F2FP.SATFINITE.E4M3.F32.PACK_AB_MERGE_C R99, R164, R97, R99 ;  /* 0x00000061a463723e */ /* 0x000fe20004807063 */
[----:B------:R-:W-:Y:S01]  /*7cc0*/  FMUL.FTZ R28, R28, R11 ;  /* 0x0000000b1c1c7220 */ /* 0x000fe20000410000 */
[----:B------:R-:W-:Y:S01]  /*7cd0*/  F2FP.SATFINITE.E4M3.F32.PACK_AB_MERGE_C R105, R172, R101, R105 ;  /* 0x00000065ac69723e */ /* 0x000fe20004807069 */
[----:B------:R-:W-:Y:S01]  /*7ce0*/  FMUL.FTZ R29, R29, R11 ;  /* 0x0000000b1d1d7220 */ /* 0x000fe20000410000 */
[----:B------:R-:W-:Y:S01]  /*7cf0*/  F2FP.SATFINITE.E4M3.F32.PACK_AB_MERGE_C R18, R103, R18, RZ ;  /* 0x000000126712723e */ /* 0x000fe200048070ff */
[----:B------:R-:W-:Y:S01]  /*7d00*/  SYNCS.ARRIVE.TRANS64.RED.A1T0 RZ, [UR4], RZ ;  /* 0x000000ffffff79a7 */ /* 0x000fe20008100404 */
[----:B------:R-:W-:Y:S01]  /*7d10*/  F2FP.SATFINITE.E4M3.F32.PACK_AB_MERGE_C R125, R154, R125, RZ ;  /* 0x0000007d9a7d723e */ /* 0x000fe200048070ff */
[----:B------:R-:W-:Y:S01]  /*7d20*/  FMUL.FTZ R32, R32, R11 ;  /* 0x0000000b20207220 */ /* 0x000fe20000410000 */
[----:B------:R-:W-:Y:S01]  /*7d30*/  F2FP.SATFINITE.E4M3.F32.PACK_AB_MERGE_C R95, R158, R95, RZ ;  /* 0x0000005f9e5f723e */ /* 0x000fe200048070ff */
[----:B------:R-:W-:Y:S01]  /*7d40*/  FMUL.FTZ R33, R33, R11 ;  /* 0x0000000b21217220 */ /* 0x000fe20000410000 */
[----:B------:R-:W-:Y:S01]  /*7d50*/  F2FP.SATFINITE.E4M3.F32.PACK_AB_MERGE_C R129, R138, R129, RZ ;  /* 0x000000818a81723e */ /* 0x000fe200048070ff */
[----:B------:R-:W-:Y:S01]  /*7d60*/  FMUL.FTZ R36, R36, R11 ;  /* 0x0000000b24247220 */ /* 0x000fe20000410000 */
[----:B------:R-:W-:Y:S01]  /*7d70*/  F2FP.SATFINITE.E4M3.F32.PACK_AB_MERGE_C R133, R142, R133, RZ ;  /* 0x000000858e85723e */ /* 0x000fe200048070ff */
[-C--:B------:R-:W-:Y:S01]  /*7d80*/  FMUL.FTZ R37, R37, R11.reuse ;  /* 0x0000000b25257220 */ /* 0x080fe20000410000 */
[----:B------:R-:W-:Y:S01]  /*7d90*/  F2FP.SATFINITE.E4M3.F32.PACK_AB_MERGE_C R122, R137, R122, RZ ;  /* 0x0000007a897a723e */ /* 0x000fe200048070ff */
[----:B------:R-:W-:Y:S01]  /*7da0*/  FMUL.FTZ R40, R40, R11 ;  /* 0x0000000b28287220 */ /* 0x000fe20000410000 */
[----:B------:R-:W-:Y:S01]  /*7db0*/  F2FP.SATFINITE.E4M3.F32.PACK_AB_MERGE_C R109, R180, R109, RZ ;  /* 0x0000006db46d723e */ /* 0x000fe200048070ff */
[-C--:B------:R-:W-:Y:S01]  /*7dc0*/  FMUL.FTZ R41, R41, R11.reuse ;  /* 0x0000000b29297220 */ /* 0x080fe20000410000 */
[----:B------:R-:W-:Y:S01]  /*7dd0*/  F2FP.SATFINITE.E4M3.F32.PACK_AB_MERGE_C R126, R141, R126, RZ ;  /* 0x0000007e8d7e723e */ /* 0x000fe200048070ff */
[-C--:B------:R-:W-:Y:S01]  /*7de0*/  FMUL.FTZ R44, R44, R11.reuse ;  /* 0x0000000b2c2c7220 */ /* 0x080fe20000410000 */
[----:B------:R-:W-:Y:S01]  /*7df0*/  F2FP.SATFINITE.E4M3.F32.PACK_AB_MERGE_C R106, R145, R106, RZ ;  /* 0x0000006a916a723e */ /* 0x000fe200048070ff */
[-C--:B------:R-:W-:Y:S01]  /*7e00*/  FMUL.FTZ R45, R45, R11.reuse ;  /* 0x0000000b2d2d7220 */ /* 0x080fe20000410000 */
[----:B------:R-:W-:Y:S01]  /*7e10*/  F2FP.SATFINITE.E4M3.F32.PACK_AB_MERGE_C R110, R151, R110, RZ ;  /* 0x0000006e976e723e */ /* 0x000fe200048070ff */
[----:B------:R-:W-:Y:S01]  /*7e20*/  FMUL.FTZ R48, R48, R11 ;  /* 0x0000000b30307220 */ /* 0x000fe20000410000 */
        /* <DEDUP_REMOVED lines=8> */
[----:B------:R-:W-:Y:S01]  /*7eb0*/  F2FP.SATFINITE.E4M3.F32.PACK_AB_MERGE_C R22, R89, R20, R22 ;  /* 0x000000145916723e */ /* 0x000fe20004807016 */
[-C--:B------:R-:W-:Y:S01]  /*7ec0*/  FMUL.FTZ R57, R57, R11.reuse ;  /* 0x0000000b39397220 */ /* 0x080fe20000410000 */
[----:B------:R-:W-:Y:S01]  /*7ed0*/  R2UR UR45, R3 ;  /* 0x00000000032d72ca */ /* 0x000fe200000e0000 */
[-C--:B------:R-:W-:Y:S01]  /*7ee0*/  FMUL.FTZ R60, R60, R11.reuse ;  /* 0x0000000b3c3c7220 */ /* 0x080fe20000410000 */
[----:B------:R-:W-:Y:S01]  /*7ef0*/  F2FP.SATFINITE.E4M3.F32.PACK_AB_MERGE_C R184, R13, R12, R14 ;  /* 0x0000000c0db8723e */ /* 0x000fe2000480700e */
[----:B------:R-:W-:Y:S01]  /*7f00*/  FMUL.FTZ R61, R61, R11 ;  /* 0x0000000b3d3d7220 */ /* 0x000fe20000410000 */
[----:B------:R-:W-:Y:S01]  /*7f10*/  F2FP.SATFINITE.E4M3.F32.PACK_AB_MERGE_C R172, R182, R111, R113 ;  /* 0x0000006fb6ac723e */ /* 0x000fe20004807071 */
[----:B------:R-:W-:Y:S01]  /*7f20*/  FMUL.FTZ R64, R64, R11 ;  /* 0x0000000b40407220 */ /* 0x000fe20000410000 */
[----:B------:R-:W-:Y:S01]  /*7f30*/  F2FP.SATFINITE.E4M3.F32.PACK_AB_MERGE_C R174, R186, R115, R117 ;  /* 0x00000073baae723e */ /* 0x000fe20004807075 */
[-C--:B------:R-:W-:Y:S01]  /*7f40*/  FMUL.FTZ R65, R65, R11.reuse ;  /* 0x0000000b41417220 */ /* 0x080fe20000410000 */
        /* <DEDUP_REMOVED lines=9> */
[----:B------:R-:W-:Y:S01]  /*7fe0*/  FMUL.FTZ R85, R85, R11 ;  /* 0x0000000b55557220 */ /* 0x000fe20000410000 */
        /* <DEDUP_REMOVED lines=32> */
[----:B------:R-:W-:Y:S01]  /*81f0*/  F2FP.SATFINITE.E4M3.F32.PACK_AB_MERGE_C R185, R16, R21, R18 ;  /* 0x0000001510b9723e */ /* 0x000fe20004807012 */
[----:B------:R-:W-:Y:S01]  /*8200*/  IMAD.MOV.U32 R13, RZ, RZ, R8 ;  /* 0x000000ffff0d7224 */ /* 0x000fe200078e0008 */
[----:B------:R-:W-:Y:S01]  /*8210*/  F2FP.SATFINITE.E4M3.F32.PACK_AB_MERGE_C R187, R152, R123, R125 ;  /* 0x0000007b98bb723e */ /* 0x000fe2000480707d */
[----:B------:R-:W-:Y:S01]  /*8220*/  IMAD.MOV.U32 R11, RZ, RZ, R10 ;  /* 0x000000ffff0b7224 */ /* 0x000fe200078e000a */
[----:B------:R-:W-:Y:S01]  /*8230*/  F2FP.SATFINITE.E4M3.F32.PACK_AB_MERGE_C R180, R156, R93, R95 ;  /* 0x0000005d9cb4723e */ /* 0x000fe2000480705f */
[----:B------:R-:W-:Y:S01]  /*8240*/  IMAD.MOV.U32 R182, RZ, RZ, R99 ;  /* 0x000000ffffb67224 */ /* 0x000fe200078e0063 */
[----:B------:R-:W-:Y:S01]  /*8250*/  F2FP.SATFINITE.E4M3.F32.PACK_AB_MERGE_C R181, R136, R127, R129 ;  /* 0x0000007f88b5723e */ /* 0x000fe20004807081 */
[----:B------:R-:W-:Y:S01]  /*8260*/  IMAD.MOV.U32 R176, RZ, RZ, R105 ;  /* 0x000000ffffb07224 */ /* 0x000fe200078e0069 */
[----:B------:R-:W-:-:S02]  /*8270*/  F2FP.SATFINITE.E4M3.F32.PACK_AB_MERGE_C R183, R140, R131, R133 ;  /* 0x000000838cb7723e */ /* 0x000fc40004807085 */
[----:B------:R-:W-:Y:S02]  /*8280*/  F2FP.SATFINITE.E4M3.F32.PACK_AB_MERGE_C R177, R135, R120, R122 ;  /* 0x0000007887b1723e */ /* 0x000fe4000480707a */
[----:B------:R-:W-:Y:S02]  /*8290*/  F2FP.SATFINITE.E4M3.F32.PACK_AB_MERGE_C R178, R178, R107, R109 ;  /* 0x0000006bb2b2723e */ /* 0x000fe4000480706d */
[----:B------:R-:W-:Y:S02]  /*82a0*/  F2FP.SATFINITE.E4M3.F32.PACK_AB_MERGE_C R179, R139, R124, R126 ;  /* 0x0000007c8bb3723e */ /* 0x000fe4000480707e */
[----:B------:R-:W-:Y:S02]  /*82b0*/  F2FP.SATFINITE.E4M3.F32.PACK_AB_MERGE_C R173, R143, R104, R106 ;  /* 0x000000688fad723e */ /* 0x000fe4000480706a */
[----:B------:R-:W-:Y:S02]  /*82c0*/  F2FP.SATFINITE.E4M3.F32.PACK_AB_MERGE_C R175, R147, R108, R110 ;  /* 0x0000006c93af723e */ /* 0x000fe4000480706e */
[----:B------:R-:W-:-:S02]  /*82d0*/  F2FP.SATFINITE.E4M3.F32.PACK_AB_MERGE_C R168, R190, R119, R121 ;  /* 0x00000077bea8723e */ /* 0x000fc40004807079 */
[----:B------:R-:W-:Y:S02]  /*82e0*/  F2FP.SATFINITE.E4M3.F32.PACK_AB_MERGE_C R169, R149, R88, R19 ;  /* 0x0000005895a9723e */ /* 0x000fe40004807013 */
[----:B------:R-:W-:Y:S02]  /*82f0*/  F2FP.SATFINITE.E4M3.F32.PACK_AB_MERGE_C R170, R194, R15, R17 ;  /* 0x0000000fc2aa723e */ /* 0x000fe40004807011 */
[----:B------:R-:W-:Y:S02]  /*8300*/  F2FP.SATFINITE.E4M3.F32.PACK_AB_MERGE_C R171, R171, R96, R23 ;  /* 0x00000060abab723e */ /* 0x000fe40004807017 */
[----:B------:R-:W-:Y:S01]  /*8310*/  MOV R186, R22 ;  /* 0x0000001600ba7202 */ /* 0x000fe20000000f00 */
[----:B------:R-:W-:Y:S06]  /*8320*/  @P1 BRA `(.L_x_29) ;  /* 0xffffffcc00201947 */ /* 0x000fec000383ffff */
.L_x_18:
[----:B------:R-:W-:Y:S06]  /*8330*/  BAR.ARV 0x8, 0x180 ;  /* 0x0206000000007b1d */ /* 0x000fec0000002000 */
[----:B------:R-:W-:Y:S05]  /*8340*/  @!P0 BRA `(.L_x_30) ;  /* 0x0000000000048947 */ /* 0x000fea0003800000 */
[----:B------:R-:W-:Y:S01]  /*8350*/  BPT.TRAP 0x1 ;  /* 0x000000040000795c */ /* 0x000fe20000300000 */
.L_x_30:
[----:B------:R-:W-:Y:S01]  /*8360*/  R2UR UR9, R3 ;  /* 0x00000000030972ca */ /* 0x000fe200000e0000 */
[----:B------:R-:W-:-:S05]  /*8370*/  IMAD.U32 R0, RZ, RZ, UR50 ;  /* 0x00000032ff007e24 */ /* 0x000fca000f8e00ff */
[----:B------:R-:W-:-:S07]  /*8380*/  SHF.L.U32 R0, R0, 0x1f, RZ ;  /* 0x0000001f00007819 */ /* 0x000fce00000006ff */
[----:B------:R-:W-:-:S09]  /*8390*/  ULEA UR9, UR9, UR41, 0x3 ;  /* 0x0000002909097291 */ /* 0x000fd2000f8e183f */
[----:B------:R0:W1:Y:S01]  /*83a0*/  SYNCS.PHASECHK.TRANS64.TRYWAIT P1, [UR9+0x22850], R0 ;  /* 0x02285000ff0075a7 */ /* 0x0000620008020149 */
[----:B------:R-:W-:Y:S05]  /*83b0*/  @!P0 BRA `(.L_x_31) ;  /* 0x0000000000048947 */ /* 0x000fea0003800000 */
[----:B------:R-:W-:Y:S01]  /*83c0*/  BPT.TRAP 0x1 ;  /* 0x000000040000795c */ /* 0x000fe20000300000 */
.L_x_31:
[----:B-1----:R-:W-:Y:S05]  /*83d0*/  @P1 BRA `(.L_x_32) ;  /* 0x0000000000081947 */ /* 0x002fea0003800000 */
[----:B------:R-:W1:Y:S02]  /*83e0*/  SYNCS.PHASECHK.TRANS64.TRYWAIT P1, [UR9+0x22850], R0 ;  /* 0x02285000ff0075a7 */ /* 0x000e640008020149 */
[----:B-1----:R-:W-:Y:S05]  /*83f0*/  @!P1 BRA `(.L_x_33) ;  /* 0x0000007c00d89947 */ /* 0x002fea0003800000 */
.L_x_32:
[----:B------:R-:W-:Y:S01]  /*8400*/  UIADD3 UR41, UR41, 0x400, URZ ;  /* 0x0000040029297890 */ /* 0x000fe2000fffe03f */
[----:B------:R-:W-:Y:S01]  /*8410*/  R2UR UR4, R3 ;  /* 0x00000000030472ca */ /* 0x000fe200000e0000 */
[----:B------:R-:W-:Y:S01]  /*8420*/  WARPGROUP.ARRIVE ;  /* 0x00000000000079c5 */ /* 0x000fe20000000000 */
[----:B------:R-:W-:Y:S01]  /*8430*/  UMOV UR7, 0xc0000010 ;  /* 0xc000001000077882 */ /* 0x000fe20000000000 */
[----:B------:R-:W-:Y:S01]  /*8440*/  USHF.R.U32.HI UR41, URZ, 0x4, UR41 ;  /* 0x000000043f297899 */ /* 0x000fe20008011629 */
[----:B------:R-:W-:Y:S01]  /*8450*/  IMAD.MOV.U32 R4, RZ, RZ, 0x3f800000 ;  /* 0x3f800000ff047424 */ /* 0x000fe200078e00ff */
[----:B------:R-:W-:Y:S02]  /*8460*/  ULDC.64 UR10, c[0x0][0x9a0] ;  /* 0x00026800000a7ab9 */ /* 0x000fe40000000a00 */
[----:B------:R-:W-:Y:S02]  /*8470*/  ULOP3.LUT UR41, UR41, 0x3fff, URZ, 0xc0, !UPT ;  /* 0x00003fff29297892 */ /* 0x000fe4000f8ec03f */
[----:B------:R-:W-:-:S02]  /*8480*/  UISETP.NE.U32.AND UP0, UPT, UR10, URZ, UPT ;  /* 0x0000003f0a00728c */ /* 0x000fc4000bf05070 */
[----:B------:R-:W-:Y:S02]  /*8490*/  ULOP3.LUT UR8, UR41, 0x10000, URZ, 0xfc, !UPT ;  /* 0x0001000029087892 */ /* 0x000fe4000f8efc3f */
[----:B------:R-:W-:Y:S02]  /*84a0*/  UISETP.NE.AND.EX UP0, UPT, UR11, URZ, UPT, UP0 ;  /* 0x0000003f0b00728c */ /* 0x000fe4000bf05300 */
[----:B------:R-:W-:-:S04]  /*84b0*/  UIMAD UR8, UR4, 0x500, UR8 ;  /* 0x00000500040878a4 */ /* 0x000fc8000f8e0208 */
[----:B------:R-:W-:Y:S01]  /*84c0*/  UIADD3 UR4, UR8, 0x100, URZ ;  /* 0x0000010008047890 */ /* 0x000fe2000fffe03f */
[----:B------:R-:W-:Y:S02]  /*84d0*/  PLOP3.LUT P1, PT, PT, PT, UP0, 0x80, 0x0 ;  /* 0x000000000000781c */ /* 0x000fe40003f2f008 */
[----:B------:R-:W-:-:S06]  /*84e0*/  UMOV UR6, UR8 ;  /* 0x0000000800067c82 */ /* 0x000fcc0008000000 */
[----:B------:R-:W-:Y:S01]  /*84f0*/  QGMMA.64x128x32.F32.E4M3.E4M3 R24, R184, gdesc[UR4], R24, gsb0 ;  /* 0x01e00004b8187df3 */ /* 0x000fe20008000818 */
[----:B------:R-:W-:Y:S01]  /*8500*/  UMOV UR7, 0xc0000010 ;  /* 0xc000001000077882 */ /* 0x000fe20000000000 */
[----:B------:R-:W-:Y:S01]  /*8510*/  UMOV UR6, UR4 ;  /* 0x0000000400067c82 */ /* 0x000fe20008000000 */
[----:B------:R-:W-:Y:S02]  /*8520*/  @UP0 ULDC.64 UR12, c[0x0][0x9c8] ;  /* 0x00027200000c0ab9 */ /* 0x000fe40000000a00 */
[----:B------:R-:W-:Y:S01]  /*8530*/  @UP0 UIMAD.WIDE.U32 UR4, UR37, UR12, URZ ;  /* 0x0000000c250402a5 */ /* 0x000fe2000f8e003f */
[----:B------:R-:W-:Y:S02]  /*8540*/  WARPGROUP.DEPBAR.LE gsb0, 0x0 ;  /* 0x00008000000079c5 */ /* 0x000fe40000010000 */
[----:B------:R-:W-:-:S06]  /*8550*/  WARPGROUP.ARRIVE ;  /* 0x00000000000079c5 */ /* 0x000fcc0000000000 */
[----:B------:R-:W-:Y:S01]  /*8560*/  QGMMA.64x128x32.F32.E4M3.E4M3 R24, R180, gdesc[UR4], R24, gsb0 ;  /* 0x01e00004b4187df3 */ /* 0x000fe20008000818 */
[----:B------:R-:W-:Y:S02]  /*8570*/  @UP0 UIMAD UR6, UR39, UR12, URZ ;  /* 0x0000000c270602a4 */ /* 0x000fe4000f8e023f */
[----:B------:R-:W-:Y:S02]  /*8580*/  @UP0 USHF.R.S32.HI UR7, URZ, 0x1f, UR42 ;  /* 0x0000001f3f070899 */ /* 0x000fe4000801142a */
[----:B------:R-:W-:-:S03]  /*8590*/  @UP0 UIMAD UR6, UR37, UR13, UR6 ;  /* 0x0000000d250602a4 */ /* 0x000fc6000f8e0206 */
[----:B------:R-:W-:Y:S01]  /*85a0*/  @UP0 ULDC.64 UR12, c[0x0][0x9d0] ;  /* 0x00027400000c0ab9 */ /* 0x000fe20000000a00 */
[----:B------:R-:W-:Y:S02]  /*85b0*/  @UP0 UIADD3 UR5, UR5, UR6, URZ ;  /* 0x0000000605050290 */ /* 0x000fe4000fffe03f */
[----:B------:R-:W-:Y:S02]  /*85c0*/  @UP0 UIMAD UR6, UR7, UR12, URZ ;  /* 0x0000000c070602a4 */ /* 0x000fe4000f8e023f */
[----:B------:R-:W-:Y:S02]  /*85d0*/  @UP0 UIMAD.WIDE.U32 UR4, UR42, UR12, UR4 ;  /* 0x0000000c2a0402a5 */ /* 0x000fe4000f8e0004 */
[----:B------:R-:W-:-:S04]  /*85e0*/  @UP0 UIMAD UR6, UR42, UR13, UR6 ;  /* 0x0000000d2a0602a4 */ /* 0x000fc8000f8e0206 */
[----:B------:R-:W-:Y:S02]  /*85f0*/  @UP0 UIADD3 UR5, UR5, UR6, URZ ;  /* 0x0000000605050290 */ /* 0x000fe4000fffe03f */
[----:B------:R-:W-:-:S04]  /*8600*/  @UP0 ULEA UR6, UP1, UR4, UR10, 0x2 ;  /* 0x0000000a04060291 */ /* 0x000fc8000f82103f */
[----:B------:R-:W-:Y:S02]  /*8610*/  @UP0 ULEA.HI.X UR7, UR4, UR11, UR5, 0x2, UP1 ;  /* 0x0000000b04070291 */ /* 0x000fe400088f1405 */
[----:B------:R-:W-:Y:S01]  /*8620*/  UIADD3 UR4, UR8, 0x200, URZ ;  /* 0x0000020008047890 */ /* 0x000fe2000fffe03f */
[----:B------:R-:W-:-:S03]  /*8630*/  MOV R2, UR6 ;  /* 0x0000000600027c02 */ /* 0x000fc60008000f00 */
[----:B------:R-:W-:Y:S01]  /*8640*/  IMAD.U32 R3, RZ, RZ, UR7 ;  /* 0x00000007ff037e24 */ /* 0x000fe2000f8e00ff */
[----:B------:R-:W-:Y:S02]  /*8650*/  UMOV UR7, 0xc0000010 ;  /* 0xc000001000077882 */ /* 0x000fe40000000000 */
[----:B------:R-:W-:Y:S02]  /*8660*/  UMOV UR6, UR4 ;  /* 0x0000000400067c82 */ /* 0x000fe40008000000 */
[----:B------:R2:W3:Y:S01]  /*8670*/  @P1 LDG.E R4, desc[UR48][R2.64] ;  /* 0x0000003002041981 */ /* 0x0004e2000c1e1900 */
[----:B------:R-:W-:Y:S01]  /*8680*/  UIADD3 UR4, UR8, 0x300, URZ ;  /* 0x0000030008047890 */ /* 0x000fe2000fffe03f */
[----:B------:R-:W-:Y:S02]  /*8690*/  WARPGROUP.DEPBAR.LE gsb0, 0x0 ;  /* 0x00008000000079c5 */ /* 0x000fe40000010000 */
[----:B------:R-:W-:-:S06]  /*86a0*/  WARPGROUP.ARRIVE ;  /* 0x00000000000079c5 */ /* 0x000fcc0000000000 */
[----:B------:R-:W-:Y:S01]  /*86b0*/  QGMMA.64x128x32.F32.E4M3.E4M3 R24, R176, gdesc[UR4], R24, gsb0 ;  /* 0x01e00004b0187df3 */ /* 0x000fe20008000818 */
[----:B------:R-:W-:Y:S01]  /*86c0*/  UMOV UR6, UR4 ;  /* 0x0000000400067c82 */ /* 0x000fe20008000000 */
[----:B------:R-:W-:Y:S01]  /*86d0*/  UMOV UR7, 0xc0000010 ;  /* 0xc000001000077882 */ /* 0x000fe20000000000 */
[----:B------:R-:W-:Y:S01]  /*86e0*/  UIADD3 UR8, UR8, 0x400, URZ ;  /* 0x0000040008087890 */ /* 0x000fe2000fffe03f */
[----:B-1----:R-:W1:Y:S04]  /*86f0*/  SHFL.BFLY PT, R5, R6, 0x2, 0x1f ;  /* 0x0c401f0006057f89 */ /* 0x002e6800000e0000 */
[----:B------:R-:W4:Y:S01]  /*8700*/  SHFL.BFLY PT, R12, R7, 0x2, 0x1f ;  /* 0x0c401f00070c7f89 */ /* 0x000f2200000e0000 */
[----:B------:R-:W-:Y:S02]  /*8710*/  WARPGROUP.DEPBAR.LE gsb0, 0x0 ;  /* 0x00008000000079c5 */ /* 0x000fe40000010000 */
[----:B------:R-:W-:-:S06]  /*8720*/  WARPGROUP.ARRIVE ;  /* 0x00000000000079c5 */ /* 0x000fcc0000000000 */
[----:B------:R-:W-:Y:S01]  /*8730*/  QGMMA.64x128x32.F32.E4M3.E4M3 R24, R172, gdesc[UR4], R24, gsb0 ;  /* 0x01e00004ac187df3 */ /* 0x000fe20008000818 */
[----:B------:R-:W-:Y:S01]  /*8740*/  UMOV UR6, UR8 ;  /* 0x0000000800067c82 */ /* 0x000fe20008000000 */
[----:B------:R-:W-:Y:S01]  /*8750*/  UMOV UR7, 0xc0000010 ;  /* 0xc000001000077882 */ /* 0x000fe20000000000 */
[----:B-1----:R-:W-:Y:S01]  /*8760*/  FADD.FTZ R5, R5, R6 ;  /* 0x0000000605057221 */ /* 0x002fe20000010000 */
[----:B----4-:R-:W-:-:S04]  /*8770*/  FADD.FTZ R12, R12, R7 ;  /* 0x000000070c0c7221 */ /* 0x010fc80000010000 */
[----:B0-----:R-:W0:Y:S04]  /*8780*/  SHFL.BFLY PT, R0, R5, 0x1, 0x1f ;  /* 0x0c201f0005007f89 */ /* 0x001e2800000e0000 */
[----:B--2---:R-:W1:Y:S01]  /*8790*/  SHFL.BFLY PT, R3, R12, 0x1, 0x1f ;  /* 0x0c201f000c037f89 */ /* 0x004e6200000e0000 */
[----:B------:R-:W-:Y:S02]  /*87a0*/  IMAD.MOV.U32 R7, RZ, RZ, RZ ;  /* 0x000000ffff077224 */ /* 0x000fe400078e00ff */
[----:B0-----:R-:W-:Y:S01]  /*87b0*/  FADD.FTZ R13, R5, R0 ;  /* 0x00000000050d7221 */ /* 0x001fe20000010000 */
[----:B-1----:R-:W-:-:S04]  /*87c0*/  FADD.FTZ R14, R12, R3 ;  /* 0x000000030c0e7221 */ /* 0x002fc80000010000 */
[C---:B------:R-:W-:Y:S01]  /*87d0*/  FSETP.NE.FTZ.AND P1, PT, R13.reuse, RZ, PT ;  /* 0x000000ff0d00720b */ /* 0x040fe20003f35000 */
[----:B------:R-:W-:Y:S01]  /*87e0*/  FMUL.FTZ R15, R13, 0.00390625 ;  /* 0x3b8000000d0f7820 */ /* 0x000fe20000410000 */
[----:B------:R-:W-:-:S04]  /*87f0*/  FMUL.FTZ R6, R14, 0.00390625 ;  /* 0x3b8000000e067820 */ /* 0x000fc80000410000 */
[----:B------:R-:W-:Y:S02]  /*8800*/  FSETP.NE.FTZ.AND P2, PT, R15, RZ, PT ;  /* 0x000000ff0f00720b */ /* 0x000fe40003f55000 */
[----:B------:R-:W-:-:S05]  /*8810*/  FSETP.NE.FTZ.AND P3, PT, R6, RZ, PT ;  /* 0x000000ff0600720b */ /* 0x000fca0003f75000 */
[----:B------:R-:W-:Y:S01]  /*8820*/  @P1 MUFU.RCP R7, R13 ;  /* 0x0000000d00071308 */ /* 0x000fe20000001000 */
[----:B------:R-:W-:Y:S01]  /*8830*/  FSETP.NE.FTZ.AND P1, PT, R14, RZ, PT ;  /* 0x000000ff0e00720b */ /* 0x000fe20003f35000 */
[----:B------:R-:W-:Y:S01]  /*8840*/  IMAD.MOV.U32 R11, RZ, RZ, RZ ;  /* 0x000000ffff0b7224 */ /* 0x000fe200078e00ff */
[----:B------:R-:W-:Y:S02]  /*8850*/  WARPGROUP.DEPBAR.LE gsb0, 0x0 ;  /* 0x00008000000079c5 */ /* 0x000fe40000010000 */
[----:B------:R-:W-:-:S06]  /*8860*/  WARPGROUP.ARRIVE ;  /* 0x00000000000079c5 */ /* 0x000fcc0000000000 */
[----:B------:R-:W-:Y:S01]  /*8870*/  QGMMA.64x128x32.F32.E4M3.E4M3 R24, R168, gdesc[UR4], R24, gsb0 ;  /* 0x01e00004a8187df3 */ /* 0x000fe20008000818 */
[----:B------:R-:W0:Y:S08]  /*8880*/  @P2 MUFU.LG2 R2, R15 ;  /* 0x0000000f00022308 */ /* 0x000e300000000c00 */
[----:B------:R-:W1:Y:S08]  /*8890*/  @P3 MUFU.LG2 R6, R6 ;  /* 0x0000000600063308 */ /* 0x000e700000000c00 */
[----:B------:R-:W2:Y:S01]  /*88a0*/  @P1 MUFU.RCP R11, R14 ;  /* 0x0000000e000b1308 */ /* 0x000ea20000001000 */
[C---:B------:R-:W-:Y:S01]  /*88b0*/  @P2 FMUL.FTZ R5, R9.reuse, 0.69314718246459960938 ;  /* 0x3f31721809052820 */ /* 0x040fe20000410000 */
[----:B0-----:R-:W-:Y:S01]  /*88c0*/  @P2 FMUL.FTZ R2, R2, 0.69314718246459960938 ;  /* 0x3f31721802022820 */ /* 0x001fe20000410000 */
[----:B------:R-:W-:Y:S01]  /*88d0*/  @P3 FMUL.FTZ R12, R9, 0.69314718246459960938 ;  /* 0x3f317218090c3820 */ /* 0x000fe20000410000 */
[----:B------:R-:W-:Y:S01]  /*88e0*/  IMAD.MOV.U32 R0, RZ, RZ, -0x800000 ;  /* 0xff800000ff007424 */ /* 0x000fe200078e00ff */
[----:B------:R-:W-:Y:S01]  /*88f0*/  MOV R3, 0xff800000 ;  /* 0xff80000000037802 */ /* 0x000fe20000000f00 */
[----:B------:R-:W-:Y:S01]  /*8900*/  @P2 FFMA.FTZ R0, R5, R10, R2 ;  /* 0x0000000a05002223 */ /* 0x000fe20000010002 */
[----:B-1----:R-:W-:Y:S01]  /*8910*/  @P3 FMUL.FTZ R9, R6, 0.69314718246459960938 ;  /* 0x3f31721806093820 */ /* 0x002fe20000410000 */
[----:B---3--:R-:W-:-:S03]  /*8920*/  FMUL.FTZ R2, R7, R4 ;  /* 0x0000000407027220 */ /* 0x008fc60000410000 */
[----:B------:R-:W-:Y:S01]  /*8930*/  @P3 FFMA.FTZ R3, R12, R8, R9 ;  /* 0x000000080c033223 */ /* 0x000fe20000010009 */
[----:B--2---:R-:W-:Y:S01]  /*8940*/  FMUL.FTZ R4, R11, R4 ;  /* 0x000000040b047220 */ /* 0x004fe20000410000 */
[----:B------:R-:W-:Y:S02]  /*8950*/  WARPGROUP.DEPBAR.LE gsb0, 0x0 ;  /* 0x00008000000079c5 */ /* 0x000fe40000010000 */
[----:B------:R-:W-:Y:S05]  /*8960*/  @!P0 BRA `(.L_x_34) ;  /* 0x0000000000048947 */ /* 0x000fea0003800000 */
[----:B------:R-:W-:Y:S01]  /*8970*/  BPT.TRAP 0x1 ;  /* 0x000000040000795c */ /* 0x000fe20000300000 */
.L_x_34:
[----:B------:R-:W-:Y:S01]  /*8980*/  UIADD3 UR4, UR9, 0x22860, URZ ;  /* 0x0002286009047890 */ /* 0x000fe2000fffe03f */
[-C--:B------:R-:W-:Y:S01]  /*8990*/  FMUL.FTZ R7, R24, R2.reuse ;  /* 0x0000000218077220 */ /* 0x080fe20000410000 */
[-C--:B------:R-:W-:Y:S01]  /*89a0*/  FMUL.FTZ R9, R29, R2.reuse ;  /* 0x000000021d097220 */ /* 0x080fe20000410000 */
[-C--:B------:R-:W-:Y:S01]  /*89b0*/  FMUL.FTZ R10, R32, R2.reuse ;  /* 0x00000002200a7220 */ /* 0x080fe20000410000 */
[----:B------:R-:W-:Y:S01]  /*89c0*/  UPRMT UR4, UR43, 0x654, UR4 ;  /* 0x000006542b047896 */ /* 0x000fe20008000004 */
        /* <DEDUP_REMOVED lines=8> */
[----:B------:R-:W-:Y:S01]  /*8a50*/  SYNCS.ARRIVE.TRANS64.RED.A1T0 RZ, [UR4], RZ ;  /* 0x000000ffffff79a7 */ /* 0x000fe20008100404 */
        /* <DEDUP_REMOVED lines=47> */
[----:B------:R-:W-:Y:S01]  /*8d50*/  PLOP3.LUT P0, PT, PT, PT, PT, 0x8, 0x0 ;  /* 0x000000000000781c */ /* 0x000fe20003f0e170 */
[-C--:B------:R-:W-:Y:S01]  /*8d60*/  FMUL.FTZ R70, R70, R4.reuse ;  /* 0x0000000446467220 */ /* 0x080fe20000410000 */
[-C--:B------:R-:W-:Y:S01]  /*8d70*/  FMUL.FTZ R67, R67, R4.reuse ;  /* 0x0000000443437220 */ /* 0x080fe20000410000 */
[-C--:B------:R-:W-:Y:S01]  /*8d80*/  FMUL.FTZ R78, R78, R4.reuse ;  /* 0x000000044e4e7220 */ /* 0x080fe20000410000 */
[-C--:B------:R-:W-:Y:S01]  /*8d90*/  FMUL.FTZ R75, R75, R4.reuse ;  /* 0x000000044b4b7220 */ /* 0x080fe20000410000 */
[-C--:B------:R-:W-:Y:S01]  /*8da0*/  FMUL.FTZ R86, R86, R4.reuse ;  /* 0x0000000456567220 */ /* 0x080fe20000410000 */
[----:B------:R-:W-:-:S07]  /*8db0*/  FMUL.FTZ R83, R83, R4 ;  /* 0x0000000453537220 */ /* 0x000fce0000410000 */
.L_x_10:
[----:B------:R-:W-:Y:S05]  /*8dc0*/  @P0 BRA `(.L_x_35) ;  /* 0x00000020006c0947 */ /* 0x000fea0003800000 */
[----:B------:R-:W0:Y:S01]  /*8dd0*/  S2R R25, SR_TID.X ;  /* 0x0000000000197919 */ /* 0x000e220000002100 */
[----:B------:R-:W-:Y:S01]  /*8de0*/  ULDC.64 UR4, c[0x4][0x38] ;  /* 0x01000e0000047ab9 */ /* 0x000fe20000000a00 */
[----:B------:R-:W-:Y:S01]  /*8df0*/  ULDC.64 UR8, c[0x0][0xbd0] ;  /* 0x0002f40000087ab9 */ /* 0x000fe20000000a00 */
[----:B------:R-:W-:Y:S01]  /*8e00*/  USHF.R.S32.HI UR7, URZ, 0x1f, UR42 ;  /* 0x0000001f3f077899 */ /* 0x000fe2000801142a */
[----:B------:R-:W-:Y:S01]  /*8e10*/  ULDC.64 UR10, c[0x0][0xb38] ;  /* 0x0002ce00000a7ab9 */ /* 0x000fe20000000a00 */
[----:B0-----:R-:W-:-:S05]  /*8e20*/  IMAD.SHL.U32 R2, R25, 0x4, RZ ;  /* 0x0000000419027824 */ /* 0x001fca00078e00ff */
[----:B------:R-:W-:Y:S01]  /*8e30*/  LOP3.LUT R2, R2, 0xc, RZ, 0xc0, !PT ;  /* 0x0000000c02027812 */ /* 0x000fe200078ec0ff */
[----:B------:R-:W-:Y:S03]  /*8e40*/  BAR.SYNC.DEFER_BLOCKING 0x1, 0x100 ;  /* 0x0044000000007b1d */ /* 0x000fe60000010000 */
[----:B------:R-:W-:-:S05]  /*8e50*/  IADD3 R4, P0, R2, UR4, RZ ;  /* 0x0000000402047c10 */ /* 0x000fca000ff1e0ff */
[----:B------:R-:W-:-:S06]  /*8e60*/  IMAD.X R5, RZ, RZ, UR5, P0 ;  /* 0x00000005ff057e24 */ /* 0x000fcc00080e06ff */
[----:B------:R0:W2:Y:S01]  /*8e70*/  LDG.E.CONSTANT R5, desc[UR48][R4.64] ;  /* 0x0000003004057981 */ /* 0x0000a2000c1e9900 */
[C---:B------:R-:W-:Y:S01]  /*8e80*/  LOP3.LUT P0, R2, R25.reuse, 0x3, RZ, 0xc0, !PT ;  /* 0x0000000319027812 */ /* 0x040fe2000780c0ff */
[----:B------:R-:W-:Y:S01]  /*8e90*/  VIADD R25, R25, 0xffffff80 ;  /* 0xffffff8019197836 */ /* 0x000fe20000000000 */
[----:B------:R-:W-:Y:S01]  /*8ea0*/  UIMAD.WIDE.U32 UR4, UR42, UR8, URZ ;  /* 0x000000082a0472a5 */ /* 0x000fe2000f8e003f */
[----:B------:R-:W-:Y:S01]  /*8eb0*/  BSSY B0, `(.L_x_36) ;  /* 0x0000192000007945 */ /* 0x000fe20003800000 */
[----:B------:R-:W-:Y:S01]  /*8ec0*/  ISETP.EQ.OR P0, PT, R2, 0x3, !P0 ;  /* 0x000000030200780c */ /* 0x000fe20004702670 */
[----:B------:R-:W-:Y:S02]  /*8ed0*/  UIMAD UR6, UR7, UR8, URZ ;  /* 0x00000008070672a4 */ /* 0x000fe4000f8e023f */
[----:B------:R-:W-:Y:S01]  /*8ee0*/  UIMAD UR8, UR7, UR10, URZ ;  /* 0x0000000a070872a4 */ /* 0x000fe2000f8e023f */
[----:B------:R-:W-:Y:S01]  /*8ef0*/  SEL R108, R6, R9, P0 ;  /* 0x00000009066c7207 */ /* 0x000fe20000000000 */
[----:B------:R-:W-:Y:S01]  /*8f00*/  IMAD.U32 R32, RZ, RZ, UR4 ;  /* 0x00000004ff207e24 */ /* 0x000fe2000f8e00ff */
[----:B0-----:R-:W-:Y:S01]  /*8f10*/  SHF.R.S32.HI R4, RZ, 0x1f, R25 ;  /* 0x0000001fff047819 */ /* 0x001fe20000011419 */
[----:B------:R-:W-:Y:S01]  /*8f20*/  UIMAD UR9, UR42, UR9, UR6 ;  /* 0x000000092a0972a4 */ /* 0x000fe2000f8e0206 */
[----:B------:R-:W-:Y:S01]  /*8f30*/  SEL R119, R9, R6, P0 ;  /* 0x0000000609777207 */ /* 0x000fe20000000000 */
[----:B------:R-:W0:Y:S01]  /*8f40*/  S2UR UR4, SR_CTAID.Y ;  /* 0x00000000000479c3 */ /* 0x000e220000002600 */
[----:B------:R-:W-:Y:S01]  /*8f50*/  LEA.HI R2, R4, R25, RZ, 0x7 ;  /* 0x0000001904027211 */ /* 0x000fe200078f38ff */
[----:B------:R-:W-:Y:S01]  /*8f60*/  UIADD3 UR9, UR5, UR9, URZ ;  /* 0x0000000905097290 */ /* 0x000fe2000fffe03f */
[----:B------:R-:W-:Y:S01]  /*8f70*/  SEL R104, R36, R11, P0 ;  /* 0x0000000b24687207 */ /* 0x000fe20000000000 */
[----:B------:R-:W-:Y:S01]  /*8f80*/  UIMAD.WIDE.U32 UR6, UR42, UR10, URZ ;  /* 0x0000000a2a0672a5 */ /* 0x000fe2000f8e003f */
[----:B------:R-:W-:Y:S01]  /*8f90*/  LOP3.LUT R6, R2, 0xffffff80, RZ, 0xc0, !PT ;  /* 0xffffff8002067812 */ /* 0x000fe200078ec0ff */
[----:B------:R-:W-:Y:S01]  /*8fa0*/  UIMAD UR8, UR42, UR11, UR8 ;  /* 0x0000000b2a0872a4 */ /* 0x000fe2000f8e0208 */
[----:B------:R-:W-:-:S02]  /*8fb0*/  SEL R115, R11, R36, P0 ;  /* 0x000000240b737207 */ /* 0x000fc40000000000 */
[----:B------:R-:W-:Y:S01]  /*8fc0*/  SEL R16, R10, R33, P0 ;  /* 0x000000210a107207 */ /* 0x000fe20000000000 */
[----:B------:R-:W-:Y:S01]  /*8fd0*/  IMAD.IADD R64, R25, 0x1, -R6 ;  /* 0x0000000119407824 */ /* 0x000fe200078e0a06 */
[----:B------:R-:W-:Y:S01]  /*8fe0*/  SEL R113, R33, R10, P0 ;  /* 0x0000000a21717207 */ /* 0x000fe20000000000 */
[----:B------:R-:W-:Y:S01]  /*8ff0*/  UIADD3 UR8, UR7, UR8, URZ ;  /* 0x0000000807087290 */ /* 0x000fe2000fffe03f */
[----:B------:R-:W-:Y:S01]  /*9000*/  LEA.HI R4, R4, R25, RZ, 0x2 ;  /* 0x0000001904047211 */ /* 0x000fe200078f10ff */
[----:B------:R-:W-:Y:S01]  /*9010*/  IMAD.U32 R45, RZ, RZ, UR7 ;  /* 0x00000007ff2d7e24 */ /* 0x000fe2000f8e00ff */
[----:B------:R-:W-:Y:S02]  /*9020*/  SHF.R.S32.HI R11, RZ, 0x1f, R64 ;  /* 0x0000001fff0b7819 */ /* 0x000fe40000011440 */
[----:B------:R-:W-:Y:S01]  /*9030*/  SEL R100, R12, R41, P0 ;  /* 0x000000290c647207 */ /* 0x000fe20000000000 */
[----:B------:R-:W-:Y:S01]  /*9040*/  IMAD.U32 R45, RZ, RZ, UR8 ;  /* 0x00000008ff2d7e24 */ /* 0x000fe2000f8e00ff */
[----:B------:R-:W-:-:S02]  /*9050*/  LEA.HI R10, R11, R64, RZ, 0x2 ;  /* 0x000000400b0a7211 */ /* 0x000fc400078f10ff */
[----:B------:R-:W-:Y:S02]  /*9060*/  SEL R109, R41, R12, P0 ;  /* 0x0000000c296d7207 */ /* 0x000fe40000000000 */
[----:B------:R-:W-:Y:S02]  /*9070*/  SEL R48, R26, R27, P0 ;  /* 0x0000001b1a307207 */ /* 0x000fe40000000000 */
[----:B------:R-:W-:Y:S02]  /*9080*/  SEL R89, R27, R26, P0 ;  /* 0x0000001a1b597207 */ /* 0x000fe40000000000 */
[----:B------:R-:W-:Y:S02]  /*9090*/  SEL R26, R74, R75, P0 ;  /* 0x0000004b4a1a7207 */ /* 0x000fe40000000000 */
[----:B------:R-:W-:Y:S02]  /*90a0*/  SEL R41, R75, R74, P0 ;  /* 0x0000004a4b297207 */ /* 0x000fe40000000000 */
[----:B------:R-:W-:Y:S01]  /*90b0*/  SEL R106, R7, R8, P0 ;  /* 0x00000008076a7207 */ /* 0x000fe20000000000 */
[----:B------:R-:W1:Y:S01]  /*90c0*/  S2R R74, SR_CTAID.X ;  /* 0x00000000004a7919 */ /* 0x000e620000002500 */
[----:B------:R-:W-:-:S02]  /*90d0*/  SEL R117, R8, R7, P0 ;  /* 0x0000000708757207 */ /* 0x000fc40000000000 */
[----:B------:R-:W-:Y:S02]  /*90e0*/  LOP3.LUT R6, R4, 0xfffffffc, RZ, 0xc0, !PT ;  /* 0xfffffffc04067812 */ /* 0x000fe400078ec0ff */
[--C-:B------:R-:W-:Y:S02]  /*90f0*/  SHF.R.S32.HI R4, RZ, 0x2, R10.reuse ;  /* 0x00000002ff047819 */ /* 0x100fe4000001140a */
[----:B------:R-:W-:Y:S02]  /*9100*/  SHF.R.S32.HI R7, RZ, 0x1f, R10 ;  /* 0x0000001fff077819 */ /* 0x000fe4000001140a */
[----:B------:R-:W-:Y:S02]  /*9110*/  SHF.R.S32.HI R9, RZ, 0x7, R2 ;  /* 0x00000007ff097819 */ /* 0x000fe40000011402 */
[----:B------:R-:W-:Y:S02]  /*9120*/  LEA.HI R7, R7, R4, RZ, 0x3 ;  /* 0x0000000407077211 */ /* 0x000fe400078f18ff */
[----:B------:R-:W-:-:S02]  /*9130*/  SEL R98, R52, R15, P0 ;  /* 0x0000000f34627207 */ /* 0x000fc40000000000 */
[----:B------:R-:W-:Y:S02]  /*9140*/  SEL R107, R15, R52, P0 ;  /* 0x000000340f6b7207 */ /* 0x000fe40000000000 */
[----:B------:R-:W-:Y:S02]  /*9150*/  SEL R72, R24, R81, P0 ;  /* 0x0000005118487207 */ /* 0x000fe40000000000 */
[----:B------:R-:W-:Y:S02]  /*9160*/  SEL R93, R81, R24, P0 ;  /* 0x00000018515d7207 */ /* 0x000fe40000000000 */
[----:B------:R-:W-:Y:S02]  /*9170*/  SEL R102, R44, R13, P0 ;  /* 0x0000000d2c667207 */ /* 0x000fe40000000000 */
[----:B------:R-:W-:Y:S01]  /*9180*/  SEL R111, R13, R44, P0 ;  /* 0x0000002c0d6f7207 */ /* 0x000fe20000000000 */
[----:B------:R-:W-:Y:S01]  /*9190*/  IMAD.U32 R44, RZ, RZ, UR6 ;  /* 0x00000006ff2c7e24 */ /* 0x000fe2000f8e00ff */
[----:B------:R-:W-:Y:S01]  /*91a0*/  SEL R52, R34, R35, P0 ;  /* 0x0000002322347207 */ /* 0x000fe20000000000 */
[----:B------:R-:W-:Y:S01]  /*91b0*/  ULDC.64 UR6, c[0x0][0xb48] ;  /* 0x0002d20000067ab9 */ /* 0x000fe20000000a00 */
[----:B------:R-:W-:-:S02]  /*91c0*/  SEL R81, R35, R34, P0 ;  /* 0x0000002223517207 */ /* 0x000fc40000000000 */
[----:B------:R-:W-:Y:S02]  /*91d0*/  LEA.HI R2, R2, R9, RZ, 0x1 ;  /* 0x0000000902027211 */ /* 0x000fe400078f08ff */
[----:B------:R-:W-:Y:S02]  /*91e0*/  LOP3.LUT R7, R7, 0xfffffff8, RZ, 0xc0, !PT ;  /* 0xfffffff807077812 */ /* 0x000fe400078ec0ff */
[----:B------:R-:W-:Y:S02]  /*91f0*/  SEL R34, R86, R87, P0 ;  /* 0x0000005756227207 */ /* 0x000fe40000000000 */
[----:B------:R-:W-:Y:S01]  /*9200*/  SEL R13, R87, R86, P0 ;  /* 0x00000056570d7207 */ /* 0x000fe20000000000 */
[----:B------:R-:W-:Y:S01]  /*9210*/  IMAD.IADD R7, R4, 0x1, -R7 ;  /* 0x0000000104077824 */ /* 0x000fe200078e0a07 */
[----:B------:R-:W-:Y:S01]  /*9220*/  IADD3 R8, R25, -R6, RZ ;  /* 0x8000000619087210 */ /* 0x000fe20007ffe0ff */
[----:B------:R-:W3:Y:S01]  /*9230*/  LDC R87, c[0x0][0xbe8] ;  /* 0x0002fa00ff577b82 */ /* 0x000ee20000000800 */
[----:B------:R-:W-:-:S02]  /*9240*/  LEA.HI R6, R11, R64, RZ, 0x5 ;  /* 0x000000400b067211 */ /* 0x000fc400078f28ff */
[----:B------:R-:W-:Y:S02]  /*9250*/  LOP3.LUT R2, R2, 0x3fffffe, RZ, 0xc0, !PT ;  /* 0x03fffffe02027812 */ /* 0x000fe400078ec0ff */
[----:B------:R-:W-:Y:S02]  /*9260*/  SHF.R.S32.HI R6, RZ, 0x5, R6 ;  /* 0x00000005ff067819 */ /* 0x000fe40000011406 */
[----:B------:R-:W-:Y:S01]  /*9270*/  LEA.HI R4, R8, R8, RZ, 0x1 ;  /* 0x0000000808047211 */ /* 0x000fe200078f08ff */
[----:B------:R-:W-:Y:S01]  /*9280*/  IMAD.IADD R2, R9, 0x1, -R2 ;  /* 0x0000000109027824 */ /* 0x000fe200078e0a02 */
[----:B------:R-:W-:Y:S01]  /*9290*/  SEL R96, R14, R49, P0 ;  /* 0x000000310e607207 */ /* 0x000fe20000000000 */
[----:B------:R-:W-:Y:S01]  /*92a0*/  IMAD R7, R6, 0x10, R7 ;  /* 0x0000001006077824 */ /* 0x000fe200078e0207 */
[----:B------:R-:W-:Y:S02]  /*92b0*/  LOP3.LUT R9, R4, 0x1ffffffe, RZ, 0xc0, !PT ;  /* 0x1ffffffe04097812 */ /* 0x000fe400078ec0ff */
[----:B------:R-:W-:Y:S01]  /*92c0*/  SEL R105, R49, R14, P0 ;  /* 0x0000000e31697207 */ /* 0x000fe20000000000 */
[----:B------:R-:W-:Y:S01]  /*92d0*/  IMAD R2, R2, 0x40, R7 ;  /* 0x0000004002027824 */ /* 0x000fe200078e0207 */
[----:B------:R-:W-:-:S02]  /*92e0*/  SEL R14, R30, R31, P0 ;  /* 0x0000001f1e0e7207 */ /* 0x000fc40000000000 */
[----:B------:R-:W-:Y:S02]  /*92f0*/  IADD3 R9, R8, -R9, RZ ;  /* 0x8000000908097210 */ /* 0x000fe40007ffe0ff */
[----:B------:R-:W-:Y:S02]  /*9300*/  SEL R92, R17, R18, P0 ;  /* 0x00000012115c7207 */ /* 0x000fe40000000000 */
[----:B------:R-:W-:Y:S01]  /*9310*/  SEL R101, R18, R17, P0 ;  /* 0x0000001112657207 */ /* 0x000fe20000000000 */
[----:B------:R-:W-:Y:S01]  /*9320*/  IMAD R9, R9, 0x8, R2 ;  /* 0x0000000809097824 */ /* 0x000fe200078e0202 */
[----:B------:R-:W-:Y:S02]  /*9330*/  SEL R18, R38, R39, P0 ;  /* 0x0000002726127207 */ /* 0x000fe40000000000 */
[----:B------:R-:W-:Y:S02]  /*9340*/  SEL R85, R39, R38, P0 ;  /* 0x0000002627557207 */ /* 0x000fe40000000000 */
[----:B------:R-:W-:-:S02]  /*9350*/  SEL R56, R46, R47, P0 ;  /* 0x0000002f2e387207 */ /* 0x000fc40000000000 */
[----:B------:R-:W-:Y:S02]  /*9360*/  SEL R77, R47, R46, P0 ;  /* 0x0000002e2f4d7207 */ /* 0x000fe40000000000 */
[----:B------:R-:W-:Y:S02]  /*9370*/  SEL R12, R50, R51, P0 ;  /* 0x00000033320c7207 */ /* 0x000fe40000000000 */
[----:B------:R-:W-:Y:S02]  /*9380*/  SEL R38, R66, R67, P0 ;  /* 0x0000004342267207 */ /* 0x000fe40000000000 */
[----:B------:R-:W-:Y:S01]  /*9390*/  SEL R47, R67, R66, P0 ;  /* 0x00000042432f7207 */ /* 0x000fe20000000000 */
[----:B-1----:R-:W-:Y:S01]  /*93a0*/  IMAD R66, R74, 0x80, R2 ;  /* 0x000000804a427824 */ /* 0x002fe200078e0202 */
[----:B------:R-:W-:Y:S02]  /*93b0*/  LOP3.LUT R7, R10, 0x7ffffffc, RZ, 0xc0, !PT ;  /* 0x7ffffffc0a077812 */ /* 0x000fe400078ec0ff */
[----:B------:R-:W-:-:S02]  /*93c0*/  LEA R74, R74, R9, 0x7 ;  /* 0x000000094a4a7211 */ /* 0x000fc400078e38ff */
[----:B------:R-:W-:Y:S02]  /*93d0*/  SEL R88, R20, R65, P0 ;  /* 0x0000004114587207 */ /* 0x000fe40000000000 */
[----:B------:R-:W-:Y:S02]  /*93e0*/  SEL R97, R65, R20, P0 ;  /* 0x0000001441617207 */ /* 0x000fe40000000000 */
[----:B------:R-:W-:Y:S02]  /*93f0*/  SEL R46, R54, R55, P0 ;  /* 0x00000037362e7207 */ /* 0x000fe40000000000 */
[----:B------:R-:W-:Y:S02]  /*9400*/  SEL R61, R55, R54, P0 ;  /* 0x00000036373d7207 */ /* 0x000fe40000000000 */
[----:B------:R-:W-:Y:S02]  /*9410*/  SEL R90, R68, R21, P0 ;  /* 0x00000015445a7207 */ /* 0x000fe40000000000 */
[----:B------:R-:W-:-:S02]  /*9420*/  SEL R99, R21, R68, P0 ;  /* 0x0000004415637207 */ /* 0x000fc40000000000 */
[----:B------:R-:W-:Y:S02]  /*9430*/  SEL R20, R84, R29, P0 ;  /* 0x0000001d54147207 */ /* 0x000fe40000000000 */
[----:B---3--:R-:W-:Y:S02]  /*9440*/  ISETP.NE.AND P2, PT, R87, 0x1, PT ;  /* 0x000000015700780c */ /* 0x008fe40003f45270 */
[----:B------:R-:W-:Y:S02]  /*9450*/  SEL R68, R22, R73, P0 ;  /* 0x0000004916447207 */ /* 0x000fe40000000000 */
[----:B------:R-:W-:Y:S02]  /*9460*/  SEL R69, R73, R22, P0 ;  /* 0x0000001649457207 */ /* 0x000fe40000000000 */
[----:B------:R-:W-:Y:S02]  /*9470*/  SEL R80, R76, R23, P0 ;  /* 0x000000174c507207 */ /* 0x000fe40000000000 */
[----:B------:R-:W-:-:S02]  /*9480*/  SEL R94, R60, R19, P0 ;  /* 0x000000133c5e7207 */ /* 0x000fc40000000000 */
[----:B------:R-:W-:Y:S02]  /*9490*/  SEL R103, R19, R60, P0 ;  /* 0x0000003c13677207 */ /* 0x000fe40000000000 */
[----:B------:R-:W-:Y:S02]  /*94a0*/  SEL R73, R29, R84, P0 ;  /* 0x000000541d497207 */ /* 0x000fe40000000000 */
[----:B------:R-:W-:Y:S02]  /*94b0*/  SEL R95, R23, R76, P0 ;  /* 0x0000004c175f7207 */ /* 0x000fe40000000000 */
[----:B------:R-:W-:Y:S01]  /*94c0*/  SEL R60, R42, R43, P0 ;  /* 0x0000002b2a3c7207 */ /* 0x000fe20000000000 */
[----:B------:R-:W0:Y:S01]  /*94d0*/  LDC R76, c[0x0][0xc50] ;  /* 0x00031400ff4c7b82 */ /* 0x000e220000000800 */
[----:B------:R-:W-:Y:S02]  /*94e0*/  SEL R29, R43, R42, P0 ;  /* 0x0000002a2b1d7207 */ /* 0x000fe40000000000 */
[----:B------:R-:W-:-:S02]  /*94f0*/  SEL R91, R31, R30, P0 ;  /* 0x0000001e1f5b7207 */ /* 0x000fc40000000000 */
[----:B------:R-:W-:Y:S02]  /*9500*/  SEL R65, R51, R50, P0 ;  /* 0x0000003233417207 */ /* 0x000fe40000000000 */
[----:B------:R-:W-:Y:S02]  /*9510*/  SEL R42, R58, R59, P0 ;  /* 0x0000003b3a2a7207 */ /* 0x000fe40000000000 */
[----:B------:R-:W-:Y:S02]  /*9520*/  SEL R57, R59, R58, P0 ;  /* 0x0000003a3b397207 */ /* 0x000fe40000000000 */
[----:B------:R-:W-:Y:S02]  /*9530*/  SEL R40, R62, R63, P0 ;  /* 0x0000003f3e287207 */ /* 0x000fe40000000000 */
[----:B------:R-:W-:Y:S02]  /*9540*/  SEL R55, R63, R62, P0 ;  /* 0x0000003e3f377207 */ /* 0x000fe40000000000 */
[----:B------:R-:W-:-:S02]  /*9550*/  SEL R58, R78, R79, P0 ;  /* 0x0000004f4e3a7207 */ /* 0x000fc40000000000 */
[----:B------:R-:W-:Y:S02]  /*9560*/  SEL R36, R70, R71, P0 ;  /* 0x0000004746247207 */ /* 0x000fe40000000000 */
[----:B------:R-:W-:Y:S02]  /*9570*/  SEL R28, R82, R83, P0 ;  /* 0x00000053521c7207 */ /* 0x000fe40000000000 */
[----:B------:R-:W-:Y:S02]  /*9580*/  SEL R37, R79, R78, P0 ;  /* 0x0000004e4f257207 */ /* 0x000fe40000000000 */
[----:B------:R-:W-:Y:S02]  /*9590*/  SEL R39, R83, R82, P0 ;  /* 0x0000005253277207 */ /* 0x000fe40000000000 */
[----:B------:R-:W1:Y:S01]  /*95a0*/  @P2 LDC R83, c[0x0][0xbf0] ;  /* 0x0002fc00ff532b82 */ /* 0x000e620000000800 */
[C---:B------:R-:W-:Y:S01]  /*95b0*/  LOP3.LUT P1, RZ, R64.reuse, 0x3, RZ, 0xc0, !PT ;  /* 0x0000000340ff7812 */ /* 0x040fe2000782c0ff */
[----:B------:R-:W-:Y:S01]  /*95c0*/  IMAD.IADD R64, R64, 0x1, -R7 ;  /* 0x0000000140407824 */ /* 0x000fe200078e0a07 */
[----:B------:R-:W-:-:S02]  /*95d0*/  SEL R43, R71, R70, P0 ;  /* 0x00000046472b7207 */ /* 0x000fc40000000000 */
[----:B------:R-:W-:Y:S01]  /*95e0*/  MOV R33, UR5 ;  /* 0x0000000500217c02 */ /* 0x000fe20008000f00 */
[----:B------:R-:W-:Y:S01]  /*95f0*/  IMAD.U32 R33, RZ, RZ, UR9 ;  /* 0x00000009ff217e24 */ /* 0x000fe2000f8e00ff */
[----:B------:R-:W-:Y:S01]  /*9600*/  ULDC.64 UR8, c[0x0][0xb28] ;  /* 0x0002ca0000087ab9 */ /* 0x000fe20000000a00 */
[----:B------:R-:W3:Y:S01]  /*9610*/  @P2 LDC R82, c[0x0][0xbf0] ;  /* 0x0002fc00ff522b82 */ /* 0x000ee20000000800 */
[----:B--2---:R2:W-:Y:S04]  /*9620*/  SHFL.IDX PT, R49, R14, R5, 0x1c1f ;  /* 0x001c1f050e317589 */ /* 0x0045e800000e0000 */
[----:B------:R-:W-:Y:S04]  /*9630*/  SHFL.IDX PT, R8, R34, R5, 0x1c1f ;  /* 0x001c1f0522087589 */ /* 0x000fe800000e0000 */
[----:B------:R-:W-:Y:S01]  /*9640*/  SHFL.IDX PT, R10, R106, R5, 0x1c1f ;  /* 0x001c1f056a0a7589 */ /* 0x000fe200000e0000 */
[----:B--2---:R-:W-:-:S03]  /*9650*/  LOP3.LUT R14, R5, 0x2, RZ, 0x3c, !PT ;  /* 0x00000002050e7812 */ /* 0x004fc600078e3cff */
[----:B------:R-:W-:Y:S04]  /*9660*/  SHFL.IDX PT, R54, R12, R5, 0x1c1f ;  /* 0x001c1f050c367589 */ /* 0x000fe800000e0000 */
[----:B------:R-:W2:Y:S04]  /*9670*/  SHFL.IDX PT, R13, R13, R14, 0x1c1f ;  /* 0x001c1f0e0d0d7589 */ /* 0x000ea800000e0000 */
[----:B------:R-:W4:Y:S04]  /*9680*/  SHFL.IDX PT, R9, R117, R14, 0x1c1f ;  /* 0x001c1f0e75097589 */ /* 0x000f2800000e0000 */
[----:B------:R-:W-:Y:S04]  /*9690*/  SHFL.IDX PT, R11, R108, R5, 0x1c1f ;  /* 0x001c1f056c0b7589 */ /* 0x000fe800000e0000 */
[----:B------:R-:W5:Y:S04]  /*96a0*/  SHFL.IDX PT, R12, R119, R14, 0x1c1f ;  /* 0x001c1f0e770c7589 */ /* 0x000f6800000e0000 */
[----:B------:R-:W-:Y:S04]  /*96b0*/  SHFL.IDX PT, R16, R16, R5, 0x1c1f ;  /* 0x001c1f0510107589 */ /* 0x000fe800000e0000 */
[----:B------:R-:W0:Y:S04]  /*96c0*/  SHFL.IDX PT, R17, R113, R14, 0x1c1f ;  /* 0x001c1f0e71117589 */ /* 0x000e2800000e0000 */
[----:B------:R-:W-:Y:S01]  /*96d0*/  SHFL.IDX PT, R22, R100, R5, 0x1c1f ;  /* 0x001c1f0564167589 */ /* 0x000fe200000e0000 */
[----:B--2---:R-:W-:-:S03]  /*96e0*/  SEL R7, R8, R13, P0 ;  /* 0x0000000d08077207 */ /* 0x004fc60000000000 */
[----:B------:R-:W-:Y:S04]  /*96f0*/  SHFL.IDX PT, R53, R18, R5, 0x1c1f ;  /* 0x001c1f0512357589 */ /* 0x000fe800000e0000 */
[----:B------:R-:W-:Y:S04]  /*9700*/  SHFL.IDX PT, R23, R109, R14, 0x1c1f ;  /* 0x001c1f0e6d177589 */ /* 0x000fe800000e0000 */
[----:B------:R-:W-:Y:S04]  /*9710*/  SHFL.IDX PT, R15, R104, R5, 0x1c1f ;  /* 0x001c1f05680f7589 */ /* 0x000fe800000e0000 */
[----:B------:R-:W-:Y:S04]  /*9720*/  SHFL.IDX PT, R30, R92, R5, 0x1c1f ;  /* 0x001c1f055c1e7589 */ /* 0x000fe800000e0000 */
[----:B------:R-:W-:Y:S04]  /*9730*/  SHFL.IDX PT, R50, R20, R5, 0x1c1f ;  /* 0x001c1f0514327589 */ /* 0x000fe800000e0000 */
[----:B------:R-:W2:Y:S04]  /*9740*/  SHFL.IDX PT, R18, R115, R14, 0x1c1f ;  /* 0x001c1f0e73127589 */ /* 0x000ea800000e0000 */
[----:B------:R-:W1:Y:S04]  /*9750*/  SHFL.IDX PT, R31, R101, R14, 0x1c1f ;  /* 0x001c1f0e651f7589 */ /* 0x000e6800000e0000 */
[----:B------:R-:W-:Y:S04]  /*9760*/  SHFL.IDX PT, R19, R102, R5, 0x1c1f ;  /* 0x001c1f0566137589 */ /* 0x000fe800000e0000 */
[----:B------:R-:W-:Y:S04]  /*9770*/  SHFL.IDX PT, R63, R80, R5, 0x1c1f ;  /* 0x001c1f05503f7589 */ /* 0x000fe800000e0000 */
[----:B------:R-:W3:Y:S04]  /*9780*/  SHFL.IDX PT, R20, R111, R14, 0x1c1f ;  /* 0x001c1f0e6f147589 */ /* 0x000ee800000e0000 */
[----:B------:R-:W-:Y:S04]  /*9790*/  SHFL.IDX PT, R24, R96, R5, 0x1c1f ;  /* 0x001c1f0560187589 */ /* 0x000fe800000e0000 */
[----:B------:R-:W-:Y:S04]  /*97a0*/  SHFL.IDX PT, R27, R94, R5, 0x1c1f ;  /* 0x001c1f055e1b7589 */ /* 0x000fe800000e0000 */
[----:B------:R-:W-:Y:S04]  /*97b0*/  SHFL.IDX PT, R21, R105, R14, 0x1c1f ;  /* 0x001c1f0e69157589 */ /* 0x000fe800000e0000 */
[----:B------:R-:W3:Y:S04]  /*97c0*/  SHFL.IDX PT, R34, R103, R14, 0x1c1f ;  /* 0x001c1f0e67227589 */ /* 0x000ee800000e0000 */
[----:B------:R4:W-:Y:S04]  /*97d0*/  SHFL.IDX PT, R80, R85, R14, 0x1c1f ;  /* 0x001c1f0e55507589 */ /* 0x0009e800000e0000 */
[----:B------:R-:W-:Y:S04]  /*97e0*/  SHFL.IDX PT, R6, R26, R5, 0x1c1f ;  /* 0x001c1f051a067589 */ /* 0x000fe800000e0000 */
[----:B------:R-:W-:Y:S01]  /*97f0*/  SHFL.IDX PT, R25, R98, R5, 0x1c1f ;  /* 0x001c1f0562197589 */ /* 0x000fe200000e0000 */
[----:B----4-:R-:W4:Y:S03]  /*9800*/  LDC.64 R84, c[0x0][0xbd8] ;  /* 0x0002f600ff547b82 */ /* 0x010f260000000a00 */
[----:B------:R-:W-:Y:S04]  /*9810*/  SHFL.IDX PT, R26, R107, R14, 0x1c1f ;  /* 0x001c1f0e6b1a7589 */ /* 0x000fe800000e0000 */
[----:B------:R-:W-:Y:S04]  /*9820*/  SHFL.IDX PT, R2, R58, R5, 0x1c1f ;  /* 0x001c1f053a027589 */ /* 0x000fe800000e0000 */
[----:B------:R-:W-:Y:S04]  /*9830*/  SHFL.IDX PT, R51, R88, R5, 0x1c1f ;  /* 0x001c1f0558337589 */ /* 0x000fe800000e0000 */
[----:B------:R-:W4:Y:S04]  /*9840*/  SHFL.IDX PT, R58, R97, R14, 0x1c1f ;  /* 0x001c1f0e613a7589 */ /* 0x000f2800000e0000 */
[----:B------:R-:W-:Y:S04]  /*9850*/  SHFL.IDX PT, R35, R90, R5, 0x1c1f ;  /* 0x001c1f055a237589 */ /* 0x000fe800000e0000 */
[----:B------:R-:W4:Y:S04]  /*9860*/  SHFL.IDX PT, R62, R99, R14, 0x1c1f ;  /* 0x001c1f0e633e7589 */ /* 0x000f2800000e0000 */
[----:B------:R5:W-:Y:S04]  /*9870*/  SHFL.IDX PT, R67, R77, R14, 0x1c1f ;  /* 0x001c1f0e4d437589 */ /* 0x000be800000e0000 */
[----:B------:R-:W-:Y:S04]  /*9880*/  SHFL.IDX PT, R68, R68, R5, 0x1c1f ;  /* 0x001c1f0544447589 */ /* 0x000fe800000e0000 */
[----:B------:R-:W4:Y:S01]  /*9890*/  SHFL.IDX PT, R69, R69, R14, 0x1c1f ;  /* 0x001c1f0e45457589 */ /* 0x000f2200000e0000 */
[----:B-----5:R-:W5:Y:S03]  /*98a0*/  @P2 LDC R77, c[0x0][0xbec] ;  /* 0x0002fb00ff4d2b82 */ /* 0x020f660000000800 */
[----:B------:R0:W-:Y:S04]  /*98b0*/  SHFL.IDX PT, R79, R89, R14, 0x1c1f ;  /* 0x001c1f0e594f7589 */ /* 0x0001e800000e0000 */
[----:B------:R-:W-:Y:S04]  /*98c0*/  SHFL.IDX PT, R72, R72, R5, 0x1c1f ;  /* 0x001c1f0548487589 */ /* 0x000fe800000e0000 */
[----:B------:R-:W-:Y:S01]  /*98d0*/  SHFL.IDX PT, R48, R48, R5, 0x1c1f ;  /* 0x001c1f0530307589 */ /* 0x000fe200000e0000 */
[----:B0-----:R-:W0:Y:S03]  /*98e0*/  LDC.64 R88, c[0x0][0xb40] ;  /* 0x0002d000ff587b82 */ /* 0x001e260000000a00 */
[----:B------:R-:W-:Y:S04]  /*98f0*/  SHFL.IDX PT, R52, R52, R5, 0x1c1f ;  /* 0x001c1f0534347589 */ /* 0x000fe800000e0000 */
[----:B------:R-:W-:Y:S04]  /*9900*/  SHFL.IDX PT, R60, R60, R5, 0x1c1f ;  /* 0x001c1f053c3c7589 */ /* 0x000fe800000e0000 */
[----:B------:R-:W-:Y:S04]  /*9910*/  SHFL.IDX PT, R56, R56, R5, 0x1c1f ;  /* 0x001c1f0538387589 */ /* 0x000fe800000e0000 */
[----:B------:R-:W-:Y:S04]  /*9920*/  SHFL.IDX PT, R46, R46, R5, 0x1c1f ;  /* 0x001c1f052e2e7589 */ /* 0x000fe800000e0000 */
[----:B------:R-:W-:Y:S04]  /*9930*/  SHFL.IDX PT, R42, R42, R5, 0x1c1f ;  /* 0x001c1f052a2a7589 */ /* 0x000fe800000e0000 */
[----:B------:R-:W-:Y:S01]  /*9940*/  SHFL.IDX PT, R40, R40, R5, 0x1c1f ;  /* 0x001c1f0528287589 */ /* 0x000fe200000e0000 */
[----:B0-----:R-:W-:-:S03]  /*9950*/  IMAD.WIDE.U32 R44, R88, UR37, R44 ;  /* 0x00000025582c7c25 */ /* 0x001fc6000f8e002c */
[----:B------:R-:W-:Y:S04]  /*9960*/  SHFL.IDX PT, R38, R38, R5, 0x1c1f ;  /* 0x001c1f0526267589 */ /* 0x000fe800000e0000 */
[----:B------:R-:W-:Y:S04]  /*9970*/  SHFL.IDX PT, R36, R36, R5, 0x1c1f ;  /* 0x001c1f0524247589 */ /* 0x000fe800000e0000 */
[----:B------:R0:W-:Y:S04]  /*9980*/  SHFL.IDX PT, R4, R28, R5, 0x1c1f ;  /* 0x001c1f051c047589 */ /* 0x0001e800000e0000 */
[----:B------:R-:W5:Y:S04]  /*9990*/  SHFL.IDX PT, R70, R95, R14, 0x1c1f ;  /* 0x001c1f0e5f467589 */ /* 0x000f6800000e0000 */
[----:B------:R-:W-:Y:S01]  /*99a0*/  SHFL.IDX PT, R73, R73, R14, 0x1c1f ;  /* 0x001c1f0e49497589 */ /* 0x000fe200000e0000 */
[----:B0-----:R-:W-:-:S02]  /*99b0*/  SEL R5, R13, R8, P0 ;  /* 0x000000080d057207 */ /* 0x001fc40000000000 */
[----:B------:R-:W-:Y:S01]  /*99c0*/  SEL R8, R10, R9, P0 ;  /* 0x000000090a087207 */ /* 0x000fe20000000000 */
[----:B------:R-:W0:Y:S01]  /*99d0*/  SHFL.IDX PT, R75, R93, R14, 0x1c1f ;  /* 0x001c1f0e5d4b7589 */ /* 0x000e2200000e0000 */
[----:B------:R-:W-:Y:S02]  /*99e0*/  SEL R10, R9, R10, P0 ;  /* 0x0000000a090a7207 */ /* 0x000fe40000000000 */
[----:B------:R-:W-:Y:S01]  /*99f0*/  SEL R9, R11, R12, P0 ;  /* 0x0000000c0b097207 */ /* 0x000fe20000000000 */
[----:B------:R1:W0:Y:S01]  /*9a00*/  SHFL.IDX PT, R78, R91, R14, 0x1c1f ;  /* 0x001c1f0e5b4e7589 */ /* 0x00022200000e0000 */
[----:B------:R-:W-:Y:S02]  /*9a10*/  SEL R11, R12, R11, P0 ;  /* 0x0000000b0c0b7207 */ /* 0x000fe40000000000 */
[----:B------:R-:W-:Y:S01]  /*9a20*/  SEL R12, R16, R17, P0 ;  /* 0x00000011100c7207 */ /* 0x000fe20000000000 */
[----:B------:R-:W0:Y:S01]  /*9a30*/  SHFL.IDX PT, R81, R81, R14, 0x1c1f ;  /* 0x001c1f0e51517589 */ /* 0x000e2200000e0000 */
[----:B------:R-:W-:-:S02]  /*9a40*/  SEL R16, R17, R16, P0 ;  /* 0x0000001011107207 */ /* 0x000fc40000000000 */
[----:B--2---:R-:W-:Y:S01]  /*9a50*/  SEL R13, R15, R18, P0 ;  /* 0x000000120f0d7207 */ /* 0x004fe20000000000 */
[----:B------:R2:W-:Y:S01]  /*9a60*/  SHFL.IDX PT, R71, R29, R14, 0x1c1f ;  /* 0x001c1f0e1d477589 */ /* 0x0005e200000e0000 */
[----:B------:R-:W-:Y:S01]  /*9a70*/  SEL R17, R18, R15, P0 ;  /* 0x0000000f12117207 */ /* 0x000fe20000000000 */
[----:B-1----:R-:W1:Y:S01]  /*9a80*/  @P2 LDC R91, c[0x0][0xbec] ;  /* 0x0002fb00ff5b2b82 */ /* 0x002e620000000800 */
[----:B------:R-:W-:Y:S01]  /*9a90*/  SEL R28, R30, R31, P0 ;  /* 0x0000001f1e1c7207 */ /* 0x000fe20000000000 */
[----:B------:R-:W-:Y:S01]  /*9aa0*/  SHFL.IDX PT, R61, R61, R14, 0x1c1f ;  /* 0x001c1f0e3d3d7589 */ /* 0x000fe200000e0000 */
[----:B---3--:R-:W-:Y:S02]  /*9ab0*/  SEL R15, R19, R20, P0 ;  /* 0x00000014130f7207 */ /* 0x008fe40000000000 */
[----:B------:R-:W-:Y:S01]  /*9ac0*/  SEL R30, R31, R30, P0 ;  /* 0x0000001e1f1e7207 */ /* 0x000fe20000000000 */
[----:B------:R-:W-:Y:S01]  /*9ad0*/  SHFL.IDX PT, R65, R65, R14, 0x1c1f ;  /* 0x001c1f0e41417589 */ /* 0x000fe200000e0000 */
[----:B------:R-:W-:-:S02]  /*9ae0*/  SEL R31, R34, R27, P0 ;  /* 0x0000001b221f7207 */ /* 0x000fc40000000000 */
[----:B--2---:R-:W-:Y:S01]  /*9af0*/  SEL R29, R27, R34, P0 ;  /* 0x000000221b1d7207 */ /* 0x004fe20000000000 */
[----:B------:R-:W-:Y:S01]  /*9b00*/  SHFL.IDX PT, R55, R55, R14, 0x1c1f ;  /* 0x001c1f0e37377589 */ /* 0x000fe200000e0000 */
[----:B----4-:R-:W-:Y:S01]  /*9b10*/  IMAD R34, R84, UR39, RZ ;  /* 0x0000002754227c24 */ /* 0x010fe2000f8e02ff */
[----:B------:R-:W-:Y:S02]  /*9b20*/  SEL R18, R51, R58, P0 ;  /* 0x0000003a33127207 */ /* 0x000fe40000000000 */
[----:B------:R-:W-:Y:S01]  /*9b30*/  SHFL.IDX PT, R57, R57, R14, 0x1c1f ;  /* 0x001c1f0e39397589 */ /* 0x000fe200000e0000 */
[----:B------:R-:W-:-:S03]  /*9b40*/  SEL R27, R62, R35, P0 ;  /* 0x000000233e1b7207 */ /* 0x000fc60000000000 */
[----:B------:R-:W-:Y:S04]  /*9b50*/  SHFL.IDX PT, R43, R43, R14, 0x1c1f ;  /* 0x001c1f0e2b2b7589 */ /* 0x000fe800000e0000 */
[----:B------:R-:W-:Y:S01]  /*9b60*/  SHFL.IDX PT, R47, R47, R14, 0x1c1f ;  /* 0x001c1f0e2f2f7589 */ /* 0x000fe200000e0000 */
[----:B-1----:R-:W-:-:S03]  /*9b70*/  @P2 IMAD.HI.U32 R91, R74, R91, RZ ;  /* 0x0000005b4a5b2227 */ /* 0x002fc600078e00ff */
[----:B------:R-:W-:Y:S04]  /*9b80*/  SHFL.IDX PT, R37, R37, R14, 0x1c1f ;  /* 0x001c1f0e25257589 */ /* 0x000fe800000e0000 */
[----:B------:R-:W-:Y:S04]  /*9b90*/  SHFL.IDX PT, R41, R41, R14, 0x1c1f ;  /* 0x001c1f0e29297589 */ /* 0x000fe800000e0000 */
[----:B------:R1:W-:Y:S02]  /*9ba0*/  SHFL.IDX PT, R39, R39, R14, 0x1c1f ;  /* 0x001c1f0e27277589 */ /* 0x0003e400000e0000 */
[----:B-1----:R-:W-:-:S02]  /*9bb0*/  SEL R14, R22, R23, P0 ;  /* 0x00000017160e7207 */ /* 0x002fc40000000000 */
[----:B------:R-:W-:Y:S02]  /*9bc0*/  SEL R22, R23, R22, P0 ;  /* 0x0000001617167207 */ /* 0x000fe40000000000 */
[----:B------:R-:W-:Y:S02]  /*9bd0*/  SEL R23, R20, R19, P0 ;  /* 0x0000001314177207 */ /* 0x000fe40000000000 */
[----:B------:R-:W-:Y:S02]  /*9be0*/  SEL R20, R24, R21, P0 ;  /* 0x0000001518147207 */ /* 0x000fe40000000000 */
[----:B------:R-:W-:Y:S02]  /*9bf0*/  SEL R24, R21, R24, P0 ;  /* 0x0000001815187207 */ /* 0x000fe40000000000 */
[----:B------:R-:W-:Y:S02]  /*9c00*/  SEL R21, R25, R26, P0 ;  /* 0x0000001a19157207 */ /* 0x000fe40000000000 */
[----:B------:R-:W-:-:S02]  /*9c10*/  SEL R25, R26, R25, P0 ;  /* 0x000000191a197207 */ /* 0x000fc40000000000 */
[----:B------:R-:W-:Y:S01]  /*9c20*/  SEL R26, R58, R51, P0 ;  /* 0x000000333a1a7207 */ /* 0x000fe20000000000 */
[----:B------:R-:W-:Y:S01]  /*9c30*/  IMAD R51, R85, UR37, R34 ;  /* 0x0000002555337c24 */ /* 0x000fe2000f8e0222 */
[----:B------:R-:W-:Y:S01]  /*9c40*/  SEL R19, R35, R62, P0 ;  /* 0x0000003e23137207 */ /* 0x000fe20000000000 */
[----:B------:R-:W-:Y:S01]  /*9c50*/  IMAD.WIDE.U32 R58, R84, UR37, R32 ;  /* 0x00000025543a7c25 */ /* 0x000fe2000f8e0020 */
[----:B------:R-:W-:Y:S02]  /*9c60*/  SEL R32, R68, R69, P0 ;  /* 0x0000004544207207 */ /* 0x000fe40000000000 */
[----:B------:R-:W-:Y:S01]  /*9c70*/  SEL R34, R69, R68, P0 ;  /* 0x0000004445227207 */ /* 0x000fe20000000000 */
[----:B-----5:R-:W-:Y:S01]  /*9c80*/  @P2 IMAD.HI.U32 R62, R74, R77, RZ ;  /* 0x0000004d4a3e2227 */ /* 0x020fe200078e00ff */
[----:B------:R-:W-:Y:S02]  /*9c90*/  SEL R33, R63, R70, P0 ;  /* 0x000000463f217207 */ /* 0x000fe40000000000 */
[----:B------:R-:W-:Y:S01]  /*9ca0*/  SEL R35, R70, R63, P0 ;  /* 0x0000003f46237207 */ /* 0x000fe20000000000 */
[----:B------:R-:W-:-:S02]  /*9cb0*/  IMAD R69, RZ, RZ, -UR42 ;  /* 0x8000002aff457e24 */ /* 0x000fc4000f8e02ff */
[----:B------:R-:W-:Y:S02]  /*9cc0*/  IMAD.IADD R59, R59, 0x1, R51 ;  /* 0x000000013b3b7824 */ /* 0x000fe400078e0233 */
[----:B------:R-:W-:Y:S01]  /*9cd0*/  IMAD.MOV.U32 R51, RZ, RZ, R74 ;  /* 0x000000ffff337224 */ /* 0x000fe200078e004a */
[----:B------:R-:W-:Y:S01]  /*9ce0*/  @P2 SHF.R.U32.HI R51, RZ, R83, R62 ;  /* 0x00000053ff332219 */ /* 0x000fe2000001163e */
[----:B------:R-:W-:Y:S02]  /*9cf0*/  IMAD R68, R88, UR39, RZ ;  /* 0x0000002758447c24 */ /* 0x000fe4000f8e02ff */
[----:B------:R-:W-:Y:S01]  /*9d00*/  IMAD R83, R76, R69, UR4 ;  /* 0x000000044c537e24 */ /* 0x000fe2000f8e0245 */
[----:B------:R-:W-:Y:S01]  /*9d10*/  ULDC.64 UR4, c[0x0][0xbe0] ;  /* 0x0002f80000047ab9 */ /* 0x000fe20000000a00 */
[----:B------:R-:W-:Y:S02]  /*9d20*/  IMAD R63, R89, UR37, R68 ;  /* 0x00000025593f7c24 */ /* 0x000fe4000f8e0244 */
[----:B------:R-:W-:Y:S01]  /*9d30*/  IMAD.MOV.U32 R62, RZ, RZ, R44 ;  /* 0x000000ffff3e7224 */ /* 0x000fe200078e002c */
[----:B------:R-:W-:Y:S01]  /*9d40*/  SHF.R.S32.HI R70, RZ, 0x1f, R83 ;  /* 0x0000001fff467819 */ /* 0x000fe20000011453 */
[----:B------:R-:W-:Y:S01]  /*9d50*/  IMAD.MOV.U32 R69, RZ, RZ, R74 ;  /* 0x000000ffff457224 */ /* 0x000fe200078e004a */
[----:B------:R-:W-:-:S02]  /*9d60*/  IADD3 R63, R45, R63, RZ ;  /* 0x0000003f2d3f7210 */ /* 0x000fc40007ffe0ff */
[----:B------:R-:W-:Y:S01]  /*9d70*/  @P2 SHF.R.U32.HI R69, RZ, R82, R91 ;  /* 0x00000052ff452219 */ /* 0x000fe2000001165b */
[C---:B------:R-:W-:Y:S02]  /*9d80*/  IMAD R45, R70.reuse, UR4, RZ ;  /* 0x00000004462d7c24 */ /* 0x040fe4000f8e02ff */
[----:B------:R-:W-:Y:S02]  /*9d90*/  IMAD R70, R70, UR6, RZ ;  /* 0x0000000646467c24 */ /* 0x000fe4000f8e02ff */
[C---:B------:R-:W-:Y:S02]  /*9da0*/  IMAD R68, R83.reuse, UR5, R45 ;  /* 0x0000000553447c24 */ /* 0x040fe4000f8e022d */
[----:B------:R-:W-:Y:S01]  /*9db0*/  IMAD.WIDE.U32 R44, R83, UR4, R58 ;  /* 0x00000004532c7c25 */ /* 0x000fe2000f8e003a */
[----:B------:R-:W-:-:S03]  /*9dc0*/  ULDC.64 UR4, c[0x0][0xb30] ;  /* 0x0002cc0000047ab9 */ /* 0x000fc60000000a00 */
[----:B------:R-:W-:Y:S01]  /*9dd0*/  IMAD.WIDE.U32 R58, R83, UR6, R62 ;  /* 0x00000006533a7c25 */ /* 0x000fe2000f8e003e */
[--C-:B------:R-:W-:Y:S02]  /*9de0*/  SHF.R.S32.HI R63, RZ, 0x1f, R51.reuse ;  /* 0x0000001fff3f7819 */ /* 0x100fe40000011433 */
[----:B------:R-:W-:Y:S01]  /*9df0*/  IADD3 R44, P2, R51, R44, RZ ;  /* 0x0000002c332c7210 */ /* 0x000fe20007f5e0ff */
[----:B------:R-:W-:Y:S01]  /*9e00*/  IMAD.MOV R51, RZ, RZ, -R51 ;  /* 0x000000ffff337224 */ /* 0x000fe200078e0a33 */
[--C-:B------:R-:W-:Y:S01]  /*9e10*/  SHF.R.S32.HI R62, RZ, 0x1f, R69.reuse ;  /* 0x0000001fff3e7819 */ /* 0x100fe20000011445 */
[----:B------:R-:W-:Y:S01]  /*9e20*/  IMAD R77, R83, UR7, R70 ;  /* 0x00000007534d7c24 */ /* 0x000fe2000f8e0246 */
[----:B------:R-:W-:Y:S01]  /*9e30*/  IADD3.X R45, R63, R45, R68, P2, !PT ;  /* 0x0000002d3f2d7210 */ /* 0x000fe200017fe444 */
[----:B------:R-:W-:Y:S01]  /*9e40*/  IMAD.MOV R70, RZ, RZ, -R69 ;  /* 0x000000ffff467224 */ /* 0x000fe200078e0a45 */
[----:B------:R-:W-:Y:S01]  /*9e50*/  ULDC.64 UR6, c[0x0][0xbc8] ;  /* 0x0002f20000067ab9 */ /* 0x000fe20000000a00 */
[----:B------:R-:W-:-:S02]  /*9e60*/  IMAD R62, R62, UR4, RZ ;  /* 0x000000043e3e7c24 */ /* 0x000fc4000f8e02ff */
[C-C-:B------:R-:W-:Y:S02]  /*9e70*/  IMAD R51, R87.reuse, R51, R74.reuse ;  /* 0x0000003357337224 */ /* 0x140fe400078e024a */
[----:B------:R-:W-:Y:S02]  /*9e80*/  IMAD R63, R87, R70, R74 ;  /* 0x00000046573f7224 */ /* 0x000fe400078e024a */
[----:B------:R-:W-:Y:S02]  /*9e90*/  IMAD.IADD R59, R59, 0x1, R77 ;  /* 0x000000013b3b7824 */ /* 0x000fe400078e024d */
[C---:B------:R-:W-:Y:S01]  /*9ea0*/  IMAD R77, R69.reuse, UR5, R62 ;  /* 0x00000005454d7c24 */ /* 0x040fe2000f8e023e */
[----:B------:R-:W-:Y:S01]  /*9eb0*/  SHF.R.S32.HI R62, RZ, 0x1f, R51 ;  /* 0x0000001fff3e7819 */ /* 0x000fe20000011433 */
[----:B------:R-:W-:Y:S01]  /*9ec0*/  IMAD.WIDE.U32 R58, R69, UR4, R58 ;  /* 0x00000004453a7c25 */ /* 0x000fe2000f8e003a */
[----:B------:R-:W-:Y:S01]  /*9ed0*/  SHF.R.S32.HI R68, RZ, 0x1f, R63 ;  /* 0x0000001fff447819 */ /* 0x000fe2000001143f */
[----:B------:R-:W1:Y:S01]  /*9ee0*/  S2UR UR5, SR_CgaCtaId ;  /* 0x00000000000579c3 */ /* 0x000e620000008800 */
[----:B------:R-:W-:Y:S01]  /*9ef0*/  UMOV UR4, 0x400 ;  /* 0x0000040000047882 */ /* 0x000fe20000000000 */
[----:B------:R-:W-:Y:S01]  /*9f00*/  IMAD R62, R62, UR6, RZ ;  /* 0x000000063e3e7c24 */ /* 0x000fe2000f8e02ff */
[----:B------:R-:W-:Y:S01]  /*9f10*/  IADD3 R59, R59, R77, RZ ;  /* 0x0000004d3b3b7210 */ /* 0x000fe20007ffe0ff */
[----:B------:R-:W-:-:S02]  /*9f20*/  IMAD R68, R68, UR8, RZ ;  /* 0x0000000844447c24 */ /* 0x000fc4000f8e02ff */
[----:B------:R-:W-:Y:S01]  /*9f30*/  IMAD R77, R51, UR7, R62 ;  /* 0x00000007334d7c24 */ /* 0x000fe2000f8e023e */
[----:B0-----:R-:W-:Y:S01]  /*9f40*/  SEL R62, R75, R72, P0 ;  /* 0x000000484b3e7207 */ /* 0x001fe20000000000 */
[----:B------:R-:W-:Y:S01]  /*9f50*/  IMAD.WIDE.U32 R44, R51, UR6, R44 ;  /* 0x00000006332c7c25 */ /* 0x000fe2000f8e002c */
[----:B------:R-:W-:-:S03]  /*9f60*/  ULDC.64 UR6, c[0x0][0xba8] ;  /* 0x0002ea0000067ab9 */ /* 0x000fc60000000a00 */
[C---:B------:R-:W-:Y:S02]  /*9f70*/  IMAD R83, R63.reuse, UR9, R68 ;  /* 0x000000093f537c24 */ /* 0x040fe4000f8e0244 */
[----:B------:R-:W-:Y:S01]  /*9f80*/  IMAD.WIDE.U32 R68, R63, UR8, R58 ;  /* 0x000000083f447c25 */ /* 0x000fe2000f8e003a */
[----:B------:R-:W-:Y:S01]  /*9f90*/  SEL R58, R72, R75, P0 ;  /* 0x0000004b483a7207 */ /* 0x000fe20000000000 */
[----:B------:R-:W-:Y:S01]  /*9fa0*/  ULDC.64 UR8, c[0x0][0xb00] ;  /* 0x0002c00000087ab9 */ /* 0x000fe20000000a00 */
[----:B------:R-:W-:Y:S01]  /*9fb0*/  LEA R72, P2, R44, UR6, 0x2 ;  /* 0x000000062c487c11 */ /* 0x000fe2000f8410ff */
[----:B------:R-:W-:Y:S01]  /*9fc0*/  IMAD.IADD R51, R45, 0x1, R77 ;  /* 0x000000012d337824 */ /* 0x000fe200078e024d */
[----:B------:R-:W-:Y:S01]  /*9fd0*/  ULDC UR6, c[0x0][0xa88] ;  /* 0x0002a20000067ab9 */ /* 0x000fe20000000800 */
[----:B------:R-:W-:Y:S01]  /*9fe0*/  IMAD.IADD R45, R69, 0x1, R83 ;  /* 0x00000001452d7824 */ /* 0x000fe200078e0253 */
[----:B------:R-:W-:Y:S01]  /*9ff0*/  LEA R82, P3, R68, UR8, 0x2 ;  /* 0x0000000844527c11 */ /* 0x000fe2000f8610ff */
[----:B------:R-:W-:Y:S01]  /*a000*/  SHFL.IDX PT, R74, R72, RZ, 0x1c1f ;  /* 0x001c1fff484a7589 */ /* 0x000fe200000e0000 */
[----:B------:R-:W-:Y:S01]  /*a010*/  LEA.HI.X R51, R44, UR7, R51, 0x2, P2 ;  /* 0x000000072c337c11 */ /* 0x000fe200090f1433 */
[----:B-1----:R-:W-:Y:S01]  /*a020*/  ULEA UR4, UR5, UR4, 0x18 ;  /* 0x0000000405047291 */ /* 0x002fe2000f8ec03f */
[----:B------:R-:W-:Y:S01]  /*a030*/  IMAD R83, R87, UR6, RZ ;  /* 0x0000000657537c24 */ /* 0x000fe2000f8e02ff */
[----:B------:R-:W-:Y:S01]  /*a040*/  SHFL.IDX PT, R76, R72, 0x1, 0x1c1f ;  /* 0x003c1f00484c7f89 */ /* 0x000fe200000e0000 */
[----:B------:R-:W-:Y:S01]  /*a050*/  VIADD R70, R66, 0x8 ;  /* 0x0000000842467836 */ /* 0x000fe20000000000 */
[----:B------:R-:W-:Y:S01]  /*a060*/  UIADD3 UR4, UR4, 0x22820, URZ ;  /* 0x0002282004047890 */ /* 0x000fe2000fffe03f */
[----:B------:R-:W-:Y:S01]  /*a070*/  LEA.HI.X R84, R68, UR9, R45, 0x2, P3 ;  /* 0x0000000944547c11 */ /* 0x000fe200098f142d */
[----:B------:R-:W0:Y:S01]  /*a080*/  SHFL.IDX PT, R75, R51, RZ, 0x1c1f ;  /* 0x001c1fff334b7589 */ /* 0x000e2200000e0000 */
[-C--:B------:R-:W-:Y:S01]  /*a090*/  ISETP.GE.OR P2, PT, R66, R83.reuse, P1 ;  /* 0x000000534200720c */ /* 0x080fe20000f46670 */
[----:B------:R-:W-:Y:S01]  /*a0a0*/  UPRMT UR4, URZ, 0x654, UR4 ;  /* 0x000006543f047896 */ /* 0x000fe20008000004 */
[-C--:B------:R-:W-:Y:S01]  /*a0b0*/  ISETP.GE.OR P1, PT, R70, R83.reuse, P1 ;  /* 0x000000534600720c */ /* 0x080fe20000f26670 */
[----:B------:R1:W2:Y:S01]  /*a0c0*/  SHFL.IDX PT, R77, R51, 0x1, 0x1c1f ;  /* 0x003c1f00334d7f89 */ /* 0x0002a200000e0000 */
[----:B------:R-:W-:-:S02]  /*a0d0*/  ISETP.GE.AND P3, PT, R66, R83, PT ;  /* 0x000000534200720c */ /* 0x000fc40003f66270 */
[----:B------:R-:W-:Y:S01]  /*a0e0*/  SEL R59, R50, R73, P0 ;  /* 0x00000049323b7207 */ /* 0x000fe20000000000 */
[----:B------:R3:W4:Y:S01]  /*a0f0*/  SHFL.IDX PT, R68, R82, RZ, 0x1c1f ;  /* 0x001c1fff52447589 */ /* 0x00072200000e0000 */
[----:B------:R-:W-:Y:S01]  /*a100*/  SEL R63, R73, R50, P0 ;  /* 0x00000032493f7207 */ /* 0x000fe20000000000 */
[----:B------:R-:W-:Y:S01]  /*a110*/  IMAD.SHL.U32 R73, R64, 0x2, RZ ;  /* 0x0000000240497824 */ /* 0x000fe200078e00ff */
[----:B------:R-:W-:Y:S01]  /*a120*/  SYNCS.ARRIVE.TRANS64.RED.A1T0 RZ, [UR4], RZ ;  /* 0x000000ffffff79a7 */ /* 0x000fe20008100404 */
[----:B------:R3:W3:Y:S01]  /*a130*/  SHFL.IDX PT, R69, R84, RZ, 0x1c1f ;  /* 0x001c1fff54457589 */ /* 0x0006e200000e0000 */
[----:B------:R-:W-:Y:S02]  /*a140*/  SEL R44, R48, R79, P0 ;  /* 0x0000004f302c7207 */ /* 0x000fe40000000000 */
[----:B------:R-:W-:Y:S02]  /*a150*/  SEL R45, R49, R78, P0 ;  /* 0x0000004e312d7207 */ /* 0x000fe40000000000 */
[----:B------:R-:W-:-:S02]  /*a160*/  SEL R50, R52, R81, P0 ;  /* 0x0000005134327207 */ /* 0x000fc40000000000 */
[----:B-1----:R-:W-:Y:S02]  /*a170*/  SEL R51, R53, R80, P0 ;  /* 0x0000005035337207 */ /* 0x002fe40000000000 */
[----:B------:R-:W-:Y:S02]  /*a180*/  SEL R48, R79, R48, P0 ;  /* 0x000000304f307207 */ /* 0x000fe40000000000 */
[----:B------:R-:W-:Y:S01]  /*a190*/  SEL R49, R78, R49, P0 ;  /* 0x000000314e317207 */ /* 0x000fe20000000000 */
[----:B0-----:R0:W-:Y:S01]  /*a1a0*/  @!P2 ST.E desc[UR48][R74.64], R0 ;  /* 0x000000004a00a985 */ /* 0x0011e2000c101930 */
[----:B------:R-:W-:Y:S02]  /*a1b0*/  SEL R52, R81, R52, P0 ;  /* 0x0000003451347207 */ /* 0x000fe40000000000 */
[----:B------:R-:W-:Y:S01]  /*a1c0*/  SEL R53, R80, R53, P0 ;  /* 0x0000003550357207 */ /* 0x000fe20000000000 */
[----:B--2---:R0:W-:Y:S01]  /*a1d0*/  @!P1 ST.E desc[UR48][R76.64], R3 ;  /* 0x000000034c009985 */ /* 0x0041e2000c101930 */
[----:B------:R-:W-:Y:S05]  /*a1e0*/  @P3 BRA `(.L_x_37) ;  /* 0x0000000400783947 */ /* 0x000fea0003800000 */
[C---:B0-----:R-:W-:Y:S01]  /*a1f0*/  VIADD R3, R73.reuse, 0x10 ;  /* 0x0000001049037836 */ /* 0x041fe20000000000 */
[C---:B------:R-:W-:Y:S01]  /*a200*/  IADD3 R0, R73.reuse, 0x8, RZ ;  /* 0x0000000849007810 */ /* 0x040fe20007ffe0ff */
[----:B------:R-:W-:Y:S01]  /*a210*/  ULDC UR4, c[0x0][0xac8] ;  /* 0x0002b20000047ab9 */ /* 0x000fe20000000800 */
[C---:B------:R-:W-:Y:S01]  /*a220*/  VIADD R64, R73.reuse, 0x18 ;  /* 0x0000001849407836 */ /* 0x040fe20000000000 */
[C---:B------:R-:W-:Y:S01]  /*a230*/  ISETP.GE.AND P2, PT, R73.reuse, UR4, PT ;  /* 0x0000000449007c0c */ /* 0x040fe2000bf46270 */
[C---:B------:R-:W-:Y:S01]  /*a240*/  VIADD R66, R73.reuse, 0x20 ;  /* 0x0000002049427836 */ /* 0x040fe20000000000 */
[----:B------:R-:W-:Y:S01]  /*a250*/  ISETP.GE.AND P3, PT, R0, UR4, PT ;  /* 0x0000000400007c0c */ /* 0x000fe2000bf66270 */
[----:B------:R-:W-:Y:S01]  /*a260*/  VIADD R72, R73, 0x38 ;  /* 0x0000003849487836 */ /* 0x000fe20000000000 */
[----:B------:R-:W-:Y:S02]  /*a270*/  ISETP.GE.AND P4, PT, R3, UR4, PT ;  /* 0x0000000403007c0c */ /* 0x000fe4000bf86270 */
[----:B------:R-:W-:-:S02]  /*a280*/  ISETP.GE.AND P1, PT, R64, UR4, PT ;  /* 0x0000000440007c0c */ /* 0x000fc4000bf26270 */
[----:B------:R-:W-:-:S05]  /*a290*/  ISETP.GE.AND P5, PT, R72, UR4, PT ;  /* 0x0000000448007c0c */ /* 0x000fca000bfa6270 */
[--C-:B---34-:R-:W-:Y:S02]  /*a2a0*/  @!P2 IMAD.WIDE R74, R73, 0x4, R68.reuse ;  /* 0x00000004494aa825 */ /* 0x118fe400078e0244 */
[----:B------:R-:W-:Y:S02]  /*a2b0*/  @!P3 LEA.HI R0, R0, R0, RZ, 0x1 ;  /* 0x000000000000b211 */ /* 0x000fe400078f08ff */
[----:B------:R-:W-:Y:S01]  /*a2c0*/  @!P4 LEA.HI R3, R3, R3, RZ, 0x1 ;  /* 0x000000030303c211 */ /* 0x000fe200078f08ff */
[----:B------:R0:W-:Y:S01]  /*a2d0*/  @!P2 ST.E.64 desc[UR48][R74.64], R8 ;  /* 0x000000084a00a985 */ /* 0x0001e2000c101b30 */
[----:B------:R-:W-:Y:S01]  /*a2e0*/  @!P3 LOP3.LUT R77, R0, 0xfffffffe, RZ, 0xc0, !PT ;  /* 0xfffffffe004db812 */ /* 0x000fe200078ec0ff */
[----:B------:R-:W-:Y:S01]  /*a2f0*/  VIADD R0, R73, 0x28 ;  /* 0x0000002849007836 */ /* 0x000fe20000000000 */
[----:B------:R-:W-:Y:S02]  /*a300*/  @!P4 LOP3.LUT R3, R3, 0xfffffffe, RZ, 0xc0, !PT ;  /* 0xfffffffe0303c812 */ /* 0x000fe400078ec0ff */
[----:B------:R-:W-:Y:S01]  /*a310*/  @!P1 LEA.HI R64, R64, R64, RZ, 0x1 ;  /* 0x0000004040409211 */ /* 0x000fe200078f08ff */
[----:B------:R-:W-:Y:S01]  /*a320*/  @!P3 IMAD.WIDE R76, R77, 0x4, R68 ;  /* 0x000000044d4cb825 */ /* 0x000fe200078e0244 */
[----:B------:R-:W-:-:S02]  /*a330*/  ISETP.GE.AND P2, PT, R66, UR4, PT ;  /* 0x0000000442007c0c */ /* 0x000fc4000bf46270 */
[----:B------:R-:W-:Y:S01]  /*a340*/  @!P5 LEA.HI R72, R72, R72, RZ, 0x1 ;  /* 0x000000484848d211 */ /* 0x000fe200078f08ff */
[--C-:B------:R-:W-:Y:S01]  /*a350*/  @!P4 IMAD.WIDE R78, R3, 0x4, R68.reuse ;  /* 0x00000004034ec825 */ /* 0x100fe200078e0244 */
[C---:B------:R-:W-:Y:S01]  /*a360*/  IADD3 R3, R73.reuse, 0x30, RZ ;  /* 0x0000003049037810 */ /* 0x040fe20007ffe0ff */
[----:B------:R1:W-:Y:S01]  /*a370*/  @!P3 ST.E.64 desc[UR48][R76.64], R10 ;  /* 0x0000000a4c00b985 */ /* 0x0003e2000c101b30 */
[----:B------:R-:W-:Y:S01]  /*a380*/  ISETP.GE.AND P3, PT, R0, UR4, PT ;  /* 0x0000000400007c0c */ /* 0x000fe2000bf66270 */
[C---:B0-----:R-:W-:Y:S01]  /*a390*/  VIADD R74, R73.reuse, 0x40 ;  /* 0x00000040494a7836 */ /* 0x041fe20000000000 */
[----:B------:R-:W-:Y:S01]  /*a3a0*/  @!P1 LOP3.LUT R9, R64, 0xfffffffe, RZ, 0xc0, !PT ;  /* 0xfffffffe40099812 */ /* 0x000fe200078ec0ff */
[----:B------:R-:W-:Y:S01]  /*a3b0*/  VIADD R64, R73, 0x48 ;  /* 0x0000004849407836 */ /* 0x000fe20000000000 */
[----:B------:R-:W-:Y:S01]  /*a3c0*/  ISETP.GE.AND P6, PT, R3, UR4, PT ;  /* 0x0000000403007c0c */ /* 0x000fe2000bfc6270 */
[----:B------:R0:W-:Y:S01]  /*a3d0*/  @!P4 ST.E.64 desc[UR48][R78.64], R12 ;  /* 0x0000000c4e00c985 */ /* 0x0001e2000c101b30 */
[----:B------:R-:W-:Y:S01]  /*a3e0*/  ISETP.GE.AND P4, PT, R74, UR4, PT ;  /* 0x000000044a007c0c */ /* 0x000fe2000bf86270 */
[----:B------:R-:W-:Y:S01]  /*a3f0*/  @!P1 IMAD.WIDE R8, R9, 0x4, R68 ;  /* 0x0000000409089825 */ /* 0x000fe200078e0244 */
[----:B------:R-:W-:-:S04]  /*a400*/  @!P2 LEA.HI R66, R66, R66, RZ, 0x1 ;  /* 0x000000424242a211 */ /* 0x000fc800078f08ff */
[----:B------:R2:W-:Y:S01]  /*a410*/  @!P1 ST.E.64 desc[UR48][R8.64], R16 ;  /* 0x0000001008009985 */ /* 0x0005e2000c101b30 */
[----:B------:R-:W-:Y:S02]  /*a420*/  ISETP.GE.AND P1, PT, R64, UR4, PT ;  /* 0x0000000440007c0c */ /* 0x000fe4000bf26270 */
[----:B-1----:R-:W-:Y:S02]  /*a430*/  @!P2 LOP3.LUT R11, R66, 0xfffffffe, RZ, 0xc0, !PT ;  /* 0xfffffffe420ba812 */ /* 0x002fe400078ec0ff */
[----:B------:R-:W-:Y:S02]  /*a440*/  @!P6 LEA.HI R3, R3, R3, RZ, 0x1 ;  /* 0x000000030303e211 */ /* 0x000fe400078f08ff */
[----:B------:R-:W-:Y:S01]  /*a450*/  @!P3 LEA.HI R0, R0, R0, RZ, 0x1 ;  /* 0x000000000000b211 */ /* 0x000fe200078f08ff */
[--C-:B------:R-:W-:Y:S01]  /*a460*/  @!P2 IMAD.WIDE R10, R11, 0x4, R68.reuse ;  /* 0x000000040b0aa825 */ /* 0x100fe200078e0244 */
[----:B------:R-:W-:Y:S02]  /*a470*/  @!P6 LOP3.LUT R3, R3, 0xfffffffe, RZ, 0xc0, !PT ;  /* 0xfffffffe0303e812 */ /* 0x000fe400078ec0ff */
[----:B0-----:R-:W-:Y:S01]  /*a480*/  @!P3 LOP3.LUT R13, R0, 0xfffffffe, RZ, 0xc0, !PT ;  /* 0xfffffffe000db812 */ /* 0x001fe200078ec0ff */
[----:B------:R-:W-:Y:S01]  /*a490*/  VIADD R0, R73, 0x50 ;  /* 0x0000005049007836 */ /* 0x000fe20000000000 */
[----:B------:R-:W-:Y:S01]  /*a4a0*/  @!P4 LEA.HI R74, R74, R74, RZ, 0x1 ;  /* 0x0000004a4a4ac211 */ /* 0x000fe200078f08ff */
[--C-:B--2---:R-:W-:Y:S01]  /*a4b0*/  @!P6 IMAD.WIDE R8, R3, 0x4, R68.reuse ;  /* 0x000000040308e825 */ /* 0x104fe200078e0244 */
[----:B------:R-:W-:Y:S01]  /*a4c0*/  @!P1 LEA.HI R64, R64, R64, RZ, 0x1 ;  /* 0x0000004040409211 */ /* 0x000fe200078f08ff */
[----:B------:R0:W-:Y:S01]  /*a4d0*/  @!P2 ST.E.64 desc[UR48][R10.64], R14 ;  /* 0x0000000e0a00a985 */ /* 0x0001e2000c101b30 */
[----:B------:R-:W-:Y:S01]  /*a4e0*/  @!P5 LOP3.LUT R17, R72, 0xfffffffe, RZ, 0xc0, !PT ;  /* 0xfffffffe4811d812 */ /* 0x000fe200078ec0ff */
[----:B------:R-:W-:Y:S01]  /*a4f0*/  @!P3 IMAD.WIDE R12, R13, 0x4, R68 ;  /* 0x000000040d0cb825 */ /* 0x000fe200078e0244 */
[----:B------:R-:W-:-:S03]  /*a500*/  @!P4 LOP3.LUT R3, R74, 0xfffffffe, RZ, 0xc0, !PT ;  /* 0xfffffffe4a03c812 */ /* 0x000fc600078ec0ff */
[--C-:B------:R-:W-:Y:S01]  /*a510*/  @!P5 IMAD.WIDE R16, R17, 0x4, R68.reuse ;  /* 0x000000041110d825 */ /* 0x100fe200078e0244 */
[----:B------:R1:W-:Y:S04]  /*a520*/  @!P3 ST.E.64 desc[UR48][R12.64], R22 ;  /* 0x000000160c00b985 */ /* 0x0003e8000c101b30 */
[----:B------:R2:W-:Y:S01]  /*a530*/  @!P6 ST.E.64 desc[UR48][R8.64], R20 ;  /* 0x000000140800e985 */ /* 0x0005e2000c101b30 */
[----:B0-----:R-:W-:Y:S01]  /*a540*/  @!P1 LOP3.LUT R15, R64, 0xfffffffe, RZ, 0xc0, !PT ;  /* 0xfffffffe400f9812 */ /* 0x001fe200078ec0ff */
[----:B------:R-:W-:Y:S02]  /*a550*/  @!P4 IMAD.WIDE R10, R3, 0x4, R68 ;  /* 0x00000004030ac825 */ /* 0x000fe400078e0244 */
[----:B------:R-:W-:Y:S01]  /*a560*/  @!P5 ST.E.64 desc[UR48][R16.64], R24 ;  /* 0x000000181000d985 */ /* 0x000fe2000c101b30 */
[C---:B------:R-:W-:Y:S01]  /*a570*/  IADD3 R3, R73.reuse, 0x58, RZ ;  /* 0x0000005849037810 */ /* 0x040fe20007ffe0ff */
[----:B------:R-:W-:-:S02]  /*a580*/  VIADD R14, R73, 0x60 ;  /* 0x00000060490e7836 */ /* 0x000fc40000000000 */
[----:B------:R0:W-:Y:S01]  /*a590*/  @!P4 ST.E.64 desc[UR48][R10.64], R28 ;  /* 0x0000001c0a00c985 */ /* 0x0001e2000c101b30 */
[----:B-1----:R-:W-:Y:S01]  /*a5a0*/  @!P1 IMAD.WIDE R12, R15, 0x4, R68 ;  /* 0x000000040f0c9825 */ /* 0x002fe200078e0244 */
[----:B------:R-:W-:Y:S02]  /*a5b0*/  ISETP.GE.AND P2, PT, R3, UR4, PT ;  /* 0x0000000403007c0c */ /* 0x000fe4000bf46270 */
[----:B------:R-:W-:Y:S01]  /*a5c0*/  ISETP.GE.AND P3, PT, R14, UR4, PT ;  /* 0x000000040e007c0c */ /* 0x000fe2000bf66270 */
[C---:B------:R-:W-:Y:S01]  /*a5d0*/  VIADD R15, R73.reuse, 0x68 ;  /* 0x00000068490f7836 */ /* 0x040fe20000000000 */
[----:B------:R1:W-:Y:S01]  /*a5e0*/  @!P1 ST.E.64 desc[UR48][R12.64], R30 ;  /* 0x0000001e0c009985 */ /* 0x0003e2000c101b30 */
[C---:B--2---:R-:W-:Y:S01]  /*a5f0*/  VIADD R9, R73.reuse, 0x78 ;  /* 0x0000007849097836 */ /* 0x044fe20000000000 */
[----:B------:R-:W-:Y:S01]  /*a600*/  ISETP.GE.AND P1, PT, R0, UR4, PT ;  /* 0x0000000400007c0c */ /* 0x000fe2000bf26270 */
[----:B------:R-:W-:Y:S01]  /*a610*/  VIADD R8, R73, 0x70 ;  /* 0x0000007049087836 */ /* 0x000fe20000000000 */
[----:B------:R-:W-:-:S02]  /*a620*/  ISETP.GE.AND P4, PT, R15, UR4, PT ;  /* 0x000000040f007c0c */ /* 0x000fc4000bf86270 */
[----:B------:R-:W-:Y:S02]  /*a630*/  ISETP.GE.AND P6, PT, R9, UR4, PT ;  /* 0x0000000409007c0c */ /* 0x000fe4000bfc6270 */
[----:B------:R-:W-:Y:S02]  /*a640*/  ISETP.GE.AND P5, PT, R8, UR4, PT ;  /* 0x0000000408007c0c */ /* 0x000fe4000bfa6270 */
[----:B------:R-:W-:Y:S02]  /*a650*/  @!P2 LEA.HI R3, R3, R3, RZ, 0x1 ;  /* 0x000000030303a211 */ /* 0x000fe400078f08ff */
[----:B------:R-:W-:Y:S02]  /*a660*/  @!P3 LEA.HI R14, R14, R14, RZ, 0x1 ;  /* 0x0000000e0e0eb211 */ /* 0x000fe400078f08ff */
[----:B------:R-:W-:Y:S02]  /*a670*/  @!P2 LOP3.LUT R3, R3, 0xfffffffe, RZ, 0xc0, !PT ;  /* 0xfffffffe0303a812 */ /* 0x000fe400078ec0ff */
[----:B------:R-:W-:-:S02]  /*a680*/  @!P1 LEA.HI R0, R0, R0, RZ, 0x1 ;  /* 0x0000000000009211 */ /* 0x000fc400078f08ff */
[----:B------:R-:W-:Y:S02]  /*a690*/  @!P4 LEA.HI R15, R15, R15, RZ, 0x1 ;  /* 0x0000000f0f0fc211 */ /* 0x000fe400078f08ff */
[----:B0-----:R-:W-:Y:S02]  /*a6a0*/  @!P6 LEA.HI R10, R9, R9, RZ, 0x1 ;  /* 0x00000009090ae211 */ /* 0x001fe400078f08ff */
[----:B------:R-:W-:Y:S02]  /*a6b0*/  @!P5 LEA.HI R8, R8, R8, RZ, 0x1 ;  /* 0x000000080808d211 */ /* 0x000fe400078f08ff */
[----:B------:R-:W-:Y:S02]  /*a6c0*/  @!P1 LOP3.LUT R9, R0, 0xfffffffe, RZ, 0xc0, !PT ;  /* 0xfffffffe00099812 */ /* 0x000fe400078ec0ff */
[----:B-1----:R-:W-:Y:S02]  /*a6d0*/  @!P3 LOP3.LUT R13, R14, 0xfffffffe, RZ, 0xc0, !PT ;  /* 0xfffffffe0e0db812 */ /* 0x002fe400078ec0ff */
[----:B------:R-:W-:-:S02]  /*a6e0*/  @!P4 LOP3.LUT R15, R15, 0xfffffffe, RZ, 0xc0, !PT ;  /* 0xfffffffe0f0fc812 */ /* 0x000fc400078ec0ff */
[----:B------:R-:W-:Y:S01]  /*a6f0*/  @!P5 LOP3.LUT R17, R8, 0xfffffffe, RZ, 0xc0, !PT ;  /* 0xfffffffe0811d812 */ /* 0x000fe200078ec0ff */
[----:B------:R-:W-:Y:S01]  /*a700*/  @!P1 IMAD.WIDE R8, R9, 0x4, R68 ;  /* 0x0000000409089825 */ /* 0x000fe200078e0244 */
[----:B------:R-:W-:-:S03]  /*a710*/  @!P6 LOP3.LUT R21, R10, 0xfffffffe, RZ, 0xc0, !PT ;  /* 0xfffffffe0a15e812 */ /* 0x000fc600078ec0ff */
[--C-:B------:R-:W-:Y:S01]  /*a720*/  @!P2 IMAD.WIDE R10, R3, 0x4, R68.reuse ;  /* 0x00000004030aa825 */ /* 0x100fe200078e0244 */
[----:B------:R1:W-:Y:S03]  /*a730*/  @!P1 ST.E.64 desc[UR48][R8.64], R18 ;  /* 0x0000001208009985 */ /* 0x0003e6000c101b30 */
[--C-:B------:R-:W-:Y:S01]  /*a740*/  @!P3 IMAD.WIDE R12, R13, 0x4, R68.reuse ;  /* 0x000000040d0cb825 */ /* 0x100fe200078e0244 */
[----:B------:R1:W-:Y:S03]  /*a750*/  @!P2 ST.E.64 desc[UR48][R10.64], R26 ;  /* 0x0000001a0a00a985 */ /* 0x0003e6000c101b30 */
[--C-:B------:R-:W-:Y:S01]  /*a760*/  @!P4 IMAD.WIDE R14, R15, 0x4, R68.reuse ;  /* 0x000000040f0ec825 */ /* 0x100fe200078e0244 */
[----:B------:R1:W-:Y:S03]  /*a770*/  @!P3 ST.E.64 desc[UR48][R12.64], R32 ;  /* 0x000000200c00b985 */ /* 0x0003e6000c101b30 */
[--C-:B------:R-:W-:Y:S01]  /*a780*/  @!P5 IMAD.WIDE R16, R17, 0x4, R68.reuse ;  /* 0x000000041110d825 */ /* 0x100fe200078e0244 */
[----:B------:R1:W-:Y:S03]  /*a790*/  @!P4 ST.E.64 desc[UR48][R14.64], R34 ;  /* 0x000000220e00c985 */ /* 0x0003e6000c101b30 */
[----:B------:R-:W-:Y:S01]  /*a7a0*/  @!P6 IMAD.WIDE R68, R21, 0x4, R68 ;  /* 0x000000041544e825 */ /* 0x000fe200078e0244 */
[----:B------:R1:W-:Y:S04]  /*a7b0*/  @!P5 ST.E.64 desc[UR48][R16.64], R58 ;  /* 0x0000003a1000d985 */ /* 0x0003e8000c101b30 */
[----:B------:R1:W-:Y:S02]  /*a7c0*/  @!P6 ST.E.64 desc[UR48][R68.64], R62 ;  /* 0x0000003e4400e985 */ /* 0x0003e4000c101b30 */
.L_x_37:
[----:B------:R-:W-:Y:S05]  /*a7d0*/  BSYNC B0 ;  /* 0x0000000000007941 */ /* 0x000fea0003800000 */
.L_x_36:
[----:B------:R-:W-:Y:S01]  /*a7e0*/  ISETP.GE.AND P1, PT, R70, R83, PT ;  /* 0x000000534600720c */ /* 0x000fe20003f26270 */
[----:B-1----:R1:W2:Y:S01]  /*a7f0*/  SHFL.IDX PT, R35, R84, 0x1, 0x1c1f ;  /* 0x003c1f0054237f89 */ /* 0x0022a200000e0000 */
[----:B------:R-:W-:Y:S02]  /*a800*/  SEL R30, R6, R41, P0 ;  /* 0x00000029061e7207 */ /* 0x000fe40000000000 */
[----:B------:R-:W-:Y:S01]  /*a810*/  SEL R32, R41, R6, P0 ;  /* 0x0000000629207207 */ /* 0x000fe20000000000 */
[----:B------:R1:W0:Y:S01]  /*a820*/  SHFL.IDX PT, R34, R82, 0x1, 0x1c1f ;  /* 0x003c1f0052227f89 */ /* 0x00022200000e0000 */
[----:B------:R-:W-:Y:S02]  /*a830*/  SEL R6, R4, R39, P0 ;  /* 0x0000002704067207 */ /* 0x000fe40000000000 */
        /* <DEDUP_REMOVED lines=18> */
[----:B------:R-:W-:Y:S01]  /*a960*/  SEL R4, R39, R4, P0 ;  /* 0x0000000427047207 */ /* 0x000fe20000000000 */
[----:B012---:R-:W-:Y:S06]  /*a970*/  @P1 BRA `(.L_x_8) ;  /* 0x0000005800101947 */ /* 0x007fec0003800000 */
[C---:B------:R-:W-:Y:S01]  /*a980*/  IADD3 R0, R73.reuse, 0x8, RZ ;  /* 0x0000000849007810 */ /* 0x040fe20007ffe0ff */
[----:B------:R-:W-:Y:S01]  /*a990*/  ULDC UR4, c[0x0][0xac8] ;  /* 0x0002b20000047ab9 */ /* 0x000fe20000000800 */
[C---:B------:R-:W-:Y:S01]  /*a9a0*/  VIADD R10, R73.reuse, 0x10 ;  /* 0x00000010490a7836 */ /* 0x040fe20000000000 */
[C---:B------:R-:W-:Y:S01]  /*a9b0*/  ISETP.GE.AND P0, PT, R73.reuse, UR4, PT ;  /* 0x0000000449007c0c */ /* 0x040fe2000bf06270 */
[C---:B------:R-:W-:Y:S01]  /*a9c0*/  VIADD R11, R73.reuse, 0x18 ;  /* 0x00000018490b7836 */ /* 0x040fe20000000000 */
[----:B------:R-:W-:Y:S01]  /*a9d0*/  ISETP.GE.AND P4, PT, R0, UR4, PT ;  /* 0x0000000400007c0c */ /* 0x000fe2000bf86270 */
[C---:B------:R-:W-:Y:S01]  /*a9e0*/  VIADD R12, R73.reuse, 0x20 ;  /* 0x00000020490c7836 */ /* 0x040fe20000000000 */
[----:B------:R-:W-:Y:S01]  /*a9f0*/  ISETP.GE.AND P1, PT, R10, UR4, PT ;  /* 0x000000040a007c0c */ /* 0x000fe2000bf26270 */
[----:B------:R-:W-:Y:S01]  /*aa00*/  VIADD R36, R73, 0x28 ;  /* 0x0000002849247836 */ /* 0x000fe20000000000 */
[----:B------:R-:W-:Y:S01]  /*aa10*/  ISETP.GE.AND P2, PT, R11, UR4, PT ;  /* 0x000000040b007c0c */ /* 0x000fe2000bf46270 */
[----:B------:R-:W-:Y:S01]  /*aa20*/  VIADD R38, R73, 0x38 ;  /* 0x0000003849267836 */ /* 0x000fe20000000000 */
[----:B------:R-:W-:-:S02]  /*aa30*/  ISETP.GE.AND P3, PT, R12, UR4, PT ;  /* 0x000000040c007c0c */ /* 0x000fc4000bf66270 */
[C---:B------:R-:W-:Y:S02]  /*aa40*/  IADD3 R37, R73.reuse, 0x30, RZ ;  /* 0x0000003049257810 */ /* 0x040fe40007ffe0ff */
[----:B------:R-:W-:Y:S01]  /*aa50*/  ISETP.GE.AND P5, PT, R36, UR4, PT ;  /* 0x0000000424007c0c */ /* 0x000fe2000bfa6270 */
[----:B------:R-:W-:Y:S02]  /*aa60*/  @!P0 IMAD.WIDE R2, R73, 0x4, R34 ;  /* 0x0000000449028825 */ /* 0x000fe400078e0222 */
[----:B------:R-:W-:Y:S02]  /*aa70*/  @!P4 LEA.HI R0, R0, R0, RZ, 0x1 ;  /* 0x000000000000c211 */ /* 0x000fe400078f08ff */
[----:B------:R-:W-:Y:S01]  /*aa80*/  @!P1 LEA.HI R10, R10, R10, RZ, 0x1 ;  /* 0x0000000a0a0a9211 */ /* 0x000fe200078f08ff */
[----:B------:R0:W-:Y:S01]  /*aa90*/  @!P0 ST.E.64 desc[UR48][R2.64], R44 ;  /* 0x0000002c02008985 */ /* 0x0001e2000c101b30 */
[----:B------:R-:W-:Y:S02]  /*aaa0*/  @!P4 LOP3.LUT R9, R0, 0xfffffffe, RZ, 0xc0, !PT ;  /* 0xfffffffe0009c812 */ /* 0x000fe400078ec0ff */
[----:B------:R-:W-:-:S02]  /*aab0*/  ISETP.GE.AND P0, PT, R38, UR4, PT ;  /* 0x0000000426007c0c */ /* 0x000fc4000bf06270 */
[----:B------:R-:W-:Y:S01]  /*aac0*/  @!P2 LEA.HI R0, R11, R11, RZ, 0x1 ;  /* 0x0000000b0b00a211 */ /* 0x000fe200078f08ff */
[--C-:B------:R-:W-:Y:S01]  /*aad0*/  @!P4 IMAD.WIDE R8, R9, 0x4, R34.reuse ;  /* 0x000000040908c825 */ /* 0x100fe200078e0222 */
[----:B------:R-:W-:Y:S02]  /*aae0*/  @!P1 LOP3.LUT R11, R10, 0xfffffffe, RZ, 0xc0, !PT ;  /* 0xfffffffe0a0b9812 */ /* 0x000fe400078ec0ff */
[----:B------:R-:W-:Y:S02]  /*aaf0*/  @!P3 LEA.HI R12, R12, R12, RZ, 0x1 ;  /* 0x0000000c0c0cb211 */ /* 0x000fe400078f08ff */
[----:B------:R1:W-:Y:S01]  /*ab00*/  @!P4 ST.E.64 desc[UR48][R8.64], R48 ;  /* 0x000000300800c985 */ /* 0x0003e2000c101b30 */
[----:B------:R-:W-:Y:S02]  /*ab10*/  ISETP.GE.AND P4, PT, R37, UR4, PT ;  /* 0x0000000425007c0c */ /* 0x000fe4000bf86270 */
[----:B------:R-:W-:Y:S01]  /*ab20*/  @!P2 LOP3.LUT R13, R0, 0xfffffffe, RZ, 0xc0, !PT ;  /* 0xfffffffe000da812 */ /* 0x000fe200078ec0ff */
[----:B0-----:R-:W-:Y:S01]  /*ab30*/  @!P1 IMAD.WIDE R2, R11, 0x4, R34 ;  /* 0x000000040b029825 */ /* 0x001fe200078e0222 */
[----:B------:R-:W-:-:S02]  /*ab40*/  @!P5 LEA.HI R36, R36, R36, RZ, 0x1 ;  /* 0x000000242424d211 */ /* 0x000fc400078f08ff */
[----:B------:R-:W-:Y:S01]  /*ab50*/  @!P3 LOP3.LUT R11, R12, 0xfffffffe, RZ, 0xc0, !PT ;  /* 0xfffffffe0c0bb812 */ /* 0x000fe200078ec0ff */
[----:B------:R-:W-:Y:S01]  /*ab60*/  VIADD R0, R73, 0x40 ;  /* 0x0000004049007836 */ /* 0x000fe20000000000 */
[----:B------:R-:W-:Y:S01]  /*ab70*/  @!P0 LEA.HI R38, R38, R38, RZ, 0x1 ;  /* 0x0000002626268211 */ /* 0x000fe200078f08ff */
[----:B------:R0:W-:Y:S02]  /*ab80*/  @!P1 ST.E.64 desc[UR48][R2.64], R50 ;  /* 0x0000003202009985 */ /* 0x0001e4000c101b30 */
[--C-:B------:R-:W-:Y:S01]  /*ab90*/  @!P3 IMAD.WIDE R10, R11, 0x4, R34.reuse ;  /* 0x000000040b0ab825 */ /* 0x100fe200078e0222 */
[----:B------:R-:W-:Y:S02]  /*aba0*/  @!P0 LOP3.LUT R39, R38, 0xfffffffe, RZ, 0xc0, !PT ;  /* 0xfffffffe26278812 */ /* 0x000fe400078ec0ff */
[----:B------:R-:W-:Y:S01]  /*abb0*/  @!P4 LEA.HI R37, R37, R37, RZ, 0x1 ;  /* 0x000000252525c211 */ /* 0x000fe200078f08ff */
[----:B-1----:R-:W-:Y:S01]  /*abc0*/  @!P2 IMAD.WIDE R8, R13, 0x4, R34 ;  /* 0x000000040d08a825 */ /* 0x002fe200078e0222 */
[----:B------:R-:W-:-:S02]  /*abd0*/  @!P5 LOP3.LUT R13, R36, 0xfffffffe, RZ, 0xc0, !PT ;  /* 0xfffffffe240dd812 */ /* 0x000fc400078ec0ff */
[----:B------:R-:W-:Y:S01]  /*abe0*/  @!P4 LOP3.LUT R37, R37, 0xfffffffe, RZ, 0xc0, !PT ;  /* 0xfffffffe2525c812 */ /* 0x000fe200078ec0ff */
[----:B------:R-:W-:Y:S01]  /*abf0*/  VIADD R36, R73, 0x48 ;  /* 0x0000004849247836 */ /* 0x000fe20000000000 */
[----:B------:R1:W-:Y:S01]  /*ac00*/  @!P2 ST.E.64 desc[UR48][R8.64], R52 ;  /* 0x000000340800a985 */ /* 0x0003e2000c101b30 */
[--C-:B------:R-:W-:Y:S01]  /*ac10*/  @!P5 IMAD.WIDE R12, R13, 0x4, R34.reuse ;  /* 0x000000040d0cd825 */ /* 0x100fe200078e0222 */
[----:B------:R-:W-:Y:S02]  /*ac20*/  ISETP.GE.AND P1, PT, R0, UR4, PT ;  /* 0x0000000400007c0c */ /* 0x000fe4000bf26270 */
[----:B------:R2:W-:Y:S01]  /*ac30*/  @!P3 ST.E.64 desc[UR48][R10.64], R14 ;  /* 0x0000000e0a00b985 */ /* 0x0005e2000c101b30 */
[--C-:B0-----:R-:W-:Y:S01]  /*ac40*/  @!P4 IMAD.WIDE R2, R37, 0x4, R34.reuse ;  /* 0x000000042502c825 */ /* 0x101fe200078e0222 */
[----:B------:R-:W-:Y:S02]  /*ac50*/  ISETP.GE.AND P2, PT, R36, UR4, PT ;  /* 0x0000000424007c0c */ /* 0x000fe4000bf46270 */
[----:B------:R0:W-:Y:S04]  /*ac60*/  @!P5 ST.E.64 desc[UR48][R12.64], R16 ;  /* 0x000000100c00d985 */ /* 0x0001e8000c101b30 */
[----:B------:R-:W-:Y:S01]  /*ac70*/  @!P4 ST.E.64 desc[UR48][R2.64], R18 ;  /* 0x000000120200c985 */ /* 0x000fe2000c101b30 */
[----:B-1----:R-:W-:-:S02]  /*ac80*/  @!P0 IMAD.WIDE R8, R39, 0x4, R34 ;  /* 0x0000000427088825 */ /* 0x002fc400078e0222 */
[----:B------:R-:W-:Y:S02]  /*ac90*/  @!P1 LEA.HI R0, R0, R0, RZ, 0x1 ;  /* 0x0000000000009211 */ /* 0x000fe400078f08ff */
[C---:B--2---:R-:W-:Y:S01]  /*aca0*/  VIADD R10, R73.reuse, 0x50 ;  /* 0x00000050490a7836 */ /* 0x044fe20000000000 */
[----:B------:R1:W-:Y:S01]  /*acb0*/  @!P0 ST.E.64 desc[UR48][R8.64], R20 ;  /* 0x0000001408008985 */ /* 0x0003e2000c101b30 */
[C---:B------:R-:W-:Y:S01]  /*acc0*/  VIADD R14, R73.reuse, 0x68 ;  /* 0x00000068490e7836 */ /* 0x040fe20000000000 */
[----:B------:R-:W-:Y:S01]  /*acd0*/  @!P2 LEA.HI R36, R36, R36, RZ, 0x1 ;  /* 0x000000242424a211 */ /* 0x000fe200078f08ff */
[C---:B0-----:R-:W-:Y:S01]  /*ace0*/  VIADD R13, R73.reuse, 0x60 ;  /* 0x00000060490d7836 */ /* 0x041fe20000000000 */
[C---:B------:R-:W-:Y:S01]  /*acf0*/  IADD3 R12, R73.reuse, 0x58, RZ ;  /* 0x00000058490c7810 */ /* 0x040fe20007ffe0ff */
[C---:B------:R-:W-:Y:S01]  /*ad00*/  VIADD R15, R73.reuse, 0x70 ;  /* 0x00000070490f7836 */ /* 0x040fe20000000000 */
[----:B------:R-:W-:Y:S01]  /*ad10*/  ISETP.GE.AND P3, PT, R10, UR4, PT ;  /* 0x000000040a007c0c */ /* 0x000fe2000bf66270 */
[----:B------:R-:W-:Y:S01]  /*ad20*/  VIADD R73, R73, 0x78 ;  /* 0x0000007849497836 */ /* 0x000fe20000000000 */
[----:B------:R-:W-:-:S02]  /*ad30*/  ISETP.GE.AND P0, PT, R12, UR4, PT ;  /* 0x000000040c007c0c */ /* 0x000fc4000bf06270 */
[----:B------:R-:W-:Y:S02]  /*ad40*/  ISETP.GE.AND P4, PT, R13, UR4, PT ;  /* 0x000000040d007c0c */ /* 0x000fe4000bf86270 */
[----:B------:R-:W-:Y:S02]  /*ad50*/  ISETP.GE.AND P5, PT, R14, UR4, PT ;  /* 0x000000040e007c0c */ /* 0x000fe4000bfa6270 */
[----:B------:R-:W-:Y:S02]  /*ad60*/  ISETP.GE.AND P6, PT, R15, UR4, PT ;  /* 0x000000040f007c0c */ /* 0x000fe4000bfc6270 */
[----:B------:R-:W-:Y:S02]  /*ad70*/  @!P1 LOP3.LUT R11, R0, 0xfffffffe, RZ, 0xc0, !PT ;  /* 0xfffffffe000b9812 */ /* 0x000fe400078ec0ff */
[----:B-1----:R-:W-:Y:S02]  /*ad80*/  @!P2 LOP3.LUT R9, R36, 0xfffffffe, RZ, 0xc0, !PT ;  /* 0xfffffffe2409a812 */ /* 0x002fe400078ec0ff */
[----:B------:R-:W-:Y:S01]  /*ad90*/  @!P3 LEA.HI R10, R10, R10, RZ, 0x1 ;  /* 0x0000000a0a0ab211 */ /* 0x000fe200078f08ff */
[----:B------:R-:W-:Y:S01]  /*ada0*/  @!P1 IMAD.WIDE R2, R11, 0x4, R34 ;  /* 0x000000040b029825 */ /* 0x000fe200078e0222 */
[----:B------:R-:W-:-:S02]  /*adb0*/  @!P0 LEA.HI R12, R12, R12, RZ, 0x1 ;  /* 0x0000000c0c0c8211 */ /* 0x000fc400078f08ff */
[----:B------:R-:W-:Y:S01]  /*adc0*/  @!P4 LEA.HI R0, R13, R13, RZ, 0x1 ;  /* 0x0000000d0d00c211 */ /* 0x000fe200078f08ff */
[--C-:B------:R-:W-:Y:S01]  /*add0*/  @!P2 IMAD.WIDE R8, R9, 0x4, R34.reuse ;  /* 0x000000040908a825 */ /* 0x100fe200078e0222 */
[----:B------:R-:W-:Y:S01]  /*ade0*/  @!P5 LEA.HI R14, R14, R14, RZ, 0x1 ;  /* 0x0000000e0e0ed211 */ /* 0x000fe200078f08ff */
[----:B------:R0:W-:Y:S01]  /*adf0*/  @!P1 ST.E.64 desc[UR48][R2.64], R22 ;  /* 0x0000001602009985 */ /* 0x0001e2000c101b30 */
[----:B------:R-:W-:Y:S02]  /*ae00*/  @!P3 LOP3.LUT R11, R10, 0xfffffffe, RZ, 0xc0, !PT ;  /* 0xfffffffe0a0bb812 */ /* 0x000fe400078ec0ff */
[----:B------:R-:W-:Y:S01]  /*ae10*/  @!P6 LEA.HI R16, R15, R15, RZ, 0x1 ;  /* 0x0000000f0f10e211 */ /* 0x000fe200078f08ff */
[----:B------:R1:W-:Y:S01]  /*ae20*/  @!P2 ST.E.64 desc[UR48][R8.64], R24 ;  /* 0x000000180800a985 */ /* 0x0003e2000c101b30 */
[----:B------:R-:W-:Y:S01]  /*ae30*/  @!P0 LOP3.LUT R13, R12, 0xfffffffe, RZ, 0xc0, !PT ;  /* 0xfffffffe0c0d8812 */ /* 0x000fe200078ec0ff */
[----:B------:R-:W-:Y:S01]  /*ae40*/  @!P3 IMAD.WIDE R10, R11, 0x4, R34 ;  /* 0x000000040b0ab825 */ /* 0x000fe200078e0222 */
[----:B------:R-:W-:-:S02]  /*ae50*/  @!P4 LOP3.LUT R15, R0, 0xfffffffe, RZ, 0xc0, !PT ;  /* 0xfffffffe000fc812 */ /* 0x000fc400078ec0ff */
[----:B------:R-:W-:Y:S01]  /*ae60*/  @!P5 LOP3.LUT R17, R14, 0xfffffffe, RZ, 0xc0, !PT ;  /* 0xfffffffe0e11d812 */ /* 0x000fe200078ec0ff */
[--C-:B------:R-:W-:Y:S01]  /*ae70*/  @!P0 IMAD.WIDE R12, R13, 0x4, R34.reuse ;  /* 0x000000040d0c8825 */ /* 0x100fe200078e0222 */
[----:B------:R-:W-:Y:S01]  /*ae80*/  @!P6 LOP3.LUT R19, R16, 0xfffffffe, RZ, 0xc0, !PT ;  /* 0xfffffffe1013e812 */ /* 0x000fe200078ec0ff */
[----:B------:R2:W-:Y:S02]  /*ae90*/  @!P3 ST.E.64 desc[UR48][R10.64], R26 ;  /* 0x0000001a0a00b985 */ /* 0x0005e4000c101b30 */
[--C-:B0-----:R-:W-:Y:S02]  /*aea0*/  @!P4 IMAD.WIDE R2, R15, 0x4, R34.reuse ;  /* 0x000000040f02c825 */ /* 0x101fe400078e0222 */
[----:B------:R2:W-:Y:S01]  /*aeb0*/  @!P0 ST.E.64 desc[UR48][R12.64], R28 ;  /* 0x0000001c0c008985 */ /* 0x0005e2000c101b30 */
[----:B------:R-:W-:Y:S01]  /*aec0*/  ISETP.GE.AND P0, PT, R73, UR4, PT ;  /* 0x0000000449007c0c */ /* 0x000fe2000bf06270 */
[--C-:B-1----:R-:W-:Y:S02]  /*aed0*/  @!P5 IMAD.WIDE R8, R17, 0x4, R34.reuse ;  /* 0x000000041108d825 */ /* 0x102fe400078e0222 */
[----:B------:R2:W-:Y:S02]  /*aee0*/  @!P4 ST.E.64 desc[UR48][R2.64], R30 ;  /* 0x0000001e0200c985 */ /* 0x0005e4000c101b30 */
[----:B------:R-:W-:-:S02]  /*aef0*/  @!P6 IMAD.WIDE R14, R19, 0x4, R34 ;  /* 0x00000004130ee825 */ /* 0x000fc400078e0222 */
[----:B------:R2:W-:Y:S04]  /*af00*/  @!P5 ST.E.64 desc[UR48][R8.64], R32 ;  /* 0x000000200800d985 */ /* 0x0005e8000c101b30 */
[----:B------:R2:W-:Y:S02]  /*af10*/  @!P6 ST.E.64 desc[UR48][R14.64], R6 ;  /* 0x000000060e00e985 */ /* 0x0005e4000c101b30 */
[----:B------:R-:W-:Y:S05]  /*af20*/  @P0 BRA `(.L_x_8) ;  /* 0x0000005000a40947 */ /* 0x000fea0003800000 */
[----:B------:R-:W-:-:S04]  /*af30*/  LEA.HI R73, R73, R73, RZ, 0x1 ;  /* 0x0000004949497211 */ /* 0x000fc800078f08ff */
[----:B--2---:R-:W-:-:S05]  /*af40*/  LOP3.LUT R3, R73, 0xfffffffe, RZ, 0xc0, !PT ;  /* 0xfffffffe49037812 */ /* 0x004fca00078ec0ff */
[----:B------:R-:W-:-:S05]  /*af50*/  IMAD.WIDE R2, R3, 0x4, R34 ;  /* 0x0000000403027825 */ /* 0x000fca00078e0222 */
[----:B------:R1:W-:Y:S01]  /*af60*/  ST.E.64 desc[UR48][R2.64], R4 ;  /* 0x0000000402007985 */ /* 0x0003e2000c101b30 */
[----:B------:R-:W-:Y:S05]  /*af70*/  BRA `(.L_x_8) ;  /* 0x0000005000907947 */ /* 0x000fea0003800000 */
.L_x_35:
[----:B------:R-:W0:Y:S02]  /*af80*/  S2R R0, SR_TID.X ;  /* 0x0000000000007919 */ /* 0x000e240000002100 */
[----:B0-----:R-:W-:-:S04]  /*af90*/  IADD3 R2, R0, -0x80, RZ ;  /* 0xffffff8000027810 */ /* 0x001fc80007ffe0ff */
[----:B------:R-:W-:-:S13]  /*afa0*/  ISETP.GT.AND P0, PT, R2, 0x7f, PT ;  /* 0x0000007f0200780c */ /* 0x000fda0003f04270 */
[----:B------:R-:W-:Y:S05]  /*afb0*/  @P0 BRA `(.L_x_8) ;  /* 0x0000005000800947 */ /* 0x000fea0003800000 */
[----:B------:R-:W0:Y:S01]  /*afc0*/  S2R R3, SR_CTAID.X ;  /* 0x0000000000037919 */ /* 0x000e220000002500 */
[----:B------:R-:W1:Y:S01]  /*afd0*/  LDC R6, c[0x0][0xbe8] ;  /* 0x0002fa00ff067b82 */ /* 0x000e620000000800 */
[----:B------:R-:W-:Y:S01]  /*afe0*/  ULDC UR4, c[0x0][0xa88] ;  /* 0x0002a20000047ab9 */ /* 0x000fe20000000800 */
[----:B0-----:R-:W-:Y:S02]  /*aff0*/  IMAD R0, R3, 0x80, R0 ;  /* 0x0000008003007824 */ /* 0x001fe400078e0200 */
[----:B-1----:R-:W-:Y:S02]  /*b000*/  IMAD R3, R6, UR4, RZ ;  /* 0x0000000406037c24 */ /* 0x002fe4000f8e02ff */
[----:B------:R-:W-:-:S05]  /*b010*/  VIADD R0, R0, 0xffffff80 ;  /* 0xffffff8000007836 */ /* 0x000fca0000000000 */
[----:B------:R-:W-:-:S13]  /*b020*/  ISETP.GE.AND P0, PT, R0, R3, PT ;  /* 0x000000030000720c */ /* 0x000fda0003f06270 */
[----:B------:R-:W-:Y:S05]  /*b030*/  @P0 BRA `(.L_x_8) ;  /* 0x0000005000600947 */ /* 0x000fea0003800000 */
[----:B------:R-:W-:Y:S01]  /*b040*/  ISETP.NE.AND P0, PT, R6, 0x1, PT ;  /* 0x000000010600780c */ /* 0x000fe20003f05270 */
[----:B------:R-:W0:Y:S01]  /*b050*/  LDC.64 R10, c[0x0][0xbd8] ;  /* 0x0002f600ff0a7b82 */ /* 0x000e220000000a00 */
[----:B------:R-:W-:Y:S01]  /*b060*/  USHF.R.S32.HI UR6, URZ, 0x1f, UR42 ;  /* 0x0000001f3f067899 */ /* 0x000fe2000801142a */
[----:B------:R-:W-:Y:S01]  /*b070*/  IMAD.MOV.U32 R5, RZ, RZ, R0 ;  /* 0x000000ffff057224 */ /* 0x000fe200078e0000 */
[----:B------:R-:W-:Y:S02]  /*b080*/  ULDC.64 UR8, c[0x0][0xbd0] ;  /* 0x0002f40000087ab9 */ /* 0x000fe40000000a00 */
[----:B------:R-:W-:Y:S02]  /*b090*/  UIMAD UR6, UR6, UR8, URZ ;  /* 0x00000008060672a4 */ /* 0x000fe4000f8e023f */
[----:B------:R-:W-:Y:S01]  /*b0a0*/  UIMAD.WIDE.U32 UR4, UR42, UR8, URZ ;  /* 0x000000082a0472a5 */ /* 0x000fe2000f8e003f */
[----:B------:R-:W1:Y:S01]  /*b0b0*/  S2UR UR7, SR_CTAID.Y ;  /* 0x00000000000779c3 */ /* 0x000e620000002600 */
[----:B------:R-:W-:-:S04]  /*b0c0*/  UIMAD UR6, UR42, UR9, UR6 ;  /* 0x000000092a0672a4 */ /* 0x000fc8000f8e0206 */
[----:B------:R-:W-:Y:S02]  /*b0d0*/  UIADD3 UR6, UR5, UR6, URZ ;  /* 0x0000000605067290 */ /* 0x000fe4000fffe03f */
[----:B------:R-:W-:Y:S01]  /*b0e0*/  MOV R3, UR5 ;  /* 0x0000000500037c02 */ /* 0x000fe20008000f00 */
[----:B------:R-:W-:Y:S01]  /*b0f0*/  IMAD.U32 R2, RZ, RZ, UR4 ;  /* 0x00000004ff027e24 */ /* 0x000fe2000f8e00ff */
[----:B------:R-:W2:Y:S01]  /*b100*/  @P0 LDC R7, c[0x0][0xbec] ;  /* 0x0002fb00ff070b82 */ /* 0x000ea20000000800 */
[----:B------:R-:W-:Y:S01]  /*b110*/  ULDC.64 UR4, c[0x0][0xbe0] ;  /* 0x0002f80000047ab9 */ /* 0x000fe20000000a00 */
[----:B------:R-:W-:-:S06]  /*b120*/  IMAD.U32 R3, RZ, RZ, UR6 ;  /* 0x00000006ff037e24 */ /* 0x000fcc000f8e00ff */
[----:B------:R-:W3:Y:S01]  /*b130*/  @P0 LDC R9, c[0x0][0xbf0] ;  /* 0x0002fc00ff090b82 */ /* 0x000ee20000000800 */
[C---:B0-----:R-:W-:Y:S02]  /*b140*/  IMAD R12, R10.reuse, UR39, RZ ;  /* 0x000000270a0c7c24 */ /* 0x041fe4000f8e02ff */
[----:B------:R-:W-:-:S04]  /*b150*/  IMAD.WIDE.U32 R2, R10, UR37, R2 ;  /* 0x000000250a027c25 */ /* 0x000fc8000f8e0002 */
[----:B------:R-:W-:Y:S01]  /*b160*/  IMAD R11, R11, UR37, R12 ;  /* 0x000000250b0b7c24 */ /* 0x000fe2000f8e020c */
[----:B------:R-:W1:Y:S03]  /*b170*/  LDC R8, c[0x0][0xc50] ;  /* 0x00031400ff087b82 */ /* 0x000e660000000800 */
[----:B------:R-:W-:Y:S02]  /*b180*/  IMAD.IADD R3, R11, 0x1, R3 ;  /* 0x000000010b037824 */ /* 0x000fe400078e0203 */
[----:B--2---:R-:W-:-:S04]  /*b190*/  @P0 IMAD.HI.U32 R4, R0, R7, RZ ;  /* 0x0000000700040227 */ /* 0x004fc800078e00ff */
[----:B------:R-:W-:Y:S01]  /*b1a0*/  IMAD R7, RZ, RZ, -UR42 ;  /* 0x8000002aff077e24 */ /* 0x000fe2000f8e02ff */
[----:B---3--:R-:W-:-:S03]  /*b1b0*/  @P0 SHF.R.U32.HI R5, RZ, R9, R4 ;  /* 0x00000009ff050219 */ /* 0x008fc60000011604 */
[----:B-1----:R-:W-:Y:S02]  /*b1c0*/  IMAD R9, R8, R7, UR7 ;  /* 0x0000000708097e24 */ /* 0x002fe4000f8e0207 */
[----:B------:R-:W-:Y:S02]  /*b1d0*/  IMAD.MOV R7, RZ, RZ, -R5 ;  /* 0x000000ffff077224 */ /* 0x000fe400078e0a05 */
[----:B------:R-:W-:Y:S01]  /*b1e0*/  IMAD.WIDE.U32 R2, R9, UR4, R2 ;  /* 0x0000000409027c25 */ /* 0x000fe2000f8e0002 */
[----:B------:R-:W-:-:S03]  /*b1f0*/  SHF.R.S32.HI R4, RZ, 0x1f, R9 ;  /* 0x0000001fff047819 */ /* 0x000fc60000011409 */
[----:B------:R-:W-:Y:S01]  /*b200*/  IMAD R7, R6, R7, R0 ;  /* 0x0000000706077224 */ /* 0x000fe200078e0200 */
[----:B------:R-:W-:Y:S01]  /*b210*/  IADD3 R2, P0, R5, R2, RZ ;  /* 0x0000000205027210 */ /* 0x000fe20007f1e0ff */
[----:B------:R-:W-:-:S03]  /*b220*/  IMAD R4, R4, UR4, RZ ;  /* 0x0000000404047c24 */ /* 0x000fc6000f8e02ff */
[----:B------:R-:W-:Y:S01]  /*b230*/  SHF.R.S32.HI R0, RZ, 0x1f, R7 ;  /* 0x0000001fff007819 */ /* 0x000fe20000011407 */
[----:B------:R-:W-:Y:S01]  /*b240*/  IMAD R4, R9, UR5, R4 ;  /* 0x0000000509047c24 */ /* 0x000fe2000f8e0204 */
[----:B------:R-:W-:Y:S01]  /*b250*/  SHF.R.S32.HI R9, RZ, 0x1f, R5 ;  /* 0x0000001fff097819 */ /* 0x000fe20000011405 */
[----:B------:R-:W-:Y:S02]  /*b260*/  ULDC.64 UR4, c[0x0][0xbc8] ;  /* 0x0002f20000047ab9 */ /* 0x000fe40000000a00 */
[----:B------:R-:W-:Y:S01]  /*b270*/  IMAD R0, R0, UR4, RZ ;  /* 0x0000000400007c24 */ /* 0x000fe2000f8e02ff */
[----:B------:R-:W-:-:S03]  /*b280*/  IADD3.X R3, R9, R3, R4, P0, !PT ;  /* 0x0000000309037210 */ /* 0x000fc600007fe404 */
[C---:B------:R-:W-:Y:S02]  /*b290*/  IMAD R5, R7.reuse, UR5, R0 ;  /* 0x0000000507057c24 */ /* 0x040fe4000f8e0200 */
[----:B------:R-:W-:Y:S01]  /*b2a0*/  IMAD.WIDE.U32 R2, R7, UR4, R2 ;  /* 0x0000000407027c25 */ /* 0x000fe2000f8e0002 */
[----:B------:R-:W-:-:S04]  /*b2b0*/  ULDC.64 UR4, c[0x0][0xba8] ;  /* 0x0002ea0000047ab9 */ /* 0x000fc80000000a00 */
[----:B------:R-:W-:Y:S02]  /*b2c0*/  IADD3 R3, R3, R5, RZ ;  /* 0x0000000503037210 */ /* 0x000fe40007ffe0ff */
[----:B------:R-:W-:-:S04]  /*b2d0*/  LEA R4, P0, R2, UR4, 0x2 ;  /* 0x0000000402047c11 */ /* 0x000fc8000f8010ff */
[----:B------:R-:W-:Y:S01]  /*b2e0*/  LEA.HI.X R5, R2, UR5, R3, 0x2, P0 ;  /* 0x0000000502057c11 */ /* 0x000fe200080f1403 */
[----:B------:R-:W-:-:S05]  /*b2f0*/  IMAD.MOV.U32 R3, RZ, RZ, -0x800000 ;  /* 0xff800000ff037424 */ /* 0x000fca00078e00ff */
[----:B------:R0:W-:Y:S01]  /*b300*/  STG.E desc[UR48][R4.64], R3 ;  /* 0x0000000304007986 */ /* 0x0001e2000c101930 */
[----:B------:R-:W-:Y:S05]  /*b310*/  BRA `(.L_x_8) ;  /* 0x0000004c00a87947 */ /* 0x000fea0003800000 */
.L_x_6:
[----:B------:R-:W-:-:S08]  /*b320*/  NOP ;  /* 0x0000000000007918 */ /* 0x000fd00000000000 */
[----:B------:R-:W0:-:S00]  /*b330*/  USETMAXREG.DEALLOC.CTAPOOL 0x28 ;  /* 0x00000028000079c8 */ /* 0x000e0000080e0500 */
[----:B0-----:R-:W-:Y:S01]  /*b340*/  LOP3.LUT R19, R0, 0x3, RZ, 0xc0, !PT ;  /* 0x0000000300137812 */ /* 0x001fe200078ec0ff */
[----:B------:R-:W0:Y:S05]  /*b350*/  S2R R27, SR_CTAID.Z ;  /* 0x00000000001b7919 */ /* 0x000e2a0000002700 */
[----:B------:R-:W1:Y:S01]  /*b360*/  S2UR UR6, SR_CTAID.Y ;  /* 0x00000000000679c3 */ /* 0x000e620000002600 */
[----:B------:R-:W2:Y:S02]  /*b370*/  SHFL.IDX PT, R0, R19, RZ, 0x1f ;  /* 0x00001fff13007589 */ /* 0x000ea400000e0000 */
[----:B--2---:R-:W-:-:S13]  /*b380*/  ISETP.NE.AND P0, PT, R0, RZ, PT ;  /* 0x000000ff0000720c */ /* 0x004fda0003f05270 */
[----:B01----:R-:W-:Y:S05]  /*b390*/  @!P0 BRA `(.L_x_38) ;  /* 0x0000000000288947 */ /* 0x003fea0003800000 */
[----:B------:R-:W-:Y:S01]  /*b3a0*/  ULDC UR7, c[0x0][0xc50] ;  /* 0x0003140000077ab9 */ /* 0x000fe20000000800 */
[----:B------:R-:W-:Y:S01]  /*b3b0*/  UMOV UR40, UR6 ;  /* 0x0000000600287c82 */ /* 0x000fe20008000000 */
[----:B------:R-:W-:-:S06]  /*b3c0*/  UISETP.NE.AND UP0, UPT, UR7, 0x1, UPT ;  /* 0x000000010700788c */ /* 0x000fcc000bf05270 */
[----:B------:R-:W-:-:S13]  /*b3d0*/  PLOP3.LUT P0, PT, PT, PT, UP0, 0x80, 0x0 ;  /* 0x000000000000781c */ /* 0x000fda0003f0f008 */
[----:B------:R-:W-:Y:S05]  /*b3e0*/  @!P0 BRA `(.L_x_39) ;  /* 0x0000000000308947 */ /* 0x000fea0003800000 */
[----:B------:R-:W-:Y:S01]  /*b3f0*/  ULDC UR4, c[0x0][0xc54] ;  /* 0x0003150000047ab9 */ /* 0x000fe20000000800 */
[----:B------:R-:W-:Y:S01]  /*b400*/  ULDC UR40, c[0x0][0xc58] ;  /* 0x0003160000287ab9 */ /* 0x000fe20000000800 */
[----:B------:R-:W-:-:S04]  /*b410*/  UIMAD.WIDE.U32 UR4, UR6, UR4, URZ ;  /* 0x00000004060472a5 */ /* 0x000fc8000f8e003f */
[----:B------:R-:W-:Y:S01]  /*b420*/  USHF.R.U32.HI UR40, URZ, UR40, UR5 ;  /* 0x000000283f287299 */ /* 0x000fe20008011605 */
[----:B------:R-:W-:Y:S11]  /*b430*/  BRA `(.L_x_39) ;  /* 0x00000000001c7947 */ /* 0x000ff60003800000 */
.L_x_38:
[----:B------:R-:W-:Y:S01]  /*b440*/  ULDC UR7, c[0x0][0xc50] ;  /* 0x0003140000077ab9 */ /* 0x000fe20000000800 */
[----:B------:R-:W-:Y:S01]  /*b450*/  UMOV UR40, UR6 ;  /* 0x0000000600287c82 */ /* 0x000fe20008000000 */
[----:B------:R-:W-:-:S11]  /*b460*/  UISETP.NE.AND UP0, UPT, UR7, 0x1, UPT ;  /* 0x000000010700788c */ /* 0x000fd6000bf05270 */
[----:B------:R-:W-:Y:S01]  /*b470*/  @UP0 ULDC UR4, c[0x0][0xc54] ;  /* 0x0003150000040ab9 */ /* 0x000fe20000000800 */
[----:B------:R-:W-:Y:S01]  /*b480*/  @UP0 ULDC UR8, c[0x0][0xc58] ;  /* 0x0003160000080ab9 */ /* 0x000fe20000000800 */
[----:B------:R-:W-:-:S04]  /*b490*/  UIMAD.WIDE.U32 UR4, UR6, UR4, URZ ;  /* 0x00000004060472a5 */ /* 0x000fc8000f8e003f */
[----:B------:R-:W-:-:S12]  /*b4a0*/  @UP0 USHF.R.U32.HI UR40, URZ, UR8, UR5 ;  /* 0x000000083f280299 */ /* 0x000fd80008011605 */
.L_x_39:
[----:B------:R-:W-:Y:S01]  /*b4b0*/  ISETP.GE.AND P0, PT, R27, RZ, PT ;  /* 0x000000ff1b00720c */ /* 0x000fe20003f06270 */
[----:B------:R-:W-:Y:S01]  /*b4c0*/  UIADD3 UR4, -UR40, URZ, URZ ;  /* 0x0000003f28047290 */ /* 0x000fe2000fffe13f */
[----:B------:R-:W-:Y:S02]  /*b4d0*/  IMAD.MOV.U32 R30, RZ, RZ, 0x1 ;  /* 0x00000001ff1e7424 */ /* 0x000fe400078e00ff */
[----:B------:R-:W-:Y:S01]  /*b4e0*/  IMAD.MOV.U32 R0, RZ, RZ, RZ ;  /* 0x000000ffff007224 */ /* 0x000fe200078e00ff */
[----:B------:R-:W-:Y:S01]  /*b4f0*/  UIMAD UR6, UR7, UR4, UR6 ;  /* 0x00000004070672a4 */ /* 0x000fe2000f8e0206 */
[----:B------:R-:W-:-:S07]  /*b500*/  IMAD.MOV.U32 R2, RZ, RZ, 0x1 ;  /* 0x00000001ff027424 */ /* 0x000fce00078e00ff */
[----:B------:R-:W-:Y:S05]  /*b510*/  @!P0 BRA `(.L_x_40) ;  /* 0x0000004800588947 */ /* 0x000fea0003800000 */
[----:B------:R-:W0:Y:S01]  /*b520*/  LDC.64 R2, c[0x0][0xa28] ;  /* 0x00028a00ff027b82 */ /* 0x000e220000000a00 */
[----:B------:R-:W-:Y:S01]  /*b530*/  ULDC.64 UR4, c[0x0][0x418] ;  /* 0x0001060000047ab9 */ /* 0x000fe20000000a00 */
[----:B------:R-:W-:Y:S01]  /*b540*/  ULDC UR38, c[0x0][0x2f0] ;  /* 0x0000bc0000267ab9 */ /* 0x000fe20000000800 */
[----:B------:R-:W-:Y:S02]  /*b550*/  MOV R18, RZ ;  /* 0x000000ff00127202 */ /* 0x000fe40000000f00 */
[----:B0-----:R-:W-:-:S04]  /*b560*/  ISETP.NE.U32.AND P0, PT, R2, RZ, PT ;  /* 0x000000ff0200720c */ /* 0x001fc80003f05070 */
[----:B------:R-:W-:Y:S01]  /*b570*/  ISETP.NE.AND.EX P0, PT, R3, RZ, PT, P0 ;  /* 0x000000ff0300720c */ /* 0x000fe20003f05300 */
[----:B------:R-:W-:-:S03]  /*b580*/  UISETP.NE.U32.AND UP0, UPT, UR4, URZ, UPT ;  /* 0x0000003f0400728c */ /* 0x000fc6000bf05070 */
[----:B------:R-:W-:-:S09]  /*b590*/  ULDC UR4, c[0x0][0x424] ;  /* 0x0001090000047ab9 */ /* 0x000fd20000000800 */
[----:B------:R-:W0:Y:S01]  /*b5a0*/  @P0 LDC.64 R2, c[0x0][0xa28] ;  /* 0x00028a00ff020b82 */ /* 0x000e220000000a00 */
[----:B------:R-:W-:-:S04]  /*b5b0*/  UISETP.NE.AND.EX UP0, UPT, UR5, URZ, UPT, UP0 ;  /* 0x0000003f0500728c */ /* 0x000fc8000bf05300 */
[----:B------:R-:W-:-:S04]  /*b5c0*/  USEL UR4, UR4, 0x1, UP0 ;  /* 0x0000000104047887 */ /* 0x000fc80008000000 */
[----:B------:R-:W-:Y:S01]  /*b5d0*/  UIMAD UR38, UR4, UR38, URZ ;  /* 0x00000026042672a4 */ /* 0x000fe2000f8e023f */
[----:B------:R-:W1:Y:S03]  /*b5e0*/  S2R R25, SR_CTAID.X ;  /* 0x0000000000197919 */ /* 0x000e660000002500 */
[----:B------:R-:W-:Y:S02]  /*b5f0*/  UISETP.GE.AND UP0, UPT, UR38, 0x1, UPT ;  /* 0x000000012600788c */ /* 0x000fe4000bf06270 */
[----:B------:R-:W-:Y:S01]  /*b600*/  UIADD3 UR4, UR38, 0x9f, URZ ;  /* 0x0000009f26047890 */ /* 0x000fe2000fffe03f */
[----:B0-----:R-:W-:-:S05]  /*b610*/  @P0 IMAD.WIDE R2, R27, 0x4, R2 ;  /* 0x000000041b020825 */ /* 0x001fca00078e0202 */
[----:B------:R0:W5:Y:S01]  /*b620*/  @P0 LDG.E R18, desc[UR48][R2.64] ;  /* 0x0000003002120981 */ /* 0x000162000c1e1900 */
[----:B------:R-:W-:Y:S01]  /*b630*/  PLOP3.LUT P0, PT, PT, PT, UP0, 0x80, 0x0 ;  /* 0x000000000000781c */ /* 0x000fe20003f0f008 */
[----:B------:R-:W-:Y:S02]  /*b640*/  UIMAD.WIDE UR4, UR4, 0x66666667, URZ ;  /* 0x66666667040478a5 */ /* 0x000fe4000f8e023f */
[----:B------:R-:W-:Y:S02]  /*b650*/  ULOP3.LUT UR44, UR6, 0xffff, URZ, 0xc0, !UPT ;  /* 0x0000ffff062c7892 */ /* 0x000fe4000f8ec03f */
[----:B------:R-:W-:Y:S01]  /*b660*/  USHF.R.U32.HI UR41, URZ, 0x1f, UR5 ;  /* 0x0000001f3f297899 */ /* 0x000fe20008011605 */
[----:B------:R-:W-:-:S03]  /*b670*/  UMOV UR37, URZ ;  /* 0x0000003f00257c82 */ /* 0x000fc60008000000 */
[----:B------:R-:W-:-:S04]  /*b680*/  ULEA.HI.SX32 UR41, UR5, UR41, 0x1a ;  /* 0x0000002905297291 */ /* 0x000fc8000f8fd23f */
[----:B01----:R-:W-:Y:S08]  /*b690*/  @!P0 BRA `(.L_x_41) ;  /* 0x0000000000848947 */ /* 0x003ff00003800000 */
[----:B------:R-:W-:Y:S01]  /*b6a0*/  USHF.R.U32.HI UR6, URZ, 0x10, UR6 ;  /* 0x000000103f067899 */ /* 0x000fe20008011606 */
[----:B------:R-:W-:-:S03]  /*b6b0*/  UMOV UR4, URZ ;  /* 0x0000003f00047c82 */ /* 0x000fc60008000000 */
[----:B------:R-:W-:-:S11]  /*b6c0*/  UISETP.NE.AND UP0, UPT, UR6, URZ, UPT ;  /* 0x0000003f0600728c */ /* 0x000fd6000bf05270 */
[----:B------:R-:W-:Y:S02]  /*b6d0*/  @!UP0 ULDC UR6, c[0x0][0x9f0] ;  /* 0x00027c0000068ab9 */ /* 0x000fe40000000800 */
[----:B------:R-:W-:Y:S01]  /*b6e0*/  IABS R0, UR6 ;  /* 0x0000000600007c13 */ /* 0x000fe20008000000 */
[----:B------:R-:W-:Y:S02]  /*b6f0*/  UIADD3 UR7, UR41, -0x1, UR6 ;  /* 0xffffffff29077890 */ /* 0x000fe4000fffe006 */
[----:B------:R-:W-:Y:S02]  /*b700*/  IABS R4, UR6 ;  /* 0x0000000600047c13 */ /* 0x000fe40008000000 */
[----:B------:R-:W-:Y:S02]  /*b710*/  R2UR UR10, R0 ;  /* 0x00000000000a72ca */ /* 0x000fe400000e0000 */
[----:B------:R-:W-:Y:S01]  /*b720*/  IABS R3, UR7 ;  /* 0x0000000700037c13 */ /* 0x000fe20008000000 */
[----:B------:R-:W-:-:S03]  /*b730*/  ULOP3.LUT UR7, UR7, UR6, URZ, 0x3c, !UPT ;  /* 0x0000000607077292 */ /* 0x000fc6000f8e3c3f */
[----:B------:R-:W-:-:S07]  /*b740*/  R2UR UR9, R3 ;  /* 0x00000000030972ca */ /* 0x000fce00000e0000 */
        /* <DEDUP_REMOVED lines=18> */
[----:B------:R-:W-:Y:S02]  /*b870*/  UISETP.NE.AND UP0, UPT, UR6, URZ, UPT ;  /* 0x0000003f0600728c */ /* 0x000fe4000bf05270 */
[----:B------:R-:W-:-:S09]  /*b880*/  @!UP1 UIADD3 UR5, -UR5, URZ, URZ ;  /* 0x0000003f05059290 */ /* 0x000fd2000fffe13f */
[----:B------:R-:W-:-:S07]  /*b890*/  @!UP0 ULOP3.LUT UR5, URZ, UR6, URZ, 0x33, !UPT ;  /* 0x000000063f058292 */ /* 0x000fce000f8e333f */
[----:B------:R-:W-:-:S05]  /*b8a0*/  UMOV UR37, UR5 ;  /* 0x0000000500257c82 */ /* 0x000fca0008000000 */
.L_x_41:
[----:B------:R-:W-:Y:S02]  /*b8b0*/  UIMAD UR45, UR44, UR37, URZ ;  /* 0x000000252c2d72a4 */ /* 0x000fe4000f8e023f */
[----:B------:R-:W-:Y:S02]  /*b8c0*/  IMAD.U32 R3, RZ, RZ, UR37 ;  /* 0x00000025ff037e24 */ /* 0x000fe4000f8e00ff */
[----:B------:R-:W-:Y:S02]  /*b8d0*/  IMAD.MOV.U32 R2, RZ, RZ, 0x1 ;  /* 0x00000001ff027424 */ /* 0x000fe400078e00ff */
[----:B------:R-:W-:-:S05]  /*b8e0*/  IMAD.U32 R0, RZ, RZ, UR45 ;  /* 0x0000002dff007e24 */ /* 0x000fca000f8e00ff */
[----:B------:R-:W-:-:S04]  /*b8f0*/  VIADDMNMX R0, R0, R3, UR41, PT ;  /* 0x0000002900007e46 */ /* 0x000fc8000b800103 */
[----:B------:R-:W-:Y:S02]  /*b900*/  R2UR UR46, R0 ;  /* 0x00000000002e72ca */ /* 0x000fe400000e0000 */
[----:B------:R-:W-:-:S11]  /*b910*/  MOV R0, RZ ;  /* 0x000000ff00007202 */ /* 0x000fd60000000f00 */
[----:B------:R-:W-:-:S06]  /*b920*/  UISETP.GT.AND UP0, UPT, UR46, UR45, UPT ;  /* 0x0000002d2e00728c */ /* 0x000fcc000bf04270 */
[----:B------:R-:W-:-:S13]  /*b930*/  PLOP3.LUT P0, PT, PT, PT, UP0, 0x80, 0x0 ;  /* 0x000000000000781c */ /* 0x000fda0003f0f008 */
[----:B------:R-:W-:Y:S05]  /*b940*/  @!P0 BRA `(.L_x_40) ;  /* 0x00000044004c8947 */ /* 0x000fea0003800000 */
[----:B------:R-:W0:Y:S01]  /*b950*/  S2UR UR4, SR_CgaCtaId ;  /* 0x00000000000479c3 */ /* 0x000e220000008800 */
[----:B------:R-:W-:-:S04]  /*b960*/  MOV R0, 0x400 ;  /* 0x0000040000007802 */ /* 0x000fc80000000f00 */
[----:B------:R-:W-:-:S13]  /*b970*/  R2UR UR42, R0 ;  /* 0x00000000002a72ca */ /* 0x000fda00000e0000 */
[----:B0-----:R-:W-:-:S04]  /*b980*/  ULEA UR42, UR4, UR42, 0x18 ;  /* 0x0000002a042a7291 */ /* 0x001fc8000f8ec03f */
[----:B------:R-:W-:-:S04]  /*b990*/  UIADD3 UR4, UR42, 0x18400, URZ ;  /* 0x000184002a047890 */ /* 0x000fc8000fffe03f */
[----:B------:R-:W-:-:S06]  /*b9a0*/  ULOP3.LUT UP0, URZ, UR4, 0x3ff, URZ, 0xc0, !UPT ;  /* 0x000003ff043f7892 */ /* 0x000fcc000f80c03f */
[----:B------:R-:W-:-:S13]  /*b9b0*/  PLOP3.LUT P0, PT, PT, PT, UP0, 0x80, 0x0 ;  /* 0x000000000000781c */ /* 0x000fda0003f0f008 */
[----:B------:R-:W-:Y:S05]  /*b9c0*/  @!P0 BRA `(.L_x_42) ;  /* 0x0000000000408947 */ /* 0x000fea0003800000 */
[----:B------:R-:W-:Y:S01]  /*b9d0*/  MOV R2, 0x0 ;  /* 0x0000000000027802 */ /* 0x000fe20000000f00 */
[----:B------:R-:W-:Y:S01]  /*b9e0*/  ULDC.64 UR4, c[0x4][0x98] ;  /* 0x0100260000047ab9 */ /* 0x000fe20000000a00 */
[----:B------:R-:W-:Y:S01]  /*b9f0*/  ULDC.64 UR6, c[0x4][0xa0] ;  /* 0x0100280000067ab9 */ /* 0x000fe20000000a00 */
[----:B------:R-:W-:Y:S01]  /*ba00*/  IMAD.U32 R4, RZ, RZ, UR4 ;  /* 0x00000004ff047e24 */ /* 0x000fe2000f8e00ff */
[----:B------:R-:W-:Y:S01]  /*ba10*/  MOV R7, UR7 ;  /* 0x0000000700077c02 */ /* 0x000fe20008000f00 */
[----:B------:R-:W-:Y:S01]  /*ba20*/  IMAD.U32 R5, RZ, RZ, UR5 ;  /* 0x00000005ff057e24 */ /* 0x000fe2000f8e00ff */
[----:B------:R-:W0:Y:S01]  /*ba30*/  LDC.64 R2, c[0x4][R2] ;  /* 0x0100000002027b82 */ /* 0x000e220000000a00 */
[----:B------:R-:W-:Y:S01]  /*ba40*/  ULDC.64 UR4, c[0x4][0x8] ;  /* 0x0100020000047ab9 */ /* 0x000fe20000000a00 */
[----:B------:R-:W-:Y:S01]  /*ba50*/  IMAD.U32 R6, RZ, RZ, UR6 ;  /* 0x00000006ff067e24 */ /* 0x000fe2000f8e00ff */
[----:B------:R-:W-:Y:S01]  /*ba60*/  MOV R13, RZ ;  /* 0x000000ff000d7202 */ /* 0x000fe20000000f00 */
[----:B------:R-:W-:-:S02]  /*ba70*/  IMAD.U32 R10, RZ, RZ, UR4 ;  /* 0x00000004ff0a7e24 */ /* 0x000fc4000f8e00ff */
[----:B------:R-:W-:Y:S02]  /*ba80*/  IMAD.U32 R11, RZ, RZ, UR5 ;  /* 0x00000005ff0b7e24 */ /* 0x000fe4000f8e00ff */
[----:B------:R-:W-:Y:S02]  /*ba90*/  IMAD.MOV.U32 R8, RZ, RZ, 0x70 ;  /* 0x00000070ff087424 */ /* 0x000fe400078e00ff */
[----:B------:R-:W-:-:S07]  /*baa0*/  IMAD.MOV.U32 R12, RZ, RZ, 0x1 ;  /* 0x00000001ff0c7424 */ /* 0x000fce00078e00ff */
[----:B------:R-:W-:-:S07]  /*bab0*/  LEPC R20, `(.L_x_42) ;  /* 0x000000001014794e */ /* 0x000fce0000000000 */
[----:B0----5:R-:W-:Y:S05]  /*bac0*/  CALL.ABS.NOINC R2 ;  /* 0x0000000002007343 */ /* 0x021fea0003c00000 */
.L_x_42:
[----:B------:R-:W-:-:S06]  /*bad0*/  UIADD3 UR4, UR42, 0xa400, URZ ;  /* 0x0000a4002a047890 */ /* 0x000fcc000fffe03f */
[----:B------:R-:W-:-:S05]  /*bae0*/  IMAD.U32 R17, RZ, RZ, UR4 ;  /* 0x00000004ff117e24 */ /* 0x000fca000f8e00ff */
[----:B------:R-:W-:-:S13]  /*baf0*/  LOP3.LUT P0, RZ, R17, 0x3ff, RZ, 0xc0, !PT ;  /* 0x000003ff11ff7812 */ /* 0x000fda000780c0ff */
        /* <DEDUP_REMOVED lines=17> */
.L_x_43:
[----:B------:R-:W-:-:S04]  /*bc10*/  UIADD3 UR4, UR42, 0x400, URZ ;  /* 0x000004002a047890 */ /* 0x000fc8000fffe03f */
[----:B------:R-:W-:-:S06]  /*bc20*/  ULOP3.LUT UP0, URZ, UR4, 0x9f, URZ, 0xc0, !UPT ;  /* 0x0000009f043f7892 */ /* 0x000fcc000f80c03f */
[----:B------:R-:W-:-:S13]  /*bc30*/  PLOP3.LUT P0, PT, PT, PT, UP0, 0x80, 0x0 ;  /* 0x000000000000781c */ /* 0x000fda0003f0f008 */
[----:B------:R-:W-:Y:S05]  /*bc40*/  @!P0 BRA `(.L_x_44) ;  /* 0x0000000000408947 */ /* 0x000fea0003800000 */
[----:B------:R-:W-:Y:S01]  /*bc50*/  MOV R2, 0x0 ;  /* 0x0000000000027802 */ /* 0x000fe20000000f00 */
[----:B------:R-:W-:Y:S01]  /*bc60*/  ULDC.64 UR4, c[0x4][0x98] ;  /* 0x0100260000047ab9 */ /* 0x000fe20000000a00 */
[----:B------:R-:W-:Y:S01]  /*bc70*/  ULDC.64 UR6, c[0x4][0xa0] ;  /* 0x0100280000067ab9 */ /* 0x000fe20000000a00 */
[----:B------:R-:W-:Y:S02]  /*bc80*/  IMAD.U32 R4, RZ, RZ, UR4 ;  /* 0x00000004ff047e24 */ /* 0x000fe4000f8e00ff */
[----:B------:R-:W-:Y:S01]  /*bc90*/  IMAD.U32 R5, RZ, RZ, UR5 ;  /* 0x00000005ff057e24 */ /* 0x000fe2000f8e00ff */
[----:B------:R-:W0:Y:S01]  /*bca0*/  LDC.64 R2, c[0x4][R2] ;  /* 0x0100000002027b82 */ /* 0x000e220000000a00 */
[----:B------:R-:W-:Y:S01]  /*bcb0*/  ULDC.64 UR4, c[0x4][0x18] ;  /* 0x0100060000047ab9 */ /* 0x000fe20000000a00 */
[----:B------:R-:W-:Y:S01]  /*bcc0*/  IMAD.U32 R6, RZ, RZ, UR6 ;  /* 0x00000006ff067e24 */ /* 0x000fe2000f8e00ff */
[----:B------:R-:W-:Y:S01]  /*bcd0*/  MOV R10, UR4 ;  /* 0x00000004000a7c02 */ /* 0x000fe20008000f00 */
[----:B------:R-:W-:-:S02]  /*bce0*/  IMAD.U32 R7, RZ, RZ, UR7 ;  /* 0x00000007ff077e24 */ /* 0x000fc4000f8e00ff */
[----:B------:R-:W-:Y:S02]  /*bcf0*/  IMAD.U32 R11, RZ, RZ, UR5 ;  /* 0x00000005ff0b7e24 */ /* 0x000fe4000f8e00ff */
[----:B------:R-:W-:Y:S02]  /*bd00*/  IMAD.MOV.U32 R8, RZ, RZ, 0x70 ;  /* 0x00000070ff087424 */ /* 0x000fe400078e00ff */
[----:B------:R-:W-:Y:S02]  /*bd10*/  IMAD.MOV.U32 R12, RZ, RZ, 0x1 ;  /* 0x00000001ff0c7424 */ /* 0x000fe400078e00ff */
[----:B------:R-:W-:-:S07]  /*bd20*/  IMAD.MOV.U32 R13, RZ, RZ, RZ ;  /* 0x000000ffff0d7224 */ /* 0x000fce00078e00ff */
[----:B------:R-:W-:-:S07]  /*bd30*/  LEPC R20, `(.L_x_44) ;  /* 0x000000001014794e */ /* 0x000fce0000000000 */
[----:B0----5:R-:W-:Y:S05]  /*bd40*/  CALL.ABS.NOINC R2 ;  /* 0x0000000002007343 */ /* 0x021fea0003c00000 */
.L_x_44:
[----:B------:R-:W-:-:S13]  /*bd50*/  LOP3.LUT P6, RZ, R17, 0x3ff, RZ, 0xc0, !PT ;  /* 0x000003ff11ff7812 */ /* 0x000fda00078cc0ff */
[----:B------:R-:W-:Y:S05]  /*bd60*/  @!P6 BRA `(.L_x_45) ;  /* 0x000000000040e947 */ /* 0x000fea0003800000 */
[----:B------:R-:W-:Y:S01]  /*bd70*/  MOV R2, 0x0 ;  /* 0x0000000000027802 */ /* 0x000fe20000000f00 */
[----:B------:R-:W-:Y:S01]  /*bd80*/  ULDC.64 UR4, c[0x4][0x98] ;  /* 0x0100260000047ab9 */ /* 0x000fe20000000a00 */
[----:B------:R-:W-:Y:S01]  /*bd90*/  ULDC.64 UR6, c[0x4][0xa0] ;  /* 0x0100280000067ab9 */ /* 0x000fe20000000a00 */
[----:B------:R-:W-:Y:S01]  /*bda0*/  MOV R4, UR4 ;  /* 0x0000000400047c02 */ /* 0x000fe20008000f00 */
[----:B------:R-:W-:Y:S01]  /*bdb0*/  IMAD.U32 R5, RZ, RZ, UR5 ;  /* 0x00000005ff057e24 */ /* 0x000fe2000f8e00ff */
[----:B------:R-:W-:Y:S01]  /*bdc0*/  ULDC.64 UR4, c[0x4][0x20] ;  /* 0x0100080000047ab9 */ /* 0x000fe20000000a00 */
[----:B------:R-:W0:Y:S01]  /*bdd0*/  LDC.64 R2, c[0x4][R2] ;  /* 0x0100000002027b82 */ /* 0x000e220000000a00 */
[----:B------:R-:W-:Y:S01]  /*bde0*/  IMAD.U32 R6, RZ, RZ, UR6 ;  /* 0x00000006ff067e24 */ /* 0x000fe2000f8e00ff */
[----:B------:R-:W-:Y:S01]  /*bdf0*/  MOV R11, UR5 ;  /* 0x00000005000b7c02 */ /* 0x000fe20008000f00 */
[----:B------:R-:W-:Y:S02]  /*be00*/  IMAD.U32 R7, RZ, RZ, UR7 ;  /* 0x00000007ff077e24 */ /* 0x000fe4000f8e00ff */
[----:B------:R-:W-:-:S02]  /*be10*/  IMAD.U32 R10, RZ, RZ, UR4 ;  /* 0x00000004ff0a7e24 */ /* 0x000fc4000f8e00ff */
[----:B------:R-:W-:Y:S02]  /*be20*/  IMAD.MOV.U32 R8, RZ, RZ, 0x70 ;  /* 0x00000070ff087424 */ /* 0x000fe400078e00ff */
[----:B------:R-:W-:Y:S02]  /*be30*/  IMAD.MOV.U32 R12, RZ, RZ, 0x1 ;  /* 0x00000001ff0c7424 */ /* 0x000fe400078e00ff */
[----:B------:R-:W-:-:S07]  /*be40*/  IMAD.MOV.U32 R13, RZ, RZ, RZ ;  /* 0x000000ffff0d7224 */ /* 0x000fce00078e00ff */
[----:B------:R-:W-:-:S07]  /*be50*/  LEPC R20, `(.L_x_45) ;  /* 0x000000001014794e */ /* 0x000fce0000000000 */
[----:B0----5:R-:W-:Y:S05]  /*be60*/  CALL.ABS.NOINC R2 ;  /* 0x0000000002007343 */ /* 0x021fea0003c00000 */
.L_x_45:
[----:B------:R-:W0:Y:S01]  /*be70*/  LDC.64 R2, c[0x0][0x9f8] ;  /* 0x00027e00ff027b82 */ /* 0x000e220000000a00 */
[----:B------:R-:W-:-:S07]  /*be80*/  IMAD.MOV.U32 R31, RZ, RZ, R27 ;  /* 0x000000ffff1f7224 */ /* 0x000fce00078e001b */
[----:B------:R-:W1:Y:S01]  /*be90*/  LDC R20, c[0x0][0x430] ;  /* 0x00010c00ff147b82 */ /* 0x000e620000000800 */
[----:B0-----:R-:W-:-:S04]  /*bea0*/  ISETP.NE.U32.AND P0, PT, R2, RZ, PT ;  /* 0x000000ff0200720c */ /* 0x001fc80003f05070 */
[----:B------:R-:W-:-:S13]  /*beb0*/  ISETP.NE.AND.EX P0, PT, R3, RZ, PT, P0 ;  /* 0x000000ff0300720c */ /* 0x000fda0003f05300 */
[----:B------:R-:W0:Y:S02]  /*bec0*/  @P0 LDC.64 R2, c[0x0][0x9f8] ;  /* 0x00027e00ff020b82 */ /* 0x000e240000000a00 */
[----:B0-----:R-:W-:-:S05]  /*bed0*/  @P0 IMAD.WIDE R2, R27, 0x4, R2 ;  /* 0x000000041b020825 */ /* 0x001fca00078e0202 */
[----:B------:R0:W5:Y:S01]  /*bee0*/  @P0 LDG.E R31, desc[UR48][R2.64] ;  /* 0x00000030021f0981 */ /* 0x000162000c1e1900 */
[----:B------:R-:W-:Y:S01]  /*bef0*/  UMOV UR4, 0xffffffff ;  /* 0xffffffff00047882 */ /* 0x000fe20000000000 */
[C---:B------:R-:W-:Y:S02]  /*bf00*/  SHF.L.U32 R29, R16.reuse, 0x4, RZ ;  /* 0x00000004101d7819 */ /* 0x040fe400000006ff */
[----:B------:R-:W-:Y:S02]  /*bf10*/  LOP3.LUT R26, R16, 0x7f, RZ, 0xc0, !PT ;  /* 0x0000007f101a7812 */ /* 0x000fe400078ec0ff */
[----:B------:R-:W-:Y:S02]  /*bf20*/  LOP3.LUT R29, R29, 0x70, RZ, 0xc0, !PT ;  /* 0x000000701d1d7812 */ /* 0x000fe400078ec0ff */
[----:B------:R-:W-:Y:S01]  /*bf30*/  SHF.R.U32.HI R24, RZ, 0x3, R26 ;  /* 0x00000003ff187819 */ /* 0x000fe2000001161a */
[----:B-1----:R-:W-:Y:S06]  /*bf40*/  BRA.DIV UR4, `(.L_x_46) ;  /* 0x00000046041c7947 */ /* 0x002fec000b800000 */
.L_x_96:
[----:B------:R-:W-:Y:S01]  /*bf50*/  UMOV UR4, 0xa0 ;  /* 0x000000a000047882 */ /* 0x000fe20000000000 */
[----:B------:R-:W-:Y:S01]  /*bf60*/  LOP3.LUT R23, R24, R29, RZ, 0xfc, !PT ;  /* 0x0000001d18177212 */ /* 0x000fe200078efcff */
[----:B------:R-:W-:Y:S01]  /*bf70*/  UIMAD UR4, UR46, UR4, -0xa0 ;  /* 0xffffff602e0474a4 */ /* 0x000fe2000f8e0204 */
[----:B------:R-:W-:Y:S01]  /*bf80*/  ISETP.NE.AND P3, PT, R20, 0x1, PT ;  /* 0x000000011400780c */ /* 0x000fe20003f65270 */
[----:B------:R-:W-:Y:S01]  /*bf90*/  IMAD.MOV.U32 R10, RZ, RZ, RZ ;  /* 0x000000ffff0a7224 */ /* 0x000fe200078e00ff */
[----:B-----5:R-:W-:Y:S02]  /*bfa0*/  SHF.R.S32.HI R35, RZ, 0x1f, R31 ;  /* 0x0000001fff237819 */ /* 0x020fe4000001141f */
[----:B------:R-:W-:Y:S01]  /*bfb0*/  LOP3.LUT R19, R24, 0x80, R29, 0xfe, !PT ;  /* 0x0000008018137812 */ /* 0x000fe200078efe1d */
[----:B------:R-:W-:Y:S01]  /*bfc0*/  VIADD R11, R23, UR4 ;  /* 0x00000004170b7c36 */ /* 0x000fe20008000000 */
[----:B------:R-:W-:Y:S02]  /*bfd0*/  LOP3.LUT R0, R0, 0xfffffff7, RZ, 0xc0, !PT ;  /* 0xfffffff700007812 */ /* 0x000fe400078ec0ff */
[----:B------:R-:W-:-:S02]  /*bfe0*/  IADD3 R13, R19, UR4, RZ ;  /* 0x00000004130d7c10 */ /* 0x000fc4000fffe0ff */
[C---:B------:R-:W-:Y:S01]  /*bff0*/  ISETP.GE.AND P1, PT, R11.reuse, UR38, PT ;  /* 0x000000260b007c0c */ /* 0x040fe2000bf26270 */
[--C-:B------:R-:W-:Y:S01]  /*c000*/  IMAD.IADD R11, R11, 0x1, R18.reuse ;  /* 0x000000010b0b7824 */ /* 0x100fe200078e0212 */
[C---:B------:R-:W-:Y:S01]  /*c010*/  ISETP.GE.AND P0, PT, R13.reuse, UR38, PT ;  /* 0x000000260d007c0c */ /* 0x040fe2000bf06270 */
[----:B0-----:R-:W0:Y:S01]  /*c020*/  @P3 LDC R2, c[0x0][0x434] ;  /* 0x00010d00ff023b82 */ /* 0x001e220000000800 */
[----:B------:R-:W-:Y:S01]  /*c030*/  IMAD.IADD R13, R13, 0x1, R18 ;  /* 0x000000010d0d7824 */ /* 0x000fe200078e0212 */
[----:B------:R-:W-:Y:S01]  /*c040*/  @P3 LOP3.LUT R0, R0, 0x8, RZ, 0xfc, !PT ;  /* 0x0000000800003812 */ /* 0x000fe200078efcff */
[----:B------:R-:W-:Y:S01]  /*c050*/  IMAD.MOV.U32 R12, RZ, RZ, R11 ;  /* 0x000000ffff0c7224 */ /* 0x000fe200078e000b */
[----:B------:R-:W-:Y:S01]  /*c060*/  ISETP.GT.U32.OR P0, PT, R19, 0x9f, P0 ;  /* 0x0000009f1300780c */ /* 0x000fe20000704470 */
[----:B------:R-:W-:-:S03]  /*c070*/  IMAD.MOV.U32 R15, RZ, RZ, R13 ;  /* 0x000000ffff0f7224 */ /* 0x000fc600078e000d */
[----:B------:R-:W1:Y:S08]  /*c080*/  @P3 LDC R3, c[0x0][0x438] ;  /* 0x00010e00ff033b82 */ /* 0x000e700000000800 */
[----:B------:R-:W2:Y:S01]  /*c090*/  @!P1 LDC.64 R4, c[0x0][0x428] ;  /* 0x00010a00ff049b82 */ /* 0x000ea20000000a00 */
[----:B0-----:R-:W-:-:S07]  /*c0a0*/  @P3 IMAD.HI.U32 R2, R11, R2, RZ ;  /* 0x000000020b023227 */ /* 0x001fce00078e00ff */
[----:B------:R-:W0:Y:S01]  /*c0b0*/  @!P1 LDC.64 R6, c[0x0][0x418] ;  /* 0x00010600ff069b82 */ /* 0x000e220000000a00 */
[----:B-1----:R-:W-:-:S07]  /*c0c0*/  @P3 SHF.R.U32.HI R12, RZ, R3, R2 ;  /* 0x00000003ff0c3219 */ /* 0x002fce0000011602 */
[----:B------:R-:W1:Y:S01]  /*c0d0*/  @P3 LDC R17, c[0x0][0x438] ;  /* 0x00010e00ff113b82 */ /* 0x000e620000000800 */
[----:B------:R-:W-:Y:S01]  /*c0e0*/  @!P1 SHF.R.S32.HI R3, RZ, 0x1f, R12 ;  /* 0x0000001fff039819 */ /* 0x000fe2000001140c */
[----:B--2---:R-:W-:-:S06]  /*c0f0*/  @!P1 IMAD R2, R35, R4, RZ ;  /* 0x0000000423029224 */ /* 0x004fcc00078e02ff */
[----:B------:R-:W2:Y:S01]  /*c100*/  @!P0 LDC.64 R8, c[0x0][0x428] ;  /* 0x00010a00ff088b82 */ /* 0x000ea20000000a00 */
[----:B------:R-:W-:Y:S02]  /*c110*/  @!P1 IMAD R5, R31, R5, R2 ;  /* 0x000000051f059224 */ /* 0x000fe400078e0202 */
[----:B------:R-:W-:-:S04]  /*c120*/  @!P1 IMAD.MOV.U32 R2, RZ, RZ, R12 ;  /* 0x000000ffff029224 */ /* 0x000fc800078e000c */
[----:B------:R-:W-:Y:S02]  /*c130*/  @!P1 IMAD.WIDE.U32 R2, R31, R4, R2 ;  /* 0x000000041f029225 */ /* 0x000fe400078e0002 */
[----:B------:R-:W3:Y:S02]  /*c140*/  @P3 LDC R4, c[0x0][0x434] ;  /* 0x00010d00ff043b82 */ /* 0x000ee40000000800 */
[----:B------:R-:W-:Y:S01]  /*c150*/  @!P1 IMAD.IADD R3, R3, 0x1, R5 ;  /* 0x0000000103039824 */ /* 0x000fe200078e0205 */
[----:B0-----:R-:W-:-:S04]  /*c160*/  @!P1 LEA R6, P2, R2, R6, 0x2 ;  /* 0x0000000602069211 */ /* 0x001fc800078410ff */
[----:B------:R-:W-:Y:S01]  /*c170*/  @!P1 LEA.HI.X R7, R2, R7, R3, 0x2, P2 ;  /* 0x0000000702079211 */ /* 0x000fe200010f1403 */
[C---:B------:R-:W-:Y:S02]  /*c180*/  IMAD.SHL.U32 R14, R16.reuse, 0x4, RZ ;  /* 0x00000004100e7824 */ /* 0x040fe400078e00ff */
[----:B------:R-:W-:Y:S01]  /*c190*/  IMAD.SHL.U32 R37, R16, 0x80, RZ ;  /* 0x0000008010257824 */ /* 0x000fe200078e00ff */
[----:B------:R-:W-:Y:S01]  /*c1a0*/  LOP3.LUT R0, R0, 0xfffffffd, RZ, 0xc0, !PT ;  /* 0xfffffffd00007812 */ /* 0x000fe200078ec0ff */
[----:B------:R-:W-:Y:S01]  /*c1b0*/  ULOP3.LUT UR4, UR36, 0x2, URZ, 0xfc, !UPT ;  /* 0x0000000224047892 */ /* 0x000fe2000f8efc3f */
[----:B------:R0:W5:Y:S01]  /*c1c0*/  @!P1 LDG.E R10, desc[UR48][R6.64] ;  /* 0x00000030060a9981 */ /* 0x000162000c1e1900 */
[----:B---3--:R-:W-:Y:S02]  /*c1d0*/  @P3 IMAD.HI.U32 R2, R13, R4, RZ ;  /* 0x000000040d023227 */ /* 0x008fe400078e00ff */
[----:B------:R-:W3:Y:S03]  /*c1e0*/  @!P0 LDC.64 R4, c[0x0][0x418] ;  /* 0x00010600ff048b82 */ /* 0x000ee60000000a00 */
[----:B-1----:R-:W-:Y:S01]  /*c1f0*/  @P3 SHF.R.U32.HI R15, RZ, R17, R2 ;  /* 0x00000011ff0f3219 */ /* 0x002fe20000011602 */
[----:B--2---:R-:W-:-:S03]  /*c200*/  @!P0 IMAD R2, R35, R8, RZ ;  /* 0x0000000823028224 */ /* 0x004fc600078e02ff */
[--C-:B------:R-:W-:Y:S01]  /*c210*/  @!P0 SHF.R.S32.HI R3, RZ, 0x1f, R15.reuse ;  /* 0x0000001fff038819 */ /* 0x100fe2000001140f */
[----:B------:R-:W-:Y:S02]  /*c220*/  @!P0 IMAD R9, R31, R9, R2 ;  /* 0x000000091f098224 */ /* 0x000fe400078e0202 */
[----:B------:R-:W-:-:S04]  /*c230*/  @!P0 IMAD.MOV.U32 R2, RZ, RZ, R15 ;  /* 0x000000ffff028224 */ /* 0x000fc800078e000f */
[----:B------:R-:W-:-:S05]  /*c240*/  @!P0 IMAD.WIDE.U32 R2, R31, R8, R2 ;  /* 0x000000081f028225 */ /* 0x000fca00078e0002 */
[----:B------:R-:W-:Y:S02]  /*c250*/  @!P0 IADD3 R3, R9, R3, RZ ;  /* 0x0000000309038210 */ /* 0x000fe40007ffe0ff */
[----:B---3--:R-:W-:-:S04]  /*c260*/  @!P0 LEA R4, P2, R2, R4, 0x2 ;  /* 0x0000000402048211 */ /* 0x008fc800078410ff */
[----:B------:R-:W-:Y:S01]  /*c270*/  @!P0 LEA.HI.X R5, R2, R5, R3, 0x2, P2 ;  /* 0x0000000502058211 */ /* 0x000fe200010f1403 */
[----:B------:R-:W-:-:S05]  /*c280*/  IMAD.SHL.U32 R2, R16, 0x20, RZ ;  /* 0x0000002010027824 */ /* 0x000fca00078e00ff */
[----:B------:R-:W-:-:S04]  /*c290*/  LOP3.LUT R3, R2, 0x80, RZ, 0xc0, !PT ;  /* 0x0000008002037812 */ /* 0x000fc800078ec0ff */
[----:B------:R-:W-:-:S04]  /*c2a0*/  LOP3.LUT R3, R3, 0x10, R16, 0xf8, !PT ;  /* 0x0000001003037812 */ /* 0x000fc800078ef810 */
[----:B------:R-:W-:Y:S02]  /*c2b0*/  LOP3.LUT R9, R3, 0x10, R14, 0x78, !PT ;  /* 0x0000001003097812 */ /* 0x000fe400078e780e */
[----:B------:R-:W-:Y:S02]  /*c2c0*/  SHF.R.U32.HI R3, RZ, 0x5, R26 ;  /* 0x00000005ff037819 */ /* 0x000fe4000001161a */
[C---:B------:R-:W-:Y:S01]  /*c2d0*/  LOP3.LUT R14, R2.reuse, 0x60, RZ, 0xc0, !PT ;  /* 0x00000060020e7812 */ /* 0x040fe200078ec0ff */
[----:B------:R-:W-:Y:S01]  /*c2e0*/  IMAD.MOV.U32 R8, RZ, RZ, RZ ;  /* 0x000000ffff087224 */ /* 0x000fe200078e00ff */
[----:B------:R-:W-:Y:S01]  /*c2f0*/  LOP3.LUT R36, R2, 0x100, RZ, 0xc0, !PT ;  /* 0x0000010002247812 */ /* 0x000fe200078ec0ff */
[----:B------:R-:W-:Y:S01]  /*c300*/  IMAD.MOV R2, RZ, RZ, -R15 ;  /* 0x000000ffff027224 */ /* 0x000fe200078e0a0f */
[----:B------:R-:W-:-:S03]  /*c310*/  LEA R14, R3, R14, 0x9 ;  /* 0x0000000e030e7211 */ /* 0x000fc600078e48ff */
[----:B------:R1:W5:Y:S01]  /*c320*/  @!P0 LDG.E R8, desc[UR48][R4.64] ;  /* 0x0000003004088981 */ /* 0x000362000c1e1900 */
[----:B------:R-:W-:Y:S01]  /*c330*/  IADD3 R36, R9, R14, R36 ;  /* 0x0000000e09247210 */ /* 0x000fe20007ffe024 */
[----:B------:R-:W-:Y:S01]  /*c340*/  IMAD R9, R20, R2, R13 ;  /* 0x0000000214097224 */ /* 0x000fe200078e020d */
[----:B------:R-:W-:Y:S02]  /*c350*/  LOP3.LUT R2, R37, 0x380, RZ, 0xc0, !PT ;  /* 0x0000038025027812 */ /* 0x000fe400078ec0ff */
[----:B------:R-:W-:-:S03]  /*c360*/  ISETP.GT.U32.AND P0, PT, R19, 0x9f, PT ;  /* 0x0000009f1300780c */ /* 0x000fc60003f04070 */
[----:B------:R-:W-:-:S05]  /*c370*/  IMAD R2, R3, 0x10, R2 ;  /* 0x0000001003027824 */ /* 0x000fca00078e0202 */
[----:B------:R-:W-:-:S04]  /*c380*/  LOP3.LUT R2, R2, R29, RZ, 0x3c, !PT ;  /* 0x0000001d02027212 */ /* 0x000fc800078e3cff */
[----:B------:R-:W-:Y:S01]  /*c390*/  LOP3.LUT R37, R2, 0xc00, R37, 0xf8, !PT ;  /* 0x00000c0002257812 */ /* 0x000fe200078ef825 */
[----:B------:R-:W-:Y:S01]  /*c3a0*/  IMAD.MOV.U32 R2, RZ, RZ, 0x40 ;  /* 0x00000040ff027424 */ /* 0x000fe200078e00ff */
[----:B------:R-:W-:Y:S02]  /*c3b0*/  @P0 LOP3.LUT R0, R0, 0x2, RZ, 0xfc, !PT ;  /* 0x0000000200000812 */ /* 0x000fe400078efcff */
[----:B------:R-:W-:-:S04]  /*c3c0*/  LOP3.LUT P0, RZ, R16, 0x4, RZ, 0xc0, !PT ;  /* 0x0000000410ff7812 */ /* 0x000fc8000780c0ff */
[----:B------:R-:W-:Y:S02]  /*c3d0*/  SEL R2, R2, 0xffffffc0, !P0 ;  /* 0xffffffc002027807 */ /* 0x000fe40004000000 */
[----:B------:R-:W-:-:S03]  /*c3e0*/  MOV R3, UR4 ;  /* 0x0000000400037c02 */ /* 0x000fc60008000f00 */
[----:B------:R1:W-:Y:S01]  /*c3f0*/  STL [R1], R2 ;  /* 0x0000000201007387 */ /* 0x0003e20000100800 */
[----:B------:R-:W-:Y:S01]  /*c400*/  ISETP.NE.AND P1, PT, R3, 0x3, PT ;  /* 0x000000030300780c */ /* 0x000fe20003f25270 */
[----:B0-----:R-:W-:Y:S01]  /*c410*/  IMAD.MOV R6, RZ, RZ, -R12 ;  /* 0x000000ffff067224 */ /* 0x001fe200078e0a0c */
[----:B------:R-:W-:Y:S01]  /*c420*/  LOP3.LUT R0, R0, 0xfffffffb, RZ, 0xc0, !PT ;  /* 0xfffffffb00007812 */ /* 0x000fe200078ec0ff */
[----:B------:R-:W-:Y:S02]  /*c430*/  IMAD.U32 R33, RZ, RZ, UR40 ;  /* 0x00000028ff217e24 */ /* 0x000fe4000f8e00ff */
[----:B------:R-:W-:Y:S02]  /*c440*/  IMAD R6, R20, R6, R11 ;  /* 0x0000000614067224 */ /* 0x000fe400078e020b */
[----:B------:R-:W-:Y:S01]  /*c450*/  IMAD.U32 R11, RZ, RZ, UR46 ;  /* 0x0000002eff0b7e24 */ /* 0x000fe2000f8e00ff */
[----:B------:R-:W-:Y:S02]  /*c460*/  SHF.R.U32.HI R12, RZ, 0x3, R16 ;  /* 0x00000003ff0c7819 */ /* 0x000fe40000011610 */
[----:B------:R-:W-:Y:S01]  /*c470*/  SHF.R.S32.HI R33, RZ, 0x1f, R33 ;  /* 0x0000001fff217819 */ /* 0x000fe20000011421 */
[----:B------:R-:W-:-:S02]  /*c480*/  VIADD R11, R11, 0xffffffff ;  /* 0xffffffff0b0b7836 */ /* 0x000fc40000000000 */
[----:B------:R-:W-:Y:S01]  /*c490*/  @P1 LOP3.LUT R0, R0, 0x4, RZ, 0xfc, !PT ;  /* 0x0000000400001812 */ /* 0x000fe200078efcff */
[----:B-1----:R-:W-:Y:S06]  /*c4a0*/  @!P1 BRA `(.L_x_47) ;  /* 0x0000000000049947 */ /* 0x002fec0003800000 */
[----:B------:R-:W-:Y:S01]  /*c4b0*/  BPT.TRAP 0x1 ;  /* 0x000000040000795c */ /* 0x000fe20000300000 */
.L_x_47:
[----:B------:R-:W-:-:S04]  /*c4c0*/  MOV R30, 0x1 ;  /* 0x00000001001e7802 */ /* 0x000fc80000000f00 */
[----:B------:R-:W-:-:S04]  /*c4d0*/  SHF.L.U32 R30, R30, 0x1f, RZ ;  /* 0x0000001f1e1e7819 */ /* 0x000fc800000006ff */
[----:B------:R-:W0:Y:S02]  /*c4e0*/  SYNCS.PHASECHK.TRANS64.TRYWAIT P0, [UR42+0x22880], R30 ;  /* 0x0228801eff0075a7 */ /* 0x000e24000800016a */
[----:B0-----:R-:W-:Y:S05]  /*c4f0*/  @!P0 BRA `(.L_x_48) ;  /* 0x0000003c00d08947 */ /* 0x001fea0003800000 */
.L_x_97:
[----:B------:R-:W-:Y:S01]  /*c500*/  SHF.R.S32.HI R20, RZ, 0x1f, R6 ;  /* 0x0000001fff147819 */ /* 0x000fe20000011406 */
[----:B------:R-:W-:Y:S01]  /*c510*/  ULDC.64 UR4, c[0x0][0x328] ;  /* 0x0000ca0000047ab9 */ /* 0x000fe20000000a00 */
[----:B------:R-:W-:Y:S01]  /*c520*/  SHF.R.S32.HI R22, RZ, 0x1f, R9 ;  /* 0x0000001fff167819 */ /* 0x000fe20000011409 */
[----:B------:R-:W-:Y:S01]  /*c530*/  IMAD.WIDE.U32 R4, R6, UR4, RZ ;  /* 0x0000000406047c25 */ /* 0x000fe2000f8e00ff */
[----:B-----5:R-:W-:Y:S01]  /*c540*/  SHF.R.S32.HI R21, RZ, 0x1f, R8 ;  /* 0x0000001fff157819 */ /* 0x020fe20000011408 */
[----:B------:R-:W1:Y:S01]  /*c550*/  LDC R14, c[0x0][0x2f4] ;  /* 0x0000bd00ff0e7b82 */ /* 0x000e620000000800 */
[----:B------:R-:W-:Y:S01]  /*c560*/  SHF.R.S32.HI R19, RZ, 0x1f, R10 ;  /* 0x0000001fff137819 */ /* 0x000fe2000001140a */
[----:B0-----:R-:W-:Y:S01]  /*c570*/  IMAD R3, R20, UR4, RZ ;  /* 0x0000000414037c24 */ /* 0x001fe2000f8e02ff */
[----:B------:R-:W-:Y:S01]  /*c580*/  R2UR UR6, R33 ;  /* 0x00000000210672ca */ /* 0x000fe200000e0000 */
[----:B------:R-:W-:Y:S01]  /*c590*/  IMAD R2, R22, UR4, RZ ;  /* 0x0000000416027c24 */ /* 0x000fe2000f8e02ff */
[----:B------:R-:W-:Y:S01]  /*c5a0*/  LOP3.LUT R0, R0, 0xffffff7f, RZ, 0xc0, !PT ;  /* 0xffffff7f00007812 */ /* 0x000fe200078ec0ff */
[----:B------:R-:W-:-:S02]  /*c5b0*/  IMAD R7, R6, UR5, R3 ;  /* 0x0000000506077c24 */ /* 0x000fc4000f8e0203 */
[C---:B------:R-:W-:Y:S02]  /*c5c0*/  IMAD R13, R9.reuse, UR5, R2 ;  /* 0x00000005090d7c24 */ /* 0x040fe4000f8e0202 */
[----:B------:R-:W-:Y:S01]  /*c5d0*/  IMAD.WIDE.U32 R2, R9, UR4, RZ ;  /* 0x0000000409027c25 */ /* 0x000fe2000f8e00ff */
[----:B------:R-:W-:-:S03]  /*c5e0*/  ULDC.64 UR4, c[0x0][0x338] ;  /* 0x0000ce0000047ab9 */ /* 0x000fc60000000a00 */
[----:B------:R-:W-:Y:S02]  /*c5f0*/  IMAD.IADD R5, R5, 0x1, R7 ;  /* 0x0000000105057824 */ /* 0x000fe400078e0207 */
[----:B------:R-:W-:Y:S02]  /*c600*/  IMAD.IADD R3, R3, 0x1, R13 ;  /* 0x0000000103037824 */ /* 0x000fe400078e020d */
[----:B------:R-:W-:Y:S02]  /*c610*/  IMAD R7, R21, UR4, RZ ;  /* 0x0000000415077c24 */ /* 0x000fe4000f8e02ff */
[----:B------:R-:W-:Y:S02]  /*c620*/  IMAD R13, R19, UR4, RZ ;  /* 0x00000004130d7c24 */ /* 0x000fe4000f8e02ff */
[C---:B------:R-:W-:Y:S02]  /*c630*/  IMAD R7, R8.reuse, UR5, R7 ;  /* 0x0000000508077c24 */ /* 0x040fe4000f8e0207 */
[----:B------:R-:W-:Y:S01]  /*c640*/  IMAD.WIDE.U32 R2, R8, UR4, R2 ;  /* 0x0000000408027c25 */ /* 0x000fe2000f8e0002 */
[----:B-1----:R-:W-:-:S03]  /*c650*/  ISETP.GE.AND P2, PT, R29, R14, PT ;  /* 0x0000000e1d00720c */ /* 0x002fc60003f46270 */
[C---:B------:R-:W-:Y:S02]  /*c660*/  IMAD R13, R10.reuse, UR5, R13 ;  /* 0x000000050a0d7c24 */ /* 0x040fe4000f8e020d */
[----:B------:R-:W-:Y:S01]  /*c670*/  IMAD.WIDE.U32 R4, R10, UR4, R4 ;  /* 0x000000040a047c25 */ /* 0x000fe2000f8e0004 */
[----:B------:R-:W-:-:S03]  /*c680*/  ULDC.64 UR4, c[0x0][0x330] ;  /* 0x0000cc0000047ab9 */ /* 0x000fc60000000a00 */
[----:B------:R-:W-:Y:S01]  /*c690*/  IMAD.IADD R3, R3, 0x1, R7 ;  /* 0x0000000103037824 */ /* 0x000fe200078e0207 */
[----:B------:R-:W-:Y:S01]  /*c6a0*/  MOV R7, UR4 ;  /* 0x0000000400077c02 */ /* 0x000fe20008000f00 */
[----:B------:R-:W-:Y:S01]  /*c6b0*/  IMAD.IADD R5, R5, 0x1, R13 ;  /* 0x0000000105057824 */ /* 0x000fe200078e020d */
[----:B------:R-:W-:Y:S01]  /*c6c0*/  UIMAD UR4, UR6, UR4, URZ ;  /* 0x00000004060472a4 */ /* 0x000fe2000f8e023f */
[----:B------:R-:W-:Y:S02]  /*c6d0*/  IMAD.SHL.U32 R34, R26, 0x10, RZ ;  /* 0x000000101a227824 */ /* 0x000fe400078e00ff */
[C---:B------:R-:W-:Y:S01]  /*c6e0*/  IMAD.WIDE.U32 R4, R7.reuse, UR40, R4 ;  /* 0x0000002807047c25 */ /* 0x040fe2000f8e0004 */
[----:B------:R-:W-:Y:S01]  /*c6f0*/  ULDC.64 UR6, c[0x0][0x318] ;  /* 0x0000c60000067ab9 */ /* 0x000fe20000000a00 */
[----:B------:R-:W-:Y:S02]  /*c700*/  UIMAD UR4, UR40, UR5, UR4 ;  /* 0x00000005280472a4 */ /* 0x000fe4000f8e0204 */
[----:B------:R-:W-:Y:S01]  /*c710*/  IMAD.WIDE.U32 R2, R7, UR40, R2 ;  /* 0x0000002807027c25 */ /* 0x000fe2000f8e0002 */
[----:B------:R-:W-:-:S03]  /*c720*/  IADD3 R16, P0, R4, UR6, RZ ;  /* 0x0000000604107c10 */ /* 0x000fc6000ff1e0ff */
[----:B------:R-:W-:-:S05]  /*c730*/  IMAD.U32 R7, RZ, RZ, UR7 ;  /* 0x00000007ff077e24 */ /* 0x000fca000f8e00ff */
[----:B------:R-:W-:Y:S02]  /*c740*/  IADD3.X R17, R7, UR4, R5, P0, !PT ;  /* 0x0000000407117c10 */ /* 0x000fe400087fe405 */
[----:B------:R-:W-:Y:S01]  /*c750*/  IADD3 R4, P0, R2, UR6, RZ ;  /* 0x0000000602047c10 */ /* 0x000fe2000ff1e0ff */
[----:B------:R-:W-:-:S03]  /*c760*/  IMAD.MOV.U32 R2, RZ, RZ, -0xa0 ;  /* 0xffffff60ff027424 */ /* 0x000fc600078e00ff */
[----:B------:R-:W-:Y:S01]  /*c770*/  IADD3.X R7, R7, UR4, R3, P0, !PT ;  /* 0x0000000407077c10 */ /* 0x000fe200087fe403 */
[----:B------:R-:W-:Y:S01]  /*c780*/  IMAD R5, R11, R2, UR38 ;  /* 0x000000260b057e24 */ /* 0x000fe2000f8e0202 */
[----:B------:R-:W-:Y:S01]  /*c790*/  UMOV UR4, 0xffffffff ;  /* 0xffffffff00047882 */ /* 0x000fe20000000000 */
[C---:B------:R-:W-:Y:S02]  /*c7a0*/  IMAD.SHL.U32 R2, R12.reuse, 0x80, RZ ;  /* 0x000000800c027824 */ /* 0x040fe400078e00ff */
[----:B------:R-:W-:Y:S01]  /*c7b0*/  IMAD.SHL.U32 R3, R12, 0x10, RZ ;  /* 0x000000100c037824 */ /* 0x000fe200078e00ff */
[----:B------:R-:W-:Y:S02]  /*c7c0*/  IADD3 R5, -R24, R5, RZ ;  /* 0x0000000518057210 */ /* 0x000fe40007ffe1ff */
[----:B------:R-:W-:Y:S02]  /*c7d0*/  LOP3.LUT R2, R29, 0x380, R2, 0xf8, !PT ;  /* 0x000003801d027812 */ /* 0x000fe400078ef802 */
[----:B------:R-:W-:-:S02]  /*c7e0*/  ISETP.GE.AND P0, PT, R5, 0x1, PT ;  /* 0x000000010500780c */ /* 0x000fc40003f06270 */
[----:B------:R-:W-:-:S04]  /*c7f0*/  LOP3.LUT R3, R2, 0x70, R3, 0x78, !PT ;  /* 0x0000007002037812 */ /* 0x000fc800078e7803 */
[----:B------:R-:W-:-:S07]  /*c800*/  LOP3.LUT R34, R3, 0x400, R34, 0xf8, !PT ;  /* 0x0000040003227812 */ /* 0x000fce00078ef822 */
[----:B------:R-:W-:Y:S01]  /*c810*/  @P0 LOP3.LUT R0, R0, 0x80, RZ, 0xfc, !PT ;  /* 0x0000008000000812 */ /* 0x000fe200078efcff */
[----:B------:R-:W-:Y:S06]  /*c820*/  BRA.DIV UR4, `(.L_x_49) ;  /* 0x0000003e041c7947 */ /* 0x000fec000b800000 */
[----:B------:R-:W0:Y:S01]  /*c830*/  SHFL.IDX PT, R14, R16, RZ, 0x181f ;  /* 0x00181fff100e7589 */ /* 0x000e2200000e0000 */
[C---:B------:R-:W-:Y:S01]  /*c840*/  ISETP.LT.OR P0, PT, R5.reuse, 0x1, P2 ;  /* 0x000000010500780c */ /* 0x040fe20001701670 */
[----:B------:R-:W-:Y:S01]  /*c850*/  VIADD R28, R34, UR42 ;  /* 0x0000002a221c7c36 */ /* 0x000fe20008000000 */
[----:B------:R-:W-:Y:S01]  /*c860*/  LOP3.LUT R0, R0, 0xffffffdf, RZ, 0xc0, !PT ;  /* 0xffffffdf00007812 */ /* 0x000fe200078ec0ff */
[----:B------:R-:W1:Y:S01]  /*c870*/  SHFL.IDX PT, R3, R17, RZ, 0x181f ;  /* 0x00181fff11037589 */ /* 0x000e6200000e0000 */
[C---:B------:R-:W-:Y:S02]  /*c880*/  ISETP.GE.AND P6, PT, R5.reuse, 0x61, PT ;  /* 0x000000610500780c */ /* 0x040fe40003fc6270 */
[C---:B------:R-:W-:Y:S01]  /*c890*/  ISETP.GE.AND P5, PT, R5.reuse, 0x31, PT ;  /* 0x000000310500780c */ /* 0x040fe20003fa6270 */
[----:B------:R-:W-:Y:S01]  /*c8a0*/  SHFL.IDX PT, R11, R16, 0x7, 0x181f ;  /* 0x00f81f00100b7f89 */ /* 0x000fe200000e0000 */
[C---:B------:R-:W-:Y:S02]  /*c8b0*/  ISETP.GE.AND P4, PT, R5.reuse, 0x41, PT ;  /* 0x000000410500780c */ /* 0x040fe40003f86270 */
[----:B------:R-:W-:Y:S01]  /*c8c0*/  ISETP.GE.AND P3, PT, R5, 0x51, PT ;  /* 0x000000510500780c */ /* 0x000fe20003f66270 */
[----:B------:R-:W-:Y:S01]  /*c8d0*/  SHFL.IDX PT, R12, R4, RZ, 0x181f ;  /* 0x00181fff040c7589 */ /* 0x000fe200000e0000 */
[----:B0-----:R-:W-:-:S03]  /*c8e0*/  IADD3 R2, P1, R29, R14, RZ ;  /* 0x0000000e1d027210 */ /* 0x001fc60007f3e0ff */
[----:B------:R-:W0:Y:S02]  /*c8f0*/  SHFL.IDX PT, R14, R16, 0x1, 0x181f ;  /* 0x00381f00100e7f89 */ /* 0x000e2400000e0000 */
[----:B-1----:R-:W-:-:S05]  /*c900*/  IMAD.X R3, RZ, RZ, R3, P1 ;  /* 0x000000ffff037224 */ /* 0x002fca00008e0603 */
[----:B------:R1:W-:Y:S01]  /*c910*/  LDGSTS.E.BYPASS.LTC128B.128 [R28+0xa400], desc[UR48][R2.64], !P0 ;  /* 0x0a400000021c7fae */ /* 0x0003e2000c101d70 */
[----:B------:R-:W-:-:S03]  /*c920*/  ISETP.LT.OR P0, PT, R5, 0x11, P2 ;  /* 0x000000110500780c */ /* 0x000fc60001701670 */
[----:B-1----:R-:W1:Y:S01]  /*c930*/  SHFL.IDX PT, R3, R17, 0x1, 0x181f ;  /* 0x00381f0011037f89 */ /* 0x002e6200000e0000 */
[----:B0-----:R-:W-:-:S03]  /*c940*/  IADD3 R2, P1, R29, R14, RZ ;  /* 0x0000000e1d027210 */ /* 0x001fc60007f3e0ff */
[----:B------:R-:W0:Y:S02]  /*c950*/  SHFL.IDX PT, R14, R16, 0x2, 0x181f ;  /* 0x00581f00100e7f89 */ /* 0x000e2400000e0000 */
[----:B-1----:R-:W-:-:S05]  /*c960*/  IMAD.X R3, RZ, RZ, R3, P1 ;  /* 0x000000ffff037224 */ /* 0x002fca00008e0603 */
[----:B------:R1:W-:Y:S01]  /*c970*/  LDGSTS.E.BYPASS.LTC128B.128 [R28+0xac00], desc[UR48][R2.64], !P0 ;  /* 0x0ac00000021c7fae */ /* 0x0003e2000c101d70 */
[----:B------:R-:W-:-:S03]  /*c980*/  ISETP.LT.OR P0, PT, R5, 0x21, P2 ;  /* 0x000000210500780c */ /* 0x000fc60001701670 */
[----:B-1----:R-:W1:Y:S01]  /*c990*/  SHFL.IDX PT, R3, R17, 0x2, 0x181f ;  /* 0x00581f0011037f89 */ /* 0x002e6200000e0000 */
[----:B0-----:R-:W-:-:S03]  /*c9a0*/  IADD3 R2, P1, R29, R14, RZ ;  /* 0x0000000e1d027210 */ /* 0x001fc60007f3e0ff */
[----:B------:R-:W0:Y:S01]  /*c9b0*/  SHFL.IDX PT, R14, R16, 0x3, 0x181f ;  /* 0x00781f00100e7f89 */ /* 0x000e2200000e0000 */
[----:B-1----:R-:W-:-:S05]  /*c9c0*/  IADD3.X R3, RZ, R3, RZ, P1, !PT ;  /* 0x00000003ff037210 */ /* 0x002fca0000ffe4ff */
        /* <DEDUP_REMOVED lines=16> */
[----:B------:R-:W-:Y:S02]  /*cad0*/  SHFL.IDX PT, R14, R4, 0x1, 0x181f ;  /* 0x00381f00040e7f89 */ /* 0x000fe400000e0000 */
[----:B-1----:R-:W-:-:S05]  /*cae0*/  IMAD.X R3, RZ, RZ, R3, P1 ;  /* 0x000000ffff037224 */ /* 0x002fca00008e0603 */
[----:B------:R0:W-:Y:S01]  /*caf0*/  LDGSTS.E.BYPASS.LTC128B.128 [R28+0xcc00], desc[UR48][R2.64], !P0 ;  /* 0x0cc00000021c7fae */ /* 0x0001e2000c101d70 */
[----:B------:R-:W-:-:S03]  /*cb00*/  ISETP.LT.OR P0, PT, R5, 0x61, P2 ;  /* 0x000000610500780c */ /* 0x000fc60001701670 */
[----:B0-----:R-:W0:Y:S04]  /*cb10*/  SHFL.IDX PT, R2, R16, 0x6, 0x181f ;  /* 0x00d81f0010027f89 */ /* 0x001e2800000e0000 */
[----:B------:R-:W1:Y:S04]  /*cb20*/  SHFL.IDX PT, R3, R17, 0x6, 0x181f ;  /* 0x00d81f0011037f89 */ /* 0x000e6800000e0000 */
[----:B------:R-:W2:Y:S04]  /*cb30*/  SHFL.IDX PT, R17, R17, 0x7, 0x181f ;  /* 0x00f81f0011117f89 */ /* 0x000ea800000e0000 */
[----:B------:R-:W3:Y:S04]  /*cb40*/  SHFL.IDX PT, R16, R7, RZ, 0x181f ;  /* 0x00181fff07107589 */ /* 0x000ee800000e0000 */
[----:B------:R-:W4:Y:S01]  /*cb50*/  SHFL.IDX PT, R7, R7, 0x1, 0x181f ;  /* 0x00381f0007077f89 */ /* 0x000f2200000e0000 */
[----:B0-----:R-:W-:-:S05]  /*cb60*/  IADD3 R2, P1, R29, R2, RZ ;  /* 0x000000021d027210 */ /* 0x001fca0007f3e0ff */
[----:B-1----:R-:W-:-:S05]  /*cb70*/  IMAD.X R3, RZ, RZ, R3, P1 ;  /* 0x000000ffff037224 */ /* 0x002fca00008e0603 */
[----:B------:R0:W-:Y:S01]  /*cb80*/  LDGSTS.E.BYPASS.LTC128B.128 [R28+0xd400], desc[UR48][R2.64], !P0 ;  /* 0x0d400000021c7fae */ /* 0x0001e2000c101d70 */
[----:B------:R-:W-:Y:S02]  /*cb90*/  ISETP.LT.OR P0, PT, R5, 0x71, P2 ;  /* 0x000000710500780c */ /* 0x000fe40001701670 */
[----:B0-----:R-:W-:-:S04]  /*cba0*/  IADD3 R2, P1, R29, R11, RZ ;  /* 0x0000000b1d027210 */ /* 0x001fc80007f3e0ff */
[----:B--2---:R-:W-:-:S07]  /*cbb0*/  IADD3.X R3, RZ, R17, RZ, P1, !PT ;  /* 0x00000011ff037210 */ /* 0x004fce0000ffe4ff */
[----:B------:R0:W-:Y:S01]  /*cbc0*/  LDGSTS.E.BYPASS.LTC128B.128 [R28+0xdc00], desc[UR48][R2.64], !P0 ;  /* 0x0dc00000021c7fae */ /* 0x0001e2000c101d70 */
[----:B------:R-:W-:Y:S02]  /*cbd0*/  ISETP.LT.OR P0, PT, R5, 0x81, P2 ;  /* 0x000000810500780c */ /* 0x000fe40001701670 */
[----:B0-----:R-:W-:-:S05]  /*cbe0*/  IADD3 R2, P1, R29, R12, RZ ;  /* 0x0000000c1d027210 */ /* 0x001fca0007f3e0ff */
[----:B---3--:R-:W-:Y:S01]  /*cbf0*/  IMAD.X R3, RZ, RZ, R16, P1 ;  /* 0x000000ffff037224 */ /* 0x008fe200008e0610 */
[----:B------:R-:W-:-:S05]  /*cc00*/  ISETP.GE.AND P1, PT, R5, 0x11, PT ;  /* 0x000000110500780c */ /* 0x000fca0003f26270 */
[----:B------:R0:W-:Y:S01]  /*cc10*/  LDGSTS.E.BYPASS.LTC128B.128 [R28+0xe400], desc[UR48][R2.64], !P0 ;  /* 0x0e400000021c7fae */ /* 0x0001e2000c101d70 */
[----:B------:R-:W-:-:S07]  /*cc20*/  ISETP.GE.AND P0, PT, R5, 0x21, PT ;  /* 0x000000210500780c */ /* 0x000fce0003f06270 */
[----:B------:R-:W-:Y:S02]  /*cc30*/  @P1 LOP3.LUT R0, R0, 0x20, RZ, 0xfc, !PT ;  /* 0x0000002000001812 */ /* 0x000fe400078efcff */
[----:B------:R-:W-:Y:S02]  /*cc40*/  ISETP.GE.AND P1, PT, R5, 0x81, PT ;  /* 0x000000810500780c */ /* 0x000fe40003f26270 */
[----:B------:R-:W-:-:S04]  /*cc50*/  LOP3.LUT R0, R0, 0xffffffef, RZ, 0xc0, !PT ;  /* 0xffffffef00007812 */ /* 0x000fc800078ec0ff */
[----:B------:R-:W-:Y:S02]  /*cc60*/  @P0 LOP3.LUT R0, R0, 0x10, RZ, 0xfc, !PT ;  /* 0x0000001000000812 */ /* 0x000fe400078efcff */
[----:B------:R-:W-:Y:S02]  /*cc70*/  ISETP.GE.AND P0, PT, R5, 0x71, PT ;  /* 0x000000710500780c */ /* 0x000fe40003f06270 */
[----:B------:R-:W-:-:S04]  /*cc80*/  LOP3.LUT R0, R0, 0xffffffbf, RZ, 0xc0, !PT ;  /* 0xffffffbf00007812 */ /* 0x000fc800078ec0ff */
[----:B------:R-:W-:Y:S02]  /*cc90*/  @P6 LOP3.LUT R0, R0, 0x40, RZ, 0xfc, !PT ;  /* 0x0000004000006812 */ /* 0x000fe400078efcff */
[----:B------:R-:W-:Y:S02]  /*cca0*/  ISETP.GE.AND P6, PT, R5, 0x91, PT ;  /* 0x000000910500780c */ /* 0x000fe40003fc6270 */
[----:B------:R-:W-:-:S11]  /*ccb0*/  LOP3.LUT R0, R0, 0xfffffeff, RZ, 0xc0, !PT ;  /* 0xfffffeff00007812 */ /* 0x000fd600078ec0ff */
[----:B0---4-:R-:W-:-:S07]  /*ccc0*/  @P6 LOP3.LUT R0, R0, 0x100, RZ, 0xfc, !PT ;  /* 0x0000010000006812 */ /* 0x011fce00078efcff */
.L_x_119:
[----:B------:R-:W-:Y:S02]  /*ccd0*/  ISETP.LT.OR P2, PT, R5, 0x91, P2 ;  /* 0x000000910500780c */ /* 0x000fe40001741670 */
[----:B------:R-:W-:-:S05]  /*cce0*/  IADD3 R2, P6, R29, R14, RZ ;  /* 0x0000000e1d027210 */ /* 0x000fca0007fde0ff */
[----:B------:R-:W-:-:S06]  /*ccf0*/  IMAD.X R3, RZ, RZ, R7, P6 ;  /* 0x000000ffff037224 */ /* 0x000fcc00030e0607 */
[----:B------:R-:W-:Y:S01]  /*cd00*/  @!PT LDS RZ, [RZ] ;  /* 0x00000000fffff984 */ /* 0x000fe20000000800 */
[----:B------:R-:W-:Y:S01]  /*cd10*/  @!PT LDS RZ, [RZ] ;  /* 0x00000000fffff984 */ /* 0x000fe20000000800 */
[----:B------:R-:W-:Y:S01]  /*cd20*/  @!PT LDS RZ, [RZ] ;  /* 0x00000000fffff984 */ /* 0x000fe20000000800 */
[----:B------:R0:W-:Y:S01]  /*cd30*/  LDGSTS.E.BYPASS.LTC128B.128 [R28+0xec00], desc[UR48][R2.64], !P2 ;  /* 0x0ec00000021c7fae */ /* 0x0001e2000d101d70 */
[----:B------:R-:W-:Y:S01]  /*cd40*/  NOP ;  /* 0x0000000000007918 */ /* 0x000fe20000000000 */
[----:B------:R-:W-:Y:S02]  /*cd50*/  SYNCS.ARRIVE.TRANS64.RED.A0T1 RZ, [UR42+0x22870], RZ ;  /* 0x022870ffffff79a7 */ /* 0x000fe4000820042a */
[----:B------:R-:W-:Y:S01]  /*cd60*/  ARRIVES.LDGSTSBAR.64.TRANSCNT [UR42+0x22870] ;  /* 0x02287000ff0079b0 */ /* 0x000fe20008000aaa */
[----:B------:R-:W-:Y:S01]  /*cd70*/  NOP ;  /* 0x0000000000007918 */ /* 0x000fe20000000000 */
[----:B------:R-:W-:-:S06]  /*cd80*/  ULOP3.LUT UR4, UR36, 0x2, URZ, 0xfc, !UPT ;  /* 0x0000000224047892 */ /* 0x000fcc000f8efc3f */
[----:B------:R-:W-:-:S05]  /*cd90*/  IMAD.U32 R11, RZ, RZ, UR4 ;  /* 0x00000004ff0b7e24 */ /* 0x000fca000f8e00ff */
[----:B------:R-:W-:-:S13]  /*cda0*/  ISETP.NE.AND P6, PT, R11, 0x3, PT ;  /* 0x000000030b00780c */ /* 0x000fda0003fc5270 */
[----:B0-----:R-:W-:Y:S05]  /*cdb0*/  @!P6 BRA `(.L_x_50) ;  /* 0x000000000004e947 */ /* 0x001fea0003800000 */
[----:B------:R-:W-:Y:S01]  /*cdc0*/  BPT.TRAP 0x1 ;  /* 0x000000040000795c */ /* 0x000fe20000300000 */
.L_x_50:
[----:B------:R-:W-:Y:S01]  /*cdd0*/  SYNCS.ARRIVE.TRANS64.A1T0 RZ, [UR42+0x22870], RZ ;  /* 0x022870ffffff79a7 */ /* 0x000fe2000810002a */
[----:B------:R-:W-:Y:S05]  /*cde0*/  @!P6 BRA `(.L_x_51) ;  /* 0x000000000004e947 */ /* 0x000fea0003800000 */
[----:B------:R-:W-:Y:S01]  /*cdf0*/  BPT.TRAP 0x1 ;  /* 0x000000040000795c */ /* 0x000fe20000300000 */
.L_x_51:
[----:B------:R-:W0:Y:S02]  /*ce00*/  SYNCS.PHASECHK.TRANS64.TRYWAIT P2, [UR42+0x22840], R30 ;  /* 0x0228401eff0075a7 */ /* 0x000e24000804016a */
[----:B0-----:R-:W-:Y:S05]  /*ce10*/  @!P2 BRA `(.L_x_52) ;  /* 0x0000004000a4a947 */ /* 0x001fea0003800000 */
.L_x_120:
[----:B------:R-:W-:Y:S01]  /*ce20*/  ULDC.64 UR8, c[0x0][0x300] ;  /* 0x0000c00000087ab9 */ /* 0x000fe20000000a00 */
[----:B------:R-:W-:Y:S01]  /*ce30*/  ULDC.64 UR10, c[0x0][0x310] ;  /* 0x0000c400000a7ab9 */ /* 0x000fe20000000a00 */
[----:B0-----:R-:W-:Y:S01]  /*ce40*/  IMAD R3, R20, UR8, RZ ;  /* 0x0000000814037c24 */ /* 0x001fe2000f8e02ff */
[----:B------:R-:W-:Y:S01]  /*ce50*/  R2UR UR6, R33 ;  /* 0x00000000210672ca */ /* 0x000fe200000e0000 */
[----:B------:R-:W-:Y:S01]  /*ce60*/  IMAD R19, R19, UR10, RZ ;  /* 0x0000000a13137c24 */ /* 0x000fe2000f8e02ff */
[----:B------:R-:W-:Y:S01]  /*ce70*/  ULDC.64 UR4, c[0x0][0x308] ;  /* 0x0000c20000047ab9 */ /* 0x000fe20000000a00 */
[C---:B------:R-:W-:Y:S01]  /*ce80*/  IMAD R5, R6.reuse, UR9, R3 ;  /* 0x0000000906057c24 */ /* 0x040fe2000f8e0203 */
[----:B------:R-:W0:Y:S01]  /*ce90*/  LDC R16, c[0x0][0x2f4] ;  /* 0x0000bd00ff107b82 */ /* 0x000e220000000800 */
[----:B------:R-:W-:Y:S01]  /*cea0*/  IMAD.WIDE.U32 R2, R6, UR8, RZ ;  /* 0x0000000806027c25 */ /* 0x000fe2000f8e00ff */
[----:B------:R-:W-:-:S03]  /*ceb0*/  LOP3.LUT R0, R0, 0xfffffffe, RZ, 0xc0, !PT ;  /* 0xfffffffe00007812 */ /* 0x000fc600078ec0ff */
[----:B------:R-:W-:Y:S02]  /*cec0*/  IMAD.IADD R3, R3, 0x1, R5 ;  /* 0x0000000103037824 */ /* 0x000fe400078e0205 */
[C---:B------:R-:W-:Y:S02]  /*ced0*/  IMAD R19, R10.reuse, UR11, R19 ;  /* 0x0000000b0a137c24 */ /* 0x040fe4000f8e0213 */
[----:B------:R-:W-:-:S04]  /*cee0*/  IMAD.WIDE.U32 R2, R10, UR10, R2 ;  /* 0x0000000a0a027c25 */ /* 0x000fc8000f8e0002 */
[----:B------:R-:W-:Y:S01]  /*cef0*/  IMAD.U32 R5, RZ, RZ, UR4 ;  /* 0x00000004ff057e24 */ /* 0x000fe2000f8e00ff */
[----:B------:R-:W-:Y:S01]  /*cf00*/  IADD3 R3, R3, R19, RZ ;  /* 0x0000001303037210 */ /* 0x000fe20007ffe0ff */
[----:B------:R-:W-:Y:S01]  /*cf10*/  UIMAD UR4, UR6, UR4, URZ ;  /* 0x00000004060472a4 */ /* 0x000fe2000f8e023f */
[----:B------:R-:W-:Y:S02]  /*cf20*/  IMAD R22, R22, UR8, RZ ;  /* 0x0000000816167c24 */ /* 0x000fe4000f8e02ff */
[----:B------:R-:W-:Y:S01]  /*cf30*/  ULDC.64 UR6, c[0x0][0x2e8] ;  /* 0x0000ba0000067ab9 */ /* 0x000fe20000000a00 */
[----:B------:R-:W-:Y:S01]  /*cf40*/  IMAD.WIDE.U32 R2, R5, UR40, R2 ;  /* 0x0000002805027c25 */ /* 0x000fe2000f8e0002 */
[----:B------:R-:W-:-:S03]  /*cf50*/  UIMAD UR4, UR40, UR5, UR4 ;  /* 0x00000005280472a4 */ /* 0x000fc6000f8e0204 */
[----:B------:R-:W-:Y:S01]  /*cf60*/  IMAD.U32 R4, RZ, RZ, UR7 ;  /* 0x00000007ff047e24 */ /* 0x000fe2000f8e00ff */
[----:B------:R-:W-:Y:S01]  /*cf70*/  IADD3 R7, P2, R2, UR6, RZ ;  /* 0x0000000602077c10 */ /* 0x000fe2000ff5e0ff */
[----:B------:R-:W-:Y:S02]  /*cf80*/  IMAD R11, R9, UR9, R22 ;  /* 0x00000009090b7c24 */ /* 0x000fe4000f8e0216 */
[----:B------:R-:W-:Y:S01]  /*cf90*/  IMAD R21, R21, UR10, RZ ;  /* 0x0000000a15157c24 */ /* 0x000fe2000f8e02ff */
[----:B------:R-:W-:Y:S01]  /*cfa0*/  IADD3.X R6, R4, UR4, R3, P2, !PT ;  /* 0x0000000404067c10 */ /* 0x000fe200097fe403 */
[----:B------:R-:W-:-:S04]  /*cfb0*/  IMAD.WIDE.U32 R2, R9, UR8, RZ ;  /* 0x0000000809027c25 */ /* 0x000fc8000f8e00ff */
[----:B------:R-:W-:Y:S02]  /*cfc0*/  IMAD.IADD R3, R3, 0x1, R11 ;  /* 0x0000000103037824 */ /* 0x000fe400078e020b */
[C---:B------:R-:W-:Y:S02]  /*cfd0*/  IMAD R21, R8.reuse, UR11, R21 ;  /* 0x0000000b08157c24 */ /* 0x040fe4000f8e0215 */
[----:B------:R-:W-:-:S04]  /*cfe0*/  IMAD.WIDE.U32 R2, R8, UR10, R2 ;  /* 0x0000000a08027c25 */ /* 0x000fc8000f8e0002 */
[----:B------:R-:W-:Y:S02]  /*cff0*/  IMAD.IADD R3, R3, 0x1, R21 ;  /* 0x0000000103037824 */ /* 0x000fe400078e0215 */
[----:B------:R-:W-:-:S03]  /*d000*/  IMAD.WIDE.U32 R2, R5, UR40, R2 ;  /* 0x0000002805027c25 */ /* 0x000fc6000f8e0002 */
[----:B------:R-:W-:-:S04]  /*d010*/  IADD3 R5, P2, R2, UR6, RZ ;  /* 0x0000000602057c10 */ /* 0x000fc8000ff5e0ff */
[----:B------:R-:W-:Y:S01]  /*d020*/  IADD3.X R4, R4, UR4, R3, P2, !PT ;  /* 0x0000000404047c10 */ /* 0x000fe200097fe403 */
[----:B------:R-:W-:Y:S01]  /*d030*/  UMOV UR4, 0xffffffff ;  /* 0xffffffff00047882 */ /* 0x000fe20000000000 */
[----:B0-----:R-:W-:-:S13]  /*d040*/  ISETP.GE.AND P2, PT, R29, R16, PT ;  /* 0x000000101d00720c */ /* 0x001fda0003f46270 */
[----:B------:R-:W-:Y:S01]  /*d050*/  @P2 LOP3.LUT R0, R0, 0x1, RZ, 0xfc, !PT ;  /* 0x0000000100002812 */ /* 0x000fe200078efcff */
[----:B------:R-:W-:Y:S06]  /*d060*/  BRA.DIV UR4, `(.L_x_53) ;  /* 0x0000004204287947 */ /* 0x000fec000b800000 */
[----:B------:R-:W0:Y:S01]  /*d070*/  SHFL.IDX PT, R14, R7, RZ, 0x181f ;  /* 0x00181fff070e7589 */ /* 0x000e2200000e0000 */
[----:B------:R-:W-:Y:S02]  /*d080*/  P2R R10, PR, RZ, 0x8 ;  /* 0x00000008ff0a7803 */ /* 0x000fe40000000000 */
[C---:B------:R-:W-:Y:S01]  /*d090*/  LOP3.LUT P3, RZ, R0.reuse, 0x80, RZ, 0xc0, !PT ;  /* 0x0000008000ff7812 */ /* 0x040fe2000786c0ff */
[----:B------:R-:W1:Y:S01]  /*d0a0*/  SHFL.IDX PT, R2, R6, RZ, 0x181f ;  /* 0x00181fff06027589 */ /* 0x000e6200000e0000 */
[----:B------:R-:W-:Y:S02]  /*d0b0*/  ISETP.GE.AND P6, PT, R29, R16, PT ;  /* 0x000000101d00720c */ /* 0x000fe40003fc6270 */
[----:B------:R-:W-:Y:S02]  /*d0c0*/  P2R R9, PR, RZ, 0x1 ;  /* 0x00000001ff097803 */ /* 0x000fe40000000000 */
[----:B------:R-:W-:Y:S02]  /*d0d0*/  LOP3.LUT P0, RZ, R0, 0x20, RZ, 0xc0, !PT ;  /* 0x0000002000ff7812 */ /* 0x000fe4000780c0ff */
[----:B------:R-:W-:-:S02]  /*d0e0*/  P2R R8, PR, RZ, 0x2 ;  /* 0x00000002ff087803 */ /* 0x000fc40000000000 */
[----:B------:R-:W-:-:S03]  /*d0f0*/  LOP3.LUT P1, RZ, R0, 0x10, RZ, 0xc0, !PT ;  /* 0x0000001000ff7812 */ /* 0x000fc6000782c0ff */
[----:B0-----:R-:W-:-:S04]  /*d100*/  @P3 IADD3 R14, P2, R29, R14, RZ ;  /* 0x0000000e1d0e3210 */ /* 0x001fc80007f5e0ff */
[----:B-1----:R-:W-:Y:S01]  /*d110*/  @P3 IADD3.X R3, RZ, R2, RZ, P2, !PT ;  /* 0x00000002ff033210 */ /* 0x002fe200017fe4ff */
[----:B------:R-:W-:Y:S02]  /*d120*/  @P3 IMAD.MOV.U32 R2, RZ, RZ, R14 ;  /* 0x000000ffff023224 */ /* 0x000fe400078e000e */
[----:B------:R-:W0:Y:S04]  /*d130*/  SHFL.IDX PT, R14, R7, 0x1, 0x181f ;  /* 0x00381f00070e7f89 */ /* 0x000e2800000e0000 */
[----:B------:R0:W-:Y:S01]  /*d140*/  @P3 LDGSTS.E.BYPASS.LTC128B.128 [R28+0x18400], desc[UR48][R2.64], !P6 ;  /* 0x18400000021c3fae */ /* 0x0001e2000f101d70 */
[----:B------:R-:W-:-:S03]  /*d150*/  ISETP.NE.AND P3, PT, R10, RZ, PT ;  /* 0x000000ff0a00720c */ /* 0x000fc60003f65270 */
[----:B------:R-:W1:Y:S01]  /*d160*/  SHFL.IDX PT, R10, R6, 0x1, 0x181f ;  /* 0x00381f00060a7f89 */ /* 0x000e6200000e0000 */
[----:B0-----:R-:W-:-:S03]  /*d170*/  @P0 IADD3 R2, P2, R29, R14, RZ ;  /* 0x0000000e1d020210 */ /* 0x001fc60007f5e0ff */
[----:B------:R-:W0:Y:S02]  /*d180*/  SHFL.IDX PT, R14, R7, 0x2, 0x181f ;  /* 0x00581f00070e7f89 */ /* 0x000e2400000e0000 */
[----:B-1----:R-:W-:-:S05]  /*d190*/  @P0 IMAD.X R3, RZ, RZ, R10, P2 ;  /* 0x000000ffff030224 */ /* 0x002fca00010e060a */
[----:B------:R1:W-:Y:S01]  /*d1a0*/  @P0 LDGSTS.E.BYPASS.LTC128B.128 [R28+0x18c00], desc[UR48][R2.64], !P6 ;  /* 0x18c00000021c0fae */ /* 0x0003e2000f101d70 */
[----:B------:R-:W-:-:S03]  /*d1b0*/  ISETP.NE.AND P0, PT, R9, RZ, PT ;  /* 0x000000ff0900720c */ /* 0x000fc60003f05270 */
[----:B------:R-:W2:Y:S01]  /*d1c0*/  SHFL.IDX PT, R9, R6, 0x2, 0x181f ;  /* 0x00581f0006097f89 */ /* 0x000ea200000e0000 */
[----:B0-----:R-:W-:-:S05]  /*d1d0*/  @P1 IADD3 R14, P2, R29, R14, RZ ;  /* 0x0000000e1d0e1210 */ /* 0x001fca0007f5e0ff */
[----:B-1----:R-:W-:Y:S02]  /*d1e0*/  @P1 IMAD.MOV.U32 R2, RZ, RZ, R14 ;  /* 0x000000ffff021224 */ /* 0x002fe400078e000e */
[----:B------:R-:W0:Y:S01]  /*d1f0*/  SHFL.IDX PT, R14, R7, 0x3, 0x181f ;  /* 0x00781f00070e7f89 */ /* 0x000e2200000e0000 */
[----:B--2---:R-:W-:-:S05]  /*d200*/  @P1 IMAD.X R9, RZ, RZ, R9, P2 ;  /* 0x000000ffff091224 */ /* 0x004fca00010e0609 */
[----:B------:R-:W-:-:S05]  /*d210*/  @P1 MOV R3, R9 ;  /* 0x0000000900031202 */ /* 0x000fca0000000f00 */
[----:B------:R1:W-:Y:S01]  /*d220*/  @P1 LDGSTS.E.BYPASS.LTC128B.128 [R28+0x19400], desc[UR48][R2.64], !P6 ;  /* 0x19400000021c1fae */ /* 0x0003e2000f101d70 */
[----:B------:R-:W-:-:S03]  /*d230*/  ISETP.NE.AND P1, PT, R8, RZ, PT ;  /* 0x000000ff0800720c */ /* 0x000fc60003f25270 */
[----:B------:R-:W2:Y:S01]  /*d240*/  SHFL.IDX PT, R8, R6, 0x3, 0x181f ;  /* 0x00781f0006087f89 */ /* 0x000ea200000e0000 */
[----:B0-----:R-:W-:-:S05]  /*d250*/  @P5 IADD3 R14, P2, R29, R14, RZ ;  /* 0x0000000e1d0e5210 */ /* 0x001fca0007f5e0ff */
[----:B-1----:R-:W-:Y:S02]  /*d260*/  @P5 IMAD.MOV.U32 R2, RZ, RZ, R14 ;  /* 0x000000ffff025224 */ /* 0x002fe400078e000e */
[----:B------:R-:W0:Y:S01]  /*d270*/  SHFL.IDX PT, R14, R7, 0x4, 0x181f ;  /* 0x00981f00070e7f89 */ /* 0x000e2200000e0000 */
[----:B--2---:R-:W-:-:S03]  /*d280*/  @P5 IMAD.X R9, RZ, RZ, R8, P2 ;  /* 0x000000ffff095224 */ /* 0x004fc600010e0608 */
[----:B------:R-:W1:Y:S01]  /*d290*/  SHFL.IDX PT, R8, R6, 0x4, 0x181f ;  /* 0x00981f0006087f89 */ /* 0x000e6200000e0000 */
[----:B------:R-:W-:-:S05]  /*d2a0*/  @P5 IMAD.MOV.U32 R3, RZ, RZ, R9 ;  /* 0x000000ffff035224 */ /* 0x000fca00078e0009 */
[----:B------:R2:W-:Y:S01]  /*d2b0*/  @P5 LDGSTS.E.BYPASS.LTC128B.128 [R28+0x19c00], desc[UR48][R2.64], !P6 ;  /* 0x19c00000021c5fae */ /* 0x0005e2000f101d70 */
[----:B0-----:R-:W-:Y:S02]  /*d2c0*/  @P4 IADD3 R14, P2, R29, R14, RZ ;  /* 0x0000000e1d0e4210 */ /* 0x001fe40007f5e0ff */
[----:B------:R-:W-:Y:S02]  /*d2d0*/  LOP3.LUT P5, RZ, R0, 0x40, RZ, 0xc0, !PT ;  /* 0x0000004000ff7812 */ /* 0x000fe400078ac0ff */
[----:B--2---:R-:W-:Y:S02]  /*d2e0*/  @P4 MOV R2, R14 ;  /* 0x0000000e00024202 */ /* 0x004fe40000000f00 */
[----:B------:R-:W0:Y:S01]  /*d2f0*/  SHFL.IDX PT, R14, R7, 0x5, 0x181f ;  /* 0x00b81f00070e7f89 */ /* 0x000e2200000e0000 */
[----:B-1----:R-:W-:-:S03]  /*d300*/  @P4 IMAD.X R9, RZ, RZ, R8, P2 ;  /* 0x000000ffff094224 */ /* 0x002fc600010e0608 */
[----:B------:R-:W1:Y:S01]  /*d310*/  SHFL.IDX PT, R8, R6, 0x5, 0x181f ;  /* 0x00b81f0006087f89 */ /* 0x000e6200000e0000 */
[----:B------:R-:W-:-:S05]  /*d320*/  @P4 IMAD.MOV.U32 R3, RZ, RZ, R9 ;  /* 0x000000ffff034224 */ /* 0x000fca00078e0009 */
[----:B------:R2:W-:Y:S01]  /*d330*/  @P4 LDGSTS.E.BYPASS.LTC128B.128 [R28+0x1a400], desc[UR48][R2.64], !P6 ;  /* 0x1a400000021c4fae */ /* 0x0005e2000f101d70 */
[----:B0-----:R-:W-:-:S05]  /*d340*/  @P3 IADD3 R14, P2, R29, R14, RZ ;  /* 0x0000000e1d0e3210 */ /* 0x001fca0007f5e0ff */
[----:B--2---:R-:W-:Y:S02]  /*d350*/  @P3 IMAD.MOV.U32 R2, RZ, RZ, R14 ;  /* 0x000000ffff023224 */ /* 0x004fe400078e000e */
[----:B------:R-:W0:Y:S01]  /*d360*/  SHFL.IDX PT, R14, R7, 0x6, 0x181f ;  /* 0x00d81f00070e7f89 */ /* 0x000e2200000e0000 */
[----:B-1----:R-:W-:-:S03]  /*d370*/  @P3 IMAD.X R9, RZ, RZ, R8, P2 ;  /* 0x000000ffff093224 */ /* 0x002fc600010e0608 */
[----:B------:R-:W1:Y:S01]  /*d380*/  SHFL.IDX PT, R8, R6, 0x6, 0x181f ;  /* 0x00d81f0006087f89 */ /* 0x000e6200000e0000 */
[----:B------:R-:W-:-:S05]  /*d390*/  @P3 IMAD.MOV.U32 R3, RZ, RZ, R9 ;  /* 0x000000ffff033224 */ /* 0x000fca00078e0009 */
[----:B------:R2:W-:Y:S01]  /*d3a0*/  @P3 LDGSTS.E.BYPASS.LTC128B.128 [R28+0x1ac00], desc[UR48][R2.64], !P6 ;  /* 0x1ac00000021c3fae */ /* 0x0005e2000f101d70 */
[----:B0-----:R-:W-:-:S04]  /*d3b0*/  @P5 IADD3 R14, P2, R29, R14, RZ ;  /* 0x0000000e1d0e5210 */ /* 0x001fc80007f5e0ff */
[----:B-1----:R-:W-:Y:S01]  /*d3c0*/  @P5 IADD3.X R9, RZ, R8, RZ, P2, !PT ;  /* 0x00000008ff095210 */ /* 0x002fe200017fe4ff */
[----:B--2---:R-:W-:Y:S01]  /*d3d0*/  @P5 IMAD.MOV.U32 R2, RZ, RZ, R14 ;  /* 0x000000ffff025224 */ /* 0x004fe200078e000e */
[----:B------:R-:W-:Y:S03]  /*d3e0*/  SHFL.IDX PT, R8, R6, 0x7, 0x181f ;  /* 0x00f81f0006087f89 */ /* 0x000fe600000e0000 */
[----:B------:R-:W-:Y:S01]  /*d3f0*/  @P5 IMAD.MOV.U32 R3, RZ, RZ, R9 ;  /* 0x000000ffff035224 */ /* 0x000fe200078e0009 */
[----:B------:R-:W0:Y:S04]  /*d400*/  SHFL.IDX PT, R14, R7, 0x7, 0x181f ;  /* 0x00f81f00070e7f89 */ /* 0x000e2800000e0000 */
[----:B------:R1:W-:Y:S04]  /*d410*/  @P5 LDGSTS.E.BYPASS.LTC128B.128 [R28+0x1b400], desc[UR48][R2.64], !P6 ;  /* 0x1b400000021c5fae */ /* 0x0003e8000f101d70 */
[----:B------:R-:W-:Y:S01]  /*d420*/  SHFL.IDX PT, R6, R4, 0x1, 0x181f ;  /* 0x00381f0004067f89 */ /* 0x000fe200000e0000 */
[----:B0-----:R-:W-:-:S03]  /*d430*/  @P0 IADD3 R9, P2, R29, R14, RZ ;  /* 0x0000000e1d090210 */ /* 0x001fc60007f5e0ff */
[----:B------:R-:W0:Y:S02]  /*d440*/  SHFL.IDX PT, R14, R5, RZ, 0x181f ;  /* 0x00181fff050e7589 */ /* 0x000e2400000e0000 */
[----:B------:R-:W-:Y:S02]  /*d450*/  @P0 IMAD.X R10, RZ, RZ, R8, P2 ;  /* 0x000000ffff0a0224 */ /* 0x000fe400010e0608 */
[----:B------:R-:W2:Y:S01]  /*d460*/  SHFL.IDX PT, R8, R4, RZ, 0x181f ;  /* 0x00181fff04087589 */ /* 0x000ea200000e0000 */
[----:B-1----:R-:W-:Y:S02]  /*d470*/  @P0 IMAD.MOV.U32 R2, RZ, RZ, R9 ;  /* 0x000000ffff020224 */ /* 0x002fe400078e0009 */
[----:B------:R-:W-:-:S05]  /*d480*/  @P0 MOV R3, R10 ;  /* 0x0000000a00030202 */ /* 0x000fca0000000f00 */
[----:B------:R1:W-:Y:S01]  /*d490*/  @P0 LDGSTS.E.BYPASS.LTC128B.128 [R28+0x1bc00], desc[UR48][R2.64], !P6 ;  /* 0x1bc00000021c0fae */ /* 0x0003e2000f101d70 */
[----:B0-----:R-:W-:-:S05]  /*d4a0*/  @P1 IADD3 R14, P0, R29, R14, RZ ;  /* 0x0000000e1d0e1210 */ /* 0x001fca0007f1e0ff */
[----:B--2---:R-:W-:Y:S02]  /*d4b0*/  @P1 IMAD.X R9, RZ, RZ, R8, P0 ;  /* 0x000000ffff091224 */ /* 0x004fe400000e0608 */
[----:B-1----:R-:W-:Y:S02]  /*d4c0*/  @P1 IMAD.MOV.U32 R2, RZ, RZ, R14 ;  /* 0x000000ffff021224 */ /* 0x002fe400078e000e */
[----:B------:R-:W-:Y:S01]  /*d4d0*/  @P1 IMAD.MOV.U32 R3, RZ, RZ, R9 ;  /* 0x000000ffff031224 */ /* 0x000fe200078e0009 */
[----:B------:R0:W1:Y:S04]  /*d4e0*/  SHFL.IDX PT, R14, R5, 0x1, 0x181f ;  /* 0x00381f00050e7f89 */ /* 0x00006800000e0000 */
[----:B------:R0:W-:Y:S02]  /*d4f0*/  @P1 LDGSTS.E.BYPASS.LTC128B.128 [R28+0x1c400], desc[UR48][R2.64], !P6 ;  /* 0x1c400000021c1fae */ /* 0x0001e4000f101d70 */
.L_x_142:
[----:B------:R-:W-:Y:S02]  /*d500*/  LOP3.LUT P2, RZ, R0, 0x100, RZ, 0xc0, !PT ;  /* 0x0000010000ff7812 */ /* 0x000fe4000784c0ff */
[----:B------:R-:W-:-:S11]  /*d510*/  ISETP.GE.AND P1, PT, R29, R16, PT ;  /* 0x000000101d00720c */ /* 0x000fd60003f26270 */
[----:B01----:R-:W-:-:S05]  /*d520*/  @P2 IADD3 R2, P0, R29, R14, RZ ;  /* 0x0000000e1d022210 */ /* 0x003fca0007f1e0ff */
[----:B------:R-:W-:-:S05]  /*d530*/  @P2 IMAD.X R3, RZ, RZ, R6, P0 ;  /* 0x000000ffff032224 */ /* 0x000fca00000e0606 */
[----:B------:R-:W-:Y:S01]  /*d540*/  @!PT LDS RZ, [RZ] ;  /* 0x00000000fffff984 */ /* 0x000fe20000000800 */
[----:B------:R-:W-:Y:S01]  /*d550*/  @!PT LDS RZ, [RZ] ;  /* 0x00000000fffff984 */ /* 0x000fe20000000800 */
[----:B------:R-:W-:Y:S01]  /*d560*/  @!PT LDS RZ, [RZ] ;  /* 0x00000000fffff984 */ /* 0x000fe20000000800 */
[----:B------:R0:W-:Y:S01]  /*d570*/  @P2 LDGSTS.E.BYPASS.LTC128B.128 [R28+0x1cc00], desc[UR48][R2.64], !P1 ;  /* 0x1cc00000021c2fae */ /* 0x0001e2000c901d70 */
[----:B------:R-:W-:Y:S01]  /*d580*/  NOP ;  /* 0x0000000000007918 */ /* 0x000fe20000000000 */
[----:B------:R-:W-:Y:S02]  /*d590*/  SYNCS.ARRIVE.TRANS64.RED.A0T1 RZ, [UR42+0x22830], RZ ;  /* 0x022830ffffff79a7 */ /* 0x000fe4000820042a */
[----:B------:R-:W-:Y:S01]  /*d5a0*/  ARRIVES.LDGSTSBAR.64.TRANSCNT [UR42+0x22830] ;  /* 0x02283000ff0079b0 */ /* 0x000fe20008000aaa */
[----:B------:R-:W-:Y:S01]  /*d5b0*/  NOP ;  /* 0x0000000000007918 */ /* 0x000fe20000000000 */
[----:B------:R-:W-:-:S06]  /*d5c0*/  ULOP3.LUT UR4, UR36, 0x2, URZ, 0xfc, !UPT ;  /* 0x0000000224047892 */ /* 0x000fcc000f8efc3f */
[----:B------:R-:W-:-:S04]  /*d5d0*/  MOV R4, UR4 ;  /* 0x0000000400047c02 */ /* 0x000fc80008000f00 */
[----:B------:R-:W-:-:S13]  /*d5e0*/  ISETP.NE.AND P1, PT, R4, 0x3, PT ;  /* 0x000000030400780c */ /* 0x000fda0003f25270 */
[----:B0-----:R-:W-:Y:S05]  /*d5f0*/  @!P1 BRA `(.L_x_54) ;  /* 0x0000000000049947 */ /* 0x001fea0003800000 */
[----:B------:R-:W-:Y:S01]  /*d600*/  BPT.TRAP 0x1 ;  /* 0x000000040000795c */ /* 0x000fe20000300000 */
.L_x_54:
[----:B------:R-:W-:Y:S01]  /*d610*/  SYNCS.ARRIVE.TRANS64.A1T0 RZ, [UR42+0x22830], RZ ;  /* 0x022830ffffff79a7 */ /* 0x000fe2000810002a */
[----:B------:R-:W-:Y:S05]  /*d620*/  WARPSYNC.ALL ;  /* 0x0000000000007948 */ /* 0x000fea0003800000 */
[----:B------:R-:W-:Y:S01]  /*d630*/  UIADD3 UR5, UR42, 0x14400, URZ ;  /* 0x000144002a057890 */ /* 0x000fe2000fffe03f */
[----:B------:R-:W-:Y:S01]  /*d640*/  R2UR UR4, R33 ;  /* 0x00000000210472ca */ /* 0x000fe200000e0000 */
[----:B------:R-:W-:Y:S01]  /*d650*/  ULDC.64 UR6, c[0x0][0x2d8] ;  /* 0x0000b60000067ab9 */ /* 0x000fe20000000a00 */
[----:B------:R-:W-:Y:S01]  /*d660*/  SHF.R.S32.HI R16, RZ, 0x1f, R27 ;  /* 0x0000001fff107819 */ /* 0x000fe2000001141b */
[----:B------:R-:W-:Y:S02]  /*d670*/  ULOP3.LUT UP0, URZ, UR5, 0x3ff, URZ, 0xc0, !UPT ;  /* 0x000003ff053f7892 */ /* 0x000fe4000f80c03f */
[----:B------:R-:W-:Y:S01]  /*d680*/  UIMAD.WIDE.U32 UR38, UR40, UR6, URZ ;  /* 0x00000006282672a5 */ /* 0x000fe2000f8e003f */
[----:B------:R-:W-:Y:S03]  /*d690*/  BAR.SYNC.DEFER_BLOCKING 0x8, 0x180 ;  /* 0x0206000000007b1d */ /* 0x000fe60000010000 */
[----:B------:R-:W-:-:S04]  /*d6a0*/  PLOP3.LUT P0, PT, PT, PT, UP0, 0x80, 0x0 ;  /* 0x000000000000781c */ /* 0x000fc80003f0f008 */
[----:B------:R-:W-:-:S04]  /*d6b0*/  UIMAD UR4, UR4, UR6, URZ ;  /* 0x00000006040472a4 */ /* 0x000fc8000f8e023f */
[----:B------:R-:W-:-:S04]  /*d6c0*/  UIMAD UR4, UR40, UR7, UR4 ;  /* 0x00000007280472a4 */ /* 0x000fc8000f8e0204 */
[----:B------:R-:W-:Y:S01]  /*d6d0*/  UIADD3 UR43, UR39, UR4, URZ ;  /* 0x00000004272b7290 */ /* 0x000fe2000fffe03f */
[----:B------:R-:W-:Y:S11]  /*d6e0*/  @!P0 BRA `(.L_x_55) ;  /* 0x0000000000408947 */ /* 0x000ff60003800000 */
[----:B------:R-:W-:Y:S01]  /*d6f0*/  MOV R2, 0x0 ;  /* 0x0000000000027802 */ /* 0x000fe20000000f00 */
[----:B------:R-:W-:Y:S01]  /*d700*/  ULDC.64 UR6, c[0x4][0x98] ;  /* 0x0100260000067ab9 */ /* 0x000fe20000000a00 */
[----:B------:R-:W-:Y:S01]  /*d710*/  ULDC.64 UR8, c[0x4][0xa0] ;  /* 0x0100280000087ab9 */ /* 0x000fe20000000a00 */
[----:B------:R-:W-:Y:S01]  /*d720*/  ULDC.64 UR4, c[0x4][0x28] ;  /* 0x01000a0000047ab9 */ /* 0x000fe20000000a00 */
[----:B------:R-:W-:Y:S01]  /*d730*/  IMAD.U32 R4, RZ, RZ, UR6 ;  /* 0x00000006ff047e24 */ /* 0x000fe2000f8e00ff */
[----:B------:R-:W-:Y:S01]  /*d740*/  MOV R10, UR4 ;  /* 0x00000004000a7c02 */ /* 0x000fe20008000f00 */
[----:B------:R-:W0:Y:S01]  /*d750*/  LDC.64 R2, c[0x4][R2] ;  /* 0x0100000002027b82 */ /* 0x000e220000000a00 */
[----:B------:R-:W-:Y:S02]  /*d760*/  IMAD.U32 R5, RZ, RZ, UR7 ;  /* 0x00000007ff057e24 */ /* 0x000fe4000f8e00ff */
[----:B------:R-:W-:Y:S02]  /*d770*/  IMAD.U32 R6, RZ, RZ, UR8 ;  /* 0x00000008ff067e24 */ /* 0x000fe4000f8e00ff */
[----:B------:R-:W-:-:S02]  /*d780*/  IMAD.U32 R7, RZ, RZ, UR9 ;  /* 0x00000009ff077e24 */ /* 0x000fc4000f8e00ff */
[----:B------:R-:W-:Y:S02]  /*d790*/  IMAD.U32 R11, RZ, RZ, UR5 ;  /* 0x00000005ff0b7e24 */ /* 0x000fe4000f8e00ff */
[----:B------:R-:W-:Y:S02]  /*d7a0*/  IMAD.MOV.U32 R8, RZ, RZ, 0x70 ;  /* 0x00000070ff087424 */ /* 0x000fe400078e00ff */
[----:B------:R-:W-:Y:S02]  /*d7b0*/  IMAD.MOV.U32 R12, RZ, RZ, 0x1 ;  /* 0x00000001ff0c7424 */ /* 0x000fe400078e00ff */
[----:B------:R-:W-:-:S07]  /*d7c0*/  IMAD.MOV.U32 R13, RZ, RZ, RZ ;  /* 0x000000ffff0d7224 */ /* 0x000fce00078e00ff */
[----:B------:R-:W-:-:S07]  /*d7d0*/  LEPC R20, `(.L_x_55) ;  /* 0x000000001014794e */ /* 0x000fce0000000000 */
[----:B0-----:R-:W-:Y:S05]  /*d7e0*/  CALL.ABS.NOINC R2 ;  /* 0x0000000002007343 */ /* 0x001fea0003c00000 */
.L_x_55:
[----:B------:R-:W0:Y:S01]  /*d7f0*/  LDC R6, c[0x0][0x448] ;  /* 0x00011200ff067b82 */ /* 0x000e220000000800 */
[----:B------:R-:W-:Y:S01]  /*d800*/  LEA R23, R25, R23, 0x7 ;  /* 0x0000001719177211 */ /* 0x000fe200078e38ff */
[----:B------:R-:W-:Y:S01]  /*d810*/  IMAD.U32 R4, RZ, RZ, UR38 ;  /* 0x00000026ff047e24 */ /* 0x000fe2000f8e00ff */
[----:B------:R-:W-:Y:S01]  /*d820*/  ULDC.64 UR4, c[0x0][0x2e0] ;  /* 0x0000b80000047ab9 */ /* 0x000fe20000000a00 */
[----:B------:R-:W-:Y:S01]  /*d830*/  IMAD.U32 R5, RZ, RZ, UR39 ;  /* 0x00000027ff057e24 */ /* 0x000fe2000f8e00ff */
[----:B------:R-:W-:Y:S01]  /*d840*/  MOV R5, R23 ;  /* 0x0000001700057202 */ /* 0x000fe20000000f00 */
[----:B------:R-:W-:Y:S01]  /*d850*/  IMAD R16, R16, UR4, RZ ;  /* 0x0000000410107c24 */ /* 0x000fe2000f8e02ff */
[----:B------:R-:W-:Y:S01]  /*d860*/  ULDC UR6, c[0x0][0x2b8] ;  /* 0x0000ae0000067ab9 */ /* 0x000fe20000000800 */
[----:B------:R-:W-:Y:S02]  /*d870*/  IMAD.U32 R3, RZ, RZ, UR43 ;  /* 0x0000002bff037e24 */ /* 0x000fe4000f8e00ff */
[----:B------:R-:W-:-:S02]  /*d880*/  IMAD.MOV.U32 R2, RZ, RZ, R4 ;  /* 0x000000ffff027224 */ /* 0x000fc400078e0004 */
[C---:B------:R-:W-:Y:S02]  /*d890*/  IMAD R7, R27.reuse, UR5, R16 ;  /* 0x000000051b077c24 */ /* 0x040fe4000f8e0210 */
[----:B------:R-:W-:Y:S01]  /*d8a0*/  IMAD.WIDE.U32 R2, R27, UR4, R2 ;  /* 0x000000041b027c25 */ /* 0x000fe2000f8e0002 */
[----:B------:R-:W-:-:S03]  /*d8b0*/  ULDC.64 UR4, c[0x0][0x2d0] ;  /* 0x0000b40000047ab9 */ /* 0x000fc60000000a00 */
[----:B------:R-:W-:Y:S01]  /*d8c0*/  IMAD.IADD R3, R3, 0x1, R7 ;  /* 0x0000000103037824 */ /* 0x000fe200078e0207 */
[----:B0-----:R-:W-:-:S13]  /*d8d0*/  ISETP.NE.AND P0, PT, R6, 0x1, PT ;  /* 0x000000010600780c */ /* 0x001fda0003f05270 */
[----:B------:R-:W0:Y:S08]  /*d8e0*/  @P0 LDC R0, c[0x0][0x44c] ;  /* 0x00011300ff000b82 */ /* 0x000e300000000800 */
[----:B------:R-:W1:Y:S01]  /*d8f0*/  @P0 LDC R9, c[0x0][0x450] ;  /* 0x00011400ff090b82 */ /* 0x000e620000000800 */
[----:B0-----:R-:W-:-:S05]  /*d900*/  @P0 IMAD.HI.U32 R0, R23, R0, RZ ;  /* 0x0000000017000227 */ /* 0x001fca00078e00ff */
[----:B-1----:R-:W-:Y:S02]  /*d910*/  @P0 SHF.R.U32.HI R5, RZ, R9, R0 ;  /* 0x00000009ff050219 */ /* 0x002fe40000011600 */
[----:B------:R-:W-:Y:S02]  /*d920*/  ISETP.GE.AND P0, PT, R29, UR6, PT ;  /* 0x000000061d007c0c */ /* 0x000fe4000bf06270 */
[----:B------:R-:W-:Y:S01]  /*d930*/  SHF.R.S32.HI R0, RZ, 0x1f, R5 ;  /* 0x0000001fff007819 */ /* 0x000fe20000011405 */
[----:B------:R-:W-:-:S04]  /*d940*/  IMAD.WIDE.U32 R2, R5, UR4, R2 ;  /* 0x0000000405027c25 */ /* 0x000fc8000f8e0002 */
[----:B------:R-:W-:-:S04]  /*d950*/  IMAD R0, R0, UR4, RZ ;  /* 0x0000000400007c24 */ /* 0x000fc8000f8e02ff */
[----:B------:R-:W-:Y:S01]  /*d960*/  IMAD R7, R5, UR5, R0 ;  /* 0x0000000505077c24 */ /* 0x000fe2000f8e0200 */
[----:B------:R-:W-:Y:S01]  /*d970*/  ULDC.64 UR4, c[0x0][0x2c8] ;  /* 0x0000b20000047ab9 */ /* 0x000fe20000000a00 */
[----:B------:R-:W-:Y:S02]  /*d980*/  IMAD.MOV R0, RZ, RZ, -R5 ;  /* 0x000000ffff007224 */ /* 0x000fe400078e0a05 */
[----:B------:R-:W-:Y:S02]  /*d990*/  IMAD.IADD R3, R3, 0x1, R7 ;  /* 0x0000000103037824 */ /* 0x000fe400078e0207 */
[----:B------:R-:W-:-:S04]  /*d9a0*/  IMAD R23, R6, R0, R23 ;  /* 0x0000000006177224 */ /* 0x000fc800078e0217 */
[----:B------:R-:W-:Y:S01]  /*d9b0*/  IMAD.WIDE.U32 R2, R23, UR4, R2 ;  /* 0x0000000417027c25 */ /* 0x000fe2000f8e0002 */
[----:B------:R-:W-:-:S05]  /*d9c0*/  SHF.R.S32.HI R0, RZ, 0x1f, R23 ;  /* 0x0000001fff007819 */ /* 0x000fca0000011417 */
[----:B------:R-:W-:-:S04]  /*d9d0*/  IMAD R0, R0, UR4, RZ ;  /* 0x0000000400007c24 */ /* 0x000fc8000f8e02ff */
[----:B------:R-:W-:Y:S01]  /*d9e0*/  IMAD R5, R23, UR5, R0 ;  /* 0x0000000517057c24 */ /* 0x000fe2000f8e0200 */
[----:B------:R-:W-:Y:S02]  /*d9f0*/  ULDC.64 UR4, c[0x0][0x280] ;  /* 0x0000a00000047ab9 */ /* 0x000fe40000000a00 */
[----:B------:R-:W-:Y:S01]  /*da00*/  IADD3 R0, P1, R2, UR4, RZ ;  /* 0x0000000402007c10 */ /* 0x000fe2000ff3e0ff */
[----:B------:R-:W-:-:S03]  /*da10*/  UMOV UR4, 0xffffffff ;  /* 0xffffffff00047882 */ /* 0x000fc60000000000 */
[----:B------:R-:W-:Y:S01]  /*da20*/  IADD3.X R5, R3, UR5, R5, P1, !PT ;  /* 0x0000000503057c10 */ /* 0x000fe20008ffe405 */
[----:B------:R-:W-:Y:S08]  /*da30*/  BRA.DIV UR4, `(.L_x_56) ;  /* 0x0000004204ac7947 */ /* 0x000ff0000b800000 */
[----:B------:R-:W0:Y:S01]  /*da40*/  SHFL.IDX PT, R14, R0, RZ, 0x181f ;  /* 0x00181fff000e7589 */ /* 0x000e2200000e0000 */
[----:B------:R-:W-:Y:S01]  /*da50*/  ULDC UR4, c[0x0][0x288] ;  /* 0x0000a20000047ab9 */ /* 0x000fe20000000800 */
[----:B------:R-:W-:Y:S02]  /*da60*/  IMAD R25, R25, 0x80, R24 ;  /* 0x0000008019197824 */ /* 0x000fe400078e0218 */
[----:B------:R-:W1:Y:S01]  /*da70*/  SHFL.IDX PT, R2, R5, RZ, 0x181f ;  /* 0x00181fff05027589 */ /* 0x000e6200000e0000 */
[----:B------:R-:W-:Y:S02]  /*da80*/  IMAD R4, R6, UR4, RZ ;  /* 0x0000000406047c24 */ /* 0x000fe4000f8e02ff */
[C---:B------:R-:W-:Y:S01]  /*da90*/  IADD3 R7, R25.reuse, 0x10, RZ ;  /* 0x0000001019077810 */ /* 0x040fe20007ffe0ff */
[----:B------:R-:W2:Y:S01]  /*daa0*/  SHFL.IDX PT, R8, R0, 0x1, 0x181f ;  /* 0x00381f0000087f89 */ /* 0x000ea200000e0000 */
[C---:B------:R-:W-:Y:S01]  /*dab0*/  VIADD R11, R25.reuse, 0x20 ;  /* 0x00000020190b7836 */ /* 0x040fe20000000000 */
[----:B------:R-:W-:-:S02]  /*dac0*/  ISETP.GE.AND P1, PT, R25, R4, PT ;  /* 0x000000041900720c */ /* 0x000fc40003f26270 */
[----:B------:R-:W3:Y:S11]  /*dad0*/  SHFL.IDX PT, R6, R5, 0x1, 0x181f ;  /* 0x00381f0005067f89 */ /* 0x000ef600000e0000 */
[----:B0-----:R-:W-:-:S05]  /*dae0*/  @!P1 IADD3 R14, P2, R29, R14, RZ ;  /* 0x0000000e1d0e9210 */ /* 0x001fca0007f5e0ff */
[----:B-1----:R-:W-:Y:S01]  /*daf0*/  @!P1 IMAD.X R3, RZ, RZ, R2, P2 ;  /* 0x000000ffff039224 */ /* 0x002fe200010e0602 */
[-C--:B------:R-:W-:Y:S01]  /*db00*/  ISETP.GE.AND P2, PT, R7, R4.reuse, PT ;  /* 0x000000040700720c */ /* 0x080fe20003f46270 */
[----:B------:R-:W-:Y:S01]  /*db10*/  @!P1 IMAD.MOV.U32 R2, RZ, RZ, R14 ;  /* 0x000000ffff029224 */ /* 0x000fe200078e000e */
[----:B------:R-:W-:Y:S04]  /*db20*/  SHFL.IDX PT, R7, R5, 0x2, 0x181f ;  /* 0x00581f0005077f89 */ /* 0x000fe800000e0000 */
[----:B------:R-:W0:Y:S04]  /*db30*/  SHFL.IDX PT, R14, R0, 0x2, 0x181f ;  /* 0x00581f00000e7f89 */ /* 0x000e2800000e0000 */
[----:B------:R1:W-:Y:S01]  /*db40*/  @!P1 LDGSTS.E.BYPASS.LTC128B.128 [R28+0x14400], desc[UR48][R2.64], !P0 ;  /* 0x14400000021c9fae */ /* 0x0003e2000c101d70 */
[----:B------:R-:W-:-:S02]  /*db50*/  ISETP.GE.AND P1, PT, R11, R4, PT ;  /* 0x000000040b00720c */ /* 0x000fc40003f26270 */
[----:B--2---:R-:W-:-:S05]  /*db60*/  @!P2 IADD3 R8, P3, R29, R8, RZ ;  /* 0x000000081d08a210 */ /* 0x004fca0007f7e0ff */
[----:B---3--:R-:W-:Y:S02]  /*db70*/  @!P2 IMAD.X R9, RZ, RZ, R6, P3 ;  /* 0x000000ffff09a224 */ /* 0x008fe400018e0606 */
[----:B------:R-:W-:Y:S01]  /*db80*/  SHFL.IDX PT, R6, R5, 0x3, 0x181f ;  /* 0x00781f0005067f89 */ /* 0x000fe200000e0000 */
[----:B-1----:R-:W-:Y:S01]  /*db90*/  @!P2 MOV R2, R8 ;  /* 0x000000080002a202 */ /* 0x002fe20000000f00 */
[----:B------:R-:W-:Y:S02]  /*dba0*/  @!P2 IMAD.MOV.U32 R3, RZ, RZ, R9 ;  /* 0x000000ffff03a224 */ /* 0x000fe400078e0009 */
[----:B------:R-:W1:Y:S01]  /*dbb0*/  SHFL.IDX PT, R8, R0, 0x3, 0x181f ;  /* 0x00781f0000087f89 */ /* 0x000e6200000e0000 */
[----:B------:R-:W-:-:S03]  /*dbc0*/  VIADD R9, R25, 0x30 ;  /* 0x0000003019097836 */ /* 0x000fc60000000000 */
[----:B------:R2:W-:Y:S01]  /*dbd0*/  @!P2 LDGSTS.E.BYPASS.LTC128B.128 [R28+0x14c00], desc[UR48][R2.64], !P0 ;  /* 0x14c00000021cafae */ /* 0x0005e2000c101d70 */
[----:B0-----:R-:W-:-:S05]  /*dbe0*/  @!P1 IADD3 R14, P2, R29, R14, RZ ;  /* 0x0000000e1d0e9210 */ /* 0x001fca0007f5e0ff */
[----:B--2---:R-:W-:Y:S01]  /*dbf0*/  @!P1 IMAD.X R3, RZ, RZ, R7, P2 ;  /* 0x000000ffff039224 */ /* 0x004fe200010e0607 */
[----:B------:R-:W-:Y:S01]  /*dc00*/  ISETP.GE.AND P2, PT, R9, R4, PT ;  /* 0x000000040900720c */ /* 0x000fe20003f46270 */
[----:B------:R-:W-:Y:S01]  /*dc10*/  @!P1 IMAD.MOV.U32 R2, RZ, RZ, R14 ;  /* 0x000000ffff029224 */ /* 0x000fe200078e000e */
[----:B------:R-:W-:Y:S01]  /*dc20*/  SHFL.IDX PT, R7, R5, 0x4, 0x181f ;  /* 0x00981f0005077f89 */ /* 0x000fe200000e0000 */
[----:B------:R-:W-:-:S03]  /*dc30*/  IADD3 R9, R25, 0x40, RZ ;  /* 0x0000004019097810 */ /* 0x000fc60007ffe0ff */
[----:B------:R-:W0:Y:S04]  /*dc40*/  SHFL.IDX PT, R14, R0, 0x4, 0x181f ;  /* 0x00981f00000e7f89 */ /* 0x000e2800000e0000 */
[----:B------:R1:W-:Y:S03]  /*dc50*/  @!P1 LDGSTS.E.BYPASS.LTC128B.128 [R28+0x15400], desc[UR48][R2.64], !P0 ;  /* 0x15400000021c9fae */ /* 0x0003e6000c101d70 */
[----:B-1----:R-:W-:Y:S02]  /*dc60*/  @!P2 IADD3 R2, P1, R29, R8, RZ ;  /* 0x000000081d02a210 */ /* 0x002fe40007f3e0ff */
[----:B------:R-:W1:Y:S03]  /*dc70*/  SHFL.IDX PT, R8, R0, 0x5, 0x181f ;  /* 0x00b81f0000087f89 */ /* 0x000e6600000e0000 */
[----:B------:R-:W-:Y:S01]  /*dc80*/  @!P2 IMAD.X R3, RZ, RZ, R6, P1 ;  /* 0x000000ffff03a224 */ /* 0x000fe200008e0606 */
[----:B------:R-:W-:Y:S01]  /*dc90*/  ISETP.GE.AND P1, PT, R9, R4, PT ;  /* 0x000000040900720c */ /* 0x000fe20003f26270 */
[----:B------:R-:W2:Y:S01]  /*dca0*/  SHFL.IDX PT, R6, R5, 0x5, 0x181f ;  /* 0x00b81f0005067f89 */ /* 0x000ea200000e0000 */
[----:B------:R-:W-:-:S03]  /*dcb0*/  VIADD R9, R25, 0x50 ;  /* 0x0000005019097836 */ /* 0x000fc60000000000 */
[----:B------:R0:W-:Y:S08]  /*dcc0*/  @!P2 LDGSTS.E.BYPASS.LTC128B.128 [R28+0x15c00], desc[UR48][R2.64], !P0 ;  /* 0x15c00000021cafae */ /* 0x0001f0000c101d70 */
[----:B0-----:R-:W-:Y:S02]  /*dcd0*/  @!P1 IADD3 R2, P2, R29, R14, RZ ;  /* 0x0000000e1d029210 */ /* 0x001fe40007f5e0ff */
[----:B------:R-:W0:Y:S03]  /*dce0*/  SHFL.IDX PT, R14, R0, 0x6, 0x181f ;  /* 0x00d81f00000e7f89 */ /* 0x000e2600000e0000 */
[----:B------:R-:W-:Y:S01]  /*dcf0*/  @!P1 IMAD.X R3, RZ, RZ, R7, P2 ;  /* 0x000000ffff039224 */ /* 0x000fe200010e0607 */
[----:B------:R-:W-:Y:S01]  /*dd00*/  ISETP.GE.AND P2, PT, R9, R4, PT ;  /* 0x000000040900720c */ /* 0x000fe20003f46270 */
[----:B------:R-:W3:Y:S01]  /*dd10*/  SHFL.IDX PT, R7, R5, 0x6, 0x181f ;  /* 0x00d81f0005077f89 */ /* 0x000ee200000e0000 */
[----:B------:R-:W-:-:S03]  /*dd20*/  VIADD R9, R25, 0x60 ;  /* 0x0000006019097836 */ /* 0x000fc60000000000 */
[----:B------:R1:W-:Y:S08]  /*dd30*/  @!P1 LDGSTS.E.BYPASS.LTC128B.128 [R28+0x16400], desc[UR48][R2.64], !P0 ;  /* 0x16400000021c9fae */ /* 0x0003f0000c101d70 */
[----:B-1----:R-:W-:-:S04]  /*dd40*/  @!P2 IADD3 R2, P1, R29, R8, RZ ;  /* 0x000000081d02a210 */ /* 0x002fc80007f3e0ff */
[----:B--2---:R-:W-:Y:S02]  /*dd50*/  @!P2 IADD3.X R3, RZ, R6, RZ, P1, !PT ;  /* 0x00000006ff03a210 */ /* 0x004fe40000ffe4ff */
[----:B------:R-:W-:Y:S01]  /*dd60*/  ISETP.GE.AND P1, PT, R9, R4, PT ;  /* 0x000000040900720c */ /* 0x000fe20003f26270 */
[----:B------:R1:W2:Y:S04]  /*dd70*/  SHFL.IDX PT, R6, R5, 0x7, 0x181f ;  /* 0x00f81f0005067f89 */ /* 0x0002a800000e0000 */
[----:B------:R4:W-:Y:S08]  /*dd80*/  @!P2 LDGSTS.E.BYPASS.LTC128B.128 [R28+0x16c00], desc[UR48][R2.64], !P0 ;  /* 0x16c00000021cafae */ /* 0x0009f0000c101d70 */
[----:B0-----:R-:W-:-:S02]  /*dd90*/  @!P1 IADD3 R8, P2, R29, R14, RZ ;  /* 0x0000000e1d089210 */ /* 0x001fc40007f5e0ff */
[----:B------:R1:W0:Y:S03]  /*dda0*/  SHFL.IDX PT, R14, R0, 0x7, 0x181f ;  /* 0x00f81f00000e7f89 */ /* 0x00022600000e0000 */
[----:B---3--:R-:W-:Y:S02]  /*ddb0*/  @!P1 IMAD.X R9, RZ, RZ, R7, P2 ;  /* 0x000000ffff099224 */ /* 0x008fe400010e0607 */
[----:B----4-:R-:W-:Y:S02]  /*ddc0*/  @!P1 IMAD.MOV.U32 R2, RZ, RZ, R8 ;  /* 0x000000ffff029224 */ /* 0x010fe400078e0008 */
[----:B------:R-:W-:-:S05]  /*ddd0*/  @!P1 IMAD.MOV.U32 R3, RZ, RZ, R9 ;  /* 0x000000ffff039224 */ /* 0x000fca00078e0009 */
[----:B--2---:R1:W-:Y:S02]  /*dde0*/  @!P1 LDGSTS.E.BYPASS.LTC128B.128 [R28+0x17400], desc[UR48][R2.64], !P0 ;  /* 0x17400000021c9fae */ /* 0x0043e4000c101d70 */
.L_x_159:
[----:B------:R-:W-:Y:S01]  /*ddf0*/  VIADD R25, R25, 0x70 ;  /* 0x0000007019197836 */ /* 0x000fe20000000000 */
[----:B-1----:R-:W-:-:S04]  /*de00*/  MOV R0, 0x1 ;  /* 0x0000000100007802 */ /* 0x002fc80000000f00 */
[----:B------:R-:W-:Y:S02]  /*de10*/  ISETP.GE.AND P1, PT, R25, R4, PT ;  /* 0x000000041900720c */ /* 0x000fe40003f26270 */
[----:B------:R-:W-:-:S11]  /*de20*/  SHF.L.U32 R0, R0, 0x1f, RZ ;  /* 0x0000001f00007819 */ /* 0x000fd600000006ff */
[----:B0-----:R-:W-:-:S05]  /*de30*/  @!P1 IADD3 R2, P2, R29, R14, RZ ;  /* 0x0000000e1d029210 */ /* 0x001fca0007f5e0ff */
[----:B------:R-:W-:-:S05]  /*de40*/  @!P1 IMAD.X R3, RZ, RZ, R6, P2 ;  /* 0x000000ffff039224 */ /* 0x000fca00010e0606 */
[----:B------:R-:W-:Y:S01]  /*de50*/  @!PT LDS RZ, [RZ] ;  /* 0x00000000fffff984 */ /* 0x000fe20000000800 */
[----:B------:R-:W-:Y:S01]  /*de60*/  @!PT LDS RZ, [RZ] ;  /* 0x00000000fffff984 */ /* 0x000fe20000000800 */
[----:B------:R-:W-:Y:S01]  /*de70*/  @!PT LDS RZ, [RZ] ;  /* 0x00000000fffff984 */ /* 0x000fe20000000800 */
[----:B------:R0:W-:Y:S01]  /*de80*/  @!P1 LDGSTS.E.BYPASS.LTC128B.128 [R28+0x17c00], desc[UR48][R2.64], !P0 ;  /* 0x17c00000021c9fae */ /* 0x0001e2000c101d70 */
[----:B------:R-:W-:Y:S01]  /*de90*/  NOP ;  /* 0x0000000000007918 */ /* 0x000fe20000000000 */
[----:B------:R-:W-:Y:S02]  /*dea0*/  SYNCS.ARRIVE.TRANS64.RED.A0T1 RZ, [UR42+0x22800], RZ ;  /* 0x022800ffffff79a7 */ /* 0x000fe4000820042a */
[----:B------:R-:W-:Y:S01]  /*deb0*/  ARRIVES.LDGSTSBAR.64.TRANSCNT [UR42+0x22800] ;  /* 0x02280000ff0079b0 */ /* 0x000fe20008000aaa */
[----:B------:R-:W-:Y:S01]  /*dec0*/  NOP ;  /* 0x0000000000007918 */ /* 0x000fe20000000000 */
[----:B------:R-:W-:Y:S01]  /*ded0*/  SYNCS.ARRIVE.TRANS64.A1T0 RZ, [UR42+0x22800], RZ ;  /* 0x022800ffffff79a7 */ /* 0x000fe2000810002a */
[----:B------:R-:W1:Y:S02]  /*dee0*/  SYNCS.PHASECHK.TRANS64.TRYWAIT P0, [UR42+0x22820], R0 ;  /* 0x02282000ff0075a7 */ /* 0x000e64000800016a */
[----:B01----:R-:W-:Y:S05]  /*def0*/  @!P0 BRA `(.L_x_57) ;  /* 0x0000004400d48947 */ /* 0x003fea0003800000 */
.L_x_160:
[----:B------:R-:W-:Y:S01]  /*df00*/  UIADD3 UR4, UR46, -0x2, URZ ;  /* 0xfffffffe2e047890 */ /* 0x000fe2000fffe03f */
[----:B------:R-:W-:-:S03]  /*df10*/  IMAD.MOV.U32 R30, RZ, RZ, 0x1 ;  /* 0x00000001ff1e7424 */ /* 0x000fc600078e00ff */
[----:B------:R-:W-:-:S06]  /*df20*/  UISETP.GE.AND UP0, UPT, UR4, UR45, UPT ;  /* 0x0000002d0400728c */ /* 0x000fcc000bf06270 */
[----:B------:R-:W-:-:S13]  /*df30*/  PLOP3.LUT P0, PT, PT, PT, UP0, 0x80, 0x0 ;  /* 0x000000000000781c */ /* 0x000fda0003f0f008 */
[----:B------:R-:W-:Y:S05]  /*df40*/  @!P0 BRA `(.L_x_58) ;  /* 0x0000001800088947 */ /* 0x000fea0003800000 */
[----:B------:R-:W-:Y:S01]  /*df50*/  UIADD3 UR4, UR44, 0x1, URZ ;  /* 0x000000012c047890 */ /* 0x000fe2000fffe03f */
[----:B------:R-:W-:Y:S01]  /*df60*/  IADD3 R18, R29, R18, R24 ;  /* 0x000000121d127210 */ /* 0x000fe20007ffe018 */
[----:B------:R-:W-:Y:S01]  /*df70*/  IMAD.MOV.U32 R21, RZ, RZ, 0x1 ;  /* 0x00000001ff157424 */ /* 0x000fe200078e00ff */
[----:B0-----:R-:W-:Y:S01]  /*df80*/  LOP3.LUT R3, RZ, UR41, RZ, 0x33, !PT ;  /* 0x00000029ff037c12 */ /* 0x001fe2000f8e33ff */
[----:B------:R-:W-:Y:S01]  /*df90*/  UIMAD UR4, UR4, UR37, URZ ;  /* 0x00000025040472a4 */ /* 0x000fe2000f8e023f */
[----:B------:R-:W-:Y:S01]  /*dfa0*/  MOV R20, RZ ;  /* 0x000000ff00147202 */ /* 0x000fe20000000f00 */
[----:B------:R-:W-:-:S04]  /*dfb0*/  VIADD R18, R18, 0xfffffe20 ;  /* 0xfffffe2012127836 */ /* 0x000fc80000000000 */
[----:B------:R-:W-:-:S04]  /*dfc0*/  LOP3.LUT R0, RZ, UR4, RZ, 0x33, !PT ;  /* 0x00000004ff007c12 */ /* 0x000fc8000f8e33ff */
[----:B------:R-:W-:-:S04]  /*dfd0*/  VIMNMX R3, R0, R3, !PT ;  /* 0x0000000300037248 */ /* 0x000fc80007fe0100 */
[C---:B------:R-:W-:Y:S01]  /*dfe0*/  IADD3 R32, -R3.reuse, -0x2, RZ ;  /* 0xfffffffe03207810 */ /* 0x040fe20007ffe1ff */
[----:B------:R-:W-:-:S07]  /*dff0*/  IMAD R0, R3, -0xa0, R18 ;  /* 0xffffff6003007824 */ /* 0x000fce00078e0212 */
.L_x_73:
[----:B0-----:R-:W0:Y:S01]  /*e000*/  LDC R2, c[0x0][0x430] ;  /* 0x00010c00ff027b82 */ /* 0x001e220000000800 */
[----:B------:R-:W1:Y:S01]  /*e010*/  S2R R6, SR_TID.X ;  /* 0x0000000000067919 */ /* 0x000e620000002100 */
[----:B------:R-:W-:Y:S01]  /*e020*/  VIADD R11, R0, 0x80 ;  /* 0x00000080000b7836 */ /* 0x000fe20000000000 */
[----:B------:R-:W-:Y:S01]  /*e030*/  ULDC.64 UR4, c[0x0][0x428] ;  /* 0x00010a0000047ab9 */ /* 0x000fe20000000a00 */
[----:B------:R-:W-:Y:S01]  /*e040*/  IMAD.MOV.U32 R10, RZ, RZ, R0 ;  /* 0x000000ffff0a7224 */ /* 0x000fe200078e0000 */
[----:B0-----:R-:W-:Y:S02]  /*e050*/  ISETP.NE.AND P0, PT, R2, 0x1, PT ;  /* 0x000000010200780c */ /* 0x001fe40003f05270 */
[----:B-1----:R-:W-:-:S11]  /*e060*/  LOP3.LUT R6, R6, 0x7f, RZ, 0xc0, !PT ;  /* 0x0000007f06067812 */ /* 0x002fd600078ec0ff */
[----:B------:R-:W0:Y:S01]  /*e070*/  @P0 LDC R3, c[0x0][0x434] ;  /* 0x00010d00ff030b82 */ /* 0x000e220000000800 */
[----:B------:R-:W-:-:S04]  /*e080*/  SHF.R.U32.HI R6, RZ, 0x3, R6 ;  /* 0x00000003ff067819 */ /* 0x000fc80000011606 */
[----:B------:R-:W-:-:S03]  /*e090*/  LOP3.LUT R6, R6, 0x80, R29, 0xfe, !PT ;  /* 0x0000008006067812 */ /* 0x000fc600078efe1d */
[----:B------:R-:W1:Y:S01]  /*e0a0*/  @P0 LDC R5, c[0x0][0x438] ;  /* 0x00010e00ff050b82 */ /* 0x000e620000000800 */
[----:B------:R-:W-:-:S07]  /*e0b0*/  ISETP.GT.U32.AND P1, PT, R6, 0x9f, PT ;  /* 0x0000009f0600780c */ /* 0x000fce0003f24070 */
[----:B------:R-:W2:Y:S08]  /*e0c0*/  @P0 LDC R4, c[0x0][0x434] ;  /* 0x00010d00ff040b82 */ /* 0x000eb00000000800 */
[----:B------:R-:W3:Y:S01]  /*e0d0*/  @P0 LDC R7, c[0x0][0x438] ;  /* 0x00010e00ff070b82 */ /* 0x000ee20000000800 */
[----:B0-----:R-:W-:-:S05]  /*e0e0*/  @P0 IMAD.HI.U32 R2, R0, R3, RZ ;  /* 0x0000000300020227 */ /* 0x001fca00078e00ff */
[----:B-1----:R-:W-:-:S04]  /*e0f0*/  @P0 SHF.R.U32.HI R10, RZ, R5, R2 ;  /* 0x00000005ff0a0219 */ /* 0x002fc80000011602 */
[----:B------:R-:W-:Y:S01]  /*e100*/  SHF.R.S32.HI R5, RZ, 0x1f, R10 ;  /* 0x0000001fff057819 */ /* 0x000fe2000001140a */
[----:B--2---:R-:W-:-:S04]  /*e110*/  @P0 IMAD.HI.U32 R2, R11, R4, RZ ;  /* 0x000000040b020227 */ /* 0x004fc800078e00ff */
[----:B------:R-:W-:Y:S01]  /*e120*/  IMAD.MOV.U32 R4, RZ, RZ, R10 ;  /* 0x000000ffff047224 */ /* 0x000fe200078e000a */
[----:B---3--:R-:W-:Y:S01]  /*e130*/  @P0 SHF.R.U32.HI R11, RZ, R7, R2 ;  /* 0x00000007ff0b0219 */ /* 0x008fe20000011602 */
[----:B------:R-:W-:Y:S02]  /*e140*/  IMAD R2, R35, UR4, RZ ;  /* 0x0000000423027c24 */ /* 0x000fe4000f8e02ff */
[----:B------:R-:W-:Y:S01]  /*e150*/  IMAD.WIDE.U32 R4, R31, UR4, R4 ;  /* 0x000000041f047c25 */ /* 0x000fe2000f8e0004 */
[----:B------:R-:W-:-:S03]  /*e160*/  @!P1 SHF.R.S32.HI R3, RZ, 0x1f, R11 ;  /* 0x0000001fff039819 */ /* 0x000fc6000001140b */
[----:B------:R-:W-:Y:S02]  /*e170*/  IMAD R9, R31, UR5, R2 ;  /* 0x000000051f097c24 */ /* 0x000fe4000f8e0202 */
[----:B------:R-:W-:-:S03]  /*e180*/  @!P1 IMAD.MOV.U32 R2, RZ, RZ, R11 ;  /* 0x000000ffff029224 */ /* 0x000fc600078e000b */
[----:B------:R-:W-:Y:S01]  /*e190*/  IADD3 R5, R9, R5, RZ ;  /* 0x0000000509057210 */ /* 0x000fe20007ffe0ff */
[----:B------:R-:W-:Y:S01]  /*e1a0*/  @!P1 IMAD.WIDE.U32 R2, R31, UR4, R2 ;  /* 0x000000041f029c25 */ /* 0x000fe2000f8e0002 */
[----:B------:R-:W-:Y:S02]  /*e1b0*/  ULDC.64 UR4, c[0x0][0x418] ;  /* 0x0001060000047ab9 */ /* 0x000fe40000000a00 */
[----:B------:R-:W-:Y:S01]  /*e1c0*/  LEA R6, P0, R4, UR4, 0x2 ;  /* 0x0000000404067c11 */ /* 0x000fe2000f8010ff */
[----:B------:R-:W-:-:S03]  /*e1d0*/  @!P1 IMAD.IADD R3, R9, 0x1, R3 ;  /* 0x0000000109039824 */ /* 0x000fc600078e0203 */
[----:B------:R-:W-:Y:S01]  /*e1e0*/  LEA.HI.X R7, R4, UR5, R5, 0x2, P0 ;  /* 0x0000000504077c11 */ /* 0x000fe200080f1405 */
[----:B------:R-:W-:Y:S01]  /*e1f0*/  ULOP3.LUT UR6, UR36, 0x2, URZ, 0xfc, !UPT ;  /* 0x0000000224067892 */ /* 0x000fe2000f8efc3f */
[----:B------:R-:W-:-:S03]  /*e200*/  @!P1 LEA R4, P0, R2, UR4, 0x2 ;  /* 0x0000000402049c11 */ /* 0x000fc6000f8010ff */
[----:B------:R-:W2:Y:S01]  /*e210*/  LDG.E R9, desc[UR48][R6.64] ;  /* 0x0000003006097981 */ /* 0x000ea2000c1e1900 */
[----:B------:R-:W-:Y:S01]  /*e220*/  IMAD.MOV.U32 R8, RZ, RZ, RZ ;  /* 0x000000ffff087224 */ /* 0x000fe200078e00ff */
[----:B------:R-:W-:Y:S02]  /*e230*/  MOV R12, UR6 ;  /* 0x00000006000c7c02 */ /* 0x000fe40008000f00 */
[----:B------:R-:W-:Y:S02]  /*e240*/  @!P1 LEA.HI.X R5, R2, UR5, R3, 0x2, P0 ;  /* 0x0000000502059c11 */ /* 0x000fe400080f1403 */
[----:B------:R-:W-:Y:S01]  /*e250*/  ISETP.NE.AND P2, PT, R12, 0x3, PT ;  /* 0x000000030c00780c */ /* 0x000fe20003f45270 */
[----:B------:R-:W-:Y:S02]  /*e260*/  VIADD R2, R20, 0x1 ;  /* 0x0000000114027836 */ /* 0x000fe40000000000 */
[----:B------:R0:W5:Y:S03]  /*e270*/  @!P1 LDG.E R8, desc[UR48][R4.64] ;  /* 0x0000003004089981 */ /* 0x000166000c1e1900 */
[----:B------:R-:W-:Y:S01]  /*e280*/  ISETP.NE.AND P1, PT, R2, 0x2, PT ;  /* 0x000000020200780c */ /* 0x000fe20003f25270 */
[----:B------:R-:W-:-:S03]  /*e290*/  VIADD R32, R32, 0xffffffff ;  /* 0xffffffff20207836 */ /* 0x000fc60000000000 */
[----:B------:R-:W-:Y:S02]  /*e2a0*/  SEL R30, RZ, 0x1, P1 ;  /* 0x00000001ff1e7807 */ /* 0x000fe40000800000 */
[----:B------:R-:W-:Y:S02]  /*e2b0*/  ISETP.GT.AND P0, PT, R32, UR45, PT ;  /* 0x0000002d20007c0c */ /* 0x000fe4000bf04270 */
[----:B------:R-:W-:Y:S02]  /*e2c0*/  SEL R2, R2, RZ, P1 ;  /* 0x000000ff02027207 */ /* 0x000fe40000800000 */
[----:B------:R-:W-:Y:S02]  /*e2d0*/  LOP3.LUT R30, R21, R30, RZ, 0x3c, !PT ;  /* 0x0000001e151e7212 */ /* 0x000fe400078e3cff */
[----:B--2---:R-:W-:Y:S01]  /*e2e0*/  SHF.R.S32.HI R24, RZ, 0x1f, R9 ;  /* 0x0000001fff187819 */ /* 0x004fe20000011409 */
[----:B0-----:R-:W-:Y:S06]  /*e2f0*/  @!P2 BRA `(.L_x_59) ;  /* 0x000000000004a947 */ /* 0x001fec0003800000 */
[----:B------:R-:W-:Y:S01]  /*e300*/  BPT.TRAP 0x1 ;  /* 0x000000040000795c */ /* 0x000fe20000300000 */
.L_x_59:
[----:B------:R-:W-:Y:S02]  /*e310*/  LEA R3, R2, UR42, 0x3 ;  /* 0x0000002a02037c11 */ /* 0x000fe4000f8e18ff */
[----:B------:R-:W-:-:S04]  /*e320*/  SHF.L.U32 R25, R30, 0x1f, RZ ;  /* 0x0000001f1e197819 */ /* 0x000fc800000006ff */
[----:B------:R-:W0:Y:S02]  /*e330*/  SYNCS.PHASECHK.TRANS64.TRYWAIT P1, [R3+URZ+0x22880], R25 ;  /* 0x02288019030075a7 */ /* 0x000e24000802017f */
[----:B0-----:R-:W-:Y:S05]  /*e340*/  @!P1 BRA `(.L_x_60) ;  /* 0x0000004000d89947 */ /* 0x001fea0003800000 */
.L_x_161:
[----:B------:R-:W-:Y:S01]  /*e350*/  ULDC UR4, c[0x0][0x430] ;  /* 0x00010c0000047ab9 */ /* 0x000fe20000000800 */
[----:B-----5:R-:W-:Y:S01]  /*e360*/  SHF.R.S32.HI R26, RZ, 0x1f, R8 ;  /* 0x0000001fff1a7819 */ /* 0x020fe20000011408 */
[----:B------:R-:W-:Y:S01]  /*e370*/  UIADD3 UR4, -UR4, URZ, URZ ;  /* 0x0000003f04047290 */ /* 0x000fe2000fffe13f */
[----:B------:R-:W-:Y:S01]  /*e380*/  R2UR UR6, R33 ;  /* 0x00000000210672ca */ /* 0x000fe200000e0000 */
[----:B------:R-:W1:Y:S04]  /*e390*/  LDC R14, c[0x0][0x2f4] ;  /* 0x0000bd00ff0e7b82 */ /* 0x000e680000000800 */
[--C-:B------:R-:W-:Y:S02]  /*e3a0*/  IMAD R11, R11, UR4, R0.reuse ;  /* 0x000000040b0b7c24 */ /* 0x100fe4000f8e0200 */
[----:B------:R-:W-:Y:S01]  /*e3b0*/  IMAD R16, R10, UR4, R0 ;  /* 0x000000040a107c24 */ /* 0x000fe2000f8e0200 */
[----:B------:R-:W-:Y:S01]  /*e3c0*/  ULDC.64 UR4, c[0x0][0x328] ;  /* 0x0000ca0000047ab9 */ /* 0x000fe20000000a00 */
[----:B------:R-:W-:-:S02]  /*e3d0*/  VIADD R10, R11, 0x80 ;  /* 0x000000800b0a7836 */ /* 0x000fc40000000000 */
[----:B------:R-:W-:Y:S01]  /*e3e0*/  IMAD.WIDE.U32 R6, R16, UR4, RZ ;  /* 0x0000000410067c25 */ /* 0x000fe2000f8e00ff */
[----:B------:R-:W-:Y:S02]  /*e3f0*/  SHF.R.S32.HI R22, RZ, 0x1f, R16 ;  /* 0x0000001fff167819 */ /* 0x000fe40000011410 */
[----:B------:R-:W-:Y:S01]  /*e400*/  SHF.R.S32.HI R23, RZ, 0x1f, R10 ;  /* 0x0000001fff177819 */ /* 0x000fe2000001140a */
[----:B------:R-:W-:-:S04]  /*e410*/  IMAD.WIDE.U32 R4, R10, UR4, RZ ;  /* 0x000000040a047c25 */ /* 0x000fc8000f8e00ff */
[----:B------:R-:W-:Y:S02]  /*e420*/  IMAD R11, R23, UR4, RZ ;  /* 0x00000004170b7c24 */ /* 0x000fe4000f8e02ff */
[----:B------:R-:W-:Y:S02]  /*e430*/  IMAD R13, R22, UR4, RZ ;  /* 0x00000004160d7c24 */ /* 0x000fe4000f8e02ff */
[----:B------:R-:W-:Y:S02]  /*e440*/  IMAD R11, R10, UR5, R11 ;  /* 0x000000050a0b7c24 */ /* 0x000fe4000f8e020b */
[----:B------:R-:W-:Y:S01]  /*e450*/  IMAD R13, R16, UR5, R13 ;  /* 0x00000005100d7c24 */ /* 0x000fe2000f8e020d */
[----:B------:R-:W-:Y:S01]  /*e460*/  ULDC.64 UR4, c[0x0][0x338] ;  /* 0x0000ce0000047ab9 */ /* 0x000fe20000000a00 */
[----:B------:R-:W-:Y:S01]  /*e470*/  IMAD.IADD R5, R5, 0x1, R11 ;  /* 0x0000000105057824 */ /* 0x000fe200078e020b */
[----:B-1----:R-:W-:Y:S01]  /*e480*/  ISETP.GE.AND P2, PT, R29, R14, PT ;  /* 0x0000000e1d00720c */ /* 0x002fe20003f46270 */
[----:B------:R-:W-:-:S02]  /*e490*/  IMAD R11, R26, UR4, RZ ;  /* 0x000000041a0b7c24 */ /* 0x000fc4000f8e02ff */
[----:B------:R-:W-:Y:S02]  /*e4a0*/  IMAD.IADD R7, R7, 0x1, R13 ;  /* 0x0000000107077824 */ /* 0x000fe400078e020d */
[----:B------:R-:W-:Y:S02]  /*e4b0*/  IMAD R12, R24, UR4, RZ ;  /* 0x00000004180c7c24 */ /* 0x000fe4000f8e02ff */
[C---:B------:R-:W-:Y:S02]  /*e4c0*/  IMAD R11, R8.reuse, UR5, R11 ;  /* 0x00000005080b7c24 */ /* 0x040fe4000f8e020b */
[----:B------:R-:W-:-:S04]  /*e4d0*/  IMAD.WIDE.U32 R4, R8, UR4, R4 ;  /* 0x0000000408047c25 */ /* 0x000fc8000f8e0004 */
[----:B------:R-:W-:Y:S01]  /*e4e0*/  IMAD R12, R9, UR5, R12 ;  /* 0x00000005090c7c24 */ /* 0x000fe2000f8e020c */
[----:B------:R-:W-:Y:S01]  /*e4f0*/  IADD3 R5, R5, R11, RZ ;  /* 0x0000000b05057210 */ /* 0x000fe20007ffe0ff */
[----:B------:R-:W-:Y:S01]  /*e500*/  IMAD.WIDE.U32 R6, R9, UR4, R6 ;  /* 0x0000000409067c25 */ /* 0x000fe2000f8e0006 */
[----:B------:R-:W-:-:S03]  /*e510*/  ULDC.64 UR4, c[0x0][0x330] ;  /* 0x0000cc0000047ab9 */ /* 0x000fc60000000a00 */
[----:B------:R-:W-:Y:S02]  /*e520*/  IMAD.IADD R7, R7, 0x1, R12 ;  /* 0x0000000107077824 */ /* 0x000fe400078e020c */
[----:B------:R-:W-:Y:S01]  /*e530*/  IMAD.U32 R11, RZ, RZ, UR4 ;  /* 0x00000004ff0b7e24 */ /* 0x000fe2000f8e00ff */
[----:B------:R-:W-:-:S03]  /*e540*/  UIMAD UR4, UR6, UR4, URZ ;  /* 0x00000004060472a4 */ /* 0x000fc6000f8e023f */
[C---:B------:R-:W-:Y:S01]  /*e550*/  IMAD.WIDE.U32 R6, R11.reuse, UR40, R6 ;  /* 0x000000280b067c25 */ /* 0x040fe2000f8e0006 */
[----:B------:R-:W-:Y:S01]  /*e560*/  ULDC.64 UR6, c[0x0][0x318] ;  /* 0x0000c60000067ab9 */ /* 0x000fe20000000a00 */
[----:B------:R-:W-:Y:S02]  /*e570*/  UIMAD UR4, UR40, UR5, UR4 ;  /* 0x00000005280472a4 */ /* 0x000fe4000f8e0204 */
[----:B------:R-:W-:Y:S01]  /*e580*/  IMAD.U32 R19, RZ, RZ, UR7 ;  /* 0x00000007ff137e24 */ /* 0x000fe2000f8e00ff */
[----:B------:R-:W-:Y:S01]  /*e590*/  IADD3 R6, P1, R6, UR6, RZ ;  /* 0x0000000606067c10 */ /* 0x000fe2000ff3e0ff */
[----:B------:R-:W-:-:S03]  /*e5a0*/  IMAD.WIDE.U32 R4, R11, UR40, R4 ;  /* 0x000000280b047c25 */ /* 0x000fc6000f8e0004 */
[----:B------:R-:W-:Y:S02]  /*e5b0*/  IADD3.X R7, R19, UR4, R7, P1, !PT ;  /* 0x0000000413077c10 */ /* 0x000fe40008ffe407 */
[----:B------:R-:W-:-:S04]  /*e5c0*/  IADD3 R18, P1, R4, UR6, RZ ;  /* 0x0000000604127c10 */ /* 0x000fc8000ff3e0ff */
[----:B------:R-:W-:Y:S01]  /*e5d0*/  IADD3.X R19, R19, UR4, R5, P1, !PT ;  /* 0x0000000413137c10 */ /* 0x000fe20008ffe405 */
[----:B------:R-:W-:-:S03]  /*e5e0*/  UMOV UR4, 0xffffffff ;  /* 0xffffffff00047882 */ /* 0x000fc60000000000 */
[----:B------:R-:W-:Y:S05]  /*e5f0*/  BRA.DIV UR4, `(.L_x_61) ;  /* 0x0000004204407947 */ /* 0x000fea000b800000 */
[----:B------:R-:W1:Y:S01]  /*e600*/  SHFL.IDX PT, R4, R6, RZ, 0x181f ;  /* 0x00181fff06047589 */ /* 0x000e6200000e0000 */
[----:B------:R-:W-:-:S03]  /*e610*/  IMAD R17, R2, 0x5000, R28 ;  /* 0x0000500002117824 */ /* 0x000fc600078e021c */
[----:B------:R-:W2:Y:S04]  /*e620*/  SHFL.IDX PT, R5, R7, RZ, 0x181f ;  /* 0x00181fff07057589 */ /* 0x000ea800000e0000 */
[----:B------:R-:W3:Y:S04]  /*e630*/  SHFL.IDX PT, R11, R6, 0x1, 0x181f ;  /* 0x00381f00060b7f89 */ /* 0x000ee800000e0000 */
[----:B------:R-:W4:Y:S04]  /*e640*/  SHFL.IDX PT, R27, R7, 0x1, 0x181f ;  /* 0x00381f00071b7f89 */ /* 0x000f2800000e0000 */
[----:B------:R-:W-:Y:S01]  /*e650*/  SHFL.IDX PT, R14, R18, 0x1, 0x181f ;  /* 0x00381f00120e7f89 */ /* 0x000fe200000e0000 */
[----:B-1----:R-:W-:-:S05]  /*e660*/  IADD3 R4, P1, R29, R4, RZ ;  /* 0x000000041d047210 */ /* 0x002fca0007f3e0ff */
[----:B--2---:R-:W-:-:S05]  /*e670*/  IMAD.X R5, RZ, RZ, R5, P1 ;  /* 0x000000ffff057224 */ /* 0x004fca00008e0605 */
[----:B------:R3:W-:Y:S02]  /*e680*/  LDGSTS.E.BYPASS.LTC128B.128 [R17+0xa400], desc[UR48][R4.64], !P2 ;  /* 0x0a40000004117fae */ /* 0x0007e4000d101d70 */
[C---:B---3--:R-:W-:Y:S02]  /*e690*/  IADD3 R4, P1, R29.reuse, R11, RZ ;  /* 0x0000000b1d047210 */ /* 0x048fe40007f3e0ff */
[----:B------:R-:W-:Y:S03]  /*e6a0*/  SHFL.IDX PT, R11, R6, 0x7, 0x181f ;  /* 0x00f81f00060b7f89 */ /* 0x000fe600000e0000 */
[----:B----4-:R-:W-:Y:S02]  /*e6b0*/  IMAD.X R5, RZ, RZ, R27, P1 ;  /* 0x000000ffff057224 */ /* 0x010fe400008e061b */
[----:B------:R-:W-:Y:S04]  /*e6c0*/  SHFL.IDX PT, R27, R7, 0x6, 0x181f ;  /* 0x00d81f00071b7f89 */ /* 0x000fe800000e0000 */
[----:B------:R1:W-:Y:S04]  /*e6d0*/  LDGSTS.E.BYPASS.LTC128B.128 [R17+0xac00], desc[UR48][R4.64], !P2 ;  /* 0x0ac0000004117fae */ /* 0x0003e8000d101d70 */
[----:B-1----:R-:W1:Y:S04]  /*e6e0*/  SHFL.IDX PT, R4, R6, 0x2, 0x181f ;  /* 0x00581f0006047f89 */ /* 0x002e6800000e0000 */
[----:B------:R-:W2:Y:S01]  /*e6f0*/  SHFL.IDX PT, R5, R7, 0x2, 0x181f ;  /* 0x00581f0007057f89 */ /* 0x000ea200000e0000 */
[----:B-1----:R-:W-:-:S04]  /*e700*/  IADD3 R4, P1, R29, R4, RZ ;  /* 0x000000041d047210 */ /* 0x002fc80007f3e0ff */
[----:B--2---:R-:W-:-:S05]  /*e710*/  IADD3.X R5, RZ, R5, RZ, P1, !PT ;  /* 0x00000005ff057210 */ /* 0x004fca0000ffe4ff */
[----:B------:R1:W-:Y:S04]  /*e720*/  LDGSTS.E.BYPASS.LTC128B.128 [R17+0xb400], desc[UR48][R4.64], !P2 ;  /* 0x0b40000004117fae */ /* 0x0003e8000d101d70 */
[----:B-1----:R-:W1:Y:S04]  /*e730*/  SHFL.IDX PT, R4, R6, 0x3, 0x181f ;  /* 0x00781f0006047f89 */ /* 0x002e6800000e0000 */
[----:B------:R-:W2:Y:S01]  /*e740*/  SHFL.IDX PT, R5, R7, 0x3, 0x181f ;  /* 0x00781f0007057f89 */ /* 0x000ea200000e0000 */
[----:B-1----:R-:W-:-:S05]  /*e750*/  IADD3 R4, P1, R29, R4, RZ ;  /* 0x000000041d047210 */ /* 0x002fca0007f3e0ff */
[----:B--2---:R-:W-:-:S05]  /*e760*/  IMAD.X R5, RZ, RZ, R5, P1 ;  /* 0x000000ffff057224 */ /* 0x004fca00008e0605 */
        /* <DEDUP_REMOVED lines=12> */
[----:B------:R-:W-:Y:S04]  /*e830*/  SHFL.IDX PT, R6, R19, RZ, 0x181f ;  /* 0x00181fff13067589 */ /* 0x000fe800000e0000 */
[----:B------:R-:W-:Y:S01]  /*e840*/  SHFL.IDX PT, R19, R19, 0x1, 0x181f ;  /* 0x00381f0013137f89 */ /* 0x000fe200000e0000 */
[----:B-1----:R-:W-:-:S05]  /*e850*/  IADD3 R4, P1, R29, R4, RZ ;  /* 0x000000041d047210 */ /* 0x002fca0007f3e0ff */
[----:B------:R-:W-:-:S05]  /*e860*/  IMAD.X R5, RZ, RZ, R27, P1 ;  /* 0x000000ffff057224 */ /* 0x000fca00008e061b */
[----:B------:R1:W-:Y:S04]  /*e870*/  LDGSTS.E.BYPASS.LTC128B.128 [R17+0xd400], desc[UR48][R4.64], !P2 ;  /* 0x0d40000004117fae */ /* 0x0003e8000d101d70 */
[----:B-1----:R-:W1:Y:S01]  /*e880*/  SHFL.IDX PT, R5, R7, 0x7, 0x181f ;  /* 0x00f81f0007057f89 */ /* 0x002e6200000e0000 */
[----:B------:R-:W-:-:S03]  /*e890*/  IADD3 R4, P1, R29, R11, RZ ;  /* 0x0000000b1d047210 */ /* 0x000fc60007f3e0ff */
[----:B------:R-:W2:Y:S01]  /*e8a0*/  SHFL.IDX PT, R7, R18, RZ, 0x181f ;  /* 0x00181fff12077589 */ /* 0x000ea200000e0000 */
[----:B-1----:R-:W-:-:S05]  /*e8b0*/  IADD3.X R5, RZ, R5, RZ, P1, !PT ;  /* 0x00000005ff057210 */ /* 0x002fca0000ffe4ff */
[----:B------:R2:W-:Y:S02]  /*e8c0*/  LDGSTS.E.BYPASS.LTC128B.128 [R17+0xdc00], desc[UR48][R4.64], !P2 ;  /* 0x0dc0000004117fae */ /* 0x0005e4000d101d70 */
[----:B--2---:R-:W-:-:S05]  /*e8d0*/  IADD3 R4, P1, R29, R7, RZ ;  /* 0x000000071d047210 */ /* 0x004fca0007f3e0ff */
[----:B------:R-:W-:-:S05]  /*e8e0*/  IMAD.X R5, RZ, RZ, R6, P1 ;  /* 0x000000ffff057224 */ /* 0x000fca00008e0606 */
[----:B------:R1:W-:Y:S03]  /*e8f0*/  LDGSTS.E.BYPASS.LTC128B.128 [R17+0xe400], desc[UR48][R4.64], !P2 ;  /* 0x0e40000004117fae */ /* 0x0003e6000d101d70 */
.L_x_183:
[----:B------:R-:W-:Y:S02]  /*e900*/  R2UR UR4, R3 ;  /* 0x00000000030472ca */ /* 0x000fe400000e0000 */
[----:B-1----:R-:W-:-:S05]  /*e910*/  IADD3 R4, P1, R29, R14, RZ ;  /* 0x0000000e1d047210 */ /* 0x002fca0007f3e0ff */
[----:B------:R-:W-:-:S05]  /*e920*/  IMAD.X R5, RZ, RZ, R19, P1 ;  /* 0x000000ffff057224 */ /* 0x000fca00008e0613 */
        /* <DEDUP_REMOVED lines=11> */
[----:B-1----:R-:W-:Y:S05]  /*e9e0*/  @!P2 BRA `(.L_x_62) ;  /* 0x000000000004a947 */ /* 0x002fea0003800000 */
[----:B------:R-:W-:Y:S01]  /*e9f0*/  BPT.TRAP 0x1 ;  /* 0x000000040000795c */ /* 0x000fe20000300000 */
.L_x_62:
[----:B------:R1:W-:Y:S01]  /*ea00*/  SYNCS.ARRIVE.TRANS64.A1T0 RZ, [R3+URZ+0x22870], RZ ;  /* 0x022870ff03ff79a7 */ /* 0x0003e2000810003f */
[----:B------:R-:W-:Y:S05]  /*ea10*/  @!P2 BRA `(.L_x_63) ;  /* 0x000000000004a947 */ /* 0x000fea0003800000 */
[----:B------:R-:W-:Y:S01]  /*ea20*/  BPT.TRAP 0x1 ;  /* 0x000000040000795c */ /* 0x000fe20000300000 */
.L_x_63:
[----:B------:R-:W2:Y:S02]  /*ea30*/  SYNCS.PHASECHK.TRANS64.TRYWAIT P1, [R3+URZ+0x22840], R25 ;  /* 0x02284019030075a7 */ /* 0x000ea4000802017f */
[----:B--2---:R-:W-:Y:S05]  /*ea40*/  @!P1 BRA `(.L_x_64) ;  /* 0x0000004400e49947 */ /* 0x004fea0003800000 */
.L_x_184:
[----:B------:R-:W-:Y:S01]  /*ea50*/  ULDC.64 UR4, c[0x0][0x300] ;  /* 0x0000c00000047ab9 */ /* 0x000fe20000000a00 */
[----:B------:R-:W-:Y:S01]  /*ea60*/  ULDC.64 UR6, c[0x0][0x310] ;  /* 0x0000c40000067ab9 */ /* 0x000fe20000000a00 */
[----:B------:R-:W-:Y:S01]  /*ea70*/  IMAD R5, R22, UR4, RZ ;  /* 0x0000000416057c24 */ /* 0x000fe2000f8e02ff */
[----:B------:R-:W3:Y:S01]  /*ea80*/  LDC R12, c[0x0][0x2f4] ;  /* 0x0000bd00ff0c7b82 */ /* 0x000ee20000000800 */
[----:B------:R-:W-:Y:S02]  /*ea90*/  IMAD R23, R23, UR4, RZ ;  /* 0x0000000417177c24 */ /* 0x000fe4000f8e02ff */
[C---:B------:R-:W-:Y:S02]  /*eaa0*/  IMAD R7, R16.reuse, UR5, R5 ;  /* 0x0000000510077c24 */ /* 0x040fe4000f8e0205 */
[----:B------:R-:W-:-:S04]  /*eab0*/  IMAD.WIDE.U32 R4, R16, UR4, RZ ;  /* 0x0000000410047c25 */ /* 0x000fc8000f8e00ff */
[----:B------:R-:W-:Y:S02]  /*eac0*/  IMAD.IADD R5, R5, 0x1, R7 ;  /* 0x0000000105057824 */ /* 0x000fe400078e0207 */
[----:B------:R-:W-:Y:S02]  /*ead0*/  IMAD R23, R10, UR5, R23 ;  /* 0x000000050a177c24 */ /* 0x000fe4000f8e0217 */
[----:B------:R-:W-:-:S04]  /*eae0*/  IMAD.WIDE.U32 R6, R9, UR6, R4 ;  /* 0x0000000609067c25 */ /* 0x000fc8000f8e0004 */
[----:B------:R-:W-:Y:S01]  /*eaf0*/  IMAD.WIDE.U32 R4, R10, UR4, RZ ;  /* 0x000000040a047c25 */ /* 0x000fe2000f8e00ff */
[----:B------:R-:W-:-:S03]  /*eb00*/  ULDC.64 UR4, c[0x0][0x308] ;  /* 0x0000c20000047ab9 */ /* 0x000fc60000000a00 */
[----:B------:R-:W-:Y:S01]  /*eb10*/  IMAD R24, R24, UR6, RZ ;  /* 0x0000000618187c24 */ /* 0x000fe2000f8e02ff */
[----:B------:R-:W-:Y:S02]  /*eb20*/  IADD3 R5, R5, R23, RZ ;  /* 0x0000001705057210 */ /* 0x000fe40007ffe0ff */
[----:B---3--:R-:W-:Y:S01]  /*eb30*/  ISETP.GE.AND P2, PT, R29, R12, PT ;  /* 0x0000000c1d00720c */ /* 0x008fe20003f46270 */
[----:B------:R-:W-:Y:S02]  /*eb40*/  IMAD R11, R9, UR7, R24 ;  /* 0x00000007090b7c24 */ /* 0x000fe4000f8e0218 */
[----:B------:R-:W-:Y:S02]  /*eb50*/  IMAD R9, R26, UR6, RZ ;  /* 0x000000061a097c24 */ /* 0x000fe4000f8e02ff */
[----:B------:R-:W-:Y:S01]  /*eb60*/  IMAD.WIDE.U32 R4, R8, UR6, R4 ;  /* 0x0000000608047c25 */ /* 0x000fe2000f8e0004 */
[----:B------:R-:W-:-:S03]  /*eb70*/  R2UR UR6, R33 ;  /* 0x00000000210672ca */ /* 0x000fc600000e0000 */
[----:B------:R-:W-:Y:S02]  /*eb80*/  IMAD R9, R8, UR7, R9 ;  /* 0x0000000708097c24 */ /* 0x000fe4000f8e0209 */
[----:B------:R-:W-:Y:S02]  /*eb90*/  IMAD.IADD R7, R7, 0x1, R11 ;  /* 0x0000000107077824 */ /* 0x000fe400078e020b */
[----:B------:R-:W-:Y:S02]  /*eba0*/  IMAD.IADD R5, R5, 0x1, R9 ;  /* 0x0000000105057824 */ /* 0x000fe400078e0209 */
[----:B------:R-:W-:-:S04]  /*ebb0*/  IMAD.U32 R9, RZ, RZ, UR4 ;  /* 0x00000004ff097e24 */ /* 0x000fc8000f8e00ff */
[----:B------:R-:W-:Y:S01]  /*ebc0*/  UIMAD UR4, UR6, UR4, URZ ;  /* 0x00000004060472a4 */ /* 0x000fe2000f8e023f */
[C---:B------:R-:W-:Y:S02]  /*ebd0*/  IMAD.WIDE.U32 R6, R9.reuse, UR40, R6 ;  /* 0x0000002809067c25 */ /* 0x040fe4000f8e0006 */
[----:B------:R-:W-:Y:S01]  /*ebe0*/  ULDC.64 UR6, c[0x0][0x2e8] ;  /* 0x0000ba0000067ab9 */ /* 0x000fe20000000a00 */
[----:B------:R-:W-:Y:S01]  /*ebf0*/  UIMAD UR4, UR40, UR5, UR4 ;  /* 0x00000005280472a4 */ /* 0x000fe2000f8e0204 */
        /* <DEDUP_REMOVED lines=8> */
[----:B------:R-:W3:Y:S01]  /*ec80*/  SHFL.IDX PT, R14, R6, RZ, 0x181f ;  /* 0x00181fff060e7589 */ /* 0x000ee200000e0000 */
[----:B------:R-:W-:-:S03]  /*ec90*/  IMAD R8, R2, 0x5000, R34 ;  /* 0x0000500002087824 */ /* 0x000fc600078e0222 */
[----:B------:R-:W4:Y:S01]  /*eca0*/  SHFL.IDX PT, R5, R7, RZ, 0x181f ;  /* 0x00181fff07057589 */ /* 0x000f2200000e0000 */
[----:B------:R-:W-:-:S03]  /*ecb0*/  VIADD R8, R8, UR42 ;  /* 0x0000002a08087c36 */ /* 0x000fc60008000000 */
[----:B------:R-:W-:Y:S04]  /*ecc0*/  SHFL.IDX PT, R17, R7, 0x1, 0x181f ;  /* 0x00381f0007117f89 */ /* 0x000fe800000e0000 */
[----:B------:R-:W-:Y:S04]  /*ecd0*/  SHFL.IDX PT, R18, R6, 0x2, 0x181f ;  /* 0x00581f0006127f89 */ /* 0x000fe800000e0000 */
[----:B------:R-:W-:Y:S04]  /*ece0*/  SHFL.IDX PT, R16, R7, 0x2, 0x181f ;  /* 0x00581f0007107f89 */ /* 0x000fe800000e0000 */
[----:B------:R-:W-:Y:S01]  /*ecf0*/  SHFL.IDX PT, R19, R6, 0x6, 0x181f ;  /* 0x00d81f0006137f89 */ /* 0x000fe200000e0000 */
[----:B---3--:R-:W-:-:S03]  /*ed00*/  IADD3 R4, P1, R29, R14, RZ ;  /* 0x0000000e1d047210 */ /* 0x008fc60007f3e0ff */
[----:B------:R-:W-:Y:S01]  /*ed10*/  SHFL.IDX PT, R11, R6, 0x7, 0x181f ;  /* 0x00f81f00060b7f89 */ /* 0x000fe200000e0000 */
[----:B----4-:R-:W-:-:S03]  /*ed20*/  IADD3.X R5, RZ, R5, RZ, P1, !PT ;  /* 0x00000005ff057210 */ /* 0x010fc60000ffe4ff */
[----:B------:R-:W3:Y:S04]  /*ed30*/  SHFL.IDX PT, R14, R6, 0x1, 0x181f ;  /* 0x00381f00060e7f89 */ /* 0x000ee800000e0000 */
[----:B------:R3:W-:Y:S02]  /*ed40*/  LDGSTS.E.BYPASS.LTC128B.128 [R8+0x18400], desc[UR48][R4.64], !P2 ;  /* 0x1840000004087fae */ /* 0x0007e4000d101d70 */
[----:B---3--:R-:W-:Y:S02]  /*ed50*/  IADD3 R4, P1, R29, R14, RZ ;  /* 0x0000000e1d047210 */ /* 0x008fe40007f3e0ff */
[----:B------:R-:W3:Y:S03]  /*ed60*/  SHFL.IDX PT, R14, R6, 0x3, 0x181f ;  /* 0x00781f00060e7f89 */ /* 0x000ee600000e0000 */
[----:B------:R-:W-:-:S02]  /*ed70*/  IMAD.X R5, RZ, RZ, R17, P1 ;  /* 0x000000ffff057224 */ /* 0x000fc400008e0611 */
[----:B------:R-:W4:Y:S04]  /*ed80*/  SHFL.IDX PT, R17, R7, 0x3, 0x181f ;  /* 0x00781f0007117f89 */ /* 0x000f2800000e0000 */
[----:B------:R5:W-:Y:S02]  /*ed90*/  LDGSTS.E.BYPASS.LTC128B.128 [R8+0x18c00], desc[UR48][R4.64], !P2 ;  /* 0x18c0000004087fae */ /* 0x000be4000d101d70 */
[----:B-----5:R-:W-:Y:S02]  /*eda0*/  IADD3 R4, P1, R29, R18, RZ ;  /* 0x000000121d047210 */ /* 0x020fe40007f3e0ff */
[----:B------:R-:W5:Y:S03]  /*edb0*/  SHFL.IDX PT, R18, R6, 0x4, 0x181f ;  /* 0x00981f0006127f89 */ /* 0x000f6600000e0000 */
[----:B------:R-:W-:-:S02]  /*edc0*/  IMAD.X R5, RZ, RZ, R16, P1 ;  /* 0x000000ffff057224 */ /* 0x000fc400008e0610 */
[----:B------:R-:W0:Y:S04]  /*edd0*/  SHFL.IDX PT, R16, R7, 0x4, 0x181f ;  /* 0x00981f0007107f89 */ /* 0x000e2800000e0000 */
[----:B------:R3:W-:Y:S02]  /*ede0*/  LDGSTS.E.BYPASS.LTC128B.128 [R8+0x19400], desc[UR48][R4.64], !P2 ;  /* 0x1940000004087fae */ /* 0x0007e4000d101d70 */
[C---:B---3--:R-:W-:Y:S02]  /*edf0*/  IADD3 R4, P1, R29.reuse, R14, RZ ;  /* 0x0000000e1d047210 */ /* 0x048fe40007f3e0ff */
[----:B------:R-:W3:Y:S03]  /*ee00*/  SHFL.IDX PT, R14, R6, 0x5, 0x181f ;  /* 0x00b81f00060e7f89 */ /* 0x000ee600000e0000 */
[----:B----4-:R-:W-:Y:S01]  /*ee10*/  IMAD.X R5, RZ, RZ, R17, P1 ;  /* 0x000000ffff057224 */ /* 0x010fe200008e0611 */
[----:B------:R-:W-:Y:S04]  /*ee20*/  SHFL.IDX PT, R6, R10, RZ, 0x181f ;  /* 0x00181fff0a067589 */ /* 0x000fe800000e0000 */
[----:B------:R5:W-:Y:S04]  /*ee30*/  LDGSTS.E.BYPASS.LTC128B.128 [R8+0x19c00], desc[UR48][R4.64], !P2 ;  /* 0x19c0000004087fae */ /* 0x000be8000d101d70 */
[----:B------:R-:W-:Y:S01]  /*ee40*/  SHFL.IDX PT, R17, R7, 0x6, 0x181f ;  /* 0x00d81f0007117f89 */ /* 0x000fe200000e0000 */
[----:B-----5:R-:W-:-:S03]  /*ee50*/  IADD3 R4, P1, R29, R18, RZ ;  /* 0x000000121d047210 */ /* 0x020fc60007f3e0ff */
[----:B------:R-:W4:Y:S01]  /*ee60*/  SHFL.IDX PT, R18, R7, 0x5, 0x181f ;  /* 0x00b81f0007127f89 */ /* 0x000f2200000e0000 */
[----:B0-----:R-:W-:-:S03]  /*ee70*/  IADD3.X R5, RZ, R16, RZ, P1, !PT ;  /* 0x00000010ff057210 */ /* 0x001fc60000ffe4ff */
[----:B------:R-:W0:Y:S04]  /*ee80*/  SHFL.IDX PT, R16, R7, 0x7, 0x181f ;  /* 0x00f81f0007107f89 */ /* 0x000e2800000e0000 */
[----:B------:R3:W-:Y:S02]  /*ee90*/  LDGSTS.E.BYPASS.LTC128B.128 [R8+0x1a400], desc[UR48][R4.64], !P2 ;  /* 0x1a40000004087fae */ /* 0x0007e4000d101d70 */
[----:B---3--:R-:W-:Y:S02]  /*eea0*/  IADD3 R4, P1, R29, R14, RZ ;  /* 0x0000000e1d047210 */ /* 0x008fe40007f3e0ff */
[----:B------:R-:W3:Y:S03]  /*eeb0*/  SHFL.IDX PT, R14, R9, RZ, 0x181f ;  /* 0x00181fff090e7589 */ /* 0x000ee600000e0000 */
[----:B----4-:R-:W-:-:S05]  /*eec0*/  IMAD.X R5, RZ, RZ, R18, P1 ;  /* 0x000000ffff057224 */ /* 0x010fca00008e0612 */
[----:B------:R4:W-:Y:S02]  /*eed0*/  LDGSTS.E.BYPASS.LTC128B.128 [R8+0x1ac00], desc[UR48][R4.64], !P2 ;  /* 0x1ac0000004087fae */ /* 0x0009e4000d101d70 */
[----:B----4-:R-:W-:-:S05]  /*eee0*/  IADD3 R4, P1, R29, R19, RZ ;  /* 0x000000131d047210 */ /* 0x010fca0007f3e0ff */
[----:B------:R-:W-:-:S05]  /*eef0*/  IMAD.X R5, RZ, RZ, R17, P1 ;  /* 0x000000ffff057224 */ /* 0x000fca00008e0611 */
[----:B------:R4:W-:Y:S02]  /*ef00*/  LDGSTS.E.BYPASS.LTC128B.128 [R8+0x1b400], desc[UR48][R4.64], !P2 ;  /* 0x1b40000004087fae */ /* 0x0009e4000d101d70 */
[----:B----4-:R-:W-:-:S05]  /*ef10*/  IADD3 R4, P1, R29, R11, RZ ;  /* 0x0000000b1d047210 */ /* 0x010fca0007f3e0ff */
[----:B0-----:R-:W-:-:S05]  /*ef20*/  IMAD.X R5, RZ, RZ, R16, P1 ;  /* 0x000000ffff057224 */ /* 0x001fca00008e0610 */
[----:B------:R3:W-:Y:S02]  /*ef30*/  LDGSTS.E.BYPASS.LTC128B.128 [R8+0x1bc00], desc[UR48][R4.64], !P2 ;  /* 0x1bc0000004087fae */ /* 0x0007e4000d101d70 */
[----:B---3--:R-:W-:Y:S02]  /*ef40*/  IADD3 R4, P1, R29, R14, RZ ;  /* 0x0000000e1d047210 */ /* 0x008fe40007f3e0ff */
[----:B------:R0:W3:Y:S03]  /*ef50*/  SHFL.IDX PT, R14, R9, 0x1, 0x181f ;  /* 0x00381f00090e7f89 */ /* 0x0000e600000e0000 */
[----:B------:R-:W-:Y:S02]  /*ef60*/  IMAD.X R5, RZ, RZ, R6, P1 ;  /* 0x000000ffff057224 */ /* 0x000fe400008e0606 */
[----:B------:R0:W4:Y:S04]  /*ef70*/  SHFL.IDX PT, R6, R10, 0x1, 0x181f ;  /* 0x00381f000a067f89 */ /* 0x00012800000e0000 */
[----:B------:R0:W-:Y:S02]  /*ef80*/  LDGSTS.E.BYPASS.LTC128B.128 [R8+0x1c400], desc[UR48][R4.64], !P2 ;  /* 0x1c40000004087fae */ /* 0x0001e4000d101d70 */
.L_x_206:
[----:B------:R-:W-:Y:S02]  /*ef90*/  R2UR UR4, R3 ;  /* 0x00000000030472ca */ /* 0x000fe400000e0000 */
[----:B0--3--:R-:W-:-:S04]  /*efa0*/  IADD3 R4, P1, R29, R14, RZ ;  /* 0x0000000e1d047210 */ /* 0x009fc80007f3e0ff */
[----:B----4-:R-:W-:-:S05]  /*efb0*/  IADD3.X R5, RZ, R6, RZ, P1, !PT ;  /* 0x00000006ff057210 */ /* 0x010fca0000ffe4ff */
        /* <DEDUP_REMOVED lines=13> */
.L_x_66:
[----:B------:R-:W-:Y:S01]  /*f090*/  IMAD.U32 R4, RZ, RZ, UR36 ;  /* 0x00000024ff047e24 */ /* 0x000fe2000f8e00ff */
[----:B------:R0:W-:Y:S04]  /*f0a0*/  SYNCS.ARRIVE.TRANS64.A1T0 RZ, [R3+URZ+0x22830], RZ ;  /* 0x022830ff03ff79a7 */ /* 0x0001e8000810003f */
[----:B------:R-:W-:-:S04]  /*f0b0*/  LOP3.LUT R4, R4, 0x1, RZ, 0xfc, !PT ;  /* 0x0000000104047812 */ /* 0x000fc800078efcff */
[----:B------:R-:W-:-:S13]  /*f0c0*/  ISETP.NE.AND P1, PT, R4, 0x3, PT ;  /* 0x000000030400780c */ /* 0x000fda0003f25270 */
[----:B0-----:R-:W-:Y:S05]  /*f0d0*/  @!P1 BRA `(.L_x_67) ;  /* 0x0000000000049947 */ /* 0x001fea0003800000 */
[----:B------:R-:W-:Y:S01]  /*f0e0*/  BPT.TRAP 0x1 ;  /* 0x000000040000795c */ /* 0x000fe20000300000 */
.L_x_67:
[----:B-12---:R-:W-:Y:S02]  /*f0f0*/  LOP3.LUT R3, R21, 0x1, RZ, 0x3c, !PT ;  /* 0x0000000115037812 */ /* 0x006fe400078e3cff */
[----:B------:R-:W-:Y:S02]  /*f100*/  LEA R6, R20, UR42, 0x3 ;  /* 0x0000002a14067c11 */ /* 0x000fe4000f8e18ff */
[----:B------:R-:W-:-:S04]  /*f110*/  SHF.L.U32 R3, R3, 0x1f, RZ ;  /* 0x0000001f03037819 */ /* 0x000fc800000006ff */
[----:B------:R-:W0:Y:S02]  /*f120*/  SYNCS.PHASECHK.TRANS64.TRYWAIT P2, [R6+URZ+0x22870], R3 ;  /* 0x02287003060075a7 */ /* 0x000e24000804017f */
[----:B0-----:R-:W-:Y:S05]  /*f130*/  @!P2 BRA `(.L_x_68) ;  /* 0x0000004800e0a947 */ /* 0x001fea0003800000 */
.L_x_207:
[----:B------:R-:W-:-:S06]  /*f140*/  ULOP3.LUT UR4, UR36, 0x2, URZ, 0xfc, !UPT ;  /* 0x0000000224047892 */ /* 0x000fcc000f8efc3f */
[----:B------:R-:W-:-:S05]  /*f150*/  IMAD.U32 R4, RZ, RZ, UR4 ;  /* 0x00000004ff047e24 */ /* 0x000fca000f8e00ff */
[----:B------:R-:W-:-:S13]  /*f160*/  ISETP.NE.AND P2, PT, R4, 0x3, PT ;  /* 0x000000030400780c */ /* 0x000fda0003f45270 */
[----:B------:R-:W-:Y:S05]  /*f170*/  @!P2 BRA `(.L_x_69) ;  /* 0x000000000004a947 */ /* 0x000fea0003800000 */
[----:B------:R-:W-:Y:S01]  /*f180*/  BPT.TRAP 0x1 ;  /* 0x000000040000795c */ /* 0x000fe20000300000 */
.L_x_69:
[----:B------:R-:W-:Y:S01]  /*f190*/  SHF.L.U32 R5, R21, 0x1f, RZ ;  /* 0x0000001f15057819 */ /* 0x000fe200000006ff */
[----:B0-----:R-:W-:-:S03]  /*f1a0*/  IMAD R3, R20, 0x5000, RZ ;  /* 0x0000500014037824 */ /* 0x001fc600078e02ff */
[----:B------:R-:W0:Y:S02]  /*f1b0*/  SYNCS.PHASECHK.TRANS64.TRYWAIT P2, [R6+URZ+0x22860], R5 ;  /* 0x02286005060075a7 */ /* 0x000e24000804017f */
[----:B------:R-:W-:Y:S01]  /*f1c0*/  LOP3.LUT R4, R3, R37, RZ, 0xfc, !PT ;  /* 0x0000002503047212 */ /* 0x000fe200078efcff */
[----:B0-----:R-:W-:Y:S06]  /*f1d0*/  @!P2 BRA `(.L_x_70) ;  /* 0x0000004800cca947 */ /* 0x001fec0003800000 */
.L_x_208:
[----:B------:R-:W2:Y:S01]  /*f1e0*/  LDL R7, [R1] ;  /* 0x0000000001077983 */ /* 0x000ea20000100800 */
[----:B0-----:R-:W-:Y:S01]  /*f1f0*/  VIADD R5, R4, UR42 ;  /* 0x0000002a04057c36 */ /* 0x001fe20008000000 */
[----:B------:R-:W-:Y:S05]  /*f200*/  WARPSYNC.ALL ;  /* 0x0000000000007948 */ /* 0x000fea0003800000 */
[----:B------:R-:W0:Y:S01]  /*f210*/  LDSM.16.MT88.4 R16, [R4+UR42+0xa400] ;  /* 0x00a4002a0410783b */ /* 0x000e220008004200 */
[----:B------:R-:W-:Y:S01]  /*f220*/  IADD3 R3, R3, UR42, R36 ;  /* 0x0000002a03037c10 */ /* 0x000fe2000fffe024 */
[----:B------:R-:W-:Y:S01]  /*f230*/  ULOP3.LUT UR4, UR36, 0x2, URZ, 0xfc, !UPT ;  /* 0x0000000224047892 */ /* 0x000fe2000f8efc3f */
[----:B0-----:R-:W-:-:S02]  /*f240*/  PRMT R12, R16, 0x6420, R17 ;  /* 0x00006420100c7816 */ /* 0x001fc40000000011 */
[----:B------:R-:W-:Y:S02]  /*f250*/  PRMT R13, R16, 0x7531, R17 ;  /* 0x00007531100d7816 */ /* 0x000fe40000000011 */
[C-C-:B------:R-:W-:Y:S02]  /*f260*/  PRMT R14, R18.reuse, 0x6420, R19.reuse ;  /* 0x00006420120e7816 */ /* 0x140fe40000000013 */
[----:B------:R-:W-:Y:S02]  /*f270*/  PRMT R15, R18, 0x7531, R19 ;  /* 0x00007531120f7816 */ /* 0x000fe40000000013 */
[----:B--2---:R-:W-:Y:S01]  /*f280*/  IADD3 R5, R7, R5, RZ ;  /* 0x0000000507057210 */ /* 0x004fe20007ffe0ff */
[----:B------:R-:W-:-:S04]  /*f290*/  IMAD.U32 R7, RZ, RZ, UR4 ;  /* 0x00000004ff077e24 */ /* 0x000fc8000f8e00ff */
[----:B------:R-:W0:Y:S01]  /*f2a0*/  LDSM.16.MT88.4 R8, [R5+0xa400] ;  /* 0x00a400000508783b */ /* 0x000e220000004200 */
[----:B------:R-:W-:-:S03]  /*f2b0*/  ISETP.NE.AND P2, PT, R7, 0x3, PT ;  /* 0x000000030700780c */ /* 0x000fc60003f45270 */
[----:B------:R-:W-:Y:S01]  /*f2c0*/  STSM.16.M88.4 [R3+0x400], R12 ;  /* 0x0004000c03007844 */ /* 0x000fe20000000200 */
[C-C-:B0-----:R-:W-:Y:S02]  /*f2d0*/  PRMT R20, R8.reuse, 0x6420, R9.reuse ;  /* 0x0000642008147816 */ /* 0x141fe40000000009 */
[----:B------:R-:W-:Y:S02]  /*f2e0*/  PRMT R21, R8, 0x7531, R9 ;  /* 0x0000753108157816 */ /* 0x000fe40000000009 */
[C-C-:B------:R-:W-:Y:S02]  /*f2f0*/  PRMT R22, R10.reuse, 0x6420, R11.reuse ;  /* 0x000064200a167816 */ /* 0x140fe4000000000b */
[----:B------:R-:W-:-:S05]  /*f300*/  PRMT R23, R10, 0x7531, R11 ;  /* 0x000075310a177816 */ /* 0x000fca000000000b */
[----:B------:R-:W-:Y:S04]  /*f310*/  STSM.16.M88.4 [R3+0xc00], R20 ;  /* 0x000c001403007844 */ /* 0x000fe80000000200 */
[----:B------:R-:W0:Y:S04]  /*f320*/  LDSM.16.MT88.4 R8, [R4+UR42+0xb400] ;  /* 0x00b4002a0408783b */ /* 0x000e280008004200 */
[----:B------:R-:W1:Y:S01]  /*f330*/  LDSM.16.MT88.4 R12, [R5+0xb400] ;  /* 0x00b40000050c783b */ /* 0x000e620000004200 */
[C-C-:B0-----:R-:W-:Y:S02]  /*f340*/  PRMT R16, R8.reuse, 0x6420, R9.reuse ;  /* 0x0000642008107816 */ /* 0x141fe40000000009 */
[----:B------:R-:W-:-:S02]  /*f350*/  PRMT R17, R8, 0x7531, R9 ;  /* 0x0000753108117816 */ /* 0x000fc40000000009 */
[C-C-:B------:R-:W-:Y:S02]  /*f360*/  PRMT R18, R10.reuse, 0x6420, R11.reuse ;  /* 0x000064200a127816 */ /* 0x140fe4000000000b */
[----:B------:R-:W-:Y:S02]  /*f370*/  PRMT R19, R10, 0x7531, R11 ;  /* 0x000075310a137816 */ /* 0x000fe4000000000b */
[C-C-:B-1----:R-:W-:Y:S02]  /*f380*/  PRMT R24, R12.reuse, 0x6420, R13.reuse ;  /* 0x000064200c187816 */ /* 0x142fe4000000000d */
[----:B------:R-:W-:Y:S01]  /*f390*/  PRMT R25, R12, 0x7531, R13 ;  /* 0x000075310c197816 */ /* 0x000fe2000000000d */
[----:B------:R-:W-:Y:S01]  /*f3a0*/  STSM.16.M88.4 [R3+0x1400], R16 ;  /* 0x0014001003007844 */ /* 0x000fe20000000200 */
        /* <DEDUP_REMOVED lines=35> */
[----:B------:R0:W-:Y:S01]  /*f5e0*/  STSM.16.M88.4 [R3+0x4400], R16 ;  /* 0x0044001003007844 */ /* 0x0001e20000000200 */
[C-C-:B------:R-:W-:Y:S02]  /*f5f0*/  PRMT R10, R14.reuse, 0x6420, R15.reuse ;  /* 0x000064200e0a7816 */ /* 0x140fe4000000000f */
[----:B------:R-:W-:-:S05]  /*f600*/  PRMT R11, R14, 0x7531, R15 ;  /* 0x000075310e0b7816 */ /* 0x000fca000000000f */
[----:B------:R0:W-:Y:S01]  /*f610*/  STSM.16.M88.4 [R3+0x4c00], R8 ;  /* 0x004c000803007844 */ /* 0x0001e20000000200 */
[----:B------:R-:W-:Y:S01]  /*f620*/  @!PT LDS RZ, [RZ] ;  /* 0x00000000fffff984 */ /* 0x000fe20000000800 */
[----:B------:R-:W-:Y:S01]  /*f630*/  @!PT LDS RZ, [RZ] ;  /* 0x00000000fffff984 */ /* 0x000fe20000000800 */
[----:B------:R-:W-:Y:S01]  /*f640*/  @!PT LDS RZ, [RZ] ;  /* 0x00000000fffff984 */ /* 0x000fe20000000800 */
[----:B------:R-:W-:Y:S01]  /*f650*/  @!PT LDS RZ, [RZ] ;  /* 0x00000000fffff984 */ /* 0x000fe20000000800 */
[----:B------:R1:W-:Y:S06]  /*f660*/  MEMBAR.ALL.CTA ;  /* 0x0000000000007992 */ /* 0x0003ec0000008000 */
[----:B-1----:R-:W1:Y:S01]  /*f670*/  FENCE.VIEW.ASYNC.S ;  /* 0x00000000000073c6 */ /* 0x002e620000000000 */
[----:B------:R-:W-:Y:S05]  /*f680*/  @!P2 BRA `(.L_x_71) ;  /* 0x000000000004a947 */ /* 0x000fea0003800000 */
[----:B------:R-:W-:Y:S01]  /*f690*/  BPT.TRAP 0x1 ;  /* 0x000000040000795c */ /* 0x000fe20000300000 */
.L_x_71:
[----:B-1----:R1:W-:Y:S01]  /*f6a0*/  SYNCS.ARRIVE.TRANS64.A1T0 RZ, [R6+URZ+0x22850], RZ ;  /* 0x022850ff06ff79a7 */ /* 0x0023e2000810003f */
[----:B------:R-:W-:Y:S06]  /*f6b0*/  BAR.SYNC.DEFER_BLOCKING 0x2, 0x80 ;  /* 0x0082000000007b1d */ /* 0x000fec0000010000 */
[----:B------:R-:W-:Y:S05]  /*f6c0*/  @!P1 BRA `(.L_x_72) ;  /* 0x0000000000049947 */ /* 0x000fea0003800000 */
[----:B------:R-:W-:Y:S01]  /*f6d0*/  BPT.TRAP 0x1 ;  /* 0x000000040000795c */ /* 0x000fe20000300000 */
.L_x_72:
[----:B0-----:R-:W0:Y:S01]  /*f6e0*/  S2R R3, SR_CgaCtaId ;  /* 0x0000000000037919 */ /* 0x001e220000008800 */
[----:B-1----:R-:W-:Y:S01]  /*f6f0*/  VIADD R6, R6, 0x22880 ;  /* 0x0002288006067836 */ /* 0x002fe20000000000 */
[----:B------:R-:W-:Y:S01]  /*f700*/  MOV R21, R30 ;  /* 0x0000001e00157202 */ /* 0x000fe20000000f00 */
[----:B------:R-:W-:Y:S02]  /*f710*/  VIADD R0, R0, 0xffffff60 ;  /* 0xffffff6000007836 */ /* 0x000fe40000000000 */
[----:B------:R-:W-:Y:S01]  /*f720*/  IMAD.MOV.U32 R20, RZ, RZ, R2 ;  /* 0x000000ffff147224 */ /* 0x000fe200078e0002 */
[----:B0-----:R-:W-:-:S04]  /*f730*/  PRMT R6, R3, 0x654, R6 ;  /* 0x0000065403067816 */ /* 0x001fc80000000006 */
[----:B------:R0:W-:Y:S01]  /*f740*/  SYNCS.ARRIVE.TRANS64.RED.A1T0 RZ, [R6+URZ], RZ ;  /* 0x000000ff06ff79a7 */ /* 0x0001e2000810043f */
[----:B------:R-:W-:Y:S05]  /*f750*/  @P0 BRA `(.L_x_73) ;  /* 0xffffffe800280947 */ /* 0x000fea000383ffff */
[----:B------:R-:W-:Y:S05]  /*f760*/  BRA `(.L_x_74) ;  /* 0x0000000000047947 */ /* 0x000fea0003800000 */
.L_x_58:
[----:B------:R-:W-:-:S07]  /*f770*/  IMAD.MOV.U32 R2, RZ, RZ, RZ ;  /* 0x000000ffff027224 */ /* 0x000fce00078e00ff */
.L_x_74:
[----:B------:R-:W-:-:S06]  /*f780*/  ULOP3.LUT UR4, UR36, 0x1, URZ, 0xfc, !UPT ;  /* 0x0000000124047892 */ /* 0x000fcc000f8efc3f */
[----:B0-----:R-:W-:-:S05]  /*f790*/  IMAD.U32 R0, RZ, RZ, UR4 ;  /* 0x00000004ff007e24 */ /* 0x001fca000f8e00ff */
[----:B------:R-:W-:-:S13]  /*f7a0*/  ISETP.NE.AND P1, PT, R0, 0x3, PT ;  /* 0x000000030000780c */ /* 0x000fda0003f25270 */
[----:B------:R-:W-:Y:S05]  /*f7b0*/  @!P1 BRA `(.L_x_75) ;  /* 0x0000000000049947 */ /* 0x000fea0003800000 */
[----:B------:R-:W-:Y:S01]  /*f7c0*/  BPT.TRAP 0x1 ;  /* 0x000000040000795c */ /* 0x000fe20000300000 */
.L_x_75:
[----:B------:R-:W-:Y:S01]  /*f7d0*/  LOP3.LUT R0, R30, 0x1, RZ, 0x3c, !PT ;  /* 0x000000011e007812 */ /* 0x000fe200078e3cff */
[----:B------:R-:W-:Y:S01]  /*f7e0*/  BSSY B0, `(.L_x_76) ;  /* 0x0000005000007945 */ /* 0x000fe20003800000 */
[----:B------:R-:W-:Y:S02]  /*f7f0*/  LEA R3, R2, UR42, 0x3 ;  /* 0x0000002a02037c11 */ /* 0x000fe4000f8e18ff */
[----:B------:R-:W-:-:S04]  /*f800*/  SHF.L.U32 R0, R0, 0x1f, RZ ;  /* 0x0000001f00007819 */ /* 0x000fc800000006ff */
[----:B------:R-:W0:Y:S02]  /*f810*/  SYNCS.PHASECHK.TRANS64.TRYWAIT P0, [R3+URZ+0x22870], R0 ;  /* 0x02287000030075a7 */ /* 0x000e24000800017f */
[----:B0-----:R-:W-:Y:S05]  /*f820*/  @!P0 BRA `(.L_x_77) ;  /* 0x00000044004c8947 */ /* 0x001fea0003800000 */
.L_x_209:
[----:B------:R-:W-:Y:S05]  /*f830*/  BSYNC B0 ;  /* 0x0000000000007941 */ /* 0x000fea0003800000 */
.L_x_76:
[----:B------:R-:W-:-:S06]  /*f840*/  ULOP3.LUT UR4, UR36, 0x2, URZ, 0xfc, !UPT ;  /* 0x0000000224047892 */ /* 0x000fcc000f8efc3f */
[----:B------:R-:W-:-:S05]  /*f850*/  IMAD.U32 R4, RZ, RZ, UR4 ;  /* 0x00000004ff047e24 */ /* 0x000fca000f8e00ff */
[----:B------:R-:W-:-:S13]  /*f860*/  ISETP.NE.AND P0, PT, R4, 0x3, PT ;  /* 0x000000030400780c */ /* 0x000fda0003f05270 */
[----:B------:R-:W-:Y:S05]  /*f870*/  @!P0 BRA `(.L_x_78) ;  /* 0x0000000000048947 */ /* 0x000fea0003800000 */
[----:B------:R-:W-:Y:S01]  /*f880*/  BPT.TRAP 0x1 ;  /* 0x000000040000795c */ /* 0x000fe20000300000 */
.L_x_78:
[----:B------:R-:W2:Y:S01]  /*f890*/  LDL.LU R5, [R1] ;  /* 0x0000000001057983 */ /* 0x000ea20000300800 */
[----:B------:R-:W-:Y:S01]  /*f8a0*/  SHF.L.U32 R4, R30, 0x1f, RZ ;  /* 0x0000001f1e047819 */ /* 0x000fe200000006ff */
[----:B------:R-:W-:-:S03]  /*f8b0*/  IMAD R12, R2, 0x5000, RZ ;  /* 0x00005000020c7824 */ /* 0x000fc600078e02ff */
[----:B------:R-:W1:Y:S02]  /*f8c0*/  SYNCS.PHASECHK.TRANS64.TRYWAIT P0, [R3+URZ+0x22860], R4 ;  /* 0x02286004030075a7 */ /* 0x000e64000800017f */
[----:B------:R-:W-:-:S05]  /*f8d0*/  LOP3.LUT R37, R12, R37, RZ, 0xfc, !PT ;  /* 0x000000250c257212 */ /* 0x000fca00078efcff */
[----:B0-----:R-:W-:-:S05]  /*f8e0*/  VIADD R0, R37, UR42 ;  /* 0x0000002a25007c36 */ /* 0x001fca0008000000 */
[----:B--2---:R-:W-:Y:S01]  /*f8f0*/  IADD3 R0, R5, R0, RZ ;  /* 0x0000000005007210 */ /* 0x004fe20007ffe0ff */
[----:B-1----:R-:W-:Y:S06]  /*f900*/  @!P0 BRA `(.L_x_79) ;  /* 0x0000004400288947 */ /* 0x002fec0003800000 */
.L_x_210:
[----:B------:R-:W-:Y:S05]  /*f910*/  WARPSYNC.ALL ;  /* 0x0000000000007948 */ /* 0x000fea0003800000 */
[----:B------:R-:W1:Y:S01]  /*f920*/  LDSM.16.MT88.4 R8, [R37+UR42+0xa400] ;  /* 0x00a4002a2508783b */ /* 0x000e620008004200 */
[----:B------:R-:W-:Y:S01]  /*f930*/  IADD3 R36, R12, UR42, R36 ;  /* 0x0000002a0c247c10 */ /* 0x000fe2000fffe024 */
[----:B------:R-:W-:Y:S02]  /*f940*/  ULOP3.LUT UR4, UR36, 0x2, URZ, 0xfc, !UPT ;  /* 0x0000000224047892 */ /* 0x000fe4000f8efc3f */
[----:B0-----:R-:W0:Y:S04]  /*f950*/  LDSM.16.MT88.4 R4, [R0+0xa400] ;  /* 0x00a400000004783b */ /* 0x001e280000004200 */
[----:B------:R-:W-:-:S05]  /*f960*/  IMAD.U32 R16, RZ, RZ, UR4 ;  /* 0x00000004ff107e24 */ /* 0x000fca000f8e00ff */
[----:B------:R-:W-:Y:S02]  /*f970*/  ISETP.NE.AND P0, PT, R16, 0x3, PT ;  /* 0x000000031000780c */ /* 0x000fe40003f05270 */
[C-C-:B-1----:R-:W-:Y:S02]  /*f980*/  PRMT R12, R8.reuse, 0x6420, R9.reuse ;  /* 0x00006420080c7816 */ /* 0x142fe40000000009 */
[----:B------:R-:W-:Y:S02]  /*f990*/  PRMT R13, R8, 0x7531, R9 ;  /* 0x00007531080d7816 */ /* 0x000fe40000000009 */
[C-C-:B------:R-:W-:Y:S02]  /*f9a0*/  PRMT R14, R10.reuse, 0x6420, R11.reuse ;  /* 0x000064200a0e7816 */ /* 0x140fe4000000000b */
[----:B------:R-:W-:Y:S02]  /*f9b0*/  PRMT R15, R10, 0x7531, R11 ;  /* 0x000075310a0f7816 */ /* 0x000fe4000000000b */
[----:B0-----:R-:W-:-:S02]  /*f9c0*/  PRMT R8, R4, 0x6420, R5 ;  /* 0x0000642004087816 */ /* 0x001fc40000000005 */
        /* <DEDUP_REMOVED lines=61> */
.L_x_80:
[----:B-1----:R1:W-:Y:S01]  /*fda0*/  SYNCS.ARRIVE.TRANS64.A1T0 RZ, [R3+URZ+0x22850], RZ ;  /* 0x022850ff03ff79a7 */ /* 0x0023e2000810003f */
[----:B------:R-:W-:Y:S06]  /*fdb0*/  BAR.SYNC.DEFER_BLOCKING 0x2, 0x80 ;  /* 0x0082000000007b1d */ /* 0x000fec0000010000 */
[----:B------:R-:W-:Y:S05]  /*fdc0*/  @!P1 BRA `(.L_x_81) ;  /* 0x0000000000049947 */ /* 0x000fea0003800000 */
[----:B------:R-:W-:Y:S01]  /*fdd0*/  BPT.TRAP 0x1 ;  /* 0x000000040000795c */ /* 0x000fe20000300000 */
.L_x_81:
[----:B------:R-:W2:Y:S01]  /*fde0*/  S2R R0, SR_CgaCtaId ;  /* 0x0000000000007919 */ /* 0x000ea20000008800 */
[----:B-1----:R-:W-:-:S05]  /*fdf0*/  VIADD R3, R3, 0x22880 ;  /* 0x0002288003037836 */ /* 0x002fca0000000000 */
[----:B--2---:R-:W-:Y:S01]  /*fe00*/  PRMT R3, R0, 0x654, R3 ;  /* 0x0000065400037816 */ /* 0x004fe20000000003 */
[----:B------:R-:W-:Y:S02]  /*fe10*/  VIADD R0, R2, 0x1 ;  /* 0x0000000102007836 */ /* 0x000fe40000000000 */
[----:B------:R-:W-:Y:S01]  /*fe20*/  IMAD.MOV.U32 R2, RZ, RZ, RZ ;  /* 0x000000ffff027224 */ /* 0x000fe200078e00ff */
[----:B------:R1:W-:Y:S02]  /*fe30*/  SYNCS.ARRIVE.TRANS64.RED.A1T0 RZ, [R3+URZ], RZ ;  /* 0x000000ff03ff79a7 */ /* 0x0003e4000810043f */
[----:B------:R-:W-:-:S04]  /*fe40*/  ISETP.NE.AND P0, PT, R0, 0x2, PT ;  /* 0x000000020000780c */ /* 0x000fc80003f05270 */
[----:B------:R-:W-:Y:S02]  /*fe50*/  SEL R0, R0, RZ, P0 ;  /* 0x000000ff00007207 */ /* 0x000fe40000000000 */
[----:B-1----:R-:W-:-:S04]  /*fe60*/  SEL R3, RZ, 0x1, P0 ;  /* 0x00000001ff037807 */ /* 0x002fc80000000000 */
[----:B------:R-:W-:-:S07]  /*fe70*/  LOP3.LUT R30, R30, R3, RZ, 0x3c, !PT ;  /* 0x000000031e1e7212 */ /* 0x000fce00078e3cff */
.L_x_40:
[----:B0-----:R-:W0:Y:S01]  /*fe80*/  S2R R4, SR_CgaCtaId ;  /* 0x0000000000047919 */ /* 0x001e220000008800 */
[----:B------:R-:W-:Y:S02]  /*fe90*/  MOV R3, 0x400 ;  /* 0x0000040000037802 */ /* 0x000fe40000000f00 */
[----:B------:R-:W-:Y:S02]  /*fea0*/  SHF.L.U32 R2, R2, 0x1f, RZ ;  /* 0x0000001f02027819 */ /* 0x000fe400000006ff */
[----:B0-----:R-:W-:-:S04]  /*feb0*/  LEA R7, R4, R3, 0x18 ;  /* 0x0000000304077211 */ /* 0x001fc800078ec0ff */
[----:B------:R-:W0:Y:S02]  /*fec0*/  SYNCS.PHASECHK.TRANS64.TRYWAIT P0, [R7+URZ+0x22820], R2 ;  /* 0x02282002070075a7 */ /* 0x000e24000800017f */
[----:B0-----:R-:W-:Y:S05]  /*fed0*/  @!P0 BRA `(.L_x_82) ;  /* 0x0000003c00c88947 */ /* 0x001fea0003800000 */
.L_x_211:
[----:B------:R-:W1:Y:S02]  /*fee0*/  S2R R3, SR_TID.X ;  /* 0x0000000000037919 */ /* 0x000e640000002100 */
[----:B-1----:R-:W-:-:S04]  /*fef0*/  SHF.R.U32.HI R3, RZ, 0x5, R3 ;  /* 0x00000005ff037819 */ /* 0x002fc80000011603 */
[----:B------:R-:W-:-:S05]  /*ff00*/  LOP3.LUT R3, R3, 0x3, RZ, 0xc0, !PT ;  /* 0x0000000303037812 */ /* 0x000fca00078ec0ff */
[----:B0-----:R-:W0:Y:S02]  /*ff10*/  SHFL.IDX PT, R2, R3, RZ, 0x1f ;  /* 0x00001fff03027589 */ /* 0x001e2400000e0000 */
[----:B0-----:R-:W-:-:S13]  /*ff20*/  ISETP.NE.AND P0, PT, R2, RZ, PT ;  /* 0x000000ff0200720c */ /* 0x001fda0003f05270 */
[----:B------:R-:W-:Y:S05]  /*ff30*/  @P0 BRA `(.L_x_8) ;  /* 0x0000000000a00947 */ /* 0x000fea0003800000 */
[----:B------:R-:W-:-:S13]  /*ff40*/  ELECT P0, URZ, PT ;  /* 0x00000000003f782f */ /* 0x000fda0003800000 */
[----:B------:R-:W-:Y:S05]  /*ff50*/  @!P0 BRA `(.L_x_8) ;  /* 0x0000000000988947 */ /* 0x000fea0003800000 */
[----:B------:R-:W-:-:S06]  /*ff60*/  ULOP3.LUT UR4, UR36, 0x2, URZ, 0xfc, !UPT ;  /* 0x0000000224047892 */ /* 0x000fcc000f8efc3f */
[----:B------:R-:W-:-:S04]  /*ff70*/  MOV R2, UR4 ;  /* 0x0000000400027c02 */ /* 0x000fc80008000f00 */
[----:B------:R-:W-:-:S13]  /*ff80*/  ISETP.NE.AND P0, PT, R2, 0x3, PT ;  /* 0x000000030200780c */ /* 0x000fda0003f05270 */
[----:B------:R-:W-:Y:S05]  /*ff90*/  @!P0 BRA `(.L_x_83) ;  /* 0x0000000000048947 */ /* 0x000fea0003800000 */
[----:B------:R-:W-:Y:S01]  /*ffa0*/  BPT.TRAP 0x1 ;  /* 0x000000040000795c */ /* 0x000fe20000300000 */
.L_x_83:
[----:B------:R-:W-:Y:S01]  /*ffb0*/  IMAD R5, R0, 0x8, R7 ;  /* 0x0000000800057824 */ /* 0x000fe200078e0207 */
[----:B------:R-:W-:Y:S01]  /*ffc0*/  SHF.L.U32 R2, R30, 0x1f, RZ ;  /* 0x0000001f1e027819 */ /* 0x000fe200000006ff */
[----:B------:R-:W-:-:S03]  /*ffd0*/  VIADD R0, R0, 0x1 ;  /* 0x0000000100007836 */ /* 0x000fc60000000000 */
[----:B------:R-:W0:Y:S02]  /*ffe0*/  SYNCS.PHASECHK.TRANS64.TRYWAIT P1, [R5+URZ+0x22840], R2 ;  /* 0x02284002050075a7 */ /* 0x000e24000802017f */
[----:B------:R-:W-:-:S04]  /*fff0*/  ISETP.NE.AND P2, PT, R0, 0x2, PT ;  /* 0x000000020000780c */ /* 0x000fc80003f45270 */
[----:B------:R-:W-:Y:S01]  /*10000*/  SEL R3, RZ, 0x1, P2 ;  /* 0x00000001ff037807 */ /* 0x000fe20001000000 */
[----:B0-----:R-:W-:Y:S08]  /*10010*/  @!P1 BRA `(.L_x_84) ;  /* 0x0000003c008c9947 */ /* 0x001ff00003800000 */
.L_x_212:
[----:B------:R-:W-:Y:S02]  /*10020*/  SEL R0, R0, RZ, P2 ;  /* 0x000000ff00007207 */ /* 0x000fe40001000000 */
[----:B------:R-:W-:Y:S01]  /*10030*/  LOP3.LUT R3, R30, R3, RZ, 0x3c, !PT ;  /* 0x000000031e037212 */ /* 0x000fe200078e3cff */
[----:B------:R-:W-:Y:S06]  /*10040*/  @!P0 BRA `(.L_x_85) ;  /* 0x0000000000048947 */ /* 0x000fec0003800000 */
[----:B------:R-:W-:Y:S01]  /*10050*/  BPT.TRAP 0x1 ;  /* 0x000000040000795c */ /* 0x000fe20000300000 */
.L_x_85:
[----:B------:R-:W-:Y:S01]  /*10060*/  IMAD R7, R0, 0x8, R7 ;  /* 0x0000000800077824 */ /* 0x000fe200078e0207 */
[----:B------:R-:W-:-:S04]  /*10070*/  SHF.L.U32 R0, R3, 0x1f, RZ ;  /* 0x0000001f03007819 */ /* 0x000fc800000006ff */
[----:B------:R-:W1:Y:S02]  /*10080*/  SYNCS.PHASECHK.TRANS64.TRYWAIT P1, [R7+URZ+0x22840], R0 ;  /* 0x02284000070075a7 */ /* 0x000e64000802017f */
[----:B-1----:R-:W-:Y:S05]  /*10090*/  @!P1 BRA `(.L_x_86) ;  /* 0x0000003c00809947 */ /* 0x002fea0003800000 */
.L_x_213:
[----:B------:R-:W-:Y:S05]  /*100a0*/  @!P0 BRA `(.L_x_87) ;  /* 0x0000000000048947 */ /* 0x000fea0003800000 */
[----:B------:R-:W-:Y:S01]  /*100b0*/  BPT.TRAP 0x1 ;  /* 0x000000040000795c */ /* 0x000fe20000300000 */
.L_x_87:
[----:B------:R-:W2:Y:S02]  /*100c0*/  SYNCS.PHASECHK.TRANS64.TRYWAIT P1, [R5+URZ+0x22860], R2 ;  /* 0x02286002050075a7 */ /* 0x000ea4000802017f */
[----:B--2---:R-:W-:Y:S05]  /*100d0*/  @!P1 BRA `(.L_x_88) ;  /* 0x0000003c00849947 */ /* 0x004fea0003800000 */
.L_x_214:
[----:B------:R-:W-:Y:S05]  /*100e0*/  @!P0 BRA `(.L_x_89) ;  /* 0x0000000000048947 */ /* 0x000fea0003800000 */
[----:B------:R-:W-:Y:S01]  /*100f0*/  BPT.TRAP 0x1 ;  /* 0x000000040000795c */ /* 0x000fe20000300000 */
.L_x_89:
[----:B------:R-:W3:Y:S02]  /*10100*/  SYNCS.PHASECHK.TRANS64.TRYWAIT P1, [R7+URZ+0x22860], R0 ;  /* 0x02286000070075a7 */ /* 0x000ee4000802017f */
[----:B---3--:R-:W-:Y:S05]  /*10110*/  @!P1 BRA `(.L_x_90) ;  /* 0x0000003c00889947 */ /* 0x008fea0003800000 */
.L_x_215:
[----:B------:R-:W-:Y:S05]  /*10120*/  @!P0 BRA `(.L_x_91) ;  /* 0x0000000000048947 */ /* 0x000fea0003800000 */
[----:B------:R-:W-:Y:S01]  /*10130*/  BPT.TRAP 0x1 ;  /* 0x000000040000795c */ /* 0x000fe20000300000 */
.L_x_91:
[----:B------:R-:W4:Y:S02]  /*10140*/  SYNCS.PHASECHK.TRANS64.TRYWAIT P1, [R5+URZ+0x22880], R2 ;  /* 0x02288002050075a7 */ /* 0x000f24000802017f */
[----:B----4-:R-:W-:Y:S05]  /*10150*/  @!P1 BRA `(.L_x_92) ;  /* 0x0000003c008c9947 */ /* 0x010fea0003800000 */
.L_x_216:
[----:B------:R-:W-:Y:S05]  /*10160*/  @!P0 BRA `(.L_x_93) ;  /* 0x0000000000048947 */ /* 0x000fea0003800000 */
[----:B------:R-:W-:Y:S01]  /*10170*/  BPT.TRAP 0x1 ;  /* 0x000000040000795c */ /* 0x000fe20000300000 */
.L_x_93:
[----:B------:R0:W0:Y:S02]  /*10180*/  SYNCS.PHASECHK.TRANS64.TRYWAIT P0, [R7+URZ+0x22880], R0 ;  /* 0x02288000070075a7 */ /* 0x000024000800017f */
[----:B0-----:R-:W-:Y:S05]  /*10190*/  @!P0 NANOSLEEP.SYNCS 0x989680 ;  /* 0x009896800000895d */ /* 0x001fea0003900000 */
[----:B------:R-:W0:Y:S02]  /*101a0*/  @!P0 SYNCS.PHASECHK.TRANS64 P0, [R7+URZ+0x22880], R0 ;  /* 0x02288000070085a7 */ /* 0x000e24000800007f */
[----:B0-----:R-:W-:Y:S05]  /*101b0*/  @!P0 BRA `(.L_x_93) ;  /* 0xfffffffc00f08947 */ /* 0x001fea000383ffff */
.L_x_8:
[----:B------:R-:W-:Y:S05]  /*101c0*/  BSYNC B6 ;  /* 0x0000000000067941 */ /* 0x000fea0003800000 */
.L_x_5:
[----:B------:R-:W-:Y:S05]  /*101d0*/  EXIT ;  /* 0x000000000000794d */ /* 0x000fea0003800000 */
.L_x_12:
[----:B0-----:R-:W-:-:S04]  /*101e0*/  IMAD.U32 R3, RZ, RZ, UR41 ;  /* 0x00000029ff037e24 */ /* 0x001fc8000f8e00ff */
[----:B------:R0:W1:Y:S03]  /*101f0*/  SYNCS.PHASECHK.TRANS64.TRYWAIT P0, [R3+URZ+0x22800], R8 ;  /* 0x02280008030075a7 */ /* 0x000066000800017f */
[----:B-1----:R-:W-:Y:S05]  /*10200*/  @!P0 NANOSLEEP.SYNCS 0x989680 ;  /* 0x009896800000895d */ /* 0x002fea0003900000 */
[----:B------:R-:W1:Y:S02]  /*10210*/  @!P0 SYNCS.PHASECHK.TRANS64 P0, [R3+URZ+0x22800], R8 ;  /* 0x02280008030085a7 */ /* 0x000e64000800007f */
[----:B-1----:R-:W-:Y:S05]  /*10220*/  @!P0 BRA `(.L_x_12) ;  /* 0xfffffffc00ec8947 */ /* 0x002fea000383ffff */
[----:B------:R-:W-:Y:S05]  /*10230*/  BRA `(.L_x_94) ;  /* 0xffffff1000dc7947 */ /* 0x000fea000383ffff */
.L_x_16:
[----:B-1----:R-:W-:-:S04]  /*10240*/  MOV R5, UR41 ;  /* 0x0000002900057c02 */ /* 0x002fc80008000f00 */
[----:B------:R1:W2:Y:S03]  /*10250*/  SYNCS.PHASECHK.TRANS64.TRYWAIT P1, [R5+URZ+0x22830], R8 ;  /* 0x02283008050075a7 */ /* 0x0002a6000802017f */
[----:B--2---:R-:W-:Y:S05]  /*10260*/  @!P1 NANOSLEEP.SYNCS 0x989680 ;  /* 0x009896800000995d */ /* 0x004fea0003900000 */
[----:B------:R-:W2:Y:S02]  /*10270*/  @!P1 SYNCS.PHASECHK.TRANS64 P1, [R5+URZ+0x22830], R8 ;  /* 0x02283008050095a7 */ /* 0x000ea4000802007f */
[----:B--2---:R-:W-:Y:S05]  /*10280*/  @!P1 BRA `(.L_x_16) ;  /* 0xfffffffc00ec9947 */ /* 0x004fea000383ffff */
[----:B------:R-:W-:Y:S05]  /*10290*/  BRA `(.L_x_15) ;  /* 0xffffff1000f87947 */ /* 0x000fea000383ffff */
.L_x_22:
[----:B-1----:R-:W-:-:S04]  /*102a0*/  IMAD.U32 R8, RZ, RZ, UR4 ;  /* 0x00000004ff087e24 */ /* 0x002fc8000f8e00ff */
[----:B------:R1:W2:Y:S03]  /*102b0*/  SYNCS.PHASECHK.TRANS64.TRYWAIT P1, [R8+URZ+0x22830], R3 ;  /* 0x02283003080075a7 */ /* 0x0002a6000802017f */
[----:B--2---:R-:W-:Y:S05]  /*102c0*/  @!P1 NANOSLEEP.SYNCS 0x989680 ;  /* 0x009896800000995d */ /* 0x004fea0003900000 */
[----:B------:R-:W2:Y:S02]  /*102d0*/  @!P1 SYNCS.PHASECHK.TRANS64 P1, [R8+URZ+0x22830], R3 ;  /* 0x02283003080095a7 */ /* 0x000ea4000802007f */
[----:B--2---:R-:W-:Y:S05]  /*102e0*/  @!P1 BRA `(.L_x_22) ;  /* 0xfffffffc00ec9947 */ /* 0x004fea000383ffff */
[----:B------:R-:W-:Y:S05]  /*102f0*/  BRA `(.L_x_19) ;  /* 0xffffff4c00787947 */ /* 0x000fea000383ffff */
.L_x_26:
[----:B-1----:R-:W-:-:S04]  /*10300*/  IMAD.U32 R9, RZ, RZ, UR4 ;  /* 0x00000004ff097e24 */ /* 0x002fc8000f8e00ff */
[----:B------:R1:W2:Y:S03]  /*10310*/  SYNCS.PHASECHK.TRANS64.TRYWAIT P1, [R9+URZ+0x22850], R8 ;  /* 0x02285008090075a7 */ /* 0x0002a6000802017f */
[----:B--2---:R-:W-:Y:S05]  /*10320*/  @!P1 NANOSLEEP.SYNCS 0x989680 ;  /* 0x009896800000995d */ /* 0x004fea0003900000 */
[----:B------:R-:W2:Y:S02]  /*10330*/  @!P1 SYNCS.PHASECHK.TRANS64 P1, [R9+URZ+0x22850], R8 ;  /* 0x02285008090095a7 */ /* 0x000ea4000802007f */
[----:B--2---:R-:W-:Y:S05]  /*10340*/  @!P1 BRA `(.L_x_26) ;  /* 0xfffffffc00ec9947 */ /* 0x004fea000383ffff */
[----:B------:R-:W-:Y:S05]  /*10350*/  BRA `(.L_x_23) ;  /* 0xffffff5400ac7947 */ /* 0x000fea000383ffff */
.L_x_33:
[----:B-1----:R-:W-:-:S04]  /*10360*/  IMAD.U32 R5, RZ, RZ, UR9 ;  /* 0x00000009ff057e24 */ /* 0x002fc8000f8e00ff */
[----:B------:R1:W2:Y:S03]  /*10370*/  SYNCS.PHASECHK.TRANS64.TRYWAIT P1, [R5+URZ+0x22850], R0 ;  /* 0x02285000050075a7 */ /* 0x0002a6000802017f */
[----:B--2---:R-:W-:Y:S05]  /*10380*/  @!P1 NANOSLEEP.SYNCS 0x989680 ;  /* 0x009896800000995d */ /* 0x004fea0003900000 */
[----:B------:R-:W2:Y:S02]  /*10390*/  @!P1 SYNCS.PHASECHK.TRANS64 P1, [R5+URZ+0x22850], R0 ;  /* 0x02285000050095a7 */ /* 0x000ea4000802007f */
[----:B--2---:R-:W-:Y:S05]  /*103a0*/  @!P1 BRA `(.L_x_33) ;  /* 0xfffffffc00ec9947 */ /* 0x004fea000383ffff */
[----:B------:R-:W-:Y:S05]  /*103b0*/  BRA `(.L_x_32) ;  /* 0xffffff8000107947 */ /* 0x000fea000383ffff */
.L_x_46:
[----:B------:R-:W-:Y:S01]  /*103c0*/  IMAD.MOV.U32 R13, RZ, RZ, R19 ;  /* 0x000000ffff0d7224 */ /* 0x000fe200078e0013 */
[----:B------:R-:W-:Y:S01]  /*103d0*/  MOV R12, RZ ;  /* 0x000000ff000c7202 */ /* 0x000fe20000000f00 */
[----:B------:R-:W-:Y:S02]  /*103e0*/  IMAD.MOV.U32 R11, RZ, RZ, 0x1f ;  /* 0x0000001fff0b7424 */ /* 0x000fe400078e00ff */
[----:B------:R-:W-:-:S07]  /*103f0*/  IMAD.MOV.U32 R15, RZ, RZ, -0x1 ;  /* 0xffffffffff0f7424 */ /* 0x000fce00078e00ff */
[----:B0----5:R-:W-:Y:S05]  /*10400*/  WARPSYNC.COLLECTIVE R15, `(.L_x_95) ;  /* 0x000000000f087348 */ /* 0x021fea0003c00000 */
[----:B------:R1:W2:Y:S02]  /*10410*/  SHFL.IDX P6, R14, R13, R12, R11 ;  /* 0x0000000c0d0e7389 */ /* 0x0002a400000c000b */
[----:B012--5:R-:W-:Y:S01]  /*10420*/  ENDCOLLECTIVE ;  /* 0x000000000000791b */ /* 0x027fe20003800000 */
.L_x_95:
[----:B------:R-:W-:Y:S05]  /*10430*/  BRA `(.L_x_96) ;  /* 0xffffffb800c47947 */ /* 0x000fea000383ffff */
.L_x_48:
[----:B0-----:R-:W-:-:S04]  /*10440*/  IMAD.U32 R3, RZ, RZ, UR42 ;  /* 0x0000002aff037e24 */ /* 0x001fc8000f8e00ff */
[----:B------:R0:W1:Y:S03]  /*10450*/  SYNCS.PHASECHK.TRANS64.TRYWAIT P0, [R3+URZ+0x22880], R30 ;  /* 0x0228801e030075a7 */ /* 0x000066000800017f */
[----:B-1----:R-:W-:Y:S05]  /*10460*/  @!P0 NANOSLEEP.SYNCS 0x989680 ;  /* 0x009896800000895d */ /* 0x002fea0003900000 */
[----:B------:R-:W1:Y:S02]  /*10470*/  @!P0 SYNCS.PHASECHK.TRANS64 P0, [R3+URZ+0x22880], R30 ;  /* 0x0228801e030085a7 */ /* 0x000e64000800007f */
[----:B-1----:R-:W-:Y:S05]  /*10480*/  @!P0 BRA `(.L_x_48) ;  /* 0xfffffffc00ec8947 */ /* 0x002fea000383ffff */
[----:B------:R-:W-:Y:S05]  /*10490*/  BRA `(.L_x_97) ;  /* 0xffffffc000187947 */ /* 0x000fea000383ffff */
.L_x_49:
[----:B------:R-:W-:Y:S01]  /*104a0*/  BSSY B0, `(.L_x_98) ;  /* 0x0000008000007945 */ /* 0x000fe20003800000 */
[----:B------:R-:W-:Y:S01]  /*104b0*/  IMAD.MOV.U32 R13, RZ, RZ, R17 ;  /* 0x000000ffff0d7224 */ /* 0x000fe200078e0011 */
[----:B------:R-:W-:Y:S01]  /*104c0*/  MOV R12, RZ ;  /* 0x000000ff000c7202 */ /* 0x000fe20000000f00 */
[----:B------:R-:W-:Y:S02]  /*104d0*/  IMAD.MOV.U32 R11, RZ, RZ, 0x181f ;  /* 0x0000181fff0b7424 */ /* 0x000fe400078e00ff */
[----:B------:R-:W-:-:S07]  /*104e0*/  IMAD.MOV.U32 R15, RZ, RZ, -0x1 ;  /* 0xffffffffff0f7424 */ /* 0x000fce00078e00ff */
[----:B------:R-:W-:Y:S05]  /*104f0*/  WARPSYNC.COLLECTIVE R15, `(.L_x_99) ;  /* 0x000000000f087348 */ /* 0x000fea0003c00000 */
[----:B------:R0:W1:Y:S02]  /*10500*/  SHFL.IDX P6, R14, R13, R12, R11 ;  /* 0x0000000c0d0e7389 */ /* 0x00006400000c000b */
[----:B01----:R-:W-:Y:S01]  /*10510*/  ENDCOLLECTIVE ;  /* 0x000000000000791b */ /* 0x003fe20003800000 */
.L_x_99:
[----:B------:R-:W-:Y:S05]  /*10520*/  BSYNC B0 ;  /* 0x0000000000007941 */ /* 0x000fea0003800000 */
.L_x_98:
[----:B------:R-:W-:Y:S01]  /*10530*/  IMAD.MOV.U32 R13, RZ, RZ, R16 ;  /* 0x000000ffff0d7224 */ /* 0x000fe200078e0010 */
[----:B------:R-:W-:Y:S01]  /*10540*/  MOV R12, RZ ;  /* 0x000000ff000c7202 */ /* 0x000fe20000000f00 */
[----:B------:R-:W-:Y:S01]  /*10550*/  IMAD.MOV.U32 R11, RZ, RZ, 0x181f ;  /* 0x0000181fff0b7424 */ /* 0x000fe200078e00ff */
[C---:B------:R-:W-:Y:S01]  /*10560*/  ISETP.LT.OR P1, PT, R5.reuse, 0x1, P2 ;  /* 0x000000010500780c */ /* 0x040fe20001721670 */
[----:B------:R-:W-:Y:S01]  /*10570*/  IMAD.MOV.U32 R15, RZ, RZ, -0x1 ;  /* 0xffffffffff0f7424 */ /* 0x000fe200078e00ff */
[----:B------:R-:W-:Y:S01]  /*10580*/  LOP3.LUT R0, R0, 0xffffffdf, RZ, 0xc0, !PT ;  /* 0xffffffdf00007812 */ /* 0x000fe200078ec0ff */
[----:B------:R-:W-:Y:S01]  /*10590*/  IMAD.MOV.U32 R3, RZ, RZ, R14 ;  /* 0x000000ffff037224 */ /* 0x000fe200078e000e */
[----:B------:R-:W-:Y:S01]  /*105a0*/  ISETP.GE.AND P5, PT, R5, 0x31, PT ;  /* 0x000000310500780c */ /* 0x000fe20003fa6270 */
[----:B------:R-:W-:-:S12]  /*105b0*/  VIADD R28, R34, UR42 ;  /* 0x0000002a221c7c36 */ /* 0x000fd80008000000 */
[----:B------:R-:W-:Y:S05]  /*105c0*/  WARPSYNC.COLLECTIVE R15, `(.L_x_100) ;  /* 0x000000000f087348 */ /* 0x000fea0003c00000 */
[----:B------:R0:W1:Y:S02]  /*105d0*/  SHFL.IDX P6, R14, R13, R12, R11 ;  /* 0x0000000c0d0e7389 */ /* 0x00006400000c000b */
[----:B01----:R-:W-:Y:S01]  /*105e0*/  ENDCOLLECTIVE ;  /* 0x000000000000791b */ /* 0x003fe20003800000 */
.L_x_100:
[C---:B------:R-:W-:Y:S02]  /*105f0*/  ISETP.GE.AND P4, PT, R5.reuse, 0x41, PT ;  /* 0x000000410500780c */ /* 0x040fe40003f86270 */
[----:B------:R-:W-:Y:S02]  /*10600*/  ISETP.GE.AND P3, PT, R5, 0x51, PT ;  /* 0x000000510500780c */ /* 0x000fe40003f66270 */
[----:B------:R-:W-:Y:S01]  /*10610*/  MOV R13, R17 ;  /* 0x00000011000d7202 */ /* 0x000fe20000000f00 */
[----:B------:R-:W-:Y:S01]  /*10620*/  IMAD.MOV.U32 R12, RZ, RZ, 0x1 ;  /* 0x00000001ff0c7424 */ /* 0x000fe200078e00ff */
[----:B------:R-:W-:-:S13]  /*10630*/  IADD3 R2, P0, R29, R14, RZ ;  /* 0x0000000e1d027210 */ /* 0x000fda0007f1e0ff */
[----:B------:R-:W-:Y:S05]  /*10640*/  WARPSYNC.COLLECTIVE R15, `(.L_x_101) ;  /* 0x000000000f087348 */ /* 0x000fea0003c00000 */
[----:B------:R0:W1:Y:S02]  /*10650*/  SHFL.IDX P6, R14, R13, R12, R11 ;  /* 0x0000000c0d0e7389 */ /* 0x00006400000c000b */
[----:B01----:R-:W-:Y:S01]  /*10660*/  ENDCOLLECTIVE ;  /* 0x000000000000791b */ /* 0x003fe20003800000 */
.L_x_101:
[----:B------:R-:W-:-:S05]  /*10670*/  IMAD.X R3, RZ, RZ, R3, P0 ;  /* 0x000000ffff037224 */ /* 0x000fca00000e0603 */
[----:B------:R-:W-:Y:S01]  /*10680*/  @!PT LDS RZ, [RZ] ;  /* 0x00000000fffff984 */ /* 0x000fe20000000800 */
[----:B------:R-:W-:Y:S01]  /*10690*/  @!PT LDS RZ, [RZ] ;  /* 0x00000000fffff984 */ /* 0x000fe20000000800 */
[----:B------:R-:W-:Y:S01]  /*106a0*/  @!PT LDS RZ, [RZ] ;  /* 0x00000000fffff984 */ /* 0x000fe20000000800 */
[----:B------:R0:W-:Y:S01]  /*106b0*/  LDGSTS.E.BYPASS.LTC128B.128 [R28+0xa400], desc[UR48][R2.64], !P1 ;  /* 0x0a400000021c7fae */ /* 0x0001e2000c901d70 */
[----:B------:R-:W-:Y:S01]  /*106c0*/  ISETP.LT.OR P1, PT, R5, 0x11, P2 ;  /* 0x000000110500780c */ /* 0x000fe20001721670 */
[----:B------:R-:W-:Y:S02]  /*106d0*/  IMAD.MOV.U32 R13, RZ, RZ, R16 ;  /* 0x000000ffff0d7224 */ /* 0x000fe400078e0010 */
[----:B0-----:R-:W-:-:S10]  /*106e0*/  IMAD.MOV.U32 R3, RZ, RZ, R14 ;  /* 0x000000ffff037224 */ /* 0x001fd400078e000e */
[----:B------:R-:W-:Y:S05]  /*106f0*/  WARPSYNC.COLLECTIVE R15, `(.L_x_102) ;  /* 0x000000000f087348 */ /* 0x000fea0003c00000 */
[----:B------:R0:W1:Y:S02]  /*10700*/  SHFL.IDX P6, R14, R13, R12, R11 ;  /* 0x0000000c0d0e7389 */ /* 0x00006400000c000b */
[----:B01----:R-:W-:Y:S01]  /*10710*/  ENDCOLLECTIVE ;  /* 0x000000000000791b */ /* 0x003fe20003800000 */
.L_x_102:
[----:B------:R-:W-:Y:S01]  /*10720*/  MOV R13, R17 ;  /* 0x00000011000d7202 */ /* 0x000fe20000000f00 */
[----:B------:R-:W-:Y:S01]  /*10730*/  IMAD.MOV.U32 R12, RZ, RZ, 0x2 ;  /* 0x00000002ff0c7424 */ /* 0x000fe200078e00ff */
[----:B------:R-:W-:-:S13]  /*10740*/  IADD3 R2, P0, R29, R14, RZ ;  /* 0x0000000e1d027210 */ /* 0x000fda0007f1e0ff */
[----:B------:R-:W-:Y:S05]  /*10750*/  WARPSYNC.COLLECTIVE R15, `(.L_x_103) ;  /* 0x000000000f087348 */ /* 0x000fea0003c00000 */
[----:B------:R0:W1:Y:S02]  /*10760*/  SHFL.IDX P6, R14, R13, R12, R11 ;  /* 0x0000000c0d0e7389 */ /* 0x00006400000c000b */
[----:B01----:R-:W-:Y:S01]  /*10770*/  ENDCOLLECTIVE ;  /* 0x000000000000791b */ /* 0x003fe20003800000 */
.L_x_103:
        /* <DEDUP_REMOVED lines=11> */
.L_x_104:
[----:B------:R-:W-:Y:S01]  /*10830*/  MOV R13, R17 ;  /* 0x00000011000d7202 */ /* 0x000fe20000000f00 */
[----:B------:R-:W-:Y:S01]  /*10840*/  IMAD.MOV.U32 R12, RZ, RZ, 0x3 ;  /* 0x00000003ff0c7424 */ /* 0x000fe200078e00ff */
[----:B------:R-:W-:-:S13]  /*10850*/  IADD3 R2, P0, R29, R14, RZ ;  /* 0x0000000e1d027210 */ /* 0x000fda0007f1e0ff */
[----:B------:R-:W-:Y:S05]  /*10860*/  WARPSYNC.COLLECTIVE R15, `(.L_x_105) ;  /* 0x000000000f087348 */ /* 0x000fea0003c00000 */
[----:B------:R0:W1:Y:S02]  /*10870*/  SHFL.IDX P6, R14, R13, R12, R11 ;  /* 0x0000000c0d0e7389 */ /* 0x00006400000c000b */
[----:B01----:R-:W-:Y:S01]  /*10880*/  ENDCOLLECTIVE ;  /* 0x000000000000791b */ /* 0x003fe20003800000 */
.L_x_105:
        /* <DEDUP_REMOVED lines=11> */
.L_x_106:
[----:B------:R-:W-:Y:S01]  /*10940*/  MOV R13, R17 ;  /* 0x00000011000d7202 */ /* 0x000fe20000000f00 */
[----:B------:R-:W-:Y:S01]  /*10950*/  IMAD.MOV.U32 R12, RZ, RZ, 0x4 ;  /* 0x00000004ff0c7424 */ /* 0x000fe200078e00ff */
[----:B------:R-:W-:-:S13]  /*10960*/  IADD3 R2, P0, R29, R14, RZ ;  /* 0x0000000e1d027210 */ /* 0x000fda0007f1e0ff */
[----:B------:R-:W-:Y:S05]  /*10970*/  WARPSYNC.COLLECTIVE R15, `(.L_x_107) ;  /* 0x000000000f087348 */ /* 0x000fea0003c00000 */
[----:B------:R0:W1:Y:S02]  /*10980*/  SHFL.IDX P6, R14, R13, R12, R11 ;  /* 0x0000000c0d0e7389 */ /* 0x00006400000c000b */
[----:B01----:R-:W-:Y:S01]  /*10990*/  ENDCOLLECTIVE ;  /* 0x000000000000791b */ /* 0x003fe20003800000 */
.L_x_107:
        /* <DEDUP_REMOVED lines=11> */
.L_x_108:
[----:B------:R-:W-:Y:S01]  /*10a50*/  MOV R13, R17 ;  /* 0x00000011000d7202 */ /* 0x000fe20000000f00 */
[----:B------:R-:W-:Y:S01]  /*10a60*/  IMAD.MOV.U32 R12, RZ, RZ, 0x5 ;  /* 0x00000005ff0c7424 */ /* 0x000fe200078e00ff */
[----:B------:R-:W-:-:S13]  /*10a70*/  IADD3 R2, P0, R29, R14, RZ ;  /* 0x0000000e1d027210 */ /* 0x000fda0007f1e0ff */
[----:B------:R-:W-:Y:S05]  /*10a80*/  WARPSYNC.COLLECTIVE R15, `(.L_x_109) ;  /* 0x000000000f087348 */ /* 0x000fea0003c00000 */
[----:B------:R0:W1:Y:S02]  /*10a90*/  SHFL.IDX P6, R14, R13, R12, R11 ;  /* 0x0000000c0d0e7389 */ /* 0x00006400000c000b */
[----:B01----:R-:W-:Y:S01]  /*10aa0*/  ENDCOLLECTIVE ;  /* 0x000000000000791b */ /* 0x003fe20003800000 */
.L_x_109:
        /* <DEDUP_REMOVED lines=11> */
.L_x_110:
[----:B------:R-:W-:Y:S01]  /*10b60*/  MOV R13, R17 ;  /* 0x00000011000d7202 */ /* 0x000fe20000000f00 */
[----:B------:R-:W-:Y:S01]  /*10b70*/  IMAD.MOV.U32 R12, RZ, RZ, 0x6 ;  /* 0x00000006ff0c7424 */ /* 0x000fe200078e00ff */
[----:B------:R-:W-:-:S13]  /*10b80*/  IADD3 R2, P0, R29, R14, RZ ;  /* 0x0000000e1d027210 */ /* 0x000fda0007f1e0ff */
[----:B------:R-:W-:Y:S05]  /*10b90*/  WARPSYNC.COLLECTIVE R15, `(.L_x_111) ;  /* 0x000000000f087348 */ /* 0x000fea0003c00000 */
[----:B------:R0:W1:Y:S02]  /*10ba0*/  SHFL.IDX P6, R14, R13, R12, R11 ;  /* 0x0000000c0d0e7389 */ /* 0x00006400000c000b */
[----:B01----:R-:W-:Y:S01]  /*10bb0*/  ENDCOLLECTIVE ;  /* 0x000000000000791b */ /* 0x003fe20003800000 */
.L_x_111:
        /* <DEDUP_REMOVED lines=11> */
.L_x_112:
[----:B------:R-:W-:Y:S02]  /*10c70*/  IMAD.MOV.U32 R13, RZ, RZ, R17 ;  /* 0x000000ffff0d7224 */ /* 0x000fe400078e0011 */
[----:B------:R-:W-:Y:S02]  /*10c80*/  IMAD.MOV.U32 R12, RZ, RZ, 0x7 ;  /* 0x00000007ff0c7424 */ /* 0x000fe400078e00ff */
[----:B------:R-:W-:-:S07]  /*10c90*/  IMAD.MOV.U32 R2, RZ, RZ, R14 ;  /* 0x000000ffff027224 */ /* 0x000fce00078e000e */
[----:B------:R-:W-:Y:S05]  /*10ca0*/  WARPSYNC.COLLECTIVE R15, `(.L_x_113) ;  /* 0x000000000f087348 */ /* 0x000fea0003c00000 */
[----:B------:R0:W1:Y:S02]  /*10cb0*/  SHFL.IDX P6, R14, R13, R12, R11 ;  /* 0x0000000c0d0e7389 */ /* 0x00006400000c000b */
[----:B01----:R-:W-:Y:S01]  /*10cc0*/  ENDCOLLECTIVE ;  /* 0x000000000000791b */ /* 0x003fe20003800000 */
.L_x_113:
[----:B------:R-:W-:-:S04]  /*10cd0*/  IADD3 R2, P0, R29, R2, RZ ;  /* 0x000000021d027210 */ /* 0x000fc80007f1e0ff */
[----:B------:R-:W-:-:S05]  /*10ce0*/  IADD3.X R3, RZ, R3, RZ, P0, !PT ;  /* 0x00000003ff037210 */ /* 0x000fca00007fe4ff */
[----:B------:R-:W-:Y:S01]  /*10cf0*/  @!PT LDS RZ, [RZ] ;  /* 0x00000000fffff984 */ /* 0x000fe20000000800 */
[----:B------:R-:W-:Y:S01]  /*10d00*/  @!PT LDS RZ, [RZ] ;  /* 0x00000000fffff984 */ /* 0x000fe20000000800 */
[----:B------:R-:W-:Y:S01]  /*10d10*/  @!PT LDS RZ, [RZ] ;  /* 0x00000000fffff984 */ /* 0x000fe20000000800 */
[----:B------:R0:W-:Y:S01]  /*10d20*/  LDGSTS.E.BYPASS.LTC128B.128 [R28+0xd400], desc[UR48][R2.64], !P1 ;  /* 0x0d400000021c7fae */ /* 0x0001e2000c901d70 */
[----:B------:R-:W-:Y:S01]  /*10d30*/  ISETP.LT.OR P1, PT, R5, 0x71, P2 ;  /* 0x000000710500780c */ /* 0x000fe20001721670 */
[----:B------:R-:W-:Y:S02]  /*10d40*/  IMAD.MOV.U32 R13, RZ, RZ, R16 ;  /* 0x000000ffff0d7224 */ /* 0x000fe400078e0010 */
[----:B------:R-:W-:-:S10]  /*10d50*/  IMAD.MOV.U32 R17, RZ, RZ, R14 ;  /* 0x000000ffff117224 */ /* 0x000fd400078e000e */
[----:B0-----:R-:W-:Y:S05]  /*10d60*/  WARPSYNC.COLLECTIVE R15, `(.L_x_114) ;  /* 0x000000000f087348 */ /* 0x001fea0003c00000 */
[----:B------:R1:W2:Y:S02]  /*10d70*/  SHFL.IDX P6, R14, R13, R12, R11 ;  /* 0x0000000c0d0e7389 */ /* 0x0002a400000c000b */
[----:B012---:R-:W-:Y:S01]  /*10d80*/  ENDCOLLECTIVE ;  /* 0x000000000000791b */ /* 0x007fe20003800000 */
.L_x_114:
[----:B------:R-:W-:Y:S02]  /*10d90*/  IMAD.MOV.U32 R13, RZ, RZ, R7 ;  /* 0x000000ffff0d7224 */ /* 0x000fe400078e0007 */
[----:B------:R-:W-:Y:S01]  /*10da0*/  IMAD.MOV.U32 R12, RZ, RZ, RZ ;  /* 0x000000ffff0c7224 */ /* 0x000fe200078e00ff */
[----:B------:R-:W-:-:S04]  /*10db0*/  MOV R11, R14 ;  /* 0x0000000e000b7202 */ /* 0x000fc80000000f00 */
[----:B------:R-:W-:Y:S01]  /*10dc0*/  IADD3 R2, P0, R29, R11, RZ ;  /* 0x0000000b1d027210 */ /* 0x000fe20007f1e0ff */
[----:B------:R-:W-:-:S04]  /*10dd0*/  IMAD.MOV.U32 R11, RZ, RZ, 0x181f ;  /* 0x0000181fff0b7424 */ /* 0x000fc800078e00ff */
[----:B------:R-:W-:-:S08]  /*10de0*/  IMAD.X R3, RZ, RZ, R17, P0 ;  /* 0x000000ffff037224 */ /* 0x000fd000000e0611 */
[----:B------:R-:W-:Y:S05]  /*10df0*/  WARPSYNC.COLLECTIVE R15, `(.L_x_115) ;  /* 0x000000000f087348 */ /* 0x000fea0003c00000 */
[----:B------:R0:W1:Y:S02]  /*10e00*/  SHFL.IDX P6, R14, R13, R12, R11 ;  /* 0x0000000c0d0e7389 */ /* 0x00006400000c000b */
[----:B01----:R-:W-:Y:S01]  /*10e10*/  ENDCOLLECTIVE ;  /* 0x000000000000791b */ /* 0x003fe20003800000 */
.L_x_115:
[----:B------:R-:W-:Y:S01]  /*10e20*/  @!PT LDS RZ, [RZ] ;  /* 0x00000000fffff984 */ /* 0x000fe20000000800 */
[----:B------:R-:W-:Y:S01]  /*10e30*/  @!PT LDS RZ, [RZ] ;  /* 0x00000000fffff984 */ /* 0x000fe20000000800 */
[----:B------:R-:W-:Y:S01]  /*10e40*/  @!PT LDS RZ, [RZ] ;  /* 0x00000000fffff984 */ /* 0x000fe20000000800 */
[----:B------:R0:W-:Y:S01]  /*10e50*/  LDGSTS.E.BYPASS.LTC128B.128 [R28+0xdc00], desc[UR48][R2.64], !P1 ;  /* 0x0dc00000021c7fae */ /* 0x0001e2000c901d70 */
[----:B------:R-:W-:Y:S01]  /*10e60*/  ISETP.LT.OR P1, PT, R5, 0x81, P2 ;  /* 0x000000810500780c */ /* 0x000fe20001721670 */
[----:B------:R-:W-:Y:S01]  /*10e70*/  IMAD.MOV.U32 R13, RZ, RZ, R4 ;  /* 0x000000ffff0d7224 */ /* 0x000fe200078e0004 */
[----:B------:R-:W-:-:S11]  /*10e80*/  MOV R16, R14 ;  /* 0x0000000e00107202 */ /* 0x000fd60000000f00 */
[----:B0-----:R-:W-:Y:S05]  /*10e90*/  WARPSYNC.COLLECTIVE R15, `(.L_x_116) ;  /* 0x000000000f087348 */ /* 0x001fea0003c00000 */
[----:B------:R1:W2:Y:S02]  /*10ea0*/  SHFL.IDX P6, R14, R13, R12, R11 ;  /* 0x0000000c0d0e7389 */ /* 0x0002a400000c000b */
[----:B012---:R-:W-:Y:S01]  /*10eb0*/  ENDCOLLECTIVE ;  /* 0x000000000000791b */ /* 0x007fe20003800000 */
.L_x_116:
[----:B------:R-:W-:Y:S02]  /*10ec0*/  IMAD.MOV.U32 R13, RZ, RZ, R7 ;  /* 0x000000ffff0d7224 */ /* 0x000fe400078e0007 */
[----:B------:R-:W-:-:S05]  /*10ed0*/  IMAD.MOV.U32 R12, RZ, RZ, R14 ;  /* 0x000000ffff0c7224 */ /* 0x000fca00078e000e */
[----:B------:R-:W-:Y:S02]  /*10ee0*/  IADD3 R2, P0, R29, R12, RZ ;  /* 0x0000000c1d027210 */ /* 0x000fe40007f1e0ff */
[----:B------:R-:W-:-:S03]  /*10ef0*/  MOV R12, 0x1 ;  /* 0x00000001000c7802 */ /* 0x000fc60000000f00 */
[----:B------:R-:W-:Y:S01]  /*10f00*/  IMAD.X R3, RZ, RZ, R16, P0 ;  /* 0x000000ffff037224 */ /* 0x000fe200000e0610 */
[----:B------:R-:W-:-:S13]  /*10f10*/  ISETP.GE.AND P0, PT, R5, 0x21, PT ;  /* 0x000000210500780c */ /* 0x000fda0003f06270 */
[----:B------:R-:W-:Y:S05]  /*10f20*/  WARPSYNC.COLLECTIVE R15, `(.L_x_117) ;  /* 0x000000000f087348 */ /* 0x000fea0003c00000 */
[----:B------:R0:W1:Y:S02]  /*10f30*/  SHFL.IDX P6, R14, R13, R12, R11 ;  /* 0x0000000c0d0e7389 */ /* 0x00006400000c000b */
[----:B01----:R-:W-:Y:S01]  /*10f40*/  ENDCOLLECTIVE ;  /* 0x000000000000791b */ /* 0x003fe20003800000 */
.L_x_117:
[----:B------:R-:W-:Y:S01]  /*10f50*/  @!PT LDS RZ, [RZ] ;  /* 0x00000000fffff984 */ /* 0x000fe20000000800 */
[----:B------:R-:W-:Y:S01]  /*10f60*/  @!PT LDS RZ, [RZ] ;  /* 0x00000000fffff984 */ /* 0x000fe20000000800 */
[----:B------:R-:W-:Y:S01]  /*10f70*/  @!PT LDS RZ, [RZ] ;  /* 0x00000000fffff984 */ /* 0x000fe20000000800 */
[----:B------:R0:W-:Y:S01]  /*10f80*/  LDGSTS.E.BYPASS.LTC128B.128 [R28+0xe400], desc[UR48][R2.64], !P1 ;  /* 0x0e400000021c7fae */ /* 0x0001e2000c901d70 */
[----:B------:R-:W-:Y:S01]  /*10f90*/  ISETP.GE.AND P1, PT, R5, 0x11, PT ;  /* 0x000000110500780c */ /* 0x000fe20003f26270 */
[----:B------:R-:W-:-:S12]  /*10fa0*/  IMAD.MOV.U32 R13, RZ, RZ, R4 ;  /* 0x000000ffff0d7224 */ /* 0x000fd800078e0004 */
[----:B------:R-:W-:Y:S02]  /*10fb0*/  @P1 LOP3.LUT R0, R0, 0x20, RZ, 0xfc, !PT ;  /* 0x0000002000001812 */ /* 0x000fe400078efcff */
[----:B------:R-:W-:Y:S02]  /*10fc0*/  ISETP.GE.AND P1, PT, R5, 0x81, PT ;  /* 0x000000810500780c */ /* 0x000fe40003f26270 */
[----:B------:R-:W-:Y:S01]  /*10fd0*/  LOP3.LUT R0, R0, 0xffffffef, RZ, 0xc0, !PT ;  /* 0xffffffef00007812 */ /* 0x000fe200078ec0ff */
[----:B0-----:R-:W-:-:S10]  /*10fe0*/  IMAD.MOV.U32 R7, RZ, RZ, R14 ;  /* 0x000000ffff077224 */ /* 0x001fd400078e000e */
[----:B------:R-:W-:Y:S05]  /*10ff0*/  WARPSYNC.COLLECTIVE R15, `(.L_x_118) ;  /* 0x000000000f087348 */ /* 0x000fea0003c00000 */
[----:B------:R0:W1:Y:S02]  /*11000*/  SHFL.IDX P6, R14, R13, R12, R11 ;  /* 0x0000000c0d0e7389 */ /* 0x00006400000c000b */
[----:B01----:R-:W-:Y:S01]  /*11010*/  ENDCOLLECTIVE ;  /* 0x000000000000791b */ /* 0x003fe20003800000 */
.L_x_118:
[----:B------:R-:W-:Y:S02]  /*11020*/  @P0 LOP3.LUT R0, R0, 0x10, RZ, 0xfc, !PT ;  /* 0x0000001000000812 */ /* 0x000fe400078efcff */
[C---:B------:R-:W-:Y:S02]  /*11030*/  ISETP.GE.AND P0, PT, R5.reuse, 0x71, PT ;  /* 0x000000710500780c */ /* 0x040fe40003f06270 */
[----:B------:R-:W-:Y:S02]  /*11040*/  LOP3.LUT R0, R0, 0xffffffbf, RZ, 0xc0, !PT ;  /* 0xffffffbf00007812 */ /* 0x000fe400078ec0ff */
[----:B------:R-:W-:-:S13]  /*11050*/  ISETP.GE.AND P6, PT, R5, 0x61, PT ;  /* 0x000000610500780c */ /* 0x000fda0003fc6270 */
[----:B------:R-:W-:Y:S02]  /*11060*/  @P6 LOP3.LUT R0, R0, 0x40, RZ, 0xfc, !PT ;  /* 0x0000004000006812 */ /* 0x000fe400078efcff */
[----:B------:R-:W-:Y:S02]  /*11070*/  ISETP.GE.AND P6, PT, R5, 0x91, PT ;  /* 0x000000910500780c */ /* 0x000fe40003fc6270 */
[----:B------:R-:W-:-:S11]  /*11080*/  LOP3.LUT R0, R0, 0xfffffeff, RZ, 0xc0, !PT ;  /* 0xfffffeff00007812 */ /* 0x000fd600078ec0ff */
[----:B------:R-:W-:Y:S01]  /*11090*/  @P6 LOP3.LUT R0, R0, 0x100, RZ, 0xfc, !PT ;  /* 0x0000010000006812 */ /* 0x000fe200078efcff */
[----:B------:R-:W-:Y:S06]  /*110a0*/  BRA `(.L_x_119) ;  /* 0xffffffbc00087947 */ /* 0x000fec000383ffff */
.L_x_52:
[----:B0-----:R-:W-:-:S04]  /*110b0*/  IMAD.U32 R3, RZ, RZ, UR42 ;  /* 0x0000002aff037e24 */ /* 0x001fc8000f8e00ff */
[----:B------:R0:W1:Y:S03]  /*110c0*/  SYNCS.PHASECHK.TRANS64.TRYWAIT P2, [R3+URZ+0x22840], R30 ;  /* 0x0228401e030075a7 */ /* 0x000066000804017f */
[----:B-1----:R-:W-:Y:S05]  /*110d0*/  @!P2 NANOSLEEP.SYNCS 0x989680 ;  /* 0x009896800000a95d */ /* 0x002fea0003900000 */
[----:B------:R-:W1:Y:S02]  /*110e0*/  @!P2 SYNCS.PHASECHK.TRANS64 P2, [R3+URZ+0x22840], R30 ;  /* 0x0228401e0300a5a7 */ /* 0x000e64000804007f */
[----:B-1----:R-:W-:Y:S05]  /*110f0*/  @!P2 BRA `(.L_x_52) ;  /* 0xfffffffc00eca947 */ /* 0x002fea000383ffff */
[----:B------:R-:W-:Y:S05]  /*11100*/  BRA `(.L_x_120) ;  /* 0xffffffbc00447947 */ /* 0x000fea000383ffff */
.L_x_53:
        /* <DEDUP_REMOVED lines=8> */
.L_x_122:
[----:B------:R-:W-:Y:S05]  /*11190*/  BSYNC B0 ;  /* 0x0000000000007941 */ /* 0x000fea0003800000 */
.L_x_121:
[----:B------:R-:W-:Y:S01]  /*111a0*/  IMAD.MOV.U32 R13, RZ, RZ, R7 ;  /* 0x000000ffff0d7224 */ /* 0x000fe200078e0007 */
[----:B------:R-:W-:Y:S01]  /*111b0*/  MOV R12, RZ ;  /* 0x000000ff000c7202 */ /* 0x000fe20000000f00 */
[----:B------:R-:W-:Y:S01]  /*111c0*/  IMAD.MOV.U32 R11, RZ, RZ, 0x181f ;  /* 0x0000181fff0b7424 */ /* 0x000fe200078e00ff */
[----:B------:R-:W-:Y:S01]  /*111d0*/  P2R R8, PR, RZ, 0x2 ;  /* 0x00000002ff087803 */ /* 0x000fe20000000000 */
[----:B------:R-:W-:Y:S01]  /*111e0*/  IMAD.MOV.U32 R15, RZ, RZ, -0x1 ;  /* 0xffffffffff0f7424 */ /* 0x000fe200078e00ff */
[----:B------:R-:W-:Y:S01]  /*111f0*/  ISETP.GE.AND P1, PT, R29, R16, PT ;  /* 0x000000101d00720c */ /* 0x000fe20003f26270 */
[----:B------:R-:W-:Y:S01]  /*11200*/  IMAD.MOV.U32 R2, RZ, RZ, R14 ;  /* 0x000000ffff027224 */ /* 0x000fe200078e000e */
[----:B------:R-:W-:-:S11]  /*11210*/  P2R R9, PR, RZ, 0x1 ;  /* 0x00000001ff097803 */ /* 0x000fd60000000000 */
[----:B------:R-:W-:Y:S05]  /*11220*/  WARPSYNC.COLLECTIVE R15, `(.L_x_123) ;  /* 0x000000000f087348 */ /* 0x000fea0003c00000 */
[----:B------:R0:W1:Y:S02]  /*11230*/  SHFL.IDX P6, R14, R13, R12, R11 ;  /* 0x0000000c0d0e7389 */ /* 0x00006400000c000b */
[----:B01----:R-:W-:Y:S01]  /*11240*/  ENDCOLLECTIVE ;  /* 0x000000000000791b */ /* 0x003fe20003800000 */
.L_x_123:
[C---:B------:R-:W-:Y:S02]  /*11250*/  LOP3.LUT P0, RZ, R0.reuse, 0x20, RZ, 0xc0, !PT ;  /* 0x0000002000ff7812 */ /* 0x040fe4000780c0ff */
[----:B------:R-:W-:Y:S01]  /*11260*/  MOV R13, R6 ;  /* 0x00000006000d7202 */ /* 0x000fe20000000f00 */
[----:B------:R-:W-:Y:S01]  /*11270*/  IMAD.MOV.U32 R12, RZ, RZ, 0x1 ;  /* 0x00000001ff0c7424 */ /* 0x000fe200078e00ff */
[----:B------:R-:W-:-:S13]  /*11280*/  LOP3.LUT P6, RZ, R0, 0x80, RZ, 0xc0, !PT ;  /* 0x0000008000ff7812 */ /* 0x000fda00078cc0ff */
[----:B------:R-:W-:-:S05]  /*11290*/  @P6 IADD3 R14, P2, R29, R14, RZ ;  /* 0x0000000e1d0e6210 */ /* 0x000fca0007f5e0ff */
[----:B------:R-:W-:Y:S02]  /*112a0*/  @P6 IMAD.X R3, RZ, RZ, R2, P2 ;  /* 0x000000ffff036224 */ /* 0x000fe400010e0602 */
[----:B------:R-:W-:-:S05]  /*112b0*/  @P6 IMAD.MOV.U32 R2, RZ, RZ, R14 ;  /* 0x000000ffff026224 */ /* 0x000fca00078e000e */
[----:B------:R-:W-:Y:S01]  /*112c0*/  @!PT LDS RZ, [RZ] ;  /* 0x00000000fffff984 */ /* 0x000fe20000000800 */
[----:B------:R-:W-:Y:S01]  /*112d0*/  @!PT LDS RZ, [RZ] ;  /* 0x00000000fffff984 */ /* 0x000fe20000000800 */
[----:B------:R-:W-:Y:S01]  /*112e0*/  @!PT LDS RZ, [RZ] ;  /* 0x00000000fffff984 */ /* 0x000fe20000000800 */
[----:B------:R0:W-:Y:S01]  /*112f0*/  @P6 LDGSTS.E.BYPASS.LTC128B.128 [R28+0x18400], desc[UR48][R2.64], !P1 ;  /* 0x18400000021c6fae */ /* 0x0001e2000c901d70 */
[----:B------:R-:W-:-:S13]  /*11300*/  LOP3.LUT P1, RZ, R0, 0x10, RZ, 0xc0, !PT ;  /* 0x0000001000ff7812 */ /* 0x000fda000782c0ff */
[----:B0-----:R-:W-:Y:S05]  /*11310*/  WARPSYNC.COLLECTIVE R15, `(.L_x_124) ;  /* 0x000000000f087348 */ /* 0x001fea0003c00000 */
[----:B------:R1:W2:Y:S02]  /*11320*/  SHFL.IDX P6, R14, R13, R12, R11 ;  /* 0x0000000c0d0e7389 */ /* 0x0002a400000c000b */
[----:B012---:R-:W-:Y:S01]  /*11330*/  ENDCOLLECTIVE ;  /* 0x000000000000791b */ /* 0x007fe20003800000 */
.L_x_124:
[----:B------:R-:W-:Y:S02]  /*11340*/  IMAD.MOV.U32 R13, RZ, RZ, R7 ;  /* 0x000000ffff0d7224 */ /* 0x000fe400078e0007 */
[----:B------:R-:W-:-:S07]  /*11350*/  IMAD.MOV.U32 R10, RZ, RZ, R14 ;  /* 0x000000ffff0a7224 */ /* 0x000fce00078e000e */
[----:B------:R-:W-:Y:S05]  /*11360*/  WARPSYNC.COLLECTIVE R15, `(.L_x_125) ;  /* 0x000000000f087348 */ /* 0x000fea0003c00000 */
[----:B------:R0:W1:Y:S02]  /*11370*/  SHFL.IDX P6, R14, R13, R12, R11 ;  /* 0x0000000c0d0e7389 */ /* 0x00006400000c000b */
[----:B01----:R-:W-:Y:S01]  /*11380*/  ENDCOLLECTIVE ;  /* 0x000000000000791b */ /* 0x003fe20003800000 */
.L_x_125:
[----:B------:R-:W-:Y:S01]  /*11390*/  MOV R13, R6 ;  /* 0x00000006000d7202 */ /* 0x000fe20000000f00 */
[----:B------:R-:W-:Y:S01]  /*113a0*/  IMAD.MOV.U32 R12, RZ, RZ, 0x2 ;  /* 0x00000002ff0c7424 */ /* 0x000fe200078e00ff */
[C---:B------:R-:W-:Y:S02]  /*113b0*/  ISETP.GE.AND P6, PT, R29.reuse, R16, PT ;  /* 0x000000101d00720c */ /* 0x040fe40003fc6270 */
[----:B------:R-:W-:-:S05]  /*113c0*/  @P0 IADD3 R2, P2, R29, R14, RZ ;  /* 0x0000000e1d020210 */ /* 0x000fca0007f5e0ff */
[----:B------:R-:W-:-:S06]  /*113d0*/  @P0 IMAD.X R3, RZ, RZ, R10, P2 ;  /* 0x000000ffff030224 */ /* 0x000fcc00010e060a */
[----:B------:R-:W-:Y:S01]  /*113e0*/  @!PT LDS RZ, [RZ] ;  /* 0x00000000fffff984 */ /* 0x000fe20000000800 */
[----:B------:R-:W-:Y:S01]  /*113f0*/  @!PT LDS RZ, [RZ] ;  /* 0x00000000fffff984 */ /* 0x000fe20000000800 */
[----:B------:R-:W-:Y:S01]  /*11400*/  @!PT LDS RZ, [RZ] ;  /* 0x00000000fffff984 */ /* 0x000fe20000000800 */
[----:B------:R0:W-:Y:S01]  /*11410*/  @P0 LDGSTS.E.BYPASS.LTC128B.128 [R28+0x18c00], desc[UR48][R2.64], !P6 ;  /* 0x18c00000021c0fae */ /* 0x0001e2000f101d70 */
[----:B------:R-:W-:-:S13]  /*11420*/  ISETP.NE.AND P0, PT, R9, RZ, PT ;  /* 0x000000ff0900720c */ /* 0x000fda0003f05270 */
[----:B0-----:R-:W-:Y:S05]  /*11430*/  WARPSYNC.COLLECTIVE R15, `(.L_x_126) ;  /* 0x000000000f087348 */ /* 0x001fea0003c00000 */
[----:B------:R1:W2:Y:S02]  /*11440*/  SHFL.IDX P6, R14, R13, R12, R11 ;  /* 0x0000000c0d0e7389 */ /* 0x0002a400000c000b */
[----:B012---:R-:W-:Y:S01]  /*11450*/  ENDCOLLECTIVE ;  /* 0x000000000000791b */ /* 0x007fe20003800000 */
.L_x_126:
[----:B------:R-:W-:Y:S02]  /*11460*/  IMAD.MOV.U32 R13, RZ, RZ, R7 ;  /* 0x000000ffff0d7224 */ /* 0x000fe400078e0007 */
[----:B------:R-:W-:-:S07]  /*11470*/  IMAD.MOV.U32 R9, RZ, RZ, R14 ;  /* 0x000000ffff097224 */ /* 0x000fce00078e000e */
[----:B------:R-:W-:Y:S05]  /*11480*/  WARPSYNC.COLLECTIVE R15, `(.L_x_127) ;  /* 0x000000000f087348 */ /* 0x000fea0003c00000 */
[----:B------:R0:W1:Y:S02]  /*11490*/  SHFL.IDX P6, R14, R13, R12, R11 ;  /* 0x0000000c0d0e7389 */ /* 0x00006400000c000b */
[----:B01----:R-:W-:Y:S01]  /*114a0*/  ENDCOLLECTIVE ;  /* 0x000000000000791b */ /* 0x003fe20003800000 */
.L_x_127:
[----:B------:R-:W-:Y:S02]  /*114b0*/  IMAD.MOV.U32 R13, RZ, RZ, R6 ;  /* 0x000000ffff0d7224 */ /* 0x000fe400078e0006 */
[----:B------:R-:W-:Y:S01]  /*114c0*/  IMAD.MOV.U32 R12, RZ, RZ, 0x3 ;  /* 0x00000003ff0c7424 */ /* 0x000fe200078e00ff */
[C---:B------:R-:W-:Y:S02]  /*114d0*/  @P1 IADD3 R14, P2, R29.reuse, R14, RZ ;  /* 0x0000000e1d0e1210 */ /* 0x040fe40007f5e0ff */
[----:B------:R-:W-:Y:S02]  /*114e0*/  ISETP.GE.AND P6, PT, R29, R16, PT ;  /* 0x000000101d00720c */ /* 0x000fe40003fc6270 */
[----:B------:R-:W-:Y:S01]  /*114f0*/  @P1 MOV R2, R14 ;  /* 0x0000000e00021202 */ /* 0x000fe20000000f00 */
[----:B------:R-:W-:-:S04]  /*11500*/  @P1 IMAD.X R9, RZ, RZ, R9, P2 ;  /* 0x000000ffff091224 */ /* 0x000fc800010e0609 */
[----:B------:R-:W-:-:S06]  /*11510*/  @P1 IMAD.MOV.U32 R3, RZ, RZ, R9 ;  /* 0x000000ffff031224 */ /* 0x000fcc00078e0009 */
        /* <DEDUP_REMOVED lines=8> */
.L_x_128:
[----:B------:R-:W-:Y:S01]  /*115a0*/  MOV R13, R7 ;  /* 0x00000007000d7202 */ /* 0x000fe20000000f00 */
[----:B------:R-:W-:-:S07]  /*115b0*/  IMAD.MOV.U32 R8, RZ, RZ, R14 ;  /* 0x000000ffff087224 */ /* 0x000fce00078e000e */
[----:B------:R-:W-:Y:S05]  /*115c0*/  WARPSYNC.COLLECTIVE R15, `(.L_x_129) ;  /* 0x000000000f087348 */ /* 0x000fea0003c00000 */
[----:B------:R0:W1:Y:S02]  /*115d0*/  SHFL.IDX P6, R14, R13, R12, R11 ;  /* 0x0000000c0d0e7389 */ /* 0x00006400000c000b */
[----:B01----:R-:W-:Y:S01]  /*115e0*/  ENDCOLLECTIVE ;  /* 0x000000000000791b */ /* 0x003fe20003800000 */
.L_x_129:
[----:B------:R-:W-:Y:S01]  /*115f0*/  IMAD.MOV.U32 R13, RZ, RZ, R6 ;  /* 0x000000ffff0d7224 */ /* 0x000fe200078e0006 */
[----:B------:R-:W-:Y:S02]  /*11600*/  MOV R12, 0x4 ;  /* 0x00000004000c7802 */ /* 0x000fe40000000f00 */
[C---:B------:R-:W-:Y:S02]  /*11610*/  @P5 IADD3 R14, P2, R29.reuse, R14, RZ ;  /* 0x0000000e1d0e5210 */ /* 0x040fe40007f5e0ff */
[----:B------:R-:W-:-:S03]  /*11620*/  ISETP.GE.AND P6, PT, R29, R16, PT ;  /* 0x000000101d00720c */ /* 0x000fc60003fc6270 */
[----:B------:R-:W-:Y:S02]  /*11630*/  @P5 IMAD.X R9, RZ, RZ, R8, P2 ;  /* 0x000000ffff095224 */ /* 0x000fe400010e0608 */
[----:B------:R-:W-:Y:S02]  /*11640*/  @P5 IMAD.MOV.U32 R2, RZ, RZ, R14 ;  /* 0x000000ffff025224 */ /* 0x000fe400078e000e */
[----:B------:R-:W-:-:S06]  /*11650*/  @P5 IMAD.MOV.U32 R3, RZ, RZ, R9 ;  /* 0x000000ffff035224 */ /* 0x000fcc00078e0009 */
[----:B------:R-:W-:Y:S01]  /*11660*/  @!PT LDS RZ, [RZ] ;  /* 0x00000000fffff984 */ /* 0x000fe20000000800 */
[----:B------:R-:W-:Y:S01]  /*11670*/  @!PT LDS RZ, [RZ] ;  /* 0x00000000fffff984 */ /* 0x000fe20000000800 */
[----:B------:R-:W-:Y:S01]  /*11680*/  @!PT LDS RZ, [RZ] ;  /* 0x00000000fffff984 */ /* 0x000fe20000000800 */
[----:B------:R0:W-:Y:S01]  /*11690*/  @P5 LDGSTS.E.BYPASS.LTC128B.128 [R28+0x19c00], desc[UR48][R2.64], !P6 ;  /* 0x19c00000021c5fae */ /* 0x0001e2000f101d70 */
[----:B------:R-:W-:-:S13]  /*116a0*/  ISETP.GE.AND P5, PT, R29, R16, PT ;  /* 0x000000101d00720c */ /* 0x000fda0003fa6270 */
[----:B0-----:R-:W-:Y:S05]  /*116b0*/  WARPSYNC.COLLECTIVE R15, `(.L_x_130) ;  /* 0x000000000f087348 */ /* 0x001fea0003c00000 */
[----:B------:R1:W2:Y:S02]  /*116c0*/  SHFL.IDX P6, R14, R13, R12, R11 ;  /* 0x0000000c0d0e7389 */ /* 0x0002a400000c000b */
[----:B012---:R-:W-:Y:S01]  /*116d0*/  ENDCOLLECTIVE ;  /* 0x000000000000791b */ /* 0x007fe20003800000 */
.L_x_130:
[----:B------:R-:W-:Y:S02]  /*116e0*/  IMAD.MOV.U32 R13, RZ, RZ, R7 ;  /* 0x000000ffff0d7224 */ /* 0x000fe400078e0007 */
[----:B------:R-:W-:-:S07]  /*116f0*/  IMAD.MOV.U32 R8, RZ, RZ, R14 ;  /* 0x000000ffff087224 */ /* 0x000fce00078e000e */
[----:B------:R-:W-:Y:S05]  /*11700*/  WARPSYNC.COLLECTIVE R15, `(.L_x_131) ;  /* 0x000000000f087348 */ /* 0x000fea0003c00000 */
[----:B------:R0:W1:Y:S02]  /*11710*/  SHFL.IDX P6, R14, R13, R12, R11 ;  /* 0x0000000c0d0e7389 */ /* 0x00006400000c000b */
[----:B01----:R-:W-:Y:S01]  /*11720*/  ENDCOLLECTIVE ;  /* 0x000000000000791b */ /* 0x003fe20003800000 */
.L_x_131:
[----:B------:R-:W-:Y:S02]  /*11730*/  IMAD.MOV.U32 R13, RZ, RZ, R6 ;  /* 0x000000ffff0d7224 */ /* 0x000fe400078e0006 */
[----:B------:R-:W-:Y:S01]  /*11740*/  IMAD.MOV.U32 R12, RZ, RZ, 0x5 ;  /* 0x00000005ff0c7424 */ /* 0x000fe200078e00ff */
[----:B------:R-:W-:-:S05]  /*11750*/  @P4 IADD3 R14, P2, R29, R14, RZ ;  /* 0x0000000e1d0e4210 */ /* 0x000fca0007f5e0ff */
[----:B------:R-:W-:-:S08]  /*11760*/  @P4 IMAD.MOV.U32 R2, RZ, RZ, R14 ;  /* 0x000000ffff024224 */ /* 0x000fd000078e000e */
[----:B------:R-:W-:Y:S05]  /*11770*/  WARPSYNC.COLLECTIVE R15, `(.L_x_132) ;  /* 0x000000000f087348 */ /* 0x000fea0003c00000 */
[----:B------:R0:W1:Y:S02]  /*11780*/  SHFL.IDX P6, R14, R13, R12, R11 ;  /* 0x0000000c0d0e7389 */ /* 0x00006400000c000b */
[----:B01----:R-:W-:Y:S01]  /*11790*/  ENDCOLLECTIVE ;  /* 0x000000000000791b */ /* 0x003fe20003800000 */
.L_x_132:
[----:B------:R-:W-:-:S05]  /*117a0*/  @P4 IMAD.X R9, RZ, RZ, R8, P2 ;  /* 0x000000ffff094224 */ /* 0x000fca00010e0608 */
[----:B------:R-:W-:-:S05]  /*117b0*/  @P4 MOV R3, R9 ;  /* 0x0000000900034202 */ /* 0x000fca0000000f00 */
[----:B------:R-:W-:Y:S01]  /*117c0*/  @!PT LDS RZ, [RZ] ;  /* 0x00000000fffff984 */ /* 0x000fe20000000800 */
[----:B------:R-:W-:Y:S01]  /*117d0*/  @!PT LDS RZ, [RZ] ;  /* 0x00000000fffff984 */ /* 0x000fe20000000800 */
[----:B------:R-:W-:Y:S01]  /*117e0*/  @!PT LDS RZ, [RZ] ;  /* 0x00000000fffff984 */ /* 0x000fe20000000800 */
[----:B------:R0:W-:Y:S01]  /*117f0*/  @P4 LDGSTS.E.BYPASS.LTC128B.128 [R28+0x1a400], desc[UR48][R2.64], !P5 ;  /* 0x1a400000021c4fae */ /* 0x0001e2000e901d70 */
[----:B------:R-:W-:Y:S01]  /*11800*/  LOP3.LUT P4, RZ, R0, 0x40, RZ, 0xc0, !PT ;  /* 0x0000004000ff7812 */ /* 0x000fe2000788c0ff */
[----:B------:R-:W-:Y:S02]  /*11810*/  IMAD.MOV.U32 R13, RZ, RZ, R7 ;  /* 0x000000ffff0d7224 */ /* 0x000fe400078e0007 */
[----:B------:R-:W-:-:S10]  /*11820*/  IMAD.MOV.U32 R8, RZ, RZ, R14 ;  /* 0x000000ffff087224 */ /* 0x000fd400078e000e */
[----:B0-----:R-:W-:Y:S05]  /*11830*/  WARPSYNC.COLLECTIVE R15, `(.L_x_133) ;  /* 0x000000000f087348 */ /* 0x001fea0003c00000 */
[----:B------:R1:W2:Y:S02]  /*11840*/  SHFL.IDX P6, R14, R13, R12, R11 ;  /* 0x0000000c0d0e7389 */ /* 0x0002a400000c000b */
[----:B012---:R-:W-:Y:S01]  /*11850*/  ENDCOLLECTIVE ;  /* 0x000000000000791b */ /* 0x007fe20003800000 */
.L_x_133:
[----:B------:R-:W-:Y:S02]  /*11860*/  IMAD.MOV.U32 R13, RZ, RZ, R6 ;  /* 0x000000ffff0d7224 */ /* 0x000fe400078e0006 */
[----:B------:R-:W-:Y:S01]  /*11870*/  IMAD.MOV.U32 R12, RZ, RZ, 0x6 ;  /* 0x00000006ff0c7424 */ /* 0x000fe200078e00ff */
[----:B------:R-:W-:-:S04]  /*11880*/  @P3 IADD3 R14, P2, R29, R14, RZ ;  /* 0x0000000e1d0e3210 */ /* 0x000fc80007f5e0ff */
[----:B------:R-:W-:Y:S01]  /*11890*/  @P3 IADD3.X R9, RZ, R8, RZ, P2, !PT ;  /* 0x00000008ff093210 */ /* 0x000fe200017fe4ff */
[----:B------:R-:W-:-:S08]  /*118a0*/  @P3 IMAD.MOV.U32 R2, RZ, RZ, R14 ;  /* 0x000000ffff023224 */ /* 0x000fd000078e000e */
[----:B------:R-:W-:Y:S05]  /*118b0*/  WARPSYNC.COLLECTIVE R15, `(.L_x_134) ;  /* 0x000000000f087348 */ /* 0x000fea0003c00000 */
[----:B------:R0:W1:Y:S02]  /*118c0*/  SHFL.IDX P6, R14, R13, R12, R11 ;  /* 0x0000000c0d0e7389 */ /* 0x00006400000c000b */
[----:B01----:R-:W-:Y:S01]  /*118d0*/  ENDCOLLECTIVE ;  /* 0x000000000000791b */ /* 0x003fe20003800000 */
.L_x_134:
[----:B------:R-:W-:-:S05]  /*118e0*/  @P3 IMAD.MOV.U32 R3, RZ, RZ, R9 ;  /* 0x000000ffff033224 */ /* 0x000fca00078e0009 */
[----:B------:R-:W-:Y:S01]  /*118f0*/  @!PT LDS RZ, [RZ] ;  /* 0x00000000fffff984 */ /* 0x000fe20000000800 */
[----:B------:R-:W-:Y:S01]  /*11900*/  @!PT LDS RZ, [RZ] ;  /* 0x00000000fffff984 */ /* 0x000fe20000000800 */
[----:B------:R-:W-:Y:S01]  /*11910*/  @!PT LDS RZ, [RZ] ;  /* 0x00000000fffff984 */ /* 0x000fe20000000800 */
[----:B------:R0:W-:Y:S01]  /*11920*/  @P3 LDGSTS.E.BYPASS.LTC128B.128 [R28+0x1ac00], desc[UR48][R2.64], !P5 ;  /* 0x1ac00000021c3fae */ /* 0x0001e2000e901d70 */
[----:B------:R-:W-:Y:S01]  /*11930*/  IMAD.MOV.U32 R13, RZ, RZ, R7 ;  /* 0x000000ffff0d7224 */ /* 0x000fe200078e0007 */
[----:B------:R-:W-:-:S07]  /*11940*/  MOV R8, R14 ;  /* 0x0000000e00087202 */ /* 0x000fce0000000f00 */
[----:B0-----:R-:W-:Y:S05]  /*11950*/  WARPSYNC.COLLECTIVE R15, `(.L_x_135) ;  /* 0x000000000f087348 */ /* 0x001fea0003c00000 */
[----:B------:R1:W2:Y:S02]  /*11960*/  SHFL.IDX P6, R14, R13, R12, R11 ;  /* 0x0000000c0d0e7389 */ /* 0x0002a400000c000b */
[----:B012---:R-:W-:Y:S01]  /*11970*/  ENDCOLLECTIVE ;  /* 0x000000000000791b */ /* 0x007fe20003800000 */
.L_x_135:
[----:B------:R-:W-:Y:S01]  /*11980*/  MOV R13, R6 ;  /* 0x00000006000d7202 */ /* 0x000fe20000000f00 */
[----:B------:R-:W-:Y:S01]  /*11990*/  IMAD.MOV.U32 R12, RZ, RZ, 0x7 ;  /* 0x00000007ff0c7424 */ /* 0x000fe200078e00ff */
[----:B------:R-:W-:-:S05]  /*119a0*/  @P4 IADD3 R14, P2, R29, R14, RZ ;  /* 0x0000000e1d0e4210 */ /* 0x000fca0007f5e0ff */
[----:B------:R-:W-:-:S08]  /*119b0*/  @P4 IMAD.MOV.U32 R2, RZ, RZ, R14 ;  /* 0x000000ffff024224 */ /* 0x000fd000078e000e */
[----:B------:R-:W-:Y:S05]  /*119c0*/  WARPSYNC.COLLECTIVE R15, `(.L_x_136) ;  /* 0x000000000f087348 */ /* 0x000fea0003c00000 */
[----:B------:R0:W1:Y:S02]  /*119d0*/  SHFL.IDX P6, R14, R13, R12, R11 ;  /* 0x0000000c0d0e7389 */ /* 0x00006400000c000b */
[----:B01----:R-:W-:Y:S01]  /*119e0*/  ENDCOLLECTIVE ;  /* 0x000000000000791b */ /* 0x003fe20003800000 */
.L_x_136:
[----:B------:R-:W-:-:S04]  /*119f0*/  @P4 IMAD.X R9, RZ, RZ, R8, P2 ;  /* 0x000000ffff094224 */ /* 0x000fc800010e0608 */
[----:B------:R-:W-:-:S05]  /*11a00*/  @P4 IMAD.MOV.U32 R3, RZ, RZ, R9 ;  /* 0x000000ffff034224 */ /* 0x000fca00078e0009 */
[----:B------:R-:W-:Y:S01]  /*11a10*/  @!PT LDS RZ, [RZ] ;  /* 0x00000000fffff984 */ /* 0x000fe20000000800 */
[----:B------:R-:W-:Y:S01]  /*11a20*/  @!PT LDS RZ, [RZ] ;  /* 0x00000000fffff984 */ /* 0x000fe20000000800 */
[----:B------:R-:W-:Y:S01]  /*11a30*/  @!PT LDS RZ, [RZ] ;  /* 0x00000000fffff984 */ /* 0x000fe20000000800 */
[----:B------:R0:W-:Y:S01]  /*11a40*/  @P4 LDGSTS.E.BYPASS.LTC128B.128 [R28+0x1b400], desc[UR48][R2.64], !P5 ;  /* 0x1b400000021c4fae */ /* 0x0001e2000e901d70 */
[----:B------:R-:W-:Y:S02]  /*11a50*/  IMAD.MOV.U32 R13, RZ, RZ, R7 ;  /* 0x000000ffff0d7224 */ /* 0x000fe400078e0007 */
[----:B------:R-:W-:-:S07]  /*11a60*/  IMAD.MOV.U32 R8, RZ, RZ, R14 ;  /* 0x000000ffff087224 */ /* 0x000fce00078e000e */
[----:B0-----:R-:W-:Y:S05]  /*11a70*/  WARPSYNC.COLLECTIVE R15, `(.L_x_137) ;  /* 0x000000000f087348 */ /* 0x001fea0003c00000 */
[----:B------:R1:W2:Y:S02]  /*11a80*/  SHFL.IDX P6, R14, R13, R12, R11 ;  /* 0x0000000c0d0e7389 */ /* 0x0002a400000c000b */
[----:B012---:R-:W-:Y:S01]  /*11a90*/  ENDCOLLECTIVE ;  /* 0x000000000000791b */ /* 0x007fe20003800000 */
.L_x_137:
[----:B------:R-:W-:Y:S02]  /*11aa0*/  IMAD.MOV.U32 R13, RZ, RZ, R4 ;  /* 0x000000ffff0d7224 */ /* 0x000fe400078e0004 */
[----:B------:R-:W-:Y:S01]  /*11ab0*/  IMAD.MOV.U32 R12, RZ, RZ, RZ ;  /* 0x000000ffff0c7224 */ /* 0x000fe200078e00ff */
[----:B------:R-:W-:-:S13]  /*11ac0*/  @P0 IADD3 R9, P2, R29, R14, RZ ;  /* 0x0000000e1d090210 */ /* 0x000fda0007f5e0ff */
[----:B------:R-:W-:Y:S05]  /*11ad0*/  WARPSYNC.COLLECTIVE R15, `(.L_x_138) ;  /* 0x000000000f087348 */ /* 0x000fea0003c00000 */
[----:B------:R0:W1:Y:S02]  /*11ae0*/  SHFL.IDX P6, R14, R13, R12, R11 ;  /* 0x0000000c0d0e7389 */ /* 0x00006400000c000b */
[----:B01----:R-:W-:Y:S01]  /*11af0*/  ENDCOLLECTIVE ;  /* 0x000000000000791b */ /* 0x003fe20003800000 */
.L_x_138:
[----:B------:R-:W-:Y:S01]  /*11b00*/  @P0 MOV R2, R9 ;  /* 0x0000000900020202 */ /* 0x000fe20000000f00 */
[----:B------:R-:W-:-:S04]  /*11b10*/  @P0 IMAD.X R10, RZ, RZ, R8, P2 ;  /* 0x000000ffff0a0224 */ /* 0x000fc800010e0608 */
[----:B------:R-:W-:-:S05]  /*11b20*/  @P0 IMAD.MOV.U32 R3, RZ, RZ, R10 ;  /* 0x000000ffff030224 */ /* 0x000fca00078e000a */
[----:B------:R-:W-:Y:S01]  /*11b30*/  @!PT LDS RZ, [RZ] ;  /* 0x00000000fffff984 */ /* 0x000fe20000000800 */
[----:B------:R-:W-:Y:S01]  /*11b40*/  @!PT LDS RZ, [RZ] ;  /* 0x00000000fffff984 */ /* 0x000fe20000000800 */
[----:B------:R-:W-:Y:S01]  /*11b50*/  @!PT LDS RZ, [RZ] ;  /* 0x00000000fffff984 */ /* 0x000fe20000000800 */
[----:B------:R0:W-:Y:S01]  /*11b60*/  @P0 LDGSTS.E.BYPASS.LTC128B.128 [R28+0x1bc00], desc[UR48][R2.64], !P5 ;  /* 0x1bc00000021c0fae */ /* 0x0001e2000e901d70 */
[----:B------:R-:W-:Y:S01]  /*11b70*/  MOV R13, R5 ;  /* 0x00000005000d7202 */ /* 0x000fe20000000f00 */
[----:B------:R-:W-:-:S07]  /*11b80*/  IMAD.MOV.U32 R8, RZ, RZ, R14 ;  /* 0x000000ffff087224 */ /* 0x000fce00078e000e */
[----:B0-----:R-:W-:Y:S05]  /*11b90*/  WARPSYNC.COLLECTIVE R15, `(.L_x_139) ;  /* 0x000000000f087348 */ /* 0x001fea0003c00000 */
[----:B------:R1:W2:Y:S02]  /*11ba0*/  SHFL.IDX P6, R14, R13, R12, R11 ;  /* 0x0000000c0d0e7389 */ /* 0x0002a400000c000b */
[----:B012---:R-:W-:Y:S01]  /*11bb0*/  ENDCOLLECTIVE ;  /* 0x000000000000791b */ /* 0x007fe20003800000 */
.L_x_139:
[----:B------:R-:W-:Y:S01]  /*11bc0*/  IMAD.MOV.U32 R13, RZ, RZ, R4 ;  /* 0x000000ffff0d7224 */ /* 0x000fe200078e0004 */
[----:B------:R-:W-:Y:S02]  /*11bd0*/  MOV R12, 0x1 ;  /* 0x00000001000c7802 */ /* 0x000fe40000000f00 */
[----:B------:R-:W-:-:S05]  /*11be0*/  @P1 IADD3 R14, P0, R29, R14, RZ ;  /* 0x0000000e1d0e1210 */ /* 0x000fca0007f1e0ff */
[----:B------:R-:W-:-:S08]  /*11bf0*/  @P1 IMAD.MOV.U32 R2, RZ, RZ, R14 ;  /* 0x000000ffff021224 */ /* 0x000fd000078e000e */
[----:B------:R-:W-:Y:S05]  /*11c00*/  WARPSYNC.COLLECTIVE R15, `(.L_x_140) ;  /* 0x000000000f087348 */ /* 0x000fea0003c00000 */
[----:B------:R0:W1:Y:S02]  /*11c10*/  SHFL.IDX P6, R14, R13, R12, R11 ;  /* 0x0000000c0d0e7389 */ /* 0x00006400000c000b */
[----:B01----:R-:W-:Y:S01]  /*11c20*/  ENDCOLLECTIVE ;  /* 0x000000000000791b */ /* 0x003fe20003800000 */
.L_x_140:
        /* <DEDUP_REMOVED lines=11> */
.L_x_141:
[----:B------:R-:W-:Y:S05]  /*11ce0*/  BRA `(.L_x_142) ;  /* 0xffffffb800047947 */ /* 0x000fea000383ffff */
.L_x_56:
[----:B------:R-:W-:Y:S01]  /*11cf0*/  IMAD.MOV.U32 R13, RZ, RZ, R5 ;  /* 0x000000ffff0d7224 */ /* 0x000fe200078e0005 */
[----:B------:R-:W-:Y:S01]  /*11d00*/  MOV R11, 0x181f ;  /* 0x0000181f000b7802 */ /* 0x000fe20000000f00 */
[----:B------:R-:W-:Y:S02]  /*11d10*/  IMAD.MOV.U32 R12, RZ, RZ, RZ ;  /* 0x000000ffff0c7224 */ /* 0x000fe400078e00ff */
[----:B------:R-:W-:Y:S02]  /*11d20*/  IMAD.MOV.U32 R15, RZ, RZ, -0x1 ;  /* 0xffffffffff0f7424 */ /* 0x000fe400078e00ff */
[----:B------:R-:W-:-:S07]  /*11d30*/  IMAD R25, R25, 0x80, R24 ;  /* 0x0000008019197824 */ /* 0x000fce00078e0218 */
[----:B------:R-:W-:Y:S05]  /*11d40*/  WARPSYNC.COLLECTIVE R15, `(.L_x_143) ;  /* 0x000000000f087348 */ /* 0x000fea0003c00000 */
[----:B------:R0:W1:Y:S02]  /*11d50*/  SHFL.IDX P6, R14, R13, R12, R11 ;  /* 0x0000000c0d0e7389 */ /* 0x00006400000c000b */
[----:B01----:R-:W-:Y:S01]  /*11d60*/  ENDCOLLECTIVE ;  /* 0x000000000000791b */ /* 0x003fe20003800000 */
.L_x_143:
[----:B------:R-:W-:Y:S02]  /*11d70*/  VIADD R7, R25, 0x10 ;  /* 0x0000001019077836 */ /* 0x000fe40000000000 */
[----:B------:R-:W-:Y:S02]  /*11d80*/  IMAD.MOV.U32 R13, RZ, RZ, R0 ;  /* 0x000000ffff0d7224 */ /* 0x000fe400078e0000 */
[----:B------:R-:W-:-:S07]  /*11d90*/  IMAD.MOV.U32 R2, RZ, RZ, R14 ;  /* 0x000000ffff027224 */ /* 0x000fce00078e000e */
[----:B------:R-:W-:Y:S05]  /*11da0*/  WARPSYNC.COLLECTIVE R15, `(.L_x_144) ;  /* 0x000000000f087348 */ /* 0x000fea0003c00000 */
[----:B------:R0:W1:Y:S02]  /*11db0*/  SHFL.IDX P6, R14, R13, R12, R11 ;  /* 0x0000000c0d0e7389 */ /* 0x00006400000c000b */
[----:B01----:R-:W-:Y:S01]  /*11dc0*/  ENDCOLLECTIVE ;  /* 0x000000000000791b */ /* 0x003fe20003800000 */
.L_x_144:
[----:B------:R-:W-:Y:S02]  /*11dd0*/  ULDC UR4, c[0x0][0x288] ;  /* 0x0000a20000047ab9 */ /* 0x000fe40000000800 */
[----:B------:R-:W-:-:S05]  /*11de0*/  IMAD R4, R6, UR4, RZ ;  /* 0x0000000406047c24 */ /* 0x000fca000f8e02ff */
[----:B------:R-:W-:Y:S01]  /*11df0*/  ISETP.GE.AND P1, PT, R25, R4, PT ;  /* 0x000000041900720c */ /* 0x000fe20003f26270 */
[----:B------:R-:W-:Y:S02]  /*11e00*/  IMAD.MOV.U32 R13, RZ, RZ, R5 ;  /* 0x000000ffff0d7224 */ /* 0x000fe400078e0005 */
[----:B------:R-:W-:-:S10]  /*11e10*/  IMAD.MOV.U32 R12, RZ, RZ, 0x1 ;  /* 0x00000001ff0c7424 */ /* 0x000fd400078e00ff */
[----:B------:R-:W-:-:S04]  /*11e20*/  @!P1 IADD3 R14, P2, R29, R14, RZ ;  /* 0x0000000e1d0e9210 */ /* 0x000fc80007f5e0ff */
[----:B------:R-:W-:Y:S01]  /*11e30*/  @!P1 IADD3.X R3, RZ, R2, RZ, P2, !PT ;  /* 0x00000002ff039210 */ /* 0x000fe200017fe4ff */
[----:B------:R-:W-:-:S08]  /*11e40*/  @!P1 IMAD.MOV.U32 R2, RZ, RZ, R14 ;  /* 0x000000ffff029224 */ /* 0x000fd000078e000e */
[----:B------:R-:W-:Y:S05]  /*11e50*/  WARPSYNC.COLLECTIVE R15, `(.L_x_145) ;  /* 0x000000000f087348 */ /* 0x000fea0003c00000 */
[----:B------:R0:W1:Y:S02]  /*11e60*/  SHFL.IDX P6, R14, R13, R12, R11 ;  /* 0x0000000c0d0e7389 */ /* 0x00006400000c000b */
[----:B01----:R-:W-:Y:S01]  /*11e70*/  ENDCOLLECTIVE ;  /* 0x000000000000791b */ /* 0x003fe20003800000 */
.L_x_145:
[----:B------:R-:W-:Y:S01]  /*11e80*/  @!PT LDS RZ, [RZ] ;  /* 0x00000000fffff984 */ /* 0x000fe20000000800 */
[----:B------:R-:W-:Y:S01]  /*11e90*/  @!PT LDS RZ, [RZ] ;  /* 0x00000000fffff984 */ /* 0x000fe20000000800 */
[----:B------:R-:W-:Y:S01]  /*11ea0*/  @!PT LDS RZ, [RZ] ;  /* 0x00000000fffff984 */ /* 0x000fe20000000800 */
[----:B------:R0:W-:Y:S01]  /*11eb0*/  @!P1 LDGSTS.E.BYPASS.LTC128B.128 [R28+0x14400], desc[UR48][R2.64], !P0 ;  /* 0x14400000021c9fae */ /* 0x0001e2000c101d70 */
[----:B------:R-:W-:Y:S01]  /*11ec0*/  ISETP.GE.AND P1, PT, R7, R4, PT ;  /* 0x000000040700720c */ /* 0x000fe20003f26270 */
[----:B------:R-:W-:Y:S02]  /*11ed0*/  VIADD R7, R25, 0x20 ;  /* 0x0000002019077836 */ /* 0x000fe40000000000 */
[----:B------:R-:W-:Y:S01]  /*11ee0*/  IMAD.MOV.U32 R13, RZ, RZ, R0 ;  /* 0x000000ffff0d7224 */ /* 0x000fe200078e0000 */
[----:B------:R-:W-:-:S09]  /*11ef0*/  MOV R6, R14 ;  /* 0x0000000e00067202 */ /* 0x000fd20000000f00 */
[----:B0-----:R-:W-:Y:S05]  /*11f00*/  WARPSYNC.COLLECTIVE R15, `(.L_x_146) ;  /* 0x000000000f087348 */ /* 0x001fea0003c00000 */
[----:B------:R1:W2:Y:S02]  /*11f10*/  SHFL.IDX P6, R14, R13, R12, R11 ;  /* 0x0000000c0d0e7389 */ /* 0x0002a400000c000b */
[----:B012---:R-:W-:Y:S01]  /*11f20*/  ENDCOLLECTIVE ;  /* 0x000000000000791b */ /* 0x007fe20003800000 */
.L_x_146:
[----:B------:R-:W-:Y:S01]  /*11f30*/  IMAD.MOV.U32 R13, RZ, RZ, R5 ;  /* 0x000000ffff0d7224 */ /* 0x000fe200078e0005 */
[----:B------:R-:W-:Y:S01]  /*11f40*/  MOV R12, 0x2 ;  /* 0x00000002000c7802 */ /* 0x000fe20000000f00 */
[----:B------:R-:W-:-:S07]  /*11f50*/  IMAD.MOV.U32 R8, RZ, RZ, R14 ;  /* 0x000000ffff087224 */ /* 0x000fce00078e000e */
[----:B------:R-:W-:Y:S05]  /*11f60*/  WARPSYNC.COLLECTIVE R15, `(.L_x_147) ;  /* 0x000000000f087348 */ /* 0x000fea0003c00000 */
[----:B------:R0:W1:Y:S02]  /*11f70*/  SHFL.IDX P6, R14, R13, R12, R11 ;  /* 0x0000000c0d0e7389 */ /* 0x00006400000c000b */
[----:B01----:R-:W-:Y:S01]  /*11f80*/  ENDCOLLECTIVE ;  /* 0x000000000000791b */ /* 0x003fe20003800000 */
.L_x_147:
[----:B------:R-:W-:-:S04]  /*11f90*/  @!P1 IADD3 R8, P3, R29, R8, RZ ;  /* 0x000000081d089210 */ /* 0x000fc80007f7e0ff */
[----:B------:R-:W-:Y:S01]  /*11fa0*/  @!P1 MOV R2, R8 ;  /* 0x0000000800029202 */ /* 0x000fe20000000f00 */
[----:B------:R-:W-:-:S04]  /*11fb0*/  @!P1 IMAD.X R9, RZ, RZ, R6, P3 ;  /* 0x000000ffff099224 */ /* 0x000fc800018e0606 */
[----:B------:R-:W-:Y:S02]  /*11fc0*/  @!P1 IMAD.MOV.U32 R3, RZ, RZ, R9 ;  /* 0x000000ffff039224 */ /* 0x000fe400078e0009 */
[----:B------:R-:W-:-:S03]  /*11fd0*/  IMAD.MOV.U32 R13, RZ, RZ, R0 ;  /* 0x000000ffff0d7224 */ /* 0x000fc600078e0000 */
[----:B------:R-:W-:Y:S01]  /*11fe0*/  @!PT LDS RZ, [RZ] ;  /* 0x00000000fffff984 */ /* 0x000fe20000000800 */
[----:B------:R-:W-:Y:S01]  /*11ff0*/  @!PT LDS RZ, [RZ] ;  /* 0x00000000fffff984 */ /* 0x000fe20000000800 */
[----:B------:R-:W-:Y:S01]  /*12000*/  @!PT LDS RZ, [RZ] ;  /* 0x00000000fffff984 */ /* 0x000fe20000000800 */
[----:B------:R0:W-:Y:S01]  /*12010*/  @!P1 LDGSTS.E.BYPASS.LTC128B.128 [R28+0x14c00], desc[UR48][R2.64], !P0 ;  /* 0x14c00000021c9fae */ /* 0x0001e2000c101d70 */
[----:B------:R-:W-:Y:S01]  /*12020*/  ISETP.GE.AND P1, PT, R7, R4, PT ;  /* 0x000000040700720c */ /* 0x000fe20003f26270 */
[----:B------:R-:W-:-:S12]  /*12030*/  IMAD.MOV.U32 R7, RZ, RZ, R14 ;  /* 0x000000ffff077224 */ /* 0x000fd800078e000e */
[----:B0-----:R-:W-:Y:S05]  /*12040*/  WARPSYNC.COLLECTIVE R15, `(.L_x_148) ;  /* 0x000000000f087348 */ /* 0x001fea0003c00000 */
[----:B------:R1:W2:Y:S02]  /*12050*/  SHFL.IDX P6, R14, R13, R12, R11 ;  /* 0x0000000c0d0e7389 */ /* 0x0002a400000c000b */
[----:B012---:R-:W-:Y:S01]  /*12060*/  ENDCOLLECTIVE ;  /* 0x000000000000791b */ /* 0x007fe20003800000 */
.L_x_148:
[----:B------:R-:W-:Y:S02]  /*12070*/  IMAD.MOV.U32 R13, RZ, RZ, R5 ;  /* 0x000000ffff0d7224 */ /* 0x000fe400078e0005 */
[----:B------:R-:W-:Y:S01]  /*12080*/  IMAD.MOV.U32 R12, RZ, RZ, 0x3 ;  /* 0x00000003ff0c7424 */ /* 0x000fe200078e00ff */
[----:B------:R-:W-:-:S04]  /*12090*/  @!P1 IADD3 R14, P2, R29, R14, RZ ;  /* 0x0000000e1d0e9210 */ /* 0x000fc80007f5e0ff */
[----:B------:R-:W-:Y:S01]  /*120a0*/  @!P1 MOV R2, R14 ;  /* 0x0000000e00029202 */ /* 0x000fe20000000f00 */
[----:B------:R-:W-:-:S08]  /*120b0*/  @!P1 IMAD.X R3, RZ, RZ, R7, P2 ;  /* 0x000000ffff039224 */ /* 0x000fd000010e0607 */
[----:B------:R-:W-:Y:S05]  /*120c0*/  WARPSYNC.COLLECTIVE R15, `(.L_x_149) ;  /* 0x000000000f087348 */ /* 0x000fea0003c00000 */
[----:B------:R0:W1:Y:S02]  /*120d0*/  SHFL.IDX P6, R14, R13, R12, R11 ;  /* 0x0000000c0d0e7389 */ /* 0x00006400000c000b */
[----:B01----:R-:W-:Y:S01]  /*120e0*/  ENDCOLLECTIVE ;  /* 0x000000000000791b */ /* 0x003fe20003800000 */
.L_x_149:
[----:B------:R-:W-:Y:S01]  /*120f0*/  VIADD R7, R25, 0x30 ;  /* 0x0000003019077836 */ /* 0x000fe20000000000 */
[----:B------:R-:W-:Y:S01]  /*12100*/  @!PT LDS RZ, [RZ] ;  /* 0x00000000fffff984 */ /* 0x000fe20000000800 */
[----:B------:R-:W-:Y:S01]  /*12110*/  @!PT LDS RZ, [RZ] ;  /* 0x00000000fffff984 */ /* 0x000fe20000000800 */
[----:B------:R-:W-:Y:S01]  /*12120*/  @!PT LDS RZ, [RZ] ;  /* 0x00000000fffff984 */ /* 0x000fe20000000800 */
[----:B------:R0:W-:Y:S04]  /*12130*/  @!P1 LDGSTS.E.BYPASS.LTC128B.128 [R28+0x15400], desc[UR48][R2.64], !P0 ;  /* 0x15400000021c9fae */ /* 0x0001e8000c101d70 */
[----:B------:R-:W-:Y:S02]  /*12140*/  ISETP.GE.AND P2, PT, R7, R4, PT ;  /* 0x000000040700720c */ /* 0x000fe40003f46270 */
[----:B------:R-:W-:Y:S01]  /*12150*/  IADD3 R7, R25, 0x40, RZ ;  /* 0x0000004019077810 */ /* 0x000fe20007ffe0ff */
[----:B------:R-:W-:Y:S01]  /*12160*/  IMAD.MOV.U32 R13, RZ, RZ, R0 ;  /* 0x000000ffff0d7224 */ /* 0x000fe200078e0000 */
[----:B------:R-:W-:-:S09]  /*12170*/  MOV R6, R14 ;  /* 0x0000000e00067202 */ /* 0x000fd20000000f00 */
[----:B0-----:R-:W-:Y:S05]  /*12180*/  WARPSYNC.COLLECTIVE R15, `(.L_x_150) ;  /* 0x000000000f087348 */ /* 0x001fea0003c00000 */
[----:B------:R1:W2:Y:S02]  /*12190*/  SHFL.IDX P6, R14, R13, R12, R11 ;  /* 0x0000000c0d0e7389 */ /* 0x0002a400000c000b */
[----:B012---:R-:W-:Y:S01]  /*121a0*/  ENDCOLLECTIVE ;  /* 0x000000000000791b */ /* 0x007fe20003800000 */
.L_x_150:
[----:B------:R-:W-:Y:S02]  /*121b0*/  IMAD.MOV.U32 R13, RZ, RZ, R5 ;  /* 0x000000ffff0d7224 */ /* 0x000fe400078e0005 */
[----:B------:R-:W-:Y:S02]  /*121c0*/  IMAD.MOV.U32 R12, RZ, RZ, 0x4 ;  /* 0x00000004ff0c7424 */ /* 0x000fe400078e00ff */
[----:B------:R-:W-:-:S07]  /*121d0*/  IMAD.MOV.U32 R8, RZ, RZ, R14 ;  /* 0x000000ffff087224 */ /* 0x000fce00078e000e */
[----:B------:R-:W-:Y:S05]  /*121e0*/  WARPSYNC.COLLECTIVE R15, `(.L_x_151) ;  /* 0x000000000f087348 */ /* 0x000fea0003c00000 */
[----:B------:R0:W1:Y:S02]  /*121f0*/  SHFL.IDX P6, R14, R13, R12, R11 ;  /* 0x0000000c0d0e7389 */ /* 0x00006400000c000b */
[----:B01----:R-:W-:Y:S01]  /*12200*/  ENDCOLLECTIVE ;  /* 0x000000000000791b */ /* 0x003fe20003800000 */
.L_x_151:
[----:B------:R-:W-:-:S05]  /*12210*/  @!P2 IADD3 R2, P1, R29, R8, RZ ;  /* 0x000000081d02a210 */ /* 0x000fca0007f3e0ff */
[----:B------:R-:W-:Y:S01]  /*12220*/  @!P2 IMAD.X R3, RZ, RZ, R6, P1 ;  /* 0x000000ffff03a224 */ /* 0x000fe200008e0606 */
[----:B------:R-:W-:-:S04]  /*12230*/  ISETP.GE.AND P1, PT, R7, R4, PT ;  /* 0x000000040700720c */ /* 0x000fc80003f26270 */
[----:B------:R-:W-:Y:S01]  /*12240*/  @!PT LDS RZ, [RZ] ;  /* 0x00000000fffff984 */ /* 0x000fe20000000800 */
[----:B------:R-:W-:Y:S01]  /*12250*/  @!PT LDS RZ, [RZ] ;  /* 0x00000000fffff984 */ /* 0x000fe20000000800 */
[----:B------:R-:W-:Y:S01]  /*12260*/  @!PT LDS RZ, [RZ] ;  /* 0x00000000fffff984 */ /* 0x000fe20000000800 */
[----:B------:R0:W-:Y:S01]  /*12270*/  @!P2 LDGSTS.E.BYPASS.LTC128B.128 [R28+0x15c00], desc[UR48][R2.64], !P0 ;  /* 0x15c00000021cafae */ /* 0x0001e2000c101d70 */
[----:B------:R-:W-:Y:S01]  /*12280*/  MOV R13, R0 ;  /* 0x00000000000d7202 */ /* 0x000fe20000000f00 */
[----:B------:R-:W-:-:S07]  /*12290*/  IMAD.MOV.U32 R7, RZ, RZ, R14 ;  /* 0x000000ffff077224 */ /* 0x000fce00078e000e */
[----:B0-----:R-:W-:Y:S05]  /*122a0*/  WARPSYNC.COLLECTIVE R15, `(.L_x_152) ;  /* 0x000000000f087348 */ /* 0x001fea0003c00000 */
[----:B------:R1:W2:Y:S02]  /*122b0*/  SHFL.IDX P6, R14, R13, R12, R11 ;  /* 0x0000000c0d0e7389 */ /* 0x0002a400000c000b */
[----:B012---:R-:W-:Y:S01]  /*122c0*/  ENDCOLLECTIVE ;  /* 0x000000000000791b */ /* 0x007fe20003800000 */
.L_x_152:
[----:B------:R-:W-:Y:S01]  /*122d0*/  IMAD.MOV.U32 R13, RZ, RZ, R5 ;  /* 0x000000ffff0d7224 */ /* 0x000fe200078e0005 */
[----:B------:R-:W-:Y:S02]  /*122e0*/  MOV R12, 0x5 ;  /* 0x00000005000c7802 */ /* 0x000fe40000000f00 */
[----:B------:R-:W-:-:S13]  /*122f0*/  @!P1 IADD3 R2, P2, R29, R14, RZ ;  /* 0x0000000e1d029210 */ /* 0x000fda0007f5e0ff */
[----:B------:R-:W-:Y:S05]  /*12300*/  WARPSYNC.COLLECTIVE R15, `(.L_x_153) ;  /* 0x000000000f087348 */ /* 0x000fea0003c00000 */
[----:B------:R0:W1:Y:S02]  /*12310*/  SHFL.IDX P6, R14, R13, R12, R11 ;  /* 0x0000000c0d0e7389 */ /* 0x00006400000c000b */
[----:B01----:R-:W-:Y:S01]  /*12320*/  ENDCOLLECTIVE ;  /* 0x000000000000791b */ /* 0x003fe20003800000 */
.L_x_153:
[----:B------:R-:W-:Y:S02]  /*12330*/  @!P1 IMAD.X R3, RZ, RZ, R7, P2 ;  /* 0x000000ffff039224 */ /* 0x000fe400010e0607 */
[----:B------:R-:W-:-:S03]  /*12340*/  VIADD R7, R25, 0x50 ;  /* 0x0000005019077836 */ /* 0x000fc60000000000 */
[----:B------:R-:W-:Y:S01]  /*12350*/  @!PT LDS RZ, [RZ] ;  /* 0x00000000fffff984 */ /* 0x000fe20000000800 */
[----:B------:R-:W-:Y:S01]  /*12360*/  @!PT LDS RZ, [RZ] ;  /* 0x00000000fffff984 */ /* 0x000fe20000000800 */
[----:B------:R-:W-:Y:S01]  /*12370*/  @!PT LDS RZ, [RZ] ;  /* 0x00000000fffff984 */ /* 0x000fe20000000800 */
[----:B------:R0:W-:Y:S02]  /*12380*/  @!P1 LDGSTS.E.BYPASS.LTC128B.128 [R28+0x16400], desc[UR48][R2.64], !P0 ;  /* 0x16400000021c9fae */ /* 0x0001e4000c101d70 */
[----:B------:R-:W-:Y:S01]  /*12390*/  ISETP.GE.AND P2, PT, R7, R4, PT ;  /* 0x000000040700720c */ /* 0x000fe20003f46270 */
[----:B------:R-:W-:Y:S02]  /*123a0*/  IMAD.MOV.U32 R13, RZ, RZ, R0 ;  /* 0x000000ffff0d7224 */ /* 0x000fe400078e0000 */
[----:B------:R-:W-:-:S10]  /*123b0*/  IMAD.MOV.U32 R6, RZ, RZ, R14 ;  /* 0x000000ffff067224 */ /* 0x000fd400078e000e */
[----:B0-----:R-:W-:Y:S05]  /*123c0*/  WARPSYNC.COLLECTIVE R15, `(.L_x_154) ;  /* 0x000000000f087348 */ /* 0x001fea0003c00000 */
[----:B------:R1:W2:Y:S02]  /*123d0*/  SHFL.IDX P6, R14, R13, R12, R11 ;  /* 0x0000000c0d0e7389 */ /* 0x0002a400000c000b */
[----:B012---:R-:W-:Y:S01]  /*123e0*/  ENDCOLLECTIVE ;  /* 0x000000000000791b */ /* 0x007fe20003800000 */
.L_x_154:
[----:B------:R-:W-:Y:S02]  /*123f0*/  IMAD.MOV.U32 R13, RZ, RZ, R5 ;  /* 0x000000ffff0d7224 */ /* 0x000fe400078e0005 */
[----:B------:R-:W-:Y:S02]  /*12400*/  IMAD.MOV.U32 R12, RZ, RZ, 0x6 ;  /* 0x00000006ff0c7424 */ /* 0x000fe400078e00ff */
[----:B------:R-:W-:-:S07]  /*12410*/  IMAD.MOV.U32 R8, RZ, RZ, R14 ;  /* 0x000000ffff087224 */ /* 0x000fce00078e000e */
[----:B------:R-:W-:Y:S05]  /*12420*/  WARPSYNC.COLLECTIVE R15, `(.L_x_155) ;  /* 0x000000000f087348 */ /* 0x000fea0003c00000 */
[----:B------:R0:W1:Y:S02]  /*12430*/  SHFL.IDX P6, R14, R13, R12, R11 ;  /* 0x0000000c0d0e7389 */ /* 0x00006400000c000b */
[----:B01----:R-:W-:Y:S01]  /*12440*/  ENDCOLLECTIVE ;  /* 0x000000000000791b */ /* 0x003fe20003800000 */
.L_x_155:
[----:B------:R-:W-:-:S04]  /*12450*/  @!P2 IADD3 R2, P1, R29, R8, RZ ;  /* 0x000000081d02a210 */ /* 0x000fc80007f3e0ff */
[----:B------:R-:W-:-:S05]  /*12460*/  @!P2 IADD3.X R3, RZ, R6, RZ, P1, !PT ;  /* 0x00000006ff03a210 */ /* 0x000fca0000ffe4ff */
        /* <DEDUP_REMOVED lines=9> */
.L_x_156:
[----:B------:R-:W-:-:S05]  /*12500*/  VIADD R3, R25, 0x60 ;  /* 0x0000006019037836 */ /* 0x000fca0000000000 */
[----:B------:R-:W-:Y:S01]  /*12510*/  ISETP.GE.AND P1, PT, R3, R4, PT ;  /* 0x000000040300720c */ /* 0x000fe20003f26270 */
[----:B------:R-:W-:Y:S02]  /*12520*/  IMAD.MOV.U32 R13, RZ, RZ, R5 ;  /* 0x000000ffff0d7224 */ /* 0x000fe400078e0005 */
[----:B------:R-:W-:-:S10]  /*12530*/  IMAD.MOV.U32 R12, RZ, RZ, 0x7 ;  /* 0x00000007ff0c7424 */ /* 0x000fd400078e00ff */
[----:B------:R-:W-:-:S13]  /*12540*/  @!P1 IADD3 R8, P2, R29, R14, RZ ;  /* 0x0000000e1d089210 */ /* 0x000fda0007f5e0ff */
[----:B------:R-:W-:Y:S05]  /*12550*/  WARPSYNC.COLLECTIVE R15, `(.L_x_157) ;  /* 0x000000000f087348 */ /* 0x000fea0003c00000 */
[----:B------:R0:W1:Y:S02]  /*12560*/  SHFL.IDX P6, R14, R13, R12, R11 ;  /* 0x0000000c0d0e7389 */ /* 0x00006400000c000b */
[----:B01----:R-:W-:Y:S01]  /*12570*/  ENDCOLLECTIVE ;  /* 0x000000000000791b */ /* 0x003fe20003800000 */
.L_x_157:
[----:B------:R-:W-:Y:S02]  /*12580*/  @!P1 IMAD.X R9, RZ, RZ, R7, P2 ;  /* 0x000000ffff099224 */ /* 0x000fe400010e0607 */
[----:B------:R-:W-:-:S03]  /*12590*/  @!P1 IMAD.MOV.U32 R2, RZ, RZ, R8 ;  /* 0x000000ffff029224 */ /* 0x000fc600078e0008 */
[----:B------:R-:W-:-:S05]  /*125a0*/  @!P1 MOV R3, R9 ;  /* 0x0000000900039202 */ /* 0x000fca0000000f00 */
        /* <DEDUP_REMOVED lines=9> */
.L_x_158:
[----:B------:R-:W-:Y:S05]  /*12640*/  BRA `(.L_x_159) ;  /* 0xffffffb400e87947 */ /* 0x000fea000383ffff */
.L_x_57:
[----:B0-----:R-:W-:-:S04]  /*12650*/  IMAD.U32 R3, RZ, RZ, UR42 ;  /* 0x0000002aff037e24 */ /* 0x001fc8000f8e00ff */
[----:B------:R0:W1:Y:S03]  /*12660*/  SYNCS.PHASECHK.TRANS64.TRYWAIT P0, [R3+URZ+0x22820], R0 ;  /* 0x02282000030075a7 */ /* 0x000066000800017f */
[----:B-1----:R-:W-:Y:S05]  /*12670*/  @!P0 NANOSLEEP.SYNCS 0x989680 ;  /* 0x009896800000895d */ /* 0x002fea0003900000 */
[----:B------:R-:W1:Y:S02]  /*12680*/  @!P0 SYNCS.PHASECHK.TRANS64 P0, [R3+URZ+0x22820], R0 ;  /* 0x02282000030085a7 */ /* 0x000e64000800007f */
[----:B-1----:R-:W-:Y:S05]  /*12690*/  @!P0 BRA `(.L_x_57) ;  /* 0xfffffffc00ec8947 */ /* 0x002fea000383ffff */
[----:B------:R-:W-:Y:S05]  /*126a0*/  BRA `(.L_x_160) ;  /* 0xffffffb800147947 */ /* 0x000fea000383ffff */
.L_x_60:
[----:B0-----:R0:W1:Y:S02]  /*126b0*/  SYNCS.PHASECHK.TRANS64.TRYWAIT P1, [R3+URZ+0x22880], R25 ;  /* 0x02288019030075a7 */ /* 0x001064000802017f */
[----:B-1----:R-:W-:Y:S05]  /*126c0*/  @!P1 NANOSLEEP.SYNCS 0x989680 ;  /* 0x009896800000995d */ /* 0x002fea0003900000 */
[----:B------:R-:W1:Y:S02]  /*126d0*/  @!P1 SYNCS.PHASECHK.TRANS64 P1, [R3+URZ+0x22880], R25 ;  /* 0x02288019030095a7 */ /* 0x000e64000802007f */
[----:B-1----:R-:W-:Y:S05]  /*126e0*/  @!P1 BRA `(.L_x_60) ;  /* 0xfffffffc00f09947 */ /* 0x002fea000383ffff */
[----:B------:R-:W-:Y:S05]  /*126f0*/  BRA `(.L_x_161) ;  /* 0xffffffbc00147947 */ /* 0x000fea000383ffff */
.L_x_61:
[----:B------:R-:W-:Y:S01]  /*12700*/  BSSY B0, `(.L_x_162) ;  /* 0x0000008000007945 */ /* 0x000fe20003800000 */
[----:B------:R-:W-:Y:S01]  /*12710*/  IMAD.MOV.U32 R13, RZ, RZ, R7 ;  /* 0x000000ffff0d7224 */ /* 0x000fe200078e0007 */
[----:B------:R-:W-:Y:S01]  /*12720*/  MOV R11, 0x181f ;  /* 0x0000181f000b7802 */ /* 0x000fe20000000f00 */
[----:B------:R-:W-:Y:S02]  /*12730*/  IMAD.MOV.U32 R12, RZ, RZ, RZ ;  /* 0x000000ffff0c7224 */ /* 0x000fe400078e00ff */
[----:B------:R-:W-:-:S07]  /*12740*/  IMAD.MOV.U32 R15, RZ, RZ, -0x1 ;  /* 0xffffffffff0f7424 */ /* 0x000fce00078e00ff */
[----:B0-----:R-:W-:Y:S05]  /*12750*/  WARPSYNC.COLLECTIVE R15, `(.L_x_163) ;  /* 0x000000000f087348 */ /* 0x001fea0003c00000 */
[----:B------:R1:W2:Y:S02]  /*12760*/  SHFL.IDX P6, R14, R13, R12, R11 ;  /* 0x0000000c0d0e7389 */ /* 0x0002a400000c000b */
[----:B012---:R-:W-:Y:S01]  /*12770*/  ENDCOLLECTIVE ;  /* 0x000000000000791b */ /* 0x007fe20003800000 */
.L_x_163:
[----:B------:R-:W-:Y:S05]  /*12780*/  BSYNC B0 ;  /* 0x0000000000007941 */ /* 0x000fea0003800000 */
.L_x_162:
[----:B------:R-:W-:Y:S01]  /*12790*/  IMAD.MOV.U32 R13, RZ, RZ, R6 ;  /* 0x000000ffff0d7224 */ /* 0x000fe200078e0006 */
[----:B------:R-:W-:Y:S01]  /*127a0*/  MOV R12, RZ ;  /* 0x000000ff000c7202 */ /* 0x000fe20000000f00 */
[----:B------:R-:W-:Y:S02]  /*127b0*/  IMAD.MOV.U32 R11, RZ, RZ, 0x181f ;  /* 0x0000181fff0b7424 */ /* 0x000fe400078e00ff */
[----:B------:R-:W-:Y:S02]  /*127c0*/  IMAD.MOV.U32 R15, RZ, RZ, -0x1 ;  /* 0xffffffffff0f7424 */ /* 0x000fe400078e00ff */
[----:B------:R-:W-:Y:S02]  /*127d0*/  IMAD.MOV.U32 R5, RZ, RZ, R14 ;  /* 0x000000ffff057224 */ /* 0x000fe400078e000e */
[----:B------:R-:W-:-:S07]  /*127e0*/  IMAD R17, R2, 0x5000, R28 ;  /* 0x0000500002117824 */ /* 0x000fce00078e021c */
[----:B------:R-:W-:Y:S05]  /*127f0*/  WARPSYNC.COLLECTIVE R15, `(.L_x_164) ;  /* 0x000000000f087348 */ /* 0x000fea0003c00000 */
[----:B------:R0:W1:Y:S02]  /*12800*/  SHFL.IDX P6, R14, R13, R12, R11 ;  /* 0x0000000c0d0e7389 */ /* 0x00006400000c000b */
[----:B01----:R-:W-:Y:S01]  /*12810*/  ENDCOLLECTIVE ;  /* 0x000000000000791b */ /* 0x003fe20003800000 */
.L_x_164:
[----:B------:R-:W-:Y:S02]  /*12820*/  IMAD.MOV.U32 R13, RZ, RZ, R7 ;  /* 0x000000ffff0d7224 */ /* 0x000fe400078e0007 */
[----:B------:R-:W-:Y:S02]  /*12830*/  IMAD.MOV.U32 R12, RZ, RZ, 0x1 ;  /* 0x00000001ff0c7424 */ /* 0x000fe400078e00ff */
[----:B------:R-:W-:-:S07]  /*12840*/  IMAD.MOV.U32 R4, RZ, RZ, R14 ;  /* 0x000000ffff047224 */ /* 0x000fce00078e000e */
[----:B------:R-:W-:Y:S05]  /*12850*/  WARPSYNC.COLLECTIVE R15, `(.L_x_165) ;  /* 0x000000000f087348 */ /* 0x000fea0003c00000 */
[----:B------:R0:W1:Y:S02]  /*12860*/  SHFL.IDX P6, R14, R13, R12, R11 ;  /* 0x0000000c0d0e7389 */ /* 0x00006400000c000b */
[----:B01----:R-:W-:Y:S01]  /*12870*/  ENDCOLLECTIVE ;  /* 0x000000000000791b */ /* 0x003fe20003800000 */
.L_x_165:
[----:B------:R-:W-:-:S04]  /*12880*/  IADD3 R4, P1, R29, R4, RZ ;  /* 0x000000041d047210 */ /* 0x000fc80007f3e0ff */
[----:B------:R-:W-:-:S05]  /*12890*/  IADD3.X R5, RZ, R5, RZ, P1, !PT ;  /* 0x00000005ff057210 */ /* 0x000fca0000ffe4ff */
[----:B------:R-:W-:Y:S01]  /*128a0*/  @!PT LDS RZ, [RZ] ;  /* 0x00000000fffff984 */ /* 0x000fe20000000800 */
[----:B------:R-:W-:Y:S01]  /*128b0*/  @!PT LDS RZ, [RZ] ;  /* 0x00000000fffff984 */ /* 0x000fe20000000800 */
[----:B------:R-:W-:Y:S01]  /*128c0*/  @!PT LDS RZ, [RZ] ;  /* 0x00000000fffff984 */ /* 0x000fe20000000800 */
[----:B------:R0:W-:Y:S01]  /*128d0*/  LDGSTS.E.BYPASS.LTC128B.128 [R17+0xa400], desc[UR48][R4.64], !P2 ;  /* 0x0a40000004117fae */ /* 0x0001e2000d101d70 */
[----:B------:R-:W-:Y:S01]  /*128e0*/  MOV R13, R6 ;  /* 0x00000006000d7202 */ /* 0x000fe20000000f00 */
[----:B------:R-:W-:-:S07]  /*128f0*/  IMAD.MOV.U32 R27, RZ, RZ, R14 ;  /* 0x000000ffff1b7224 */ /* 0x000fce00078e000e */
[----:B0-----:R-:W-:Y:S05]  /*12900*/  WARPSYNC.COLLECTIVE R15, `(.L_x_166) ;  /* 0x000000000f087348 */ /* 0x001fea0003c00000 */
[----:B------:R1:W2:Y:S02]  /*12910*/  SHFL.IDX P6, R14, R13, R12, R11 ;  /* 0x0000000c0d0e7389 */ /* 0x0002a400000c000b */
[----:B012---:R-:W-:Y:S01]  /*12920*/  ENDCOLLECTIVE ;  /* 0x000000000000791b */ /* 0x007fe20003800000 */
.L_x_166:
[----:B------:R-:W-:Y:S01]  /*12930*/  IMAD.MOV.U32 R13, RZ, RZ, R7 ;  /* 0x000000ffff0d7224 */ /* 0x000fe200078e0007 */
[----:B------:R-:W-:Y:S01]  /*12940*/  MOV R12, 0x2 ;  /* 0x00000002000c7802 */ /* 0x000fe20000000f00 */
[----:B------:R-:W-:-:S05]  /*12950*/  IMAD.MOV.U32 R11, RZ, RZ, R14 ;  /* 0x000000ffff0b7224 */ /* 0x000fca00078e000e */
[----:B------:R-:W-:Y:S01]  /*12960*/  IADD3 R4, P1, R29, R11, RZ ;  /* 0x0000000b1d047210 */ /* 0x000fe20007f3e0ff */
[----:B------:R-:W-:-:S04]  /*12970*/  IMAD.MOV.U32 R11, RZ, RZ, 0x181f ;  /* 0x0000181fff0b7424 */ /* 0x000fc800078e00ff */
[----:B------:R-:W-:-:S08]  /*12980*/  IMAD.X R5, RZ, RZ, R27, P1 ;  /* 0x000000ffff057224 */ /* 0x000fd000008e061b */
[----:B------:R-:W-:Y:S05]  /*12990*/  WARPSYNC.COLLECTIVE R15, `(.L_x_167) ;  /* 0x000000000f087348 */ /* 0x000fea0003c00000 */
[----:B------:R0:W1:Y:S02]  /*129a0*/  SHFL.IDX P6, R14, R13, R12, R11 ;  /* 0x0000000c0d0e7389 */ /* 0x00006400000c000b */
[----:B01----:R-:W-:Y:S01]  /*129b0*/  ENDCOLLECTIVE ;  /* 0x000000000000791b */ /* 0x003fe20003800000 */
.L_x_167:
[----:B------:R-:W-:Y:S01]  /*129c0*/  @!PT LDS RZ, [RZ] ;  /* 0x00000000fffff984 */ /* 0x000fe20000000800 */
[----:B------:R-:W-:Y:S01]  /*129d0*/  @!PT LDS RZ, [RZ] ;  /* 0x00000000fffff984 */ /* 0x000fe20000000800 */
[----:B------:R-:W-:Y:S01]  /*129e0*/  @!PT LDS RZ, [RZ] ;  /* 0x00000000fffff984 */ /* 0x000fe20000000800 */
[----:B------:R0:W-:Y:S01]  /*129f0*/  LDGSTS.E.BYPASS.LTC128B.128 [R17+0xac00], desc[UR48][R4.64], !P2 ;  /* 0x0ac0000004117fae */ /* 0x0001e2000d101d70 */
[----:B------:R-:W-:Y:S02]  /*12a00*/  IMAD.MOV.U32 R13, RZ, RZ, R6 ;  /* 0x000000ffff0d7224 */ /* 0x000fe400078e0006 */
[----:B0-----:R-:W-:-:S07]  /*12a10*/  IMAD.MOV.U32 R5, RZ, RZ, R14 ;  /* 0x000000ffff057224 */ /* 0x001fce00078e000e */
[----:B------:R-:W-:Y:S05]  /*12a20*/  WARPSYNC.COLLECTIVE R15, `(.L_x_168) ;  /* 0x000000000f087348 */ /* 0x000fea0003c00000 */
[----:B------:R0:W1:Y:S02]  /*12a30*/  SHFL.IDX P6, R14, R13, R12, R11 ;  /* 0x0000000c0d0e7389 */ /* 0x00006400000c000b */
[----:B01----:R-:W-:Y:S01]  /*12a40*/  ENDCOLLECTIVE ;  /* 0x000000000000791b */ /* 0x003fe20003800000 */
.L_x_168:
[----:B------:R-:W-:Y:S02]  /*12a50*/  IMAD.MOV.U32 R13, RZ, RZ, R7 ;  /* 0x000000ffff0d7224 */ /* 0x000fe400078e0007 */
[----:B------:R-:W-:Y:S01]  /*12a60*/  IMAD.MOV.U32 R12, RZ, RZ, 0x3 ;  /* 0x00000003ff0c7424 */ /* 0x000fe200078e00ff */
[----:B------:R-:W-:-:S07]  /*12a70*/  MOV R4, R14 ;  /* 0x0000000e00047202 */ /* 0x000fce0000000f00 */
[----:B------:R-:W-:Y:S05]  /*12a80*/  WARPSYNC.COLLECTIVE R15, `(.L_x_169) ;  /* 0x000000000f087348 */ /* 0x000fea0003c00000 */
[----:B------:R0:W1:Y:S02]  /*12a90*/  SHFL.IDX P6, R14, R13, R12, R11 ;  /* 0x0000000c0d0e7389 */ /* 0x00006400000c000b */
[----:B01----:R-:W-:Y:S01]  /*12aa0*/  ENDCOLLECTIVE ;  /* 0x000000000000791b */ /* 0x003fe20003800000 */
.L_x_169:
[----:B------:R-:W-:-:S05]  /*12ab0*/  IADD3 R4, P1, R29, R4, RZ ;  /* 0x000000041d047210 */ /* 0x000fca0007f3e0ff */
[----:B------:R-:W-:-:S05]  /*12ac0*/  IMAD.X R5, RZ, RZ, R5, P1 ;  /* 0x000000ffff057224 */ /* 0x000fca00008e0605 */
[----:B------:R-:W-:Y:S01]  /*12ad0*/  @!PT LDS RZ, [RZ] ;  /* 0x00000000fffff984 */ /* 0x000fe20000000800 */
[----:B------:R-:W-:Y:S01]  /*12ae0*/  @!PT LDS RZ, [RZ] ;  /* 0x00000000fffff984 */ /* 0x000fe20000000800 */
[----:B------:R-:W-:Y:S01]  /*12af0*/  @!PT LDS RZ, [RZ] ;  /* 0x00000000fffff984 */ /* 0x000fe20000000800 */
[----:B------:R0:W-:Y:S01]  /*12b00*/  LDGSTS.E.BYPASS.LTC128B.128 [R17+0xb400], desc[UR48][R4.64], !P2 ;  /* 0x0b40000004117fae */ /* 0x0001e2000d101d70 */
[----:B------:R-:W-:Y:S01]  /*12b10*/  IMAD.MOV.U32 R13, RZ, RZ, R6 ;  /* 0x000000ffff0d7224 */ /* 0x000fe200078e0006 */
[----:B0-----:R-:W-:-:S07]  /*12b20*/  MOV R5, R14 ;  /* 0x0000000e00057202 */ /* 0x001fce0000000f00 */
[----:B------:R-:W-:Y:S05]  /*12b30*/  WARPSYNC.COLLECTIVE R15, `(.L_x_170) ;  /* 0x000000000f087348 */ /* 0x000fea0003c00000 */
[----:B------:R0:W1:Y:S02]  /*12b40*/  SHFL.IDX P6, R14, R13, R12, R11 ;  /* 0x0000000c0d0e7389 */ /* 0x00006400000c000b */
[----:B01----:R-:W-:Y:S01]  /*12b50*/  ENDCOLLECTIVE ;  /* 0x000000000000791b */ /* 0x003fe20003800000 */
.L_x_170:
[----:B------:R-:W-:Y:S01]  /*12b60*/  MOV R13, R7 ;  /* 0x00000007000d7202 */ /* 0x000fe20000000f00 */
[----:B------:R-:W-:Y:S02]  /*12b70*/  IMAD.MOV.U32 R12, RZ, RZ, 0x4 ;  /* 0x00000004ff0c7424 */ /* 0x000fe400078e00ff */
[----:B------:R-:W-:-:S07]  /*12b80*/  IMAD.MOV.U32 R4, RZ, RZ, R14 ;  /* 0x000000ffff047224 */ /* 0x000fce00078e000e */
[----:B------:R-:W-:Y:S05]  /*12b90*/  WARPSYNC.COLLECTIVE R15, `(.L_x_171) ;  /* 0x000000000f087348 */ /* 0x000fea0003c00000 */
[----:B------:R0:W1:Y:S02]  /*12ba0*/  SHFL.IDX P6, R14, R13, R12, R11 ;  /* 0x0000000c0d0e7389 */ /* 0x00006400000c000b */
[----:B01----:R-:W-:Y:S01]  /*12bb0*/  ENDCOLLECTIVE ;  /* 0x000000000000791b */ /* 0x003fe20003800000 */
.L_x_171:
[----:B------:R-:W-:-:S05]  /*12bc0*/  IADD3 R4, P1, R29, R4, RZ ;  /* 0x000000041d047210 */ /* 0x000fca0007f3e0ff */
[----:B------:R-:W-:-:S05]  /*12bd0*/  IMAD.X R5, RZ, RZ, R5, P1 ;  /* 0x000000ffff057224 */ /* 0x000fca00008e0605 */
        /* <DEDUP_REMOVED lines=9> */
.L_x_172:
[----:B------:R-:W-:Y:S02]  /*12c70*/  IMAD.MOV.U32 R13, RZ, RZ, R7 ;  /* 0x000000ffff0d7224 */ /* 0x000fe400078e0007 */
[----:B------:R-:W-:Y:S01]  /*12c80*/  IMAD.MOV.U32 R12, RZ, RZ, 0x5 ;  /* 0x00000005ff0c7424 */ /* 0x000fe200078e00ff */
[----:B------:R-:W-:-:S07]  /*12c90*/  MOV R4, R14 ;  /* 0x0000000e00047202 */ /* 0x000fce0000000f00 */
[----:B------:R-:W-:Y:S05]  /*12ca0*/  WARPSYNC.COLLECTIVE R15, `(.L_x_173) ;  /* 0x000000000f087348 */ /* 0x000fea0003c00000 */
[----:B------:R0:W1:Y:S02]  /*12cb0*/  SHFL.IDX P6, R14, R13, R12, R11 ;  /* 0x0000000c0d0e7389 */ /* 0x00006400000c000b */
[----:B01----:R-:W-:Y:S01]  /*12cc0*/  ENDCOLLECTIVE ;  /* 0x000000000000791b */ /* 0x003fe20003800000 */
.L_x_173:
        /* <DEDUP_REMOVED lines=11> */
.L_x_174:
[----:B------:R-:W-:Y:S01]  /*12d80*/  MOV R13, R7 ;  /* 0x00000007000d7202 */ /* 0x000fe20000000f00 */
[----:B------:R-:W-:Y:S02]  /*12d90*/  IMAD.MOV.U32 R12, RZ, RZ, 0x6 ;  /* 0x00000006ff0c7424 */ /* 0x000fe400078e00ff */
[----:B------:R-:W-:-:S07]  /*12da0*/  IMAD.MOV.U32 R4, RZ, RZ, R14 ;  /* 0x000000ffff047224 */ /* 0x000fce00078e000e */
[----:B------:R-:W-:Y:S05]  /*12db0*/  WARPSYNC.COLLECTIVE R15, `(.L_x_175) ;  /* 0x000000000f087348 */ /* 0x000fea0003c00000 */
[----:B------:R0:W1:Y:S02]  /*12dc0*/  SHFL.IDX P6, R14, R13, R12, R11 ;  /* 0x0000000c0d0e7389 */ /* 0x00006400000c000b */
[----:B01----:R-:W-:Y:S01]  /*12dd0*/  ENDCOLLECTIVE ;  /* 0x000000000000791b */ /* 0x003fe20003800000 */
.L_x_175:
[----:B------:R-:W-:-:S05]  /*12de0*/  IADD3 R4, P1, R29, R4, RZ ;  /* 0x000000041d047210 */ /* 0x000fca0007f3e0ff */
[----:B------:R-:W-:-:S05]  /*12df0*/  IMAD.X R5, RZ, RZ, R5, P1 ;  /* 0x000000ffff057224 */ /* 0x000fca00008e0605 */
[----:B------:R-:W-:Y:S01]  /*12e00*/  @!PT LDS RZ, [RZ] ;  /* 0x00000000fffff984 */ /* 0x000fe20000000800 */
[----:B------:R-:W-:Y:S01]  /*12e10*/  @!PT LDS RZ, [RZ] ;  /* 0x00000000fffff984 */ /* 0x000fe20000000800 */
[----:B------:R-:W-:Y:S01]  /*12e20*/  @!PT LDS RZ, [RZ] ;  /* 0x00000000fffff984 */ /* 0x000fe20000000800 */
[----:B------:R0:W-:Y:S01]  /*12e30*/  LDGSTS.E.BYPASS.LTC128B.128 [R17+0xcc00], desc[UR48][R4.64], !P2 ;  /* 0x0cc0000004117fae */ /* 0x0001e2000d101d70 */
[----:B------:R-:W-:Y:S02]  /*12e40*/  IMAD.MOV.U32 R13, RZ, RZ, R6 ;  /* 0x000000ffff0d7224 */ /* 0x000fe400078e0006 */
[----:B------:R-:W-:-:S07]  /*12e50*/  IMAD.MOV.U32 R27, RZ, RZ, R14 ;  /* 0x000000ffff1b7224 */ /* 0x000fce00078e000e */
[----:B0-----:R-:W-:Y:S05]  /*12e60*/  WARPSYNC.COLLECTIVE R15, `(.L_x_176) ;  /* 0x000000000f087348 */ /* 0x001fea0003c00000 */
[----:B------:R1:W2:Y:S02]  /*12e70*/  SHFL.IDX P6, R14, R13, R12, R11 ;  /* 0x0000000c0d0e7389 */ /* 0x0002a400000c000b */
[----:B012---:R-:W-:Y:S01]  /*12e80*/  ENDCOLLECTIVE ;  /* 0x000000000000791b */ /* 0x007fe20003800000 */
.L_x_176:
[----:B------:R-:W-:Y:S02]  /*12e90*/  IMAD.MOV.U32 R13, RZ, RZ, R7 ;  /* 0x000000ffff0d7224 */ /* 0x000fe400078e0007 */
[----:B------:R-:W-:Y:S01]  /*12ea0*/  IMAD.MOV.U32 R12, RZ, RZ, 0x7 ;  /* 0x00000007ff0c7424 */ /* 0x000fe200078e00ff */
[----:B------:R-:W-:-:S07]  /*12eb0*/  MOV R4, R14 ;  /* 0x0000000e00047202 */ /* 0x000fce0000000f00 */
[----:B------:R-:W-:Y:S05]  /*12ec0*/  WARPSYNC.COLLECTIVE R15, `(.L_x_177) ;  /* 0x000000000f087348 */ /* 0x000fea0003c00000 */
[----:B------:R0:W1:Y:S02]  /*12ed0*/  SHFL.IDX P6, R14, R13, R12, R11 ;  /* 0x0000000c0d0e7389 */ /* 0x00006400000c000b */
[----:B01----:R-:W-:Y:S01]  /*12ee0*/  ENDCOLLECTIVE ;  /* 0x000000000000791b */ /* 0x003fe20003800000 */
.L_x_177:
[----:B------:R-:W-:Y:S02]  /*12ef0*/  MOV R13, R6 ;  /* 0x00000006000d7202 */ /* 0x000fe40000000f00 */
[----:B------:R-:W-:-:S05]  /*12f00*/  IADD3 R6, P1, R29, R4, RZ ;  /* 0x000000041d067210 */ /* 0x000fca0007f3e0ff */
[----:B------:R-:W-:Y:S02]  /*12f10*/  IMAD.X R7, RZ, RZ, R27, P1 ;  /* 0x000000ffff077224 */ /* 0x000fe400008e061b */
[----:B------:R-:W-:-:S07]  /*12f20*/  IMAD.MOV.U32 R5, RZ, RZ, R14 ;  /* 0x000000ffff057224 */ /* 0x000fce00078e000e */
[----:B------:R-:W-:Y:S05]  /*12f30*/  WARPSYNC.COLLECTIVE R15, `(.L_x_178) ;  /* 0x000000000f087348 */ /* 0x000fea0003c00000 */
[----:B------:R0:W1:Y:S02]  /*12f40*/  SHFL.IDX P6, R14, R13, R12, R11 ;  /* 0x0000000c0d0e7389 */ /* 0x00006400000c000b */
[----:B01----:R-:W-:Y:S01]  /*12f50*/  ENDCOLLECTIVE ;  /* 0x000000000000791b */ /* 0x003fe20003800000 */
.L_x_178:
[----:B------:R-:W-:Y:S01]  /*12f60*/  @!PT LDS RZ, [RZ] ;  /* 0x00000000fffff984 */ /* 0x000fe20000000800 */
[----:B------:R-:W-:Y:S01]  /*12f70*/  @!PT LDS RZ, [RZ] ;  /* 0x00000000fffff984 */ /* 0x000fe20000000800 */
[----:B------:R-:W-:Y:S01]  /*12f80*/  @!PT LDS RZ, [RZ] ;  /* 0x00000000fffff984 */ /* 0x000fe20000000800 */
[----:B------:R0:W-:Y:S01]  /*12f90*/  LDGSTS.E.BYPASS.LTC128B.128 [R17+0xd400], desc[UR48][R6.64], !P2 ;  /* 0x0d40000006117fae */ /* 0x0001e2000d101d70 */
[----:B------:R-:W-:Y:S01]  /*12fa0*/  MOV R13, R19 ;  /* 0x00000013000d7202 */ /* 0x000fe20000000f00 */
[----:B------:R-:W-:Y:S02]  /*12fb0*/  IMAD.MOV.U32 R12, RZ, RZ, RZ ;  /* 0x000000ffff0c7224 */ /* 0x000fe400078e00ff */
[----:B------:R-:W-:-:S05]  /*12fc0*/  IMAD.MOV.U32 R11, RZ, RZ, R14 ;  /* 0x000000ffff0b7224 */ /* 0x000fca00078e000e */
[----:B------:R-:W-:Y:S01]  /*12fd0*/  IADD3 R4, P1, R29, R11, RZ ;  /* 0x0000000b1d047210 */ /* 0x000fe20007f3e0ff */
[----:B------:R-:W-:-:S04]  /*12fe0*/  IMAD.MOV.U32 R11, RZ, RZ, 0x181f ;  /* 0x0000181fff0b7424 */ /* 0x000fc800078e00ff */
[----:B0-----:R-:W-:-:S08]  /*12ff0*/  IMAD.X R5, RZ, RZ, R5, P1 ;  /* 0x000000ffff057224 */ /* 0x001fd000008e0605 */
[----:B------:R-:W-:Y:S05]  /*13000*/  WARPSYNC.COLLECTIVE R15, `(.L_x_179) ;  /* 0x000000000f087348 */ /* 0x000fea0003c00000 */
[----:B------:R0:W1:Y:S02]  /*13010*/  SHFL.IDX P6, R14, R13, R12, R11 ;  /* 0x0000000c0d0e7389 */ /* 0x00006400000c000b */
[----:B01----:R-:W-:Y:S01]  /*13020*/  ENDCOLLECTIVE ;  /* 0x000000000000791b */ /* 0x003fe20003800000 */
.L_x_179:
        /* <DEDUP_REMOVED lines=9> */
.L_x_180:
[----:B------:R-:W-:Y:S01]  /*130c0*/  IMAD.MOV.U32 R13, RZ, RZ, R19 ;  /* 0x000000ffff0d7224 */ /* 0x000fe200078e0013 */
[----:B------:R-:W-:Y:S01]  /*130d0*/  MOV R12, 0x1 ;  /* 0x00000001000c7802 */ /* 0x000fe20000000f00 */
[----:B------:R-:W-:-:S07]  /*130e0*/  IMAD.MOV.U32 R7, RZ, RZ, R14 ;  /* 0x000000ffff077224 */ /* 0x000fce00078e000e */
[----:B------:R-:W-:Y:S05]  /*130f0*/  WARPSYNC.COLLECTIVE R15, `(.L_x_181) ;  /* 0x000000000f087348 */ /* 0x000fea0003c00000 */
[----:B------:R0:W1:Y:S02]  /*13100*/  SHFL.IDX P6, R14, R13, R12, R11 ;  /* 0x0000000c0d0e7389 */ /* 0x00006400000c000b */
[----:B01----:R-:W-:Y:S01]  /*13110*/  ENDCOLLECTIVE ;  /* 0x000000000000791b */ /* 0x003fe20003800000 */
.L_x_181:
        /* <DEDUP_REMOVED lines=11> */
.L_x_182:
[----:B------:R-:W-:Y:S05]  /*131d0*/  BRA `(.L_x_183) ;  /* 0xffffffb400c87947 */ /* 0x000fea000383ffff */
.L_x_64:
[----:B--2---:R2:W3:Y:S02]  /*131e0*/  SYNCS.PHASECHK.TRANS64.TRYWAIT P1, [R3+URZ+0x22840], R25 ;  /* 0x02284019030075a7 */ /* 0x0044e4000802017f */
[----:B---3--:R-:W-:Y:S05]  /*131f0*/  @!P1 NANOSLEEP.SYNCS 0x989680 ;  /* 0x009896800000995d */ /* 0x008fea0003900000 */
[----:B------:R-:W3:Y:S02]  /*13200*/  @!P1 SYNCS.PHASECHK.TRANS64 P1, [R3+URZ+0x22840], R25 ;  /* 0x02284019030095a7 */ /* 0x000ee4000802007f */
[----:B---3--:R-:W-:Y:S05]  /*13210*/  @!P1 BRA `(.L_x_64) ;  /* 0xfffffffc00f09947 */ /* 0x008fea000383ffff */
[----:B------:R-:W-:Y:S05]  /*13220*/  BRA `(.L_x_184) ;  /* 0xffffffb800087947 */ /* 0x000fea000383ffff */
.L_x_65:
[----:B------:R-:W-:Y:S01]  /*13230*/  BSSY B0, `(.L_x_185) ;  /* 0x0000008000007945 */ /* 0x000fe20003800000 */
[----:B------:R-:W-:Y:S01]  /*13240*/  IMAD.MOV.U32 R13, RZ, RZ, R7 ;  /* 0x000000ffff0d7224 */ /* 0x000fe200078e0007 */
[----:B------:R-:W-:Y:S01]  /*13250*/  MOV R12, RZ ;  /* 0x000000ff000c7202 */ /* 0x000fe20000000f00 */
[----:B------:R-:W-:Y:S02]  /*13260*/  IMAD.MOV.U32 R11, RZ, RZ, 0x181f ;  /* 0x0000181fff0b7424 */ /* 0x000fe400078e00ff */
[----:B------:R-:W-:-:S07]  /*13270*/  IMAD.MOV.U32 R15, RZ, RZ, -0x1 ;  /* 0xffffffffff0f7424 */ /* 0x000fce00078e00ff */
[----:B012---:R-:W-:Y:S05]  /*13280*/  WARPSYNC.COLLECTIVE R15, `(.L_x_186) ;  /* 0x000000000f087348 */ /* 0x007fea0003c00000 */
[----:B------:R3:W4:Y:S02]  /*13290*/  SHFL.IDX P6, R14, R13, R12, R11 ;  /* 0x0000000c0d0e7389 */ /* 0x00072400000c000b */
[----:B01234-:R-:W-:Y:S01]  /*132a0*/  ENDCOLLECTIVE ;  /* 0x000000000000791b */ /* 0x01ffe20003800000 */
.L_x_186:
[----:B------:R-:W-:Y:S05]  /*132b0*/  BSYNC B0 ;  /* 0x0000000000007941 */ /* 0x000fea0003800000 */
.L_x_185:
[----:B------:R-:W-:Y:S01]  /*132c0*/  MOV R13, R6 ;  /* 0x00000006000d7202 */ /* 0x000fe20000000f00 */
[----:B------:R-:W-:Y:S02]  /*132d0*/  IMAD.MOV.U32 R12, RZ, RZ, RZ ;  /* 0x000000ffff0c7224 */ /* 0x000fe400078e00ff */
[----:B------:R-:W-:Y:S02]  /*132e0*/  IMAD.MOV.U32 R11, RZ, RZ, 0x181f ;  /* 0x0000181fff0b7424 */ /* 0x000fe400078e00ff */
[----:B------:R-:W-:Y:S02]  /*132f0*/  IMAD.MOV.U32 R15, RZ, RZ, -0x1 ;  /* 0xffffffffff0f7424 */ /* 0x000fe400078e00ff */
[----:B------:R-:W-:Y:S02]  /*13300*/  IMAD.MOV.U32 R5, RZ, RZ, R14 ;  /* 0x000000ffff057224 */ /* 0x000fe400078e000e */
[----:B------:R-:W-:-:S07]  /*13310*/  IMAD R8, R2, 0x5000, R34 ;  /* 0x0000500002087824 */ /* 0x000fce00078e0222 */
[----:B------:R-:W-:Y:S05]  /*13320*/  WARPSYNC.COLLECTIVE R15, `(.L_x_187) ;  /* 0x000000000f087348 */ /* 0x000fea0003c00000 */
[----:B------:R0:W1:Y:S02]  /*13330*/  SHFL.IDX P6, R14, R13, R12, R11 ;  /* 0x0000000c0d0e7389 */ /* 0x00006400000c000b */
[----:B01----:R-:W-:Y:S01]  /*13340*/  ENDCOLLECTIVE ;  /* 0x000000000000791b */ /* 0x003fe20003800000 */
.L_x_187:
[----:B------:R-:W-:Y:S02]  /*13350*/  VIADD R8, R8, UR42 ;  /* 0x0000002a08087c36 */ /* 0x000fe40008000000 */
[----:B------:R-:W-:Y:S02]  /*13360*/  IMAD.MOV.U32 R13, RZ, RZ, R7 ;  /* 0x000000ffff0d7224 */ /* 0x000fe400078e0007 */
[----:B------:R-:W-:Y:S01]  /*13370*/  IMAD.MOV.U32 R12, RZ, RZ, 0x1 ;  /* 0x00000001ff0c7424 */ /* 0x000fe200078e00ff */
[----:B------:R-:W-:-:S13]  /*13380*/  IADD3 R4, P1, R29, R14, RZ ;  /* 0x0000000e1d047210 */ /* 0x000fda0007f3e0ff */
[----:B------:R-:W-:Y:S05]  /*13390*/  WARPSYNC.COLLECTIVE R15, `(.L_x_188) ;  /* 0x000000000f087348 */ /* 0x000fea0003c00000 */
[----:B------:R0:W1:Y:S02]  /*133a0*/  SHFL.IDX P6, R14, R13, R12, R11 ;  /* 0x0000000c0d0e7389 */ /* 0x00006400000c000b */
[----:B01----:R-:W-:Y:S01]  /*133b0*/  ENDCOLLECTIVE ;  /* 0x000000000000791b */ /* 0x003fe20003800000 */
.L_x_188:
[----:B------:R-:W-:-:S05]  /*133c0*/  IADD3.X R5, RZ, R5, RZ, P1, !PT ;  /* 0x00000005ff057210 */ /* 0x000fca0000ffe4ff */
[----:B------:R-:W-:Y:S01]  /*133d0*/  @!PT LDS RZ, [RZ] ;  /* 0x00000000fffff984 */ /* 0x000fe20000000800 */
[----:B------:R-:W-:Y:S01]  /*133e0*/  @!PT LDS RZ, [RZ] ;  /* 0x00000000fffff984 */ /* 0x000fe20000000800 */
[----:B------:R-:W-:Y:S01]  /*133f0*/  @!PT LDS RZ, [RZ] ;  /* 0x00000000fffff984 */ /* 0x000fe20000000800 */
[----:B------:R0:W-:Y:S01]  /*13400*/  LDGSTS.E.BYPASS.LTC128B.128 [R8+0x18400], desc[UR48][R4.64], !P2 ;  /* 0x1840000004087fae */ /* 0x0001e2000d101d70 */
[----:B------:R-:W-:Y:S01]  /*13410*/  IMAD.MOV.U32 R13, RZ, RZ, R6 ;  /* 0x000000ffff0d7224 */ /* 0x000fe200078e0006 */
[----:B------:R-:W-:-:S07]  /*13420*/  MOV R17, R14 ;  /* 0x0000000e00117202 */ /* 0x000fce0000000f00 */
[----:B0-----:R-:W-:Y:S05]  /*13430*/  WARPSYNC.COLLECTIVE R15, `(.L_x_189) ;  /* 0x000000000f087348 */ /* 0x001fea0003c00000 */
[----:B------:R1:W2:Y:S02]  /*13440*/  SHFL.IDX P6, R14, R13, R12, R11 ;  /* 0x0000000c0d0e7389 */ /* 0x0002a400000c000b */
[----:B012---:R-:W-:Y:S01]  /*13450*/  ENDCOLLECTIVE ;  /* 0x000000000000791b */ /* 0x007fe20003800000 */
.L_x_189:
[----:B------:R-:W-:Y:S01]  /*13460*/  IMAD.MOV.U32 R13, RZ, RZ, R7 ;  /* 0x000000ffff0d7224 */ /* 0x000fe200078e0007 */
[----:B------:R-:W-:Y:S02]  /*13470*/  MOV R12, 0x2 ;  /* 0x00000002000c7802 */ /* 0x000fe40000000f00 */
[----:B------:R-:W-:-:S13]  /*13480*/  IADD3 R4, P1, R29, R14, RZ ;  /* 0x0000000e1d047210 */ /* 0x000fda0007f3e0ff */
[----:B------:R-:W-:Y:S05]  /*13490*/  WARPSYNC.COLLECTIVE R15, `(.L_x_190) ;  /* 0x000000000f087348 */ /* 0x000fea0003c00000 */
[----:B------:R0:W1:Y:S02]  /*134a0*/  SHFL.IDX P6, R14, R13, R12, R11 ;  /* 0x0000000c0d0e7389 */ /* 0x00006400000c000b */
[----:B01----:R-:W-:Y:S01]  /*134b0*/  ENDCOLLECTIVE ;  /* 0x000000000000791b */ /* 0x003fe20003800000 */
.L_x_190:
        /* <DEDUP_REMOVED lines=10> */
.L_x_191:
[----:B------:R-:W-:Y:S02]  /*13560*/  IMAD.MOV.U32 R13, RZ, RZ, R7 ;  /* 0x000000ffff0d7224 */ /* 0x000fe400078e0007 */
[----:B------:R-:W-:Y:S02]  /*13570*/  IMAD.MOV.U32 R12, RZ, RZ, 0x3 ;  /* 0x00000003ff0c7424 */ /* 0x000fe400078e00ff */
[----:B------:R-:W-:-:S07]  /*13580*/  IMAD.MOV.U32 R18, RZ, RZ, R14 ;  /* 0x000000ffff127224 */ /* 0x000fce00078e000e */
[----:B------:R-:W-:Y:S05]  /*13590*/  WARPSYNC.COLLECTIVE R15, `(.L_x_192) ;  /* 0x000000000f087348 */ /* 0x000fea0003c00000 */
[----:B------:R0:W1:Y:S02]  /*135a0*/  SHFL.IDX P6, R14, R13, R12, R11 ;  /* 0x0000000c0d0e7389 */ /* 0x00006400000c000b */
[----:B01----:R-:W-:Y:S01]  /*135b0*/  ENDCOLLECTIVE ;  /* 0x000000000000791b */ /* 0x003fe20003800000 */
.L_x_192:
        /* <DEDUP_REMOVED lines=11> */
.L_x_193:
[----:B------:R-:W-:Y:S02]  /*13670*/  IMAD.MOV.U32 R13, RZ, RZ, R7 ;  /* 0x000000ffff0d7224 */ /* 0x000fe400078e0007 */
[----:B------:R-:W-:Y:S01]  /*13680*/  IMAD.MOV.U32 R12, RZ, RZ, 0x4 ;  /* 0x00000004ff0c7424 */ /* 0x000fe200078e00ff */
[----:B------:R-:W-:-:S13]  /*13690*/  IADD3 R4, P1, R29, R14, RZ ;  /* 0x0000000e1d047210 */ /* 0x000fda0007f3e0ff */
[----:B------:R-:W-:Y:S05]  /*136a0*/  WARPSYNC.COLLECTIVE R15, `(.L_x_194) ;  /* 0x000000000f087348 */ /* 0x000fea0003c00000 */
[----:B------:R0:W1:Y:S02]  /*136b0*/  SHFL.IDX P6, R14, R13, R12, R11 ;  /* 0x0000000c0d0e7389 */ /* 0x00006400000c000b */
[----:B01----:R-:W-:Y:S01]  /*136c0*/  ENDCOLLECTIVE ;  /* 0x000000000000791b */ /* 0x003fe20003800000 */
.L_x_194:
[----:B------:R-:W-:-:S05]  /*136d0*/  IMAD.X R5, RZ, RZ, R17, P1 ;  /* 0x000000ffff057224 */ /* 0x000fca00008e0611 */
        /* <DEDUP_REMOVED lines=9> */
.L_x_195:
[----:B------:R-:W-:Y:S01]  /*13770*/  MOV R13, R7 ;  /* 0x00000007000d7202 */ /* 0x000fe20000000f00 */
[----:B------:R-:W-:Y:S02]  /*13780*/  IMAD.MOV.U32 R12, RZ, RZ, 0x5 ;  /* 0x00000005ff0c7424 */ /* 0x000fe400078e00ff */
[----:B------:R-:W-:-:S07]  /*13790*/  IMAD.MOV.U32 R18, RZ, RZ, R14 ;  /* 0x000000ffff127224 */ /* 0x000fce00078e000e */
[----:B------:R-:W-:Y:S05]  /*137a0*/  WARPSYNC.COLLECTIVE R15, `(.L_x_196) ;  /* 0x000000000f087348 */ /* 0x000fea0003c00000 */
[----:B------:R0:W1:Y:S02]  /*137b0*/  SHFL.IDX P6, R14, R13, R12, R11 ;  /* 0x0000000c0d0e7389 */ /* 0x00006400000c000b */
[----:B01----:R-:W-:Y:S01]  /*137c0*/  ENDCOLLECTIVE ;  /* 0x000000000000791b */ /* 0x003fe20003800000 */
.L_x_196:
        /* <DEDUP_REMOVED lines=11> */
.L_x_197:
[----:B------:R-:W-:Y:S02]  /*13880*/  IMAD.MOV.U32 R13, RZ, RZ, R7 ;  /* 0x000000ffff0d7224 */ /* 0x000fe400078e0007 */
[----:B------:R-:W-:Y:S01]  /*13890*/  IMAD.MOV.U32 R12, RZ, RZ, 0x6 ;  /* 0x00000006ff0c7424 */ /* 0x000fe200078e00ff */
[----:B------:R-:W-:-:S13]  /*138a0*/  IADD3 R4, P1, R29, R14, RZ ;  /* 0x0000000e1d047210 */ /* 0x000fda0007f3e0ff */
[----:B------:R-:W-:Y:S05]  /*138b0*/  WARPSYNC.COLLECTIVE R15, `(.L_x_198) ;  /* 0x000000000f087348 */ /* 0x000fea0003c00000 */
[----:B------:R0:W1:Y:S02]  /*138c0*/  SHFL.IDX P6, R14, R13, R12, R11 ;  /* 0x0000000c0d0e7389 */ /* 0x00006400000c000b */
[----:B01----:R-:W-:Y:S01]  /*138d0*/  ENDCOLLECTIVE ;  /* 0x000000000000791b */ /* 0x003fe20003800000 */
.L_x_198:
        /* <DEDUP_REMOVED lines=10> */
.L_x_199:
[----:B------:R-:W-:Y:S02]  /*13980*/  IMAD.MOV.U32 R13, RZ, RZ, R7 ;  /* 0x000000ffff0d7224 */ /* 0x000fe400078e0007 */
[----:B------:R-:W-:Y:S02]  /*13990*/  IMAD.MOV.U32 R12, RZ, RZ, 0x7 ;  /* 0x00000007ff0c7424 */ /* 0x000fe400078e00ff */
[----:B------:R-:W-:-:S07]  /*139a0*/  IMAD.MOV.U32 R19, RZ, RZ, R14 ;  /* 0x000000ffff137224 */ /* 0x000fce00078e000e */
[----:B------:R-:W-:Y:S05]  /*139b0*/  WARPSYNC.COLLECTIVE R15, `(.L_x_200) ;  /* 0x000000000f087348 */ /* 0x000fea0003c00000 */
[----:B------:R0:W1:Y:S02]  /*139c0*/  SHFL.IDX P6, R14, R13, R12, R11 ;  /* 0x0000000c0d0e7389 */ /* 0x00006400000c000b */
[----:B01----:R-:W-:Y:S01]  /*139d0*/  ENDCOLLECTIVE ;  /* 0x000000000000791b */ /* 0x003fe20003800000 */
.L_x_200:
[----:B------:R-:W-:Y:S01]  /*139e0*/  IMAD.MOV.U32 R13, RZ, RZ, R6 ;  /* 0x000000ffff0d7224 */ /* 0x000fe200078e0006 */
[----:B------:R-:W-:-:S05]  /*139f0*/  IADD3 R6, P1, R29, R19, RZ ;  /* 0x000000131d067210 */ /* 0x000fca0007f3e0ff */
[----:B------:R-:W-:Y:S01]  /*13a00*/  IMAD.X R7, RZ, RZ, R17, P1 ;  /* 0x000000ffff077224 */ /* 0x000fe200008e0611 */
[----:B------:R-:W-:-:S04]  /*13a10*/  MOV R16, R14 ;  /* 0x0000000e00107202 */ /* 0x000fc80000000f00 */
[----:B------:R-:W-:Y:S01]  /*13a20*/  @!PT LDS RZ, [RZ] ;  /* 0x00000000fffff984 */ /* 0x000fe20000000800 */
[----:B------:R-:W-:Y:S01]  /*13a30*/  @!PT LDS RZ, [RZ] ;  /* 0x00000000fffff984 */ /* 0x000fe20000000800 */
[----:B------:R-:W-:Y:S01]  /*13a40*/  @!PT LDS RZ, [RZ] ;  /* 0x00000000fffff984 */ /* 0x000fe20000000800 */
[----:B------:R0:W-:Y:S03]  /*13a50*/  LDGSTS.E.BYPASS.LTC128B.128 [R8+0x1b400], desc[UR48][R6.64], !P2 ;  /* 0x1b40000006087fae */ /* 0x0001e6000d101d70 */
[----:B0-----:R-:W-:Y:S05]  /*13a60*/  WARPSYNC.COLLECTIVE R15, `(.L_x_201) ;  /* 0x000000000f087348 */ /* 0x001fea0003c00000 */
[----:B------:R1:W2:Y:S02]  /*13a70*/  SHFL.IDX P6, R14, R13, R12, R11 ;  /* 0x0000000c0d0e7389 */ /* 0x0002a400000c000b */
[----:B012---:R-:W-:Y:S01]  /*13a80*/  ENDCOLLECTIVE ;  /* 0x000000000000791b */ /* 0x007fe20003800000 */
.L_x_201:
[----:B------:R-:W-:Y:S02]  /*13a90*/  IMAD.MOV.U32 R13, RZ, RZ, R10 ;  /* 0x000000ffff0d7224 */ /* 0x000fe400078e000a */
[----:B------:R-:W-:Y:S02]  /*13aa0*/  IMAD.MOV.U32 R12, RZ, RZ, RZ ;  /* 0x000000ffff0c7224 */ /* 0x000fe400078e00ff */
[----:B------:R-:W-:-:S05]  /*13ab0*/  IMAD.MOV.U32 R11, RZ, RZ, R14 ;  /* 0x000000ffff0b7224 */ /* 0x000fca00078e000e */
[----:B------:R-:W-:Y:S01]  /*13ac0*/  IADD3 R4, P1, R29, R11, RZ ;  /* 0x0000000b1d047210 */ /* 0x000fe20007f3e0ff */
[----:B------:R-:W-:-:S03]  /*13ad0*/  IMAD.MOV.U32 R11, RZ, RZ, 0x181f ;  /* 0x0000181fff0b7424 */ /* 0x000fc600078e00ff */
[----:B------:R-:W-:-:S09]  /*13ae0*/  IADD3.X R5, RZ, R16, RZ, P1, !PT ;  /* 0x00000010ff057210 */ /* 0x000fd20000ffe4ff */
[----:B------:R-:W-:Y:S05]  /*13af0*/  WARPSYNC.COLLECTIVE R15, `(.L_x_202) ;  /* 0x000000000f087348 */ /* 0x000fea0003c00000 */
[----:B------:R0:W1:Y:S02]  /*13b00*/  SHFL.IDX P6, R14, R13, R12, R11 ;  /* 0x0000000c0d0e7389 */ /* 0x00006400000c000b */
[----:B01----:R-:W-:Y:S01]  /*13b10*/  ENDCOLLECTIVE ;  /* 0x000000000000791b */ /* 0x003fe20003800000 */
.L_x_202:
        /* <DEDUP_REMOVED lines=9> */
.L_x_203:
[----:B------:R-:W-:Y:S01]  /*13bb0*/  IMAD.MOV.U32 R13, RZ, RZ, R10 ;  /* 0x000000ffff0d7224 */ /* 0x000fe200078e000a */
[----:B------:R-:W-:Y:S02]  /*13bc0*/  MOV R12, 0x1 ;  /* 0x00000001000c7802 */ /* 0x000fe40000000f00 */
[----:B------:R-:W-:-:S13]  /*13bd0*/  IADD3 R4, P1, R29, R14, RZ ;  /* 0x0000000e1d047210 */ /* 0x000fda0007f3e0ff */
[----:B------:R-:W-:Y:S05]  /*13be0*/  WARPSYNC.COLLECTIVE R15, `(.L_x_204) ;  /* 0x000000000f087348 */ /* 0x000fea0003c00000 */
[----:B------:R0:W1:Y:S02]  /*13bf0*/  SHFL.IDX P6, R14, R13, R12, R11 ;  /* 0x0000000c0d0e7389 */ /* 0x00006400000c000b */
[----:B01----:R-:W-:Y:S01]  /*13c00*/  ENDCOLLECTIVE ;  /* 0x000000000000791b */ /* 0x003fe20003800000 */
.L_x_204:
        /* <DEDUP_REMOVED lines=10> */
.L_x_205:
[----:B------:R-:W-:Y:S05]  /*13cb0*/  BRA `(.L_x_206) ;  /* 0xffffffb000b47947 */ /* 0x000fea000383ffff */
.L_x_68:
[----:B0-----:R0:W1:Y:S02]  /*13cc0*/  SYNCS.PHASECHK.TRANS64.TRYWAIT P2, [R6+URZ+0x22870], R3 ;  /* 0x02287003060075a7 */ /* 0x001064000804017f */
[----:B-1----:R-:W-:Y:S05]  /*13cd0*/  @!P2 NANOSLEEP.SYNCS 0x989680 ;  /* 0x009896800000a95d */ /* 0x002fea0003900000 */
[----:B------:R-:W1:Y:S02]  /*13ce0*/  @!P2 SYNCS.PHASECHK.TRANS64 P2, [R6+URZ+0x22870], R3 ;  /* 0x022870030600a5a7 */ /* 0x000e64000804007f */
[----:B-1----:R-:W-:Y:S05]  /*13cf0*/  @!P2 BRA `(.L_x_68) ;  /* 0xfffffffc00f0a947 */ /* 0x002fea000383ffff */
[----:B------:R-:W-:Y:S05]  /*13d00*/  BRA `(.L_x_207) ;  /* 0xffffffb4000c7947 */ /* 0x000fea000383ffff */
.L_x_70:
[----:B0-----:R0:W1:Y:S02]  /*13d10*/  SYNCS.PHASECHK.TRANS64.TRYWAIT P2, [R6+URZ+0x22860], R5 ;  /* 0x02286005060075a7 */ /* 0x001064000804017f */
[----:B-1----:R-:W-:Y:S05]  /*13d20*/  @!P2 NANOSLEEP.SYNCS 0x989680 ;  /* 0x009896800000a95d */ /* 0x002fea0003900000 */
[----:B------:R-:W1:Y:S02]  /*13d30*/  @!P2 SYNCS.PHASECHK.TRANS64 P2, [R6+URZ+0x22860], R5 ;  /* 0x022860050600a5a7 */ /* 0x000e64000804007f */
[----:B-1----:R-:W-:Y:S05]  /*13d40*/  @!P2 BRA `(.L_x_70) ;  /* 0xfffffffc00f0a947 */ /* 0x002fea000383ffff */
[----:B------:R-:W-:Y:S05]  /*13d50*/  BRA `(.L_x_208) ;  /* 0xffffffb400207947 */ /* 0x000fea000383ffff */
.L_x_77:
[----:B0-----:R0:W1:Y:S02]  /*13d60*/  SYNCS.PHASECHK.TRANS64.TRYWAIT P0, [R3+URZ+0x22870], R0 ;  /* 0x02287000030075a7 */ /* 0x001064000800017f */
[----:B-1----:R-:W-:Y:S05]  /*13d70*/  @!P0 NANOSLEEP.SYNCS 0x989680 ;  /* 0x009896800000895d */ /* 0x002fea0003900000 */
[----:B------:R-:W1:Y:S02]  /*13d80*/  @!P0 SYNCS.PHASECHK.TRANS64 P0, [R3+URZ+0x22870], R0 ;  /* 0x02287000030085a7 */ /* 0x000e64000800007f */
[----:B-1----:R-:W-:Y:S05]  /*13d90*/  @!P0 BRA `(.L_x_77) ;  /* 0xfffffffc00f08947 */ /* 0x002fea000383ffff */
[----:B------:R-:W-:Y:S05]  /*13da0*/  BRA `(.L_x_209) ;  /* 0xffffffb800a07947 */ /* 0x000fea000383ffff */
.L_x_79:
[----:B0-----:R0:W1:Y:S02]  /*13db0*/  SYNCS.PHASECHK.TRANS64.TRYWAIT P0, [R3+URZ+0x22860], R4 ;  /* 0x02286004030075a7 */ /* 0x001064000800017f */
[----:B-1----:R-:W-:Y:S05]  /*13dc0*/  @!P0 NANOSLEEP.SYNCS 0x989680 ;  /* 0x009896800000895d */ /* 0x002fea0003900000 */
[----:B------:R-:W1:Y:S02]  /*13dd0*/  @!P0 SYNCS.PHASECHK.TRANS64 P0, [R3+URZ+0x22860], R4 ;  /* 0x02286004030085a7 */ /* 0x000e64000800007f */
[----:B-1----:R-:W-:Y:S05]  /*13de0*/  @!P0 BRA `(.L_x_79) ;  /* 0xfffffffc00f08947 */ /* 0x002fea000383ffff */
[----:B------:R-:W-:Y:S05]  /*13df0*/  BRA `(.L_x_210) ;  /* 0xffffffb800c47947 */ /* 0x000fea000383ffff */
.L_x_82:
[----:B0-----:R0:W1:Y:S02]  /*13e00*/  SYNCS.PHASECHK.TRANS64.TRYWAIT P0, [R7+URZ+0x22820], R2 ;  /* 0x02282002070075a7 */ /* 0x001064000800017f */
[----:B-1----:R-:W-:Y:S05]  /*13e10*/  @!P0 NANOSLEEP.SYNCS 0x989680 ;  /* 0x009896800000895d */ /* 0x002fea0003900000 */
[----:B------:R-:W1:Y:S02]  /*13e20*/  @!P0 SYNCS.PHASECHK.TRANS64 P0, [R7+URZ+0x22820], R2 ;  /* 0x02282002070085a7 */ /* 0x000e64000800007f */
[----:B-1----:R-:W-:Y:S05]  /*13e30*/  @!P0 BRA `(.L_x_82) ;  /* 0xfffffffc00f08947 */ /* 0x002fea000383ffff */
[----:B------:R-:W-:Y:S05]  /*13e40*/  BRA `(.L_x_211) ;  /* 0xffffffc000247947 */ /* 0x000fea000383ffff */
.L_x_84:
[----:B0-----:R0:W1:Y:S02]  /*13e50*/  SYNCS.PHASECHK.TRANS64.TRYWAIT P1, [R5+URZ+0x22840], R2 ;  /* 0x02284002050075a7 */ /* 0x001064000802017f */
[----:B-1----:R-:W-:Y:S05]  /*13e60*/  @!P1 NANOSLEEP.SYNCS 0x989680 ;  /* 0x009896800000995d */ /* 0x002fea0003900000 */
[----:B------:R-:W1:Y:S02]  /*13e70*/  @!P1 SYNCS.PHASECHK.TRANS64 P1, [R5+URZ+0x22840], R2 ;  /* 0x02284002050095a7 */ /* 0x000e64000802007f */
[----:B-1----:R-:W-:Y:S05]  /*13e80*/  @!P1 BRA `(.L_x_84) ;  /* 0xfffffffc00f09947 */ /* 0x002fea000383ffff */
[----:B------:R-:W-:Y:S05]  /*13e90*/  BRA `(.L_x_212) ;  /* 0xffffffc000607947 */ /* 0x000fea000383ffff */
.L_x_86:
[----:B-1----:R1:W2:Y:S02]  /*13ea0*/  SYNCS.PHASECHK.TRANS64.TRYWAIT P1, [R7+URZ+0x22840], R0 ;  /* 0x02284000070075a7 */ /* 0x0022a4000802017f */
[----:B--2---:R-:W-:Y:S05]  /*13eb0*/  @!P1 NANOSLEEP.SYNCS 0x989680 ;  /* 0x009896800000995d */ /* 0x004fea0003900000 */
[----:B------:R-:W2:Y:S02]  /*13ec0*/  @!P1 SYNCS.PHASECHK.TRANS64 P1, [R7+URZ+0x22840], R0 ;  /* 0x02284000070095a7 */ /* 0x000ea4000802007f */
[----:B--2---:R-:W-:Y:S05]  /*13ed0*/  @!P1 BRA `(.L_x_86) ;  /* 0xfffffffc00f09947 */ /* 0x004fea000383ffff */
[----:B------:R-:W-:Y:S05]  /*13ee0*/  BRA `(.L_x_213) ;  /* 0xffffffc0006c7947 */ /* 0x000fea000383ffff */
.L_x_88:
[----:B--2---:R2:W3:Y:S02]  /*13ef0*/  SYNCS.PHASECHK.TRANS64.TRYWAIT P1, [R5+URZ+0x22860], R2 ;  /* 0x02286002050075a7 */ /* 0x0044e4000802017f */
[----:B---3--:R-:W-:Y:S05]  /*13f00*/  @!P1 NANOSLEEP.SYNCS 0x989680 ;  /* 0x009896800000995d */ /* 0x008fea0003900000 */
[----:B------:R-:W3:Y:S02]  /*13f10*/  @!P1 SYNCS.PHASECHK.TRANS64 P1, [R5+URZ+0x22860], R2 ;  /* 0x02286002050095a7 */ /* 0x000ee4000802007f */
[----:B---3--:R-:W-:Y:S05]  /*13f20*/  @!P1 BRA `(.L_x_88) ;  /* 0xfffffffc00f09947 */ /* 0x008fea000383ffff */
[----:B------:R-:W-:Y:S05]  /*13f30*/  BRA `(.L_x_214) ;  /* 0xffffffc000687947 */ /* 0x000fea000383ffff */
.L_x_90:
[----:B---3--:R3:W4:Y:S02]  /*13f40*/  SYNCS.PHASECHK.TRANS64.TRYWAIT P1, [R7+URZ+0x22860], R0 ;  /* 0x02286000070075a7 */ /* 0x008724000802017f */
[----:B----4-:R-:W-:Y:S05]  /*13f50*/  @!P1 NANOSLEEP.SYNCS 0x989680 ;  /* 0x009896800000995d */ /* 0x010fea0003900000 */
[----:B------:R-:W4:Y:S02]  /*13f60*/  @!P1 SYNCS.PHASECHK.TRANS64 P1, [R7+URZ+0x22860], R0 ;  /* 0x02286000070095a7 */ /* 0x000f24000802007f */
[----:B----4-:R-:W-:Y:S05]  /*13f70*/  @!P1 BRA `(.L_x_90) ;  /* 0xfffffffc00f09947 */ /* 0x010fea000383ffff */
[----:B------:R-:W-:Y:S05]  /*13f80*/  BRA `(.L_x_215) ;  /* 0xffffffc000647947 */ /* 0x000fea000383ffff */
.L_x_92:
[----:B----4-:R4:W0:Y:S02]  /*13f90*/  SYNCS.PHASECHK.TRANS64.TRYWAIT P1, [R5+URZ+0x22880], R2 ;  /* 0x02288002050075a7 */ /* 0x010824000802017f */
[----:B0-----:R-:W-:Y:S05]  /*13fa0*/  @!P1 NANOSLEEP.SYNCS 0x989680 ;  /* 0x009896800000995d */ /* 0x001fea0003900000 */
[----:B------:R-:W0:Y:S02]  /*13fb0*/  @!P1 SYNCS.PHASECHK.TRANS64 P1, [R5+URZ+0x22880], R2 ;  /* 0x02288002050095a7 */ /* 0x000e24000802007f */
[----:B0-----:R-:W-:Y:S05]  /*13fc0*/  @!P1 BRA `(.L_x_92) ;  /* 0xfffffffc00f09947 */ /* 0x001fea000383ffff */
[----:B------:R-:W-:Y:S05]  /*13fd0*/  BRA `(.L_x_216) ;  /* 0xffffffc000607947 */ /* 0x000fea000383ffff */
.L_x_217:
[----:B------:R-:W-:-:S00]  /*13fe0*/  BRA `(.L_x_217) ;  /* 0xfffffffc00fc7947 */ /* 0x000fc0000383ffff */
[----:B------:R-:W-:-:S00]  /*13ff0*/  NOP ;  /* 0x0000000000007918 */ /* 0x000fc00000000000 */
        /* <DEDUP_REMOVED lines=8> */
.L_x_3740:


//--------------------- .text._ZN7cutlass13device_kernelIN5flash11enable_sm90INS1_16FlashAttnFwdSm90INS1_25CollectiveMainloopFwdSm90ILi2EN4cute5tupleIJNS5_1CILi1EEES8_S8_EEENS6_IJNS7_ILi128EEENS7_ILi160EEESA_EEELi128ENS_12float_e4m3_tEfNS_4arch4Sm90ELb0ELb0ELb1ELb1ELb1ELb0ELb0ELb1ELb1ELb1ELb1ELb0EEENS1_21CollectiveEpilogueFwdINS6_IJSA_SA_SB_EEES9_NS_10bfloat16_tESF_Li256ELb1ELb1ELb1ELb1EEENS1_36VarlenDynamicPersistentTileSchedulerILi128ELi160ELi256ELi128ELb1ELb1ELb1ELb0ELb1ELb1EEEEEEEEEvNT_6ParamsE --------------------------
	.section	.text._ZN7cutlass13device_kernelIN5flash11enable_sm90INS1_16FlashAttnFwdSm90INS1_25CollectiveMainloopFwdSm90ILi2EN4cute5tupleIJNS5_1CILi1EEES8_S8_EEENS6_IJNS7_ILi128EEENS7_ILi160EEESA_EEELi128ENS_12float_e4m3_tEfNS_4arch4Sm90ELb0ELb0ELb1ELb1ELb1ELb0ELb0ELb1ELb1ELb1ELb1ELb0EEENS1_21CollectiveEpilogueFwdINS6_IJSA_SA_SB_EEES9_NS_10bfloat16_tESF_Li256ELb1ELb1ELb1ELb1EEENS1_36VarlenDynamicPersistentTileSchedulerILi128ELi160ELi256ELi128ELb1ELb1ELb1ELb0ELb1ELb1EEEEEEEEEvNT_6ParamsE,"ax",@progbits
	.align	128
.text._ZN7cutlass13device_kernelIN5flash11enable_sm90INS1_16FlashAttnFwdSm90INS1_25CollectiveMainloopFwdSm90ILi2EN4cute5tupleIJNS5_1CILi1EEES8_S8_EEENS6_IJNS7_ILi128EEENS7_ILi160EEESA_EEELi128ENS_12float_e4m3_tEfNS_4arch4Sm90ELb0ELb0ELb1ELb1ELb1ELb0ELb0ELb1ELb1ELb1ELb1ELb0EEENS1_21CollectiveEpilogueFwdINS6_IJSA_SA_SB_EEES9_NS_10bfloat16_tESF_Li256ELb1ELb1ELb1ELb1EEENS1_36VarlenDynamicPersistentTileSchedulerILi128ELi160ELi256ELi128ELb1ELb1ELb1ELb0ELb1ELb1EEEEEEEEEvNT_6ParamsE:
        .type           _ZN7cutlass13device_kernelIN5flash11enable_sm90INS1_16FlashAttnFwdSm90INS1_25CollectiveMainloopFwdSm90ILi2EN4cute5tupleIJNS5_1CILi1EEES8_S8_EEENS6_IJNS7_ILi128EEENS7_ILi160EEESA_EEELi128ENS_12float_e4m3_tEfNS_4arch4Sm90ELb0ELb0ELb1ELb1ELb1ELb0ELb0ELb1ELb1ELb1ELb1ELb0EEENS1_21CollectiveEpilogueFwdINS6_IJSA_SA_SB_EEES9_NS_10bfloat16_tESF_Li256ELb1ELb1ELb1ELb1EEENS1_36VarlenDynamicPersistentTileSchedulerILi128ELi160ELi256ELi128ELb1ELb1ELb1ELb0ELb1ELb1EEEEEEEEEvNT_6ParamsE,@function
        .size           _ZN7cutlass13device_kernelIN5flash11enable_sm90INS1_16FlashAttnFwdSm90INS1_25CollectiveMainloopFwdSm90ILi2EN4cute5tupleIJNS5_1CILi1EEES8_S8_EEENS6_IJNS7_ILi128EEENS7_ILi160EEESA_EEELi128ENS_12float_e4m3_tEfNS_4arch4Sm90ELb0ELb0ELb1ELb1ELb1ELb0ELb0ELb1ELb1ELb1ELb1ELb0EEENS1_21CollectiveEpilogueFwdINS6_IJSA_SA_SB_EEES9_NS_10bfloat16_tESF_Li256ELb1ELb1ELb1ELb1EEENS1_36VarlenDynamicPersistentTileSchedulerILi128ELi160ELi256ELi128ELb1ELb1ELb1ELb0ELb1ELb1EEEEEEEEEvNT_6ParamsE,(.L_x_3741 - _ZN7cutlass13device_kernelIN5flash11enable_sm90INS1_16FlashAttnFwdSm90INS1_25CollectiveMainloopFwdSm90ILi2EN4cute5tupleIJNS5_1CILi1EEES8_S8_EEENS6_IJNS7_ILi128EEENS7_ILi160EEESA_EEELi128ENS_12float_e4m3_tEfNS_4arch4Sm90ELb0ELb0ELb1ELb1ELb1ELb0ELb0ELb1ELb1ELb1ELb1ELb0EEENS1_21CollectiveEpilogueFwdINS6_IJSA_SA_SB_EEES9_NS_10bfloat16_tESF_Li256ELb1ELb1ELb1ELb1EEENS1_36VarlenDynamicPersistentTileSchedulerILi128ELi160ELi256ELi128ELb1ELb1ELb1ELb0ELb1ELb1EEEEEEEEEvNT_6ParamsE)
        .other          _ZN7cutlass13device_kernelIN5flash11enable_sm90INS1_16FlashAttnFwdSm90INS1_25CollectiveMainloopFwdSm90ILi2EN4cute5tupleIJNS5_1CILi1EEES8_S8_EEENS6_IJNS7_ILi128EEENS7_ILi160EEESA_EEELi128ENS_12float_e4m3_tEfNS_4arch4Sm90ELb0ELb0ELb1ELb1ELb1ELb0ELb0ELb1ELb1ELb1ELb1ELb0EEENS1_21CollectiveEpilogueFwdINS6_IJSA_SA_SB_EEES9_NS_10bfloat16_tESF_Li256ELb1ELb1ELb1ELb1EEENS1_36VarlenDynamicPersistentTileSchedulerILi128ELi160ELi256ELi128ELb1ELb1ELb1ELb0ELb1ELb1EEEEEEEEEvNT_6ParamsE,@"STO_CUDA_ENTRY STV_DEFAULT"
_ZN7cutlass13device_kernelIN5flash11enable_sm90INS1_16FlashAttnFwdSm90INS1_25CollectiveMainloopFwdSm90ILi2EN4cute5tupleIJNS5_1CILi1EEES8_S8_EEENS6_IJNS7_ILi128EEENS7_ILi160EEESA_EEELi128ENS_12float_e4m3_tEfNS_4arch4Sm90ELb0ELb0ELb1ELb1ELb1ELb0ELb0ELb1ELb1ELb1ELb1ELb0EEENS1_21CollectiveEpilogueFwdINS6_IJSA_SA_SB_EEES9_NS_10bfloat16_tESF_Li256ELb1ELb1ELb1ELb1EEENS1_36VarlenDynamicPersistentTileSchedulerILi128ELi160ELi256ELi128ELb1ELb1ELb1ELb0ELb1ELb1EEEEEEEEEvNT_6ParamsE:
[----:B------:R-:W0:Y:S02]  /*0000*/  LDC R1, c[0x0][0x28] ;  /* 0x00000a00ff017b82 */ /* 0x000e240000000800 */
[----:B0-----:R-:W-:Y:S01]  /*0010*/  VIADD R1, R1, 0xffffffd8 ;  /* 0xffffffd801017836 */ /* 0x001fe20000000000 */
[----:B------:R-:W0:Y:S01]  /*0020*/  S2R R3, SR_TID.X ;  /* 0x0000000000037919 */ /* 0x000e220000002100 */
[----:B------:R-:W-:Y:S01]  /*0030*/  ELECT P0, URZ, PT ;  /* 0x00000000003f782f */ /* 0x000fe20003800000 */
[----:B------:R-:W-:Y:S01]  /*0040*/  UMOV UR4, 0x80 ;  /* 0x0000008000047882 */ /* 0x000fe20000000000 */
[----:B------:R-:W-:Y:S01]  /*0050*/  UMOV UR7, 0x100 ;  /* 0x0000010000077882 */ /* 0x000fe20000000000 */
[--C-:B0-----:R-:W-:Y:S02]  /*0060*/  SHF.R.U32.HI R0, RZ, 0x5, R3.reuse ;  /* 0x00000005ff007819 */ /* 0x101fe40000011603 */
[----:B------:R-:W-:-:S03]  /*0070*/  SHF.R.U32.HI R3, RZ, 0x7, R3 ;  /* 0x00000007ff037819 */ /* 0x000fc60000011603 */
[----:B------:R-:W0:Y:S04]  /*0080*/  SHFL.IDX PT, R2, R0, RZ, 0x1f ;  /* 0x00001fff00027589 */ /* 0x000e2800000e0000 */
[----:B------:R1:W2:Y:S01]  /*0090*/  SHFL.IDX PT, R4, R3, RZ, 0x1f ;  /* 0x00001fff03047589 */ /* 0x0002a200000e0000 */
[C---:B0-----:R-:W-:Y:S02]  /*00a0*/  ISETP.NE.OR P0, PT, R2.reuse, RZ, !P0 ;  /* 0x000000ff0200720c */ /* 0x041fe40004705670 */
[----:B------:R-:W-:-:S11]  /*00b0*/  ISETP.NE.AND P1, PT, R2, RZ, PT ;  /* 0x000000ff0200720c */ /* 0x000fd60003f25270 */
[----:B------:R-:W-:Y:S01]  /*00c0*/  VOTEU.ALL UP0, P0 ;  /* 0x00000000003f7886 */ /* 0x000fe20000000000 */
[----:B------:R-:W-:-:S04]  /*00d0*/  VOTEU.ALL UP1, P0 ;  /* 0x00000000003f7886 */ /* 0x000fc80000020000 */
[----:B------:R-:W0:Y:S01]  /*00e0*/  @!UP0 S2UR UR8, SR_CgaCtaId ;  /* 0x00000000000889c3 */ /* 0x000e220000008800 */
[----:B------:R-:W-:Y:S01]  /*00f0*/  @!UP0 UMOV UR6, 0x400 ;  /* 0x0000040000068882 */ /* 0x000fe20000000000 */
[----:B------:R-:W-:-:S04]  /*0100*/  @!UP0 UIADD3 UR4, -UR4, 0x100000, URZ ;  /* 0x0010000004048890 */ /* 0x000fc8000fffe13f */
[----:B------:R-:W-:Y:S02]  /*0110*/  @!UP0 USHF.L.U32 UR5, UR4, 0xb, URZ ;  /* 0x0000000b04058899 */ /* 0x000fe4000800063f */
[----:B------:R-:W-:Y:S02]  /*0120*/  @!UP0 USHF.L.U32 UR4, UR4, 0x1, URZ ;  /* 0x0000000104048899 */ /* 0x000fe4000800063f */
[----:B0-----:R-:W-:Y:S02]  /*0130*/  @!UP0 ULEA UR8, UR8, UR6, 0x18 ;  /* 0x0000000608088291 */ /* 0x001fe4000f8ec03f */
[----:B------:R-:W-:-:S04]  /*0140*/  @!UP0 UIADD3 UR6, -UR7, 0x100000, URZ ;  /* 0x0010000007068890 */ /* 0x000fc8000fffe13f */
[----:B------:R-:W-:Y:S02]  /*0150*/  @!UP0 USHF.L.U32 UR7, UR6, 0xb, URZ ;  /* 0x0000000b06078899 */ /* 0x000fe4000800063f */
[----:B------:R-:W-:Y:S01]  /*0160*/  @!UP0 USHF.L.U32 UR6, UR6, 0x1, URZ ;  /* 0x0000000106068899 */ /* 0x000fe2000800063f */
[----:B------:R-:W-:-:S05]  /*0170*/  VOTEU.ALL UP0, P0 ;  /* 0x00000000003f7886 */ /* 0x000fca0000000000 */
[----:B------:R1:W0:Y:S06]  /*0180*/  @!UP0 SYNCS.EXCH.64 URZ, [UR8+0x22800], UR4 ;  /* 0x02280004083f85b2 */ /* 0x00022c0008000100 */
[----:B------:R1:W3:Y:S02]  /*0190*/  @!UP1 SYNCS.EXCH.64 URZ, [UR8+0x22820], UR6 ;  /* 0x02282006083f95b2 */ /* 0x0002e40008000100 */
[----:B-12---:R-:W-:Y:S05]  /*01a0*/  @P1 BRA `(.L_x_218) ;  /* 0x0000000000481947 */ /* 0x006fea0003800000 */
[----:B------:R-:W1:Y:S01]  /*01b0*/  S2UR UR5, SR_CgaCtaId ;  /* 0x00000000000579c3 */ /* 0x000e620000008800 */
[----:B------:R-:W-:Y:S01]  /*01c0*/  UMOV UR4, 0x400 ;  /* 0x0000040000047882 */ /* 0x000fe20000000000 */
[----:B------:R-:W-:Y:S01]  /*01d0*/  UMOV UR6, 0x80 ;  /* 0x0000008000067882 */ /* 0x000fe20000000000 */
[----:B------:R-:W-:Y:S01]  /*01e0*/  UMOV UR7, 0x100 ;  /* 0x0000010000077882 */ /* 0x000fe20000000000 */
[----:B------:R-:W-:Y:S01]  /*01f0*/  ELECT P0, URZ, PT ;  /* 0x00000000003f782f */ /* 0x000fe20003800000 */
[----:B-1----:R-:W-:Y:S02]  /*0200*/  ULEA UR8, UR5, UR4, 0x18 ;  /* 0x0000000405087291 */ /* 0x002fe4000f8ec03f */
[----:B------:R-:W-:-:S04]  /*0210*/  UIADD3 UR4, -UR6, 0x100000, URZ ;  /* 0x0010000006047890 */ /* 0x000fc8000fffe13f */
[----:B------:R-:W-:Y:S02]  /*0220*/  USHF.L.U32 UR5, UR4, 0xb, URZ ;  /* 0x0000000b04057899 */ /* 0x000fe4000800063f */
[----:B------:R-:W-:Y:S02]  /*0230*/  USHF.L.U32 UR4, UR4, 0x1, URZ ;  /* 0x0000000104047899 */ /* 0x000fe4000800063f */
[----:B------:R-:W-:-:S04]  /*0240*/  UIADD3 UR6, -UR7, 0x100000, URZ ;  /* 0x0010000007067890 */ /* 0x000fc8000fffe13f */
[----:B------:R-:W-:Y:S02]  /*0250*/  USHF.L.U32 UR7, UR6, 0xb, URZ ;  /* 0x0000000b06077899 */ /* 0x000fe4000800063f */
[----:B------:R-:W-:Y:S01]  /*0260*/  USHF.L.U32 UR6, UR6, 0x1, URZ ;  /* 0x0000000106067899 */ /* 0x000fe2000800063f */
[----:B------:R-:W1:Y:S03]  /*0270*/  FENCE.VIEW.ASYNC.S ;  /* 0x00000000000073c6 */ /* 0x000e660000000000 */
[----:B-1----:R1:W2:Y:S08]  /*0280*/  SYNCS.EXCH.64 URZ, [UR8+0x22830], UR4 ;  /* 0x02283004083f75b2 */ /* 0x0022b00008000100 */
[----:B------:R1:W4:Y:S01]  /*0290*/  SYNCS.EXCH.64 URZ, [UR8+0x22840], UR6 ;  /* 0x02284006083f75b2 */ /* 0x0003220008000100 */
[----:B------:R1:W0:Y:S01]  /*02a0*/  SYNCS.EXCH.64 URZ, [UR8+0x22838], UR4 ;  /* 0x02283804083f75b2 */ /* 0x0002220008000100 */
[----:B------:R1:W0:Y:S01]  /*02b0*/  SYNCS.EXCH.64 URZ, [UR8+0x22848], UR6 ;  /* 0x02284806083f75b2 */ /* 0x0002220008000100 */
[----:B------:R-:W-:Y:S01]  /*02c0*/  NOP ;  /* 0x0000000000007918 */ /* 0x000fe20000000000 */
.L_x_218:
[----:B------:R-:W5:Y:S01]  /*02d0*/  SHFL.IDX PT, R2, R0, RZ, 0x1f ;  /* 0x00001fff00027589 */ /* 0x000f6200000e0000 */
[----:B------:R-:W-:Y:S01]  /*02e0*/  NOP ;  /* 0x0000000000007918 */ /* 0x000fe20000000000 */
[----:B-----5:R-:W-:-:S13]  /*02f0*/  ISETP.NE.AND P0, PT, R2, RZ, PT ;  /* 0x000000ff0200720c */ /* 0x020fda0003f05270 */
[----:B------:R-:W-:Y:S05]  /*0300*/  @P0 BRA `(.L_x_219) ;  /* 0x0000000000480947 */ /* 0x000fea0003800000 */
[----:B-1----:R-:W1:Y:S01]  /*0310*/  S2UR UR5, SR_CgaCtaId ;  /* 0x00000000000579c3 */ /* 0x002e620000008800 */
        /* <DEDUP_REMOVED lines=12> */
[----:B-1----:R1:W0:Y:S08]  /*03e0*/  SYNCS.EXCH.64 URZ, [UR8+0x22850], UR4 ;  /* 0x02285004083f75b2 */ /* 0x0022300008000100 */
[----:B------:R1:W0:Y:S01]  /*03f0*/  SYNCS.EXCH.64 URZ, [UR8+0x22860], UR6 ;  /* 0x02286006083f75b2 */ /* 0x0002220008000100 */
[----:B------:R1:W0:Y:S01]  /*0400*/  SYNCS.EXCH.64 URZ, [UR8+0x22858], UR4 ;  /* 0x02285804083f75b2 */ /* 0x0002220008000100 */
[----:B------:R1:W0:Y:S01]  /*0410*/  SYNCS.EXCH.64 URZ, [UR8+0x22868], UR6 ;  /* 0x02286806083f75b2 */ /* 0x0002220008000100 */
[----:B------:R-:W-:Y:S01]  /*0420*/  NOP ;  /* 0x0000000000007918 */ /* 0x000fe20000000000 */
.L_x_219:
[----:B------:R-:W5:Y:S01]  /*0430*/  SHFL.IDX PT, R2, R0, RZ, 0x1f ;  /* 0x00001fff00027589 */ /* 0x000f6200000e0000 */
[----:B------:R-:W-:Y:S01]  /*0440*/  NOP ;  /* 0x0000000000007918 */ /* 0x000fe20000000000 */
[----:B-----5:R-:W-:-:S13]  /*0450*/  ISETP.NE.AND P0, PT, R2, RZ, PT ;  /* 0x000000ff0200720c */ /* 0x020fda0003f05270 */
[----:B------:R-:W-:Y:S05]  /*0460*/  @P0 BRA `(.L_x_220) ;  /* 0x0000000000380947 */ /* 0x000fea0003800000 */
[----:B-1----:R-:W1:Y:S01]  /*0470*/  S2UR UR5, SR_CgaCtaId ;  /* 0x00000000000579c3 */ /* 0x002e620000008800 */
[----:B------:R-:W-:Y:S01]  /*0480*/  UMOV UR4, 0x400 ;  /* 0x0000040000047882 */ /* 0x000fe20000000000 */
[----:B------:R-:W-:Y:S01]  /*0490*/  UMOV UR7, 0x80 ;  /* 0x0000008000077882 */ /* 0x000fe20000000000 */
[----:B------:R-:W-:Y:S01]  /*04a0*/  ELECT P0, URZ, PT ;  /* 0x00000000003f782f */ /* 0x000fe20003800000 */
[----:B-1----:R-:W-:Y:S02]  /*04b0*/  ULEA UR6, UR5, UR4, 0x18 ;  /* 0x0000000405067291 */ /* 0x002fe4000f8ec03f */
[----:B------:R-:W-:-:S04]  /*04c0*/  UIADD3 UR4, -UR7, 0x100000, URZ ;  /* 0x0010000007047890 */ /* 0x000fc8000fffe13f */
[----:B------:R-:W-:Y:S02]  /*04d0*/  USHF.L.U32 UR5, UR4, 0xb, URZ ;  /* 0x0000000b04057899 */ /* 0x000fe4000800063f */
[----:B------:R-:W-:Y:S01]  /*04e0*/  USHF.L.U32 UR4, UR4, 0x1, URZ ;  /* 0x0000000104047899 */ /* 0x000fe2000800063f */
[----:B------:R-:W1:Y:S11]  /*04f0*/  FENCE.VIEW.ASYNC.S ;  /* 0x00000000000073c6 */ /* 0x000e760000000000 */
[----:B-1----:R1:W0:Y:S01]  /*0500*/  SYNCS.EXCH.64 URZ, [UR6+0x22870], UR4 ;  /* 0x02287004063f75b2 */ /* 0x0022220008000100 */
[----:B------:R1:W0:Y:S01]  /*0510*/  SYNCS.EXCH.64 URZ, [UR6+0x22880], UR4 ;  /* 0x02288004063f75b2 */ /* 0x0002220008000100 */
[----:B------:R1:W0:Y:S01]  /*0520*/  SYNCS.EXCH.64 URZ, [UR6+0x22878], UR4 ;  /* 0x02287804063f75b2 */ /* 0x0002220008000100 */
[----:B------:R1:W0:Y:S01]  /*0530*/  SYNCS.EXCH.64 URZ, [UR6+0x22888], UR4 ;  /* 0x02288804063f75b2 */ /* 0x0002220008000100 */
[----:B------:R-:W-:Y:S01]  /*0540*/  NOP ;  /* 0x0000000000007918 */ /* 0x000fe20000000000 */
.L_x_220:
        /* <DEDUP_REMOVED lines=22> */
.L_x_221:
[----:B------:R-:W5:Y:S01]  /*06b0*/  SHFL.IDX PT, R3, R0, RZ, 0x1f ;  /* 0x00001fff00037589 */ /* 0x000f6200000e0000 */
[----:B------:R-:W-:Y:S01]  /*06c0*/  R2UR UR9, R4 ;  /* 0x00000000040972ca */ /* 0x000fe200000e0000 */
[----:B------:R-:W-:Y:S01]  /*06d0*/  NOP ;  /* 0x0000000000007918 */ /* 0x000fe20000000000 */
[----:B------:R-:W0:Y:S01]  /*06e0*/  S2R R2, SR_CgaCtaId ;  /* 0x0000000000027919 */ /* 0x000e220000008800 */
[----:B-----5:R-:W-:-:S13]  /*06f0*/  ISETP.NE.AND P0, PT, R3, RZ, PT ;  /* 0x000000ff0300720c */ /* 0x020fda0003f05270 */
[----:B0-----:R-:W-:Y:S05]  /*0700*/  @P0 BRA `(.L_x_222) ;  /* 0x0000000000480947 */ /* 0x001fea0003800000 */
[----:B-1----:R-:W0:Y:S01]  /*0710*/  S2UR UR5, SR_CgaCtaId ;  /* 0x00000000000579c3 */ /* 0x002e220000008800 */
        /* <DEDUP_REMOVED lines=13> */
[----:B------:R0:W0:Y:S01]  /*07f0*/  SYNCS.EXCH.64 URZ, [UR8+0x228c0], UR6 ;  /* 0x0228c006083f75b2 */ /* 0x0000220008000100 */
[----:B------:R0:W0:Y:S01]  /*0800*/  SYNCS.EXCH.64 URZ, [UR8+0x228b8], UR4 ;  /* 0x0228b804083f75b2 */ /* 0x0000220008000100 */
[----:B------:R0:W0:Y:S01]  /*0810*/  SYNCS.EXCH.64 URZ, [UR8+0x228c8], UR6 ;  /* 0x0228c806083f75b2 */ /* 0x0000220008000100 */
[----:B------:R-:W-:Y:S01]  /*0820*/  NOP ;  /* 0x0000000000007918 */ /* 0x000fe20000000000 */
.L_x_222:
[----:B------:R-:W-:Y:S01]  /*0830*/  UISETP.NE.AND UP0, UPT, UR9, URZ, UPT ;  /* 0x0000003f0900728c */ /* 0x000fe2000bf05270 */
[----:B------:R-:W-:Y:S01]  /*0840*/  NOP ;  /* 0x0000000000007918 */ /* 0x000fe20000000000 */
[----:B------:R-:W-:Y:S01]  /*0850*/  UMOV UR36, 0x1 ;  /* 0x0000000100247882 */ /* 0x000fe20000000000 */
[----:B------:R-:W-:Y:S01]  /*0860*/  ULDC.64 UR50, c[0x0][0x208] ;  /* 0x0000820000327ab9 */ /* 0x000fe20000000a00 */
[----:B------:R-:W-:Y:S01]  /*0870*/  USEL UR36, UR36, 0x2, !UP0 ;  /* 0x0000000224247887 */ /* 0x000fe2000c000000 */
[----:B01234-:R-:W-:Y:S01]  /*0880*/  BAR.SYNC.DEFER_BLOCKING 0x0 ;  /* 0x0000000000007b1d */ /* 0x01ffe20000010000 */
[----:B------:R-:W-:-:S13]  /*0890*/  PLOP3.LUT P0, PT, PT, PT, UP0, 0x80, 0x0 ;  /* 0x000000000000781c */ /* 0x000fda0003f0f008 */
[----:B------:R-:W-:Y:S05]  /*08a0*/  @!P0 BRA `(.L_x_223) ;  /* 0x000000c400c48947 */ /* 0x000fea0003800000 */
.L_x_224:
[----:B------:R-:W-:-:S08]  /*08b0*/  NOP ;  /* 0x0000000000007918 */ /* 0x000fd00000000000 */
[----:B------:R-:W0:Y:S02]  /*08c0*/  USETMAXREG.TRY_ALLOC.CTAPOOL UP0, 0xe8 ;  /* 0x000000e8000079c8 */ /* 0x000e240008000600 */
[----:B0-----:R-:W-:-:S13]  /*08d0*/  PLOP3.LUT P0, PT, PT, PT, UP0, 0x80, 0x0 ;  /* 0x000000000000781c */ /* 0x001fda0003f0f008 */
[----:B------:R-:W-:Y:S05]  /*08e0*/  @!P0 BRA `(.L_x_224) ;  /* 0xfffffffc00f08947 */ /* 0x000fea000383ffff */
[----:B------:R-:W0:Y:S01]  /*08f0*/  S2R R2, SR_TID.X ;  /* 0x0000000000027919 */ /* 0x000e220000002100 */
[----:B------:R-:W1:Y:S01]  /*0900*/  S2UR UR5, SR_CgaCtaId ;  /* 0x00000000000579c3 */ /* 0x000e620000008800 */
[----:B------:R-:W-:-:S07]  /*0910*/  UMOV UR4, 0x400 ;  /* 0x0000040000047882 */ /* 0x000fce0000000000 */
[----:B------:R-:W-:Y:S06]  /*0920*/  BAR.ARV 0x8, 0x180 ;  /* 0x0206000000007b1d */ /* 0x000fec0000002000 */
[----:B-1----:R-:W-:Y:S01]  /*0930*/  ULEA UR4, UR5, UR4, 0x18 ;  /* 0x0000000405047291 */ /* 0x002fe2000f8ec03f */
[----:B0-----:R-:W-:-:S04]  /*0940*/  LOP3.LUT R0, R2, 0xffffff80, RZ, 0xc0, !PT ;  /* 0xffffff8002007812 */ /* 0x001fc800078ec0ff */
[----:B------:R-:W-:-:S13]  /*0950*/  ISETP.NE.AND P0, PT, R0, 0x80, PT ;  /* 0x000000800000780c */ /* 0x000fda0003f05270 */
[----:B------:R-:W-:Y:S08]  /*0960*/  @!P0 BAR.ARV 0x9, 0x100 ;  /* 0x0244000000008b1d */ /* 0x000ff00000002000 */
[----:B------:R-:W-:Y:S06]  /*0970*/  BAR.SYNC.DEFER_BLOCKING 0x5, 0x180 ;  /* 0x0146000000007b1d */ /* 0x000fec0000010000 */
[----:B------:R-:W0:Y:S01]  /*0980*/  LDS.128 R32, [UR4+0x228d0] ;  /* 0x0228d004ff207984 */ /* 0x000e220008000c00 */
[----:B------:R-:W-:Y:S01]  /*0990*/  ULDC UR4, c[0x0][0xc3c] ;  /* 0x00030f0000047ab9 */ /* 0x000fe20000000800 */
[----:B------:R-:W-:Y:S06]  /*09a0*/  BAR.ARV 0x4, 0x180 ;  /* 0x0106000000007b1d */ /* 0x000fec0000002000 */
[----:B0-----:R-:W-:-:S13]  /*09b0*/  ISETP.GE.AND P0, PT, R35, UR4, PT ;  /* 0x0000000423007c0c */ /* 0x001fda000bf06270 */
[----:B------:R-:W-:Y:S05]  /*09c0*/  @P0 EXIT ;  /* 0x000000000000094d */ /* 0x000fea0003800000 */
[----:B------:R-:W-:Y:S01]  /*09d0*/  VIADD R223, R2, 0xffffff80 ;  /* 0xffffff8002df7836 */ /* 0x000fe20000000000 */
[----:B------:R-:W-:Y:S01]  /*09e0*/  R2UR UR6, R33 ;  /* 0x00000000210672ca */ /* 0x000fe200000e0000 */
[----:B------:R-:W-:Y:S01]  /*09f0*/  ULOP3.LUT UR48, UR36, 0x1, URZ, 0xfc, !UPT ;  /* 0x0000000124307892 */ /* 0x000fe2000f8efc3f */
[----:B------:R-:W-:Y:S01]  /*0a00*/  R2UR UR5, R34 ;  /* 0x00000000220572ca */ /* 0x000fe200000e0000 */
[----:B------:R-:W-:Y:S01]  /*0a10*/  UMOV UR47, URZ ;  /* 0x0000003f002f7c82 */ /* 0x000fe20008000000 */
[----:B------:R-:W-:Y:S01]  /*0a20*/  SHF.R.S32.HI R0, RZ, 0x1f, R223 ;  /* 0x0000001fff007819 */ /* 0x000fe200000114df */
[----:B------:R-:W-:Y:S01]  /*0a30*/  UMOV UR46, URZ ;  /* 0x0000003f002e7c82 */ /* 0x000fe20008000000 */
[----:B------:R-:W-:Y:S02]  /*0a40*/  UMOV UR45, URZ ;  /* 0x0000003f002d7c82 */ /* 0x000fe40008000000 */
[CC--:B------:R-:W-:Y:S02]  /*0a50*/  LEA.HI R2, R0.reuse, R223.reuse, RZ, 0x7 ;  /* 0x000000df00027211 */ /* 0x0c0fe400078f38ff */
[----:B------:R-:W-:-:S02]  /*0a60*/  LEA.HI R3, R0, R223, RZ, 0x4 ;  /* 0x000000df00037211 */ /* 0x000fc400078f20ff */
[----:B------:R-:W-:Y:S02]  /*0a70*/  LOP3.LUT R4, R2, 0xffffff80, RZ, 0xc0, !PT ;  /* 0xffffff8002047812 */ /* 0x000fe400078ec0ff */
[----:B------:R-:W-:Y:S02]  /*0a80*/  SHF.R.S32.HI R6, RZ, 0x4, R3 ;  /* 0x00000004ff067819 */ /* 0x000fe40000011403 */
[----:B------:R-:W-:Y:S01]  /*0a90*/  SHF.R.S32.HI R217, RZ, 0x7, R2 ;  /* 0x00000007ffd97819 */ /* 0x000fe20000011402 */
[----:B------:R-:W-:Y:S01]  /*0aa0*/  IMAD.IADD R201, R223, 0x1, -R4 ;  /* 0x00000001dfc97824 */ /* 0x000fe200078e0a04 */
[----:B------:R-:W-:Y:S02]  /*0ab0*/  LEA.HI R4, R0, R223, RZ, 0x5 ;  /* 0x000000df00047211 */ /* 0x000fe400078f28ff */
[----:B------:R-:W-:Y:S02]  /*0ac0*/  LEA.HI R2, R2, R217, RZ, 0x1 ;  /* 0x000000d902027211 */ /* 0x000fe400078f08ff */
[----:B------:R-:W-:Y:S01]  /*0ad0*/  SHF.R.S32.HI R8, RZ, 0x1f, R201 ;  /* 0x0000001fff087819 */ /* 0x000fe200000114c9 */
[----:B------:R-:W-:Y:S01]  /*0ae0*/  IMAD.SHL.U32 R5, R4, 0x20, RZ ;  /* 0x0000002004057824 */ /* 0x000fe200078e00ff */
[----:B------:R-:W-:-:S02]  /*0af0*/  LOP3.LUT R4, R3, 0x3fffff0, RZ, 0xc0, !PT ;  /* 0x03fffff003047812 */ /* 0x000fc400078ec0ff */
[----:B------:R-:W-:Y:S02]  /*0b00*/  LEA.HI R3, R3, R6, RZ, 0x1 ;  /* 0x0000000603037211 */ /* 0x000fe400078f08ff */
[----:B------:R-:W-:Y:S01]  /*0b10*/  LOP3.LUT R5, R5, 0xfffffc00, RZ, 0xc0, !PT ;  /* 0xfffffc0005057812 */ /* 0x000fe200078ec0ff */
[----:B------:R-:W-:Y:S01]  /*0b20*/  IMAD.IADD R4, R223, 0x1, -R4 ;  /* 0x00000001df047824 */ /* 0x000fe200078e0a04 */
[----:B------:R-:W-:Y:S02]  /*0b30*/  LOP3.LUT R3, R3, 0x1ffffffe, RZ, 0xc0, !PT ;  /* 0x1ffffffe03037812 */ /* 0x000fe400078ec0ff */
[----:B------:R-:W-:Y:S01]  /*0b40*/  LEA.HI R7, R8, R201, RZ, 0x2 ;  /* 0x000000c908077211 */ /* 0x000fe200078f10ff */
[----:B------:R-:W-:Y:S01]  /*0b50*/  IMAD R4, R4, 0x40, R5 ;  /* 0x0000004004047824 */ /* 0x000fe200078e0205 */
[----:B------:R-:W-:Y:S01]  /*0b60*/  LEA.HI R5, R0, R223, RZ, 0x2 ;  /* 0x000000df00057211 */ /* 0x000fe200078f10ff */
[----:B------:R-:W-:Y:S01]  /*0b70*/  IMAD.IADD R3, R6, 0x1, -R3 ;  /* 0x0000000106037824 */ /* 0x000fe200078e0a03 */
[----:B------:R-:W-:-:S02]  /*0b80*/  SHF.R.S32.HI R9, RZ, 0x2, R7 ;  /* 0x00000002ff097819 */ /* 0x000fc40000011407 */
[----:B------:R-:W-:Y:S01]  /*0b90*/  LOP3.LUT R6, R5, 0xfffffffc, RZ, 0xc0, !PT ;  /* 0xfffffffc05067812 */ /* 0x000fe200078ec0ff */
[----:B------:R-:W-:Y:S01]  /*0ba0*/  IMAD R220, R3, 0x8, R4 ;  /* 0x0000000803dc7824 */ /* 0x000fe200078e0204 */
[----:B------:R-:W-:Y:S02]  /*0bb0*/  SHF.R.S32.HI R10, RZ, 0x1f, R7 ;  /* 0x0000001fff0a7819 */ /* 0x000fe40000011407 */
[----:B------:R-:W-:Y:S01]  /*0bc0*/  LEA.HI R0, R0, R223, RZ, 0x3 ;  /* 0x000000df00007211 */ /* 0x000fe200078f18ff */
[----:B------:R-:W-:Y:S01]  /*0bd0*/  IMAD.IADD R6, R223, 0x1, -R6 ;  /* 0x00000001df067824 */ /* 0x000fe200078e0a06 */
[----:B------:R-:W-:Y:S02]  /*0be0*/  LEA.HI R10, R10, R9, RZ, 0x3 ;  /* 0x000000090a0a7211 */ /* 0x000fe400078f18ff */
[----:B------:R-:W-:Y:S02]  /*0bf0*/  LOP3.LUT R4, R2, 0x3fffffe, RZ, 0xc0, !PT ;  /* 0x03fffffe02047812 */ /* 0x000fe400078ec0ff */
[----:B------:R-:W-:-:S02]  /*0c00*/  LEA.HI R3, R6, R6, RZ, 0x1 ;  /* 0x0000000606037211 */ /* 0x000fc400078f08ff */
[----:B------:R-:W-:Y:S01]  /*0c10*/  LOP3.LUT R2, R0, 0xfffffff8, RZ, 0xc0, !PT ;  /* 0xfffffff800027812 */ /* 0x000fe200078ec0ff */
[----:B------:R-:W-:Y:S01]  /*0c20*/  IMAD.IADD R4, R217, 0x1, -R4 ;  /* 0x00000001d9047824 */ /* 0x000fe200078e0a04 */
[----:B------:R-:W-:Y:S02]  /*0c30*/  LOP3.LUT R3, R3, 0x1ffffffe, RZ, 0xc0, !PT ;  /* 0x1ffffffe03037812 */ /* 0x000fe400078ec0ff */
[----:B------:R-:W-:Y:S01]  /*0c40*/  LOP3.LUT R10, R10, 0xfffffff8, RZ, 0xc0, !PT ;  /* 0xfffffff80a0a7812 */ /* 0x000fe200078ec0ff */
[----:B------:R-:W-:Y:S01]  /*0c50*/  IMAD.IADD R17, R223, 0x1, -R2 ;  /* 0x00000001df117824 */ /* 0x000fe200078e0a02 */
[----:B------:R-:W-:Y:S02]  /*0c60*/  IADD3 R3, R6, -R3, RZ ;  /* 0x8000000306037210 */ /* 0x000fe40007ffe0ff */
[----:B------:R-:W-:Y:S01]  /*0c70*/  LOP3.LUT R6, R7, 0x7ffffffc, RZ, 0xc0, !PT ;  /* 0x7ffffffc07067812 */ /* 0x000fe200078ec0ff */
[----:B------:R-:W-:Y:S01]  /*0c80*/  IMAD.IADD R9, R9, 0x1, -R10 ;  /* 0x0000000109097824 */ /* 0x000fe200078e0a0a */
[----:B------:R-:W-:Y:S01]  /*0c90*/  LEA.HI R8, R8, R201, RZ, 0x5 ;  /* 0x000000c908087211 */ /* 0x000fe200078f28ff */
[----:B------:R-:W-:Y:S01]  /*0ca0*/  IMAD.SHL.U32 R2, R17, 0x8, RZ ;  /* 0x0000000811027824 */ /* 0x000fe200078e00ff */
[----:B------:R-:W-:Y:S01]  /*0cb0*/  SHF.R.S32.HI R200, RZ, 0x3, R0 ;  /* 0x00000003ffc87819 */ /* 0x000fe20000011400 */
[----:B------:R-:W-:Y:S01]  /*0cc0*/  IMAD.IADD R6, R201, 0x1, -R6 ;  /* 0x00000001c9067824 */ /* 0x000fe200078e0a06 */
[----:B------:R-:W-:Y:S01]  /*0cd0*/  SHF.R.S32.HI R8, RZ, 0x5, R8 ;  /* 0x00000005ff087819 */ /* 0x000fe20000011408 */
[----:B------:R-:W-:Y:S01]  /*0ce0*/  VIADD R16, R2, 0x40 ;  /* 0x0000004002107836 */ /* 0x000fe20000000000 */
[----:B------:R-:W-:Y:S01]  /*0cf0*/  SHF.R.S32.HI R222, RZ, 0x1f, R2 ;  /* 0x0000001fffde7819 */ /* 0x000fe20000011402 */
[----:B------:R-:W-:-:S02]  /*0d00*/  IMAD.SHL.U32 R199, R6, 0x2, RZ ;  /* 0x0000000206c77824 */ /* 0x000fc400078e00ff */
[----:B------:R-:W-:Y:S01]  /*0d10*/  IMAD R9, R8, 0x10, R9 ;  /* 0x0000001008097824 */ /* 0x000fe200078e0209 */
[----:B------:R-:W-:Y:S01]  /*0d20*/  SHF.R.S32.HI R221, RZ, 0x1f, R16 ;  /* 0x0000001fffdd7819 */ /* 0x000fe20000011410 */
[C---:B------:R-:W-:Y:S01]  /*0d30*/  VIADD R198, R199.reuse, 0x8 ;  /* 0x00000008c7c67836 */ /* 0x040fe20000000000 */
[C---:B------:R-:W-:Y:S01]  /*0d40*/  IADD3 R192, R199.reuse, 0x38, RZ ;  /* 0x00000038c7c07810 */ /* 0x040fe20007ffe0ff */
[C---:B------:R-:W-:Y:S02]  /*0d50*/  VIADD R197, R199.reuse, 0x10 ;  /* 0x00000010c7c57836 */ /* 0x040fe40000000000 */
[C---:B------:R-:W-:Y:S01]  /*0d60*/  VIADD R196, R199.reuse, 0x18 ;  /* 0x00000018c7c47836 */ /* 0x040fe20000000000 */
[----:B------:R-:W-:Y:S01]  /*0d70*/  SHF.R.S32.HI R216, RZ, 0x1f, R198 ;  /* 0x0000001fffd87819 */ /* 0x000fe200000114c6 */
        /* <DEDUP_REMOVED lines=20> */
[----:B------:R-:W-:Y:S01]  /*0ec0*/  VIADD R18, R199, 0x78 ;  /* 0x00000078c7127836 */ /* 0x000fe20000000000 */
[----:B------:R-:W-:Y:S01]  /*0ed0*/  SHF.R.S32.HI R205, RZ, 0x1f, R23 ;  /* 0x0000001fffcd7819 */ /* 0x000fe20000011417 */
[----:B------:R-:W-:Y:S01]  /*0ee0*/  IMAD R218, R4, 0x40, R9 ;  /* 0x0000004004da7824 */ /* 0x000fe200078e0209 */
[----:B------:R-:W-:-:S02]  /*0ef0*/  SHF.R.S32.HI R204, RZ, 0x1f, R22 ;  /* 0x0000001fffcc7819 */ /* 0x000fc40000011416 */
[----:B------:R-:W-:Y:S01]  /*0f00*/  SHF.R.S32.HI R203, RZ, 0x1f, R19 ;  /* 0x0000001fffcb7819 */ /* 0x000fe20000011413 */
[----:B------:R-:W-:Y:S01]  /*0f10*/  IMAD R219, R3, 0x8, R218 ;  /* 0x0000000803db7824 */ /* 0x000fe200078e02da */
[----:B------:R-:W-:-:S07]  /*0f20*/  SHF.R.S32.HI R202, RZ, 0x1f, R18 ;  /* 0x0000001fffca7819 */ /* 0x000fce0000011412 */
.L_x_274:
[----:B012-4-:R-:W0:Y:S01]  /*0f30*/  LDC.64 R4, c[0x0][0xc88] ;  /* 0x00032200ff047b82 */ /* 0x017e220000000a00 */
[----:B------:R-:W-:Y:S01]  /*0f40*/  ULDC.64 UR8, c[0x0][0xa28] ;  /* 0x00028a0000087ab9 */ /* 0x000fe20000000a00 */
[----:B------:R-:W-:Y:S01]  /*0f50*/  ULDC.64 UR10, c[0x0][0xa20] ;  /* 0x00028800000a7ab9 */ /* 0x000fe20000000a00 */
[----:B------:R-:W-:Y:S01]  /*0f60*/  ULDC UR4, c[0x0][0x424] ;  /* 0x0001090000047ab9 */ /* 0x000fe20000000800 */
[----:B------:R-:W-:Y:S01]  /*0f70*/  ULDC UR7, c[0x0][0x2f0] ;  /* 0x0000bc0000077ab9 */ /* 0x000fe20000000800 */
[----:B0-----:R-:W-:-:S06]  /*0f80*/  IMAD.WIDE R4, R35, 0x4, R4 ;  /* 0x0000000423047825 */ /* 0x001fcc00078e0204 */
[----:B------:R-:W2:Y:S01]  /*0f90*/  LDG.E R4, desc[UR50][R4.64] ;  /* 0x0000003204047981 */ /* 0x000ea2000c1e1900 */
[----:B------:R-:W-:Y:S02]  /*0fa0*/  UISETP.NE.U32.AND UP0, UPT, UR8, URZ, UPT ;  /* 0x0000003f0800728c */ /* 0x000fe4000bf05070 */
[----:B------:R-:W-:Y:S02]  /*0fb0*/  UISETP.NE.U32.AND UP1, UPT, UR10, URZ, UPT ;  /* 0x0000003f0a00728c */ /* 0x000fe4000bf25070 */
[----:B------:R-:W-:Y:S02]  /*0fc0*/  UISETP.NE.AND.EX UP0, UPT, UR9, URZ, UPT, UP0 ;  /* 0x0000003f0900728c */ /* 0x000fe4000bf05300 */
[----:B------:R-:W-:-:S04]  /*0fd0*/  UISETP.NE.AND.EX UP1, UPT, UR11, URZ, UPT, UP1 ;  /* 0x0000003f0b00728c */ /* 0x000fc8000bf25310 */
[----:B------:R-:W-:Y:S02]  /*0fe0*/  PLOP3.LUT P0, PT, PT, PT, UP0, 0x80, 0x0 ;  /* 0x000000000000781c */ /* 0x000fe40003f0f008 */
[----:B------:R-:W-:Y:S02]  /*0ff0*/  PLOP3.LUT P1, PT, PT, PT, UP1, 0x80, 0x0 ;  /* 0x000000000000781c */ /* 0x000fe40003f2f018 */
[----:B--2---:R-:W-:-:S13]  /*1000*/  R2UR UR37, R4 ;  /* 0x00000000042572ca */ /* 0x004fda00000e0000 */
[----:B------:R-:W-:Y:S02]  /*1010*/  USHF.R.S32.HI UR38, URZ, 0x1f, UR37 ;  /* 0x0000001f3f267899 */ /* 0x000fe40008011425 */
[----:B------:R-:W-:-:S04]  /*1020*/  @UP0 ULEA UR8, UP2, UR37, UR8, 0x2 ;  /* 0x0000000825080291 */ /* 0x000fc8000f84103f */
[----:B------:R-:W-:Y:S02]  /*1030*/  @UP0 ULEA.HI.X UR9, UR37, UR9, UR38, 0x2, UP2 ;  /* 0x0000000925090291 */ /* 0x000fe400090f1426 */
[----:B------:R-:W-:Y:S01]  /*1040*/  @UP1 ULEA UR10, UP0, UR37, UR10, 0x2 ;  /* 0x0000000a250a1291 */ /* 0x000fe2000f80103f */
[----:B------:R-:W-:-:S03]  /*1050*/  IMAD.U32 R4, RZ, RZ, UR8 ;  /* 0x00000008ff047e24 */ /* 0x000fc6000f8e00ff */
[----:B------:R-:W-:Y:S01]  /*1060*/  @UP1 ULEA.HI.X UR11, UR37, UR11, UR38, 0x2, UP0 ;  /* 0x0000000b250b1291 */ /* 0x000fe200080f1426 */
[----:B------:R-:W-:Y:S01]  /*1070*/  IMAD.U32 R5, RZ, RZ, UR9 ;  /* 0x00000009ff057e24 */ /* 0x000fe2000f8e00ff */
[----:B------:R-:W-:Y:S01]  /*1080*/  ULDC.64 UR8, c[0x0][0x418] ;  /* 0x0001060000087ab9 */ /* 0x000fe20000000a00 */
[----:B------:R-:W-:-:S03]  /*1090*/  IMAD.U32 R6, RZ, RZ, UR10 ;  /* 0x0000000aff067e24 */ /* 0x000fc6000f8e00ff */
[----:B---3--:R-:W-:Y:S01]  /*10a0*/  MOV R7, UR11 ;  /* 0x0000000b00077c02 */ /* 0x008fe20008000f00 */
[----:B------:R-:W2:Y:S04]  /*10b0*/  @P0 LDG.E R4, desc[UR50][R4.64] ;  /* 0x0000003204040981 */ /* 0x000ea8000c1e1900 */
[----:B------:R-:W3:Y:S01]  /*10c0*/  @P1 LDG.E R6, desc[UR50][R6.64] ;  /* 0x0000003206061981 */ /* 0x000ee2000c1e1900 */
[----:B------:R-:W-:Y:S01]  /*10d0*/  UISETP.NE.U32.AND UP0, UPT, UR8, URZ, UPT ;  /* 0x0000003f0800728c */ /* 0x000fe2000bf05070 */
[----:B------:R-:W-:Y:S01]  /*10e0*/  UMOV UR53, URZ ;  /* 0x0000003f00357c82 */ /* 0x000fe20008000000 */
[----:B------:R-:W-:Y:S02]  /*10f0*/  ULOP3.LUT UR8, UR5, 0xff000000, URZ, 0xc0, !UPT ;  /* 0xff00000005087892 */ /* 0x000fe4000f8ec03f */
[----:B------:R-:W-:Y:S01]  /*1100*/  UISETP.NE.AND.EX UP0, UPT, UR9, URZ, UPT, UP0 ;  /* 0x0000003f0900728c */ /* 0x000fe2000bf05300 */
[----:B------:R-:W-:-:S03]  /*1110*/  UMOV UR39, UR6 ;  /* 0x0000000600277c82 */ /* 0x000fc60008000000 */
[----:B------:R-:W-:-:S04]  /*1120*/  USEL UR4, UR4, 0x1, UP0 ;  /* 0x0000000104047887 */ /* 0x000fc80008000000 */
[----:B------:R-:W-:Y:S01]  /*1130*/  UIMAD UR4, UR4, UR7, URZ ;  /* 0x00000007040472a4 */ /* 0x000fe2000f8e023f */
[----:B--2---:R-:W-:-:S06]  /*1140*/  @P0 R2UR UR53, R4 ;  /* 0x00000000043502ca */ /* 0x004fcc00000e0000 */
[----:B---3--:R-:W-:Y:S01]  /*1150*/  @P1 R2UR UR4, R6 ;  /* 0x00000000060412ca */ /* 0x008fe200000e0000 */
[----:B-----5:R-:W-:-:S14]  /*1160*/  @P1 BRA `(.L_x_225) ;  /* 0x0000000000341947 */ /* 0x020fdc0003800000 */
[----:B------:R-:W-:Y:S02]  /*1170*/  ULDC.64 UR6, c[0x0][0xa08] ;  /* 0x0002820000067ab9 */ /* 0x000fe40000000a00 */
[----:B------:R-:W-:-:S04]  /*1180*/  ISETP.NE.U32.AND P0, PT, RZ, UR6, PT ;  /* 0x00000006ff007c0c */ /* 0x000fc8000bf05070 */
[----:B------:R-:W-:-:S13]  /*1190*/  ISETP.NE.AND.EX P0, PT, RZ, UR7, PT, P0 ;  /* 0x00000007ff007c0c */ /* 0x000fda000bf05300 */
[----:B------:R-:W-:Y:S05]  /*11a0*/  @!P0 BRA `(.L_x_225) ;  /* 0x0000000000248947 */ /* 0x000fea0003800000 */
[----:B------:R-:W-:Y:S02]  /*11b0*/  ULDC.64 UR6, c[0x0][0xa08] ;  /* 0x0002820000067ab9 */ /* 0x000fe40000000a00 */
[----:B------:R-:W-:-:S06]  /*11c0*/  UIMAD.WIDE UR6, UR37, 0x4, UR6 ;  /* 0x00000004250678a5 */ /* 0x000fcc000f8e0206 */
[----:B------:R-:W-:Y:S02]  /*11d0*/  IMAD.U32 R4, RZ, RZ, UR6 ;  /* 0x00000006ff047e24 */ /* 0x000fe4000f8e00ff */
[----:B------:R-:W-:-:S05]  /*11e0*/  IMAD.U32 R5, RZ, RZ, UR7 ;  /* 0x00000007ff057e24 */ /* 0x000fca000f8e00ff */
[----:B------:R-:W2:Y:S04]  /*11f0*/  LDG.E R3, desc[UR50][R4.64] ;  /* 0x0000003204037981 */ /* 0x000ea8000c1e1900 */
[----:B------:R-:W3:Y:S01]  /*1200*/  LDG.E R0, desc[UR50][R4.64+0x4] ;  /* 0x0000043204007981 */ /* 0x000ee2000c1e1900 */
[----:B--2---:R-:W-:Y:S02]  /*1210*/  R2UR UR4, R3 ;  /* 0x00000000030472ca */ /* 0x004fe400000e0000 */
[----:B---3--:R-:W-:-:S13]  /*1220*/  R2UR UR6, R0 ;  /* 0x00000000000672ca */ /* 0x008fda00000e0000 */
[----:B------:R-:W-:-:S12]  /*1230*/  UIADD3 UR4, -UR4, UR6, URZ ;  /* 0x0000000604047290 */ /* 0x000fd8000fffe13f */
.L_x_225:
[----:B------:R-:W-:Y:S02]  /*1240*/  UIADD3 UR53, -UR53, UR4, URZ ;  /* 0x0000000435357290 */ /* 0x000fe4000fffe13f */
[----:B------:R-:W-:Y:S02]  /*1250*/  ULOP3.LUT UR4, UR5, 0xff0000, URZ, 0xc0, !UPT ;  /* 0x00ff000005047892 */ /* 0x000fe4000f8ec03f */
[----:B------:R-:W-:Y:S02]  /*1260*/  UISETP.GE.AND UP0, UPT, UR53, 0x1, UPT ;  /* 0x000000013500788c */ /* 0x000fe4000bf06270 */
[----:B------:R-:W-:Y:S02]  /*1270*/  UIADD3 UR6, UR53, 0x9f, URZ ;  /* 0x0000009f35067890 */ /* 0x000fe4000fffe03f */
[----:B------:R-:W-:Y:S02]  /*1280*/  USHF.R.U32.HI UR8, URZ, 0x8, UR8 ;  /* 0x000000083f087899 */ /* 0x000fe40008011608 */
[----:B------:R-:W-:Y:S01]  /*1290*/  PLOP3.LUT P0, PT, PT, PT, UP0, 0x80, 0x0 ;  /* 0x000000000000781c */ /* 0x000fe20003f0f008 */
[----:B------:R-:W-:-:S02]  /*12a0*/  UIMAD.WIDE UR6, UR6, 0x66666667, URZ ;  /* 0x66666667060678a5 */ /* 0x000fc4000f8e023f */
[----:B------:R-:W-:Y:S02]  /*12b0*/  ULEA.HI UR8, UR4, UR8, URZ, 0x10 ;  /* 0x0000000804087291 */ /* 0x000fe4000f8f803f */
[----:B------:R-:W-:Y:S02]  /*12c0*/  USHF.R.U32.HI UR6, URZ, 0x1f, UR7 ;  /* 0x0000001f3f067899 */ /* 0x000fe40008011607 */
[----:B------:R-:W-:Y:S02]  /*12d0*/  ULOP3.LUT UR40, UR8, 0xff, URZ, 0xc0, !UPT ;  /* 0x000000ff08287892 */ /* 0x000fe4000f8ec03f */
[----:B------:R-:W-:Y:S01]  /*12e0*/  ULOP3.LUT UR41, UR5, 0xffff, URZ, 0xc0, !UPT ;  /* 0x0000ffff05297892 */ /* 0x000fe2000f8ec03f */
[----:B------:R-:W-:Y:S01]  /*12f0*/  UMOV UR4, URZ ;  /* 0x0000003f00047c82 */ /* 0x000fe20008000000 */
[----:B------:R-:W-:Y:S02]  /*1300*/  USHF.R.U32.HI UR44, URZ, 0x10, UR8 ;  /* 0x000000103f2c7899 */ /* 0x000fe40008011608 */
[----:B------:R-:W-:Y:S01]  /*1310*/  ULEA.HI.SX32 UR9, UR7, UR6, 0x1a ;  /* 0x0000000607097291 */ /* 0x000fe2000f8fd23f */
[----:B------:R-:W-:Y:S11]  /*1320*/  @!P0 BRA `(.L_x_226) ;  /* 0x0000000000908947 */ /* 0x000ff60003800000 */
[----:B------:R-:W-:Y:S01]  /*1330*/  UISETP.NE.AND UP0, UPT, UR44, URZ, UPT ;  /* 0x0000003f2c00728c */ /* 0x000fe2000bf05270 */
[----:B------:R-:W-:-:S03]  /*1340*/  ULDC UR4, c[0x0][0x9f0] ;  /* 0x00027c0000047ab9 */ /* 0x000fc60000000800 */
[----:B------:R-:W-:-:S03]  /*1350*/  USEL UR10, UR44, UR4, UP0 ;  /* 0x000000042c0a7287 */ /* 0x000fc60008000000 */
[----:B------:R-:W-:Y:S01]  /*1360*/  UMOV UR4, URZ ;  /* 0x0000003f00047c82 */ /* 0x000fe20008000000 */
[----:B------:R-:W-:Y:S02]  /*1370*/  UIADD3 UR6, UR9, -0x1, UR10 ;  /* 0xffffffff09067890 */ /* 0x000fe4000fffe00a */
[----:B------:R-:W-:-:S04]  /*1380*/  IMAD.U32 R4, RZ, RZ, UR10 ;  /* 0x0000000aff047e24 */ /* 0x000fc8000f8e00ff */
[----:B------:R-:W-:Y:S01]  /*1390*/  IMAD.U32 R5, RZ, RZ, UR6 ;  /* 0x00000006ff057e24 */ /* 0x000fe2000f8e00ff */
[-C--:B------:R-:W-:Y:S01]  /*13a0*/  IABS R0, R4.reuse ;  /* 0x0000000400007213 */ /* 0x080fe20000000000 */
[----:B------:R-:W-:Y:S01]  /*13b0*/  ULOP3.LUT UR6, UR6, UR10, URZ, 0x3c, !UPT ;  /* 0x0000000a06067292 */ /* 0x000fe2000f8e3c3f */
[----:B------:R-:W-:Y:S02]  /*13c0*/  IABS R6, R4 ;  /* 0x0000000400067213 */ /* 0x000fe40000000000 */
[----:B------:R-:W-:Y:S02]  /*13d0*/  R2UR UR11, R0 ;  /* 0x00000000000b72ca */ /* 0x000fe400000e0000 */
[----:B------:R-:W-:-:S05]  /*13e0*/  IABS R5, R5 ;  /* 0x0000000500057213 */ /* 0x000fca0000000000 */
[----:B------:R-:W-:-:S05]  /*13f0*/  IMAD.MOV.U32 R4, RZ, RZ, R5 ;  /* 0x000000ffff047224 */ /* 0x000fca00078e0005 */
[----:B------:R-:W-:Y:S01]  /*1400*/  R2UR UR8, R4 ;  /* 0x00000000040872ca */ /* 0x000fe200000e0000 */
        /* <DEDUP_REMOVED lines=22> */
.L_x_226:
[----:B------:R-:W-:Y:S01]  /*1570*/  UIMAD UR42, UR40, UR4, URZ ;  /* 0x00000004282a72a4 */ /* 0x000fe2000f8e023f */
[----:B------:R-:W-:Y:S01]  /*1580*/  IMAD.U32 R0, RZ, RZ, UR9 ;  /* 0x00000009ff007e24 */ /* 0x000fe2000f8e00ff */
[----:B------:R-:W-:Y:S01]  /*1590*/  PLOP3.LUT P0, PT, PT, PT, PT, 0x80, 0x0 ;  /* 0x000000000000781c */ /* 0x000fe20003f0f070 */
[----:B------:R-:W-:Y:S01]  /*15a0*/  IMAD.U32 R3, RZ, RZ, UR4 ;  /* 0x00000004ff037e24 */ /* 0x000fe2000f8e00ff */
[----:B------:R-:W-:Y:S02]  /*15b0*/  CS2R R28, SRZ ;  /* 0x00000000001c7805 */ /* 0x000fe4000001ff00 */
[----:B------:R-:W-:Y:S02]  /*15c0*/  CS2R R6, SRZ ;  /* 0x0000000000067805 */ /* 0x000fe4000001ff00 */
[----:B------:R-:W-:Y:S02]  /*15d0*/  CS2R R48, SRZ ;  /* 0x0000000000307805 */ /* 0x000fe4000001ff00 */
[----:B------:R-:W-:-:S02]  /*15e0*/  CS2R R26, SRZ ;  /* 0x00000000001a7805 */ /* 0x000fc4000001ff00 */
[----:B------:R-:W-:Y:S01]  /*15f0*/  VIADDMNMX R0, R3, UR42, R0, PT ;  /* 0x0000002a03007c46 */ /* 0x000fe2000b800100 */
[----:B------:R-:W-:Y:S01]  /*1600*/  IMAD.MOV.U32 R3, RZ, RZ, RZ ;  /* 0x000000ffff037224 */ /* 0x000fe200078e00ff */
[----:B------:R-:W-:Y:S01]  /*1610*/  CS2R R8, SRZ ;  /* 0x0000000000087805 */ /* 0x000fe2000001ff00 */
[----:B------:R-:W-:Y:S01]  /*1620*/  IMAD.MOV.U32 R25, RZ, RZ, RZ ;  /* 0x000000ffff197224 */ /* 0x000fe200078e00ff */
[----:B------:R-:W-:Y:S01]  /*1630*/  R2UR UR52, R0 ;  /* 0x00000000003472ca */ /* 0x000fe200000e0000 */
[----:B------:R-:W-:Y:S01]  /*1640*/  IMAD.MOV.U32 R0, RZ, RZ, RZ ;  /* 0x000000ffff007224 */ /* 0x000fe200078e00ff */
[----:B------:R-:W-:Y:S02]  /*1650*/  CS2R R10, SRZ ;  /* 0x00000000000a7805 */ /* 0x000fe4000001ff00 */
[----:B------:R-:W-:Y:S02]  /*1660*/  CS2R R12, SRZ ;  /* 0x00000000000c7805 */ /* 0x000fe4000001ff00 */
[----:B------:R-:W-:-:S02]  /*1670*/  CS2R R14, SRZ ;  /* 0x00000000000e7805 */ /* 0x000fc4000001ff00 */
[----:B------:R-:W-:Y:S02]  /*1680*/  CS2R R20, SRZ ;  /* 0x0000000000147805 */ /* 0x000fe4000001ff00 */
[----:B------:R-:W-:Y:S02]  /*1690*/  MOV R47, RZ ;  /* 0x000000ff002f7202 */ /* 0x000fe40000000f00 */
[----:B------:R-:W-:Y:S02]  /*16a0*/  CS2R R44, SRZ ;  /* 0x00000000002c7805 */ /* 0x000fe4000001ff00 */
[----:B------:R-:W-:Y:S02]  /*16b0*/  CS2R R52, SRZ ;  /* 0x0000000000347805 */ /* 0x000fe4000001ff00 */
[----:B------:R-:W-:Y:S01]  /*16c0*/  CS2R R40, SRZ ;  /* 0x0000000000287805 */ /* 0x000fe2000001ff00 */
[----:B------:R-:W-:Y:S01]  /*16d0*/  IMAD.MOV.U32 R50, RZ, RZ, RZ ;  /* 0x000000ffff327224 */ /* 0x000fe200078e00ff */
[----:B------:R-:W-:Y:S01]  /*16e0*/  CS2R R54, SRZ ;  /* 0x0000000000367805 */ /* 0x000fe2000001ff00 */
[----:B------:R-:W-:Y:S01]  /*16f0*/  IMAD.MOV.U32 R37, RZ, RZ, RZ ;  /* 0x000000ffff257224 */ /* 0x000fe200078e00ff */
[----:B------:R-:W-:Y:S01]  /*1700*/  UISETP.GT.AND UP0, UPT, UR52, UR42, UPT ;  /* 0x0000002a3400728c */ /* 0x000fe2000bf04270 */
[----:B------:R-:W-:Y:S01]  /*1710*/  CS2R R56, SRZ ;  /* 0x0000000000387805 */ /* 0x000fe2000001ff00 */
[----:B------:R-:W-:Y:S01]  /*1720*/  IMAD.MOV.U32 R64, RZ, RZ, RZ ;  /* 0x000000ffff407224 */ /* 0x000fe200078e00ff */
[----:B------:R-:W-:-:S02]  /*1730*/  CS2R R88, SRZ ;  /* 0x0000000000587805 */ /* 0x000fc4000001ff00 */
[----:B------:R-:W-:Y:S02]  /*1740*/  CS2R R62, SRZ ;  /* 0x00000000003e7805 */ /* 0x000fe4000001ff00 */
[----:B------:R-:W-:Y:S02]  /*1750*/  CS2R R58, SRZ ;  /* 0x00000000003a7805 */ /* 0x000fe4000001ff00 */
[----:B------:R-:W-:Y:S02]  /*1760*/  PLOP3.LUT P1, PT, PT, PT, UP0, 0x80, 0x0 ;  /* 0x000000000000781c */ /* 0x000fe40003f2f008 */
[----:B------:R-:W-:Y:S02]  /*1770*/  CS2R R90, SRZ ;  /* 0x00000000005a7805 */ /* 0x000fe4000001ff00 */
[----:B------:R-:W-:Y:S02]  /*1780*/  CS2R R68, SRZ ;  /* 0x0000000000447805 */ /* 0x000fe4000001ff00 */
[----:B------:R-:W-:-:S02]  /*1790*/  CS2R R70, SRZ ;  /* 0x0000000000467805 */ /* 0x000fc4000001ff00 */
[----:B------:R-:W-:Y:S01]  /*17a0*/  CS2R R66, SRZ ;  /* 0x0000000000427805 */ /* 0x000fe2000001ff00 */
[----:B------:R-:W-:Y:S01]  /*17b0*/  IMAD.MOV.U32 R60, RZ, RZ, RZ ;  /* 0x000000ffff3c7224 */ /* 0x000fe200078e00ff */
[----:B------:R-:W-:Y:S02]  /*17c0*/  CS2R R76, SRZ ;  /* 0x00000000004c7805 */ /* 0x000fe4000001ff00 */
[----:B------:R-:W-:Y:S02]  /*17d0*/  CS2R R72, SRZ ;  /* 0x0000000000487805 */ /* 0x000fe4000001ff00 */
[----:B------:R-:W-:Y:S02]  /*17e0*/  CS2R R78, SRZ ;  /* 0x00000000004e7805 */ /* 0x000fe4000001ff00 */
[----:B------:R-:W-:Y:S02]  /*17f0*/  CS2R R74, SRZ ;  /* 0x00000000004a7805 */ /* 0x000fe4000001ff00 */
[----:B------:R-:W-:-:S02]  /*1800*/  CS2R R84, SRZ ;  /* 0x0000000000547805 */ /* 0x000fc4000001ff00 */
[----:B------:R-:W-:Y:S02]  /*1810*/  CS2R R80, SRZ ;  /* 0x0000000000507805 */ /* 0x000fe4000001ff00 */
[----:B------:R-:W-:Y:S02]  /*1820*/  CS2R R86, SRZ ;  /* 0x0000000000567805 */ /* 0x000fe4000001ff00 */
[----:B------:R-:W-:Y:S01]  /*1830*/  CS2R R82, SRZ ;  /* 0x0000000000527805 */ /* 0x000fe2000001ff00 */
[----:B------:R-:W-:Y:S06]  /*1840*/  @!P1 BRA `(.L_x_227) ;  /* 0x0000007800f89947 */ /* 0x000fec0003800000 */
[----:B------:R-:W0:Y:S01]  /*1850*/  SHFL.IDX PT, R0, R217, RZ, 0x1f ;  /* 0x00001fffd9007589 */ /* 0x000e2200000e0000 */
[----:B------:R-:W1:Y:S01]  /*1860*/  S2UR UR49, SR_CgaCtaId ;  /* 0x00000000003179c3 */ /* 0x000e620000008800 */
[----:B------:R-:W-:Y:S01]  /*1870*/  UMOV UR54, 0x400 ;  /* 0x0000040000367882 */ /* 0x000fe20000000000 */
[----:B0-----:R-:W-:Y:S01]  /*1880*/  R2UR UR43, R0 ;  /* 0x00000000002b72ca */ /* 0x001fe200000e0000 */
[----:B-1----:R-:W-:-:S04]  /*1890*/  ULEA UR54, UR49, UR54, 0x18 ;  /* 0x0000003631367291 */ /* 0x002fc8000f8ec03f */
[----:B------:R-:W-:-:S04]  /*18a0*/  UIADD3 UR5, UR54, 0x14400, URZ ;  /* 0x0001440036057890 */ /* 0x000fc8000fffe03f */
[----:B------:R-:W-:-:S04]  /*18b0*/  ULOP3.LUT UP0, URZ, UR5, 0x9f, URZ, 0xc0, !UPT ;  /* 0x0000009f053f7892 */ /* 0x000fc8000f80c03f */
[----:B------:R-:W-:Y:S02]  /*18c0*/  ULEA.HI UR4, UR43, UR43, URZ, 0x1 ;  /* 0x0000002b2b047291 */ /* 0x000fe4000f8f083f */
[----:B------:R-:W-:Y:S02]  /*18d0*/  PLOP3.LUT P0, PT, PT, PT, UP0, 0x80, 0x0 ;  /* 0x000000000000781c */ /* 0x000fe40003f0f008 */
        /* <DEDUP_REMOVED lines=14> */
[----:B------:R-:W-:Y:S01]  /*19c0*/  MOV R13, RZ ;  /* 0x000000ff000d7202 */ /* 0x000fe20000000f00 */
[----:B------:R-:W-:Y:S02]  /*19d0*/  IMAD.U32 R6, RZ, RZ, UR4 ;  /* 0x00000004ff067e24 */ /* 0x000fe4000f8e00ff */
[----:B------:R-:W-:-:S02]  /*19e0*/  IMAD.U32 R7, RZ, RZ, UR5 ;  /* 0x00000005ff077e24 */ /* 0x000fc4000f8e00ff */
[----:B------:R-:W-:Y:S02]  /*19f0*/  IMAD.U32 R11, RZ, RZ, UR7 ;  /* 0x00000007ff0b7e24 */ /* 0x000fe4000f8e00ff */
[----:B------:R-:W-:Y:S02]  /*1a00*/  IMAD.MOV.U32 R8, RZ, RZ, 0x70 ;  /* 0x00000070ff087424 */ /* 0x000fe400078e00ff */
[----:B0-----:R-:W-:-:S07]  /*1a10*/  IMAD.MOV.U32 R12, RZ, RZ, 0x1 ;  /* 0x00000001ff0c7424 */ /* 0x001fce00078e00ff */
[----:B------:R-:W-:-:S07]  /*1a20*/  LEPC R20, `(.L_x_228) ;  /* 0x000000001014794e */ /* 0x000fce0000000000 */
[----:B-1----:R-:W-:Y:S05]  /*1a30*/  CALL.ABS.NOINC R14 ;  /* 0x000000000e007343 */ /* 0x002fea0003c00000 */
.L_x_228:
[----:B------:R-:W-:Y:S01]  /*1a40*/  ULDC.64 UR6, c[0x0][0x998] ;  /* 0x0002660000067ab9 */ /* 0x000fe20000000a00 */
[----:B------:R-:W-:Y:S01]  /*1a50*/  ULDC.64 UR4, c[0x0][0x990] ;  /* 0x0002640000047ab9 */ /* 0x000fe20000000a00 */
[----:B------:R-:W-:Y:S02]  /*1a60*/  ISETP.NE.U32.AND P1, PT, RZ, UR6, PT ;  /* 0x00000006ff007c0c */ /* 0x000fe4000bf25070 */
[----:B------:R-:W-:Y:S02]  /*1a70*/  ISETP.NE.U32.AND P0, PT, RZ, UR4, PT ;  /* 0x00000004ff007c0c */ /* 0x000fe4000bf05070 */
[----:B------:R-:W-:Y:S02]  /*1a80*/  ISETP.NE.AND.EX P1, PT, RZ, UR7, PT, P1 ;  /* 0x00000007ff007c0c */ /* 0x000fe4000bf25310 */
[----:B------:R-:W-:-:S11]  /*1a90*/  ISETP.NE.AND.EX P0, PT, RZ, UR5, PT, P0 ;  /* 0x00000005ff007c0c */ /* 0x000fd6000bf05300 */
[----:B------:R-:W0:Y:S08]  /*1aa0*/  @P1 LDC.64 R8, c[0x0][0x9b8] ;  /* 0x00026e00ff081b82 */ /* 0x000e300000000a00 */
[----:B------:R-:W1:Y:S08]  /*1ab0*/  @P0 LDC.64 R6, c[0x0][0x9a8] ;  /* 0x00026a00ff060b82 */ /* 0x000e700000000a00 */
[----:B------:R-:W2:Y:S08]  /*1ac0*/  @P1 LDC.64 R12, c[0x0][0x9c0] ;  /* 0x00027000ff0c1b82 */ /* 0x000eb00000000a00 */
[----:B------:R-:W3:Y:S01]  /*1ad0*/  @P0 LDC.64 R10, c[0x0][0x9b0] ;  /* 0x00026c00ff0a0b82 */ /* 0x000ee20000000a00 */
[----:B0-----:R-:W-:-:S04]  /*1ae0*/  @P1 IMAD R4, R8, UR38, RZ ;  /* 0x0000002608041c24 */ /* 0x001fc8000f8e02ff */
[----:B------:R-:W-:Y:S02]  /*1af0*/  @P1 IMAD R9, R9, UR37, R4 ;  /* 0x0000002509091c24 */ /* 0x000fe4000f8e0204 */
[C---:B-1----:R-:W-:Y:S02]  /*1b00*/  @P0 IMAD R0, R6.reuse, UR38, RZ ;  /* 0x0000002606000c24 */ /* 0x042fe4000f8e02ff */
[----:B------:R-:W-:-:S04]  /*1b10*/  @P0 IMAD.WIDE.U32 R4, R6, UR37, RZ ;  /* 0x0000002506040c25 */ /* 0x000fc8000f8e00ff */
[----:B------:R-:W-:Y:S02]  /*1b20*/  @P0 IMAD R3, R7, UR37, R0 ;  /* 0x0000002507030c24 */ /* 0x000fe4000f8e0200 */
[----:B------:R-:W-:-:S04]  /*1b30*/  @P1 IMAD.WIDE.U32 R6, R8, UR37, RZ ;  /* 0x0000002508061c25 */ /* 0x000fc8000f8e00ff */
[----:B------:R-:W-:Y:S02]  /*1b40*/  @P1 IMAD.IADD R7, R7, 0x1, R9 ;  /* 0x0000000107071824 */ /* 0x000fe400078e0209 */
[----:B------:R-:W-:Y:S02]  /*1b50*/  @P0 IMAD.IADD R5, R5, 0x1, R3 ;  /* 0x0000000105050824 */ /* 0x000fe400078e0203 */
[----:B--2---:R-:W-:-:S04]  /*1b60*/  @P1 IMAD.WIDE.U32 R8, R12, UR41, R6 ;  /* 0x000000290c081c25 */ /* 0x004fc8000f8e0006 */
[----:B---3--:R-:W-:Y:S01]  /*1b70*/  @P0 IMAD.WIDE.U32 R4, R10, UR41, R4 ;  /* 0x000000290a040c25 */ /* 0x008fe2000f8e0004 */
[----:B------:R-:W-:-:S03]  /*1b80*/  @P1 LEA R10, P3, R8, UR6, 0x2 ;  /* 0x00000006080a1c11 */ /* 0x000fc6000f8610ff */
[----:B------:R-:W-:Y:S01]  /*1b90*/  @P1 IMAD R3, R13, UR41, R9 ;  /* 0x000000290d031c24 */ /* 0x000fe2000f8e0209 */
[----:B------:R-:W-:Y:S01]  /*1ba0*/  @P0 LEA R6, P2, R4, UR4, 0x2 ;  /* 0x0000000404060c11 */ /* 0x000fe2000f8410ff */
[----:B------:R-:W-:Y:S02]  /*1bb0*/  @P0 IMAD R5, R11, UR41, R5 ;  /* 0x000000290b050c24 */ /* 0x000fe4000f8e0205 */
[----:B------:R-:W-:Y:S01]  /*1bc0*/  IMAD.MOV.U32 R0, RZ, RZ, 0x3f800000 ;  /* 0x3f800000ff007424 */ /* 0x000fe200078e00ff */
[----:B------:R-:W-:Y:S01]  /*1bd0*/  @P1 LEA.HI.X R11, R8, UR7, R3, 0x2, P3 ;  /* 0x00000007080b1c11 */ /* 0x000fe200098f1403 */
[----:B------:R-:W-:Y:S01]  /*1be0*/  IMAD.MOV.U32 R3, RZ, RZ, 0x3f800000 ;  /* 0x3f800000ff037424 */ /* 0x000fe200078e00ff */
[----:B------:R-:W-:-:S03]  /*1bf0*/  @P0 LEA.HI.X R7, R4, UR5, R5, 0x2, P2 ;  /* 0x0000000504070c11 */ /* 0x000fc600090f1405 */
[----:B------:R-:W2:Y:S04]  /*1c00*/  @P1 LDG.E R0, desc[UR50][R10.64] ;  /* 0x000000320a001981 */ /* 0x000ea8000c1e1900 */
[----:B------:R-:W2:Y:S01]  /*1c10*/  @P0 LDG.E R3, desc[UR50][R6.64] ;  /* 0x0000003206030981 */ /* 0x000ea2000c1e1900 */
[----:B------:R-:W-:-:S04]  /*1c20*/  ULEA.HI UR4, UR47, UR47, URZ, 0x1 ;  /* 0x0000002f2f047291 */ /* 0x000fc8000f8f083f */
[----:B------:R-:W-:-:S04]  /*1c30*/  ULOP3.LUT UR4, UR4, 0xfffffffe, URZ, 0xc0, !UPT ;  /* 0xfffffffe04047892 */ /* 0x000fc8000f8ec03f */
[----:B------:R-:W-:-:S06]  /*1c40*/  UIADD3 UR4, UR47, -UR4, URZ ;  /* 0x800000042f047290 */ /* 0x000fcc000fffe03f */
[----:B------:R-:W-:Y:S01]  /*1c50*/  IMAD.U32 R4, RZ, RZ, UR4 ;  /* 0x00000004ff047e24 */ /* 0x000fe2000f8e00ff */
[----:B------:R-:W-:-:S04]  /*1c60*/  ULDC UR4, c[0x0][0x9d8] ;  /* 0x0002760000047ab9 */ /* 0x000fc80000000800 */
[----:B------:R-:W-:-:S04]  /*1c70*/  SHF.L.U32 R4, R4, 0x1f, RZ ;  /* 0x0000001f04047819 */ /* 0x000fc800000006ff */
[----:B------:R-:W0:Y:S01]  /*1c80*/  SYNCS.PHASECHK.TRANS64.TRYWAIT P1, [UR54+0x22800], R4 ;  /* 0x02280004ff0075a7 */ /* 0x000e220008020176 */
[----:B------:R-:W-:-:S05]  /*1c90*/  IMAD.U32 R5, RZ, RZ, UR48 ;  /* 0x00000030ff057e24 */ /* 0x000fca000f8e00ff */
[----:B------:R-:W-:Y:S01]  /*1ca0*/  ISETP.NE.AND P0, PT, R5, 0x3, PT ;  /* 0x000000030500780c */ /* 0x000fe20003f05270 */
[----:B--2---:R-:W-:-:S04]  /*1cb0*/  FMUL.FTZ R0, R3, R0 ;  /* 0x0000000003007220 */ /* 0x004fc80000410000 */
[----:B------:R-:W-:Y:S01]  /*1cc0*/  FMUL.FTZ R0, R0, UR4 ;  /* 0x0000000400007c20 */ /* 0x000fe20008410000 */
[----:B0-----:R-:W-:Y:S07]  /*1cd0*/  @!P1 BRA `(.L_x_229) ;  /* 0x0000012000f49947 */ /* 0x001fee0003800000 */
.L_x_371:
[----:B------:R-:W-:Y:S05]  /*1ce0*/  @!P0 BRA `(.L_x_230) ;  /* 0x0000000000048947 */ /* 0x000fea0003800000 */
[----:B------:R-:W-:Y:S01]  /*1cf0*/  BPT.TRAP 0x1 ;  /* 0x000000040000795c */ /* 0x000fe20000300000 */
.L_x_230:
[----:B0-----:R-:W-:Y:S02]  /*1d00*/  IMAD.U32 R4, RZ, RZ, UR45 ;  /* 0x0000002dff047e24 */ /* 0x001fe4000f8e00ff */
[----:B------:R-:W-:-:S03]  /*1d10*/  IMAD.U32 R3, RZ, RZ, UR46 ;  /* 0x0000002eff037e24 */ /* 0x000fc6000f8e00ff */
[----:B------:R-:W-:Y:S02]  /*1d20*/  LEA R4, R4, UR54, 0x3 ;  /* 0x0000003604047c11 */ /* 0x000fe4000f8e18ff */
[----:B------:R-:W-:-:S04]  /*1d30*/  SHF.L.U32 R3, R3, 0x1f, RZ ;  /* 0x0000001f03037819 */ /* 0x000fc800000006ff */
[----:B------:R0:W1:Y:S01]  /*1d40*/  SYNCS.PHASECHK.TRANS64.TRYWAIT P1, [R4+URZ+0x22830], R3 ;  /* 0x02283003040075a7 */ /* 0x000062000802017f */
[----:B------:R-:W-:Y:S05]  /*1d50*/  @!P0 BRA `(.L_x_231) ;  /* 0x0000000000048947 */ /* 0x000fea0003800000 */
[----:B------:R-:W-:Y:S01]  /*1d60*/  BPT.TRAP 0x1 ;  /* 0x000000040000795c */ /* 0x000fe20000300000 */
.L_x_231:
[----:B-1----:R-:W-:Y:S05]  /*1d70*/  @P1 BRA `(.L_x_232) ;  /* 0x0000000000081947 */ /* 0x002fea0003800000 */
[----:B------:R-:W1:Y:S02]  /*1d80*/  SYNCS.PHASECHK.TRANS64.TRYWAIT P1, [R4+URZ+0x22830], R3 ;  /* 0x02283003040075a7 */ /* 0x000e64000802017f */
[----:B-1----:R-:W-:Y:S05]  /*1d90*/  @!P1 BRA `(.L_x_233) ;  /* 0x0000012000dc9947 */ /* 0x002fea0003800000 */
.L_x_232:
[----:B------:R-:W-:Y:S01]  /*1da0*/  UIADD3 UR4, UR54, 0x18400, URZ ;  /* 0x0001840036047890 */ /* 0x000fe2000fffe03f */
[----:B------:R-:W-:-:S03]  /*1db0*/  IMAD.MOV.U32 R25, RZ, RZ, RZ ;  /* 0x000000ffff197224 */ /* 0x000fc600078e00ff */
[----:B------:R-:W-:-:S04]  /*1dc0*/  USHF.R.U32.HI UR4, URZ, 0x4, UR4 ;  /* 0x000000043f047899 */ /* 0x000fc80008011604 */
[----:B------:R-:W-:-:S06]  /*1dd0*/  ULOP3.LUT UR4, UR4, 0x3fff, URZ, 0xc0, !UPT ;  /* 0x00003fff04047892 */ /* 0x000fcc000f8ec03f */
[----:B01----:R-:W-:Y:S01]  /*1de0*/  IMAD.U32 R3, RZ, RZ, UR4 ;  /* 0x00000004ff037e24 */ /* 0x003fe2000f8e00ff */
[----:B------:R-:W-:Y:S05]  /*1df0*/  WARPSYNC.ALL ;  /* 0x0000000000007948 */ /* 0x000fea0003800000 */
[----:B------:R-:W-:-:S04]  /*1e00*/  LOP3.LUT R3, R3, 0x10000, RZ, 0xfc, !PT ;  /* 0x0001000003037812 */ /* 0x000fc800078efcff */
[----:B------:R-:W-:Y:S01]  /*1e10*/  R2UR UR20, R3 ;  /* 0x00000000031472ca */ /* 0x000fe200000e0000 */
[----:B------:R-:W-:Y:S01]  /*1e20*/  ULOP3.LUT UR12, UR55, 0x10000, URZ, 0xfc, !UPT ;  /* 0x00010000370c7892 */ /* 0x000fe2000f8efc3f */
[----:B------:R-:W-:Y:S01]  /*1e30*/  WARPGROUP.ARRIVE ;  /* 0x00000000000079c5 */ /* 0x000fe20000000000 */
[----:B------:R-:W-:Y:S01]  /*1e40*/  UMOV UR17, 0x40000040 ;  /* 0x4000004000117882 */ /* 0x000fe20000000000 */
[----:B------:R-:W-:Y:S01]  /*1e50*/  UMOV UR19, 0x40000040 ;  /* 0x4000004000137882 */ /* 0x000fe20000000000 */
[----:B------:R-:W-:Y:S01]  /*1e60*/  UMOV UR7, 0x40000040 ;  /* 0x4000004000077882 */ /* 0x000fe20000000000 */
[----:B------:R-:W-:Y:S01]  /*1e70*/  UMOV UR11, 0x40000040 ;  /* 0x40000040000b7882 */ /* 0x000fe20000000000 */
[----:B------:R-:W-:Y:S01]  /*1e80*/  UMOV UR15, 0x40000040 ;  /* 0x40000040000f7882 */ /* 0x000fe20000000000 */
[----:B------:R-:W-:-:S05]  /*1e90*/  UMOV UR16, UR12 ;  /* 0x0000000c00107c82 */ /* 0x000fca0008000000 */
[----:B------:R-:W-:-:S04]  /*1ea0*/  UIMAD UR20, UR45, 0x500, UR20 ;  /* 0x000005002d1478a4 */ /* 0x000fc8000f8e0214 */
[----:B------:R-:W-:Y:S02]  /*1eb0*/  UIADD3 UR4, UR20, 0x100, URZ ;  /* 0x0000010014047890 */ /* 0x000fe4000fffe03f */
[----:B------:R-:W-:Y:S02]  /*1ec0*/  UIADD3 UR5, UR20, 0x200, URZ ;  /* 0x0000020014057890 */ /* 0x000fe4000fffe03f */
[----:B------:R-:W-:Y:S01]  /*1ed0*/  UMOV UR18, UR20 ;  /* 0x0000001400127c82 */ /* 0x000fe20008000000 */
[----:B------:R-:W-:Y:S01]  /*1ee0*/  UIADD3 UR6, UR20, 0x300, URZ ;  /* 0x0000030014067890 */ /* 0x000fe2000fffe03f */
[----:B------:R-:W-:Y:S01]  /*1ef0*/  QGMMA.64x32x32.F32.E4M3.E4M3 R92, gdesc[UR16], RZ, !UPT, gsb0 ;  /* 0x00600000105c79f3 */ /* 0x000fe2000c0008ff */
[----:B------:R-:W-:Y:S01]  /*1f00*/  UMOV UR18, UR4 ;  /* 0x0000000400127c82 */ /* 0x000fe20008000000 */
[----:B------:R-:W-:Y:S01]  /*1f10*/  UMOV UR19, 0x40000040 ;  /* 0x4000004000137882 */ /* 0x000fe20000000000 */
[----:B------:R-:W-:Y:S02]  /*1f20*/  UIADD3 UR4, UR20, 0x400, URZ ;  /* 0x0000040014047890 */ /* 0x000fe4000fffe03f */
[----:B------:R-:W-:-:S02]  /*1f30*/  UIADD3 UR8, UR20, 0x102, URZ ;  /* 0x0000010214087890 */ /* 0x000fc4000fffe03f */
[----:B------:R-:W-:Y:S02]  /*1f40*/  UIADD3 UR9, UR20, 0x202, URZ ;  /* 0x0000020214097890 */ /* 0x000fe4000fffe03f */
[----:B------:R-:W-:Y:S02]  /*1f50*/  UIADD3 UR10, UR20, 0x302, URZ ;  /* 0x00000302140a7890 */ /* 0x000fe4000fffe03f */
[----:B------:R-:W-:Y:S02]  /*1f60*/  UIADD3 UR13, UR20, 0x304, URZ ;  /* 0x00000304140d7890 */ /* 0x000fe4000fffe03f */
[----:B------:R-:W-:Y:S01]  /*1f70*/  UIADD3 UR14, UR20, 0x6, URZ ;  /* 0x00000006140e7890 */ /* 0x000fe2000fffe03f */
[----:B------:R-:W-:Y:S02]  /*1f80*/  WARPGROUP.DEPBAR.LE gsb0, 0x0 ;  /* 0x00008000000079c5 */ /* 0x000fe40000010000 */
[----:B------:R-:W-:-:S06]  /*1f90*/  WARPGROUP.ARRIVE ;  /* 0x00000000000079c5 */ /* 0x000fcc0000000000 */
[----:B------:R-:W-:Y:S01]  /*1fa0*/  QGMMA.64x32x32.F32.E4M3.E4M3 R76, gdesc[UR16], RZ, !UPT, gsb0 ;  /* 0x00600000104c79f3 */ /* 0x000fe2000c0008ff */
[----:B------:R-:W-:Y:S01]  /*1fb0*/  UMOV UR18, UR5 ;  /* 0x0000000500127c82 */ /* 0x000fe20008000000 */
[----:B------:R-:W-:Y:S01]  /*1fc0*/  UMOV UR19, 0x40000040 ;  /* 0x4000004000137882 */ /* 0x000fe20000000000 */
[----:B------:R-:W-:Y:S01]  /*1fd0*/  UMOV UR5, 0x40000040 ;  /* 0x4000004000057882 */ /* 0x000fe20000000000 */
[----:B------:R-:W-:Y:S02]  /*1fe0*/  WARPGROUP.DEPBAR.LE gsb0, 0x0 ;  /* 0x00008000000079c5 */ /* 0x000fe40000010000 */
[----:B------:R-:W-:-:S06]  /*1ff0*/  WARPGROUP.ARRIVE ;  /* 0x00000000000079c5 */ /* 0x000fcc0000000000 */
[----:B------:R-:W-:Y:S01]  /*2000*/  QGMMA.64x32x32.F32.E4M3.E4M3 R60, gdesc[UR16], RZ, !UPT, gsb0 ;  /* 0x00600000103c79f3 */ /* 0x000fe2000c0008ff */
[----:B------:R-:W-:Y:S01]  /*2010*/  UMOV UR18, UR6 ;  /* 0x0000000600127c82 */ /* 0x000fe20008000000 */
[----:B------:R-:W-:Y:S01]  /*2020*/  UMOV UR19, 0x40000040 ;  /* 0x4000004000137882 */ /* 0x000fe20000000000 */
[----:B------:R-:W-:Y:S01]  /*2030*/  UIADD3 UR6, UR20, 0x2, URZ ;  /* 0x0000000214067890 */ /* 0x000fe2000fffe03f */
        /* <DEDUP_REMOVED lines=32> */
[----:B------:R-:W-:Y:S02]  /*2240*/  UIADD3 UR8, UR12, 0x4, URZ ;  /* 0x000000040c087890 */ /* 0x000fe4000fffe03f */
[----:B------:R-:W-:Y:S01]  /*2250*/  UIADD3 UR12, UR12, 0x6, URZ ;  /* 0x000000060c0c7890 */ /* 0x000fe2000fffe03f */
[----:B------:R-:W-:Y:S02]  /*2260*/  WARPGROUP.DEPBAR.LE gsb0, 0x0 ;  /* 0x00008000000079c5 */ /* 0x000fe40000010000 */
[----:B------:R-:W-:-:S06]  /*2270*/  WARPGROUP.ARRIVE ;  /* 0x00000000000079c5 */ /* 0x000fcc0000000000 */
[----:B------:R-:W-:Y:S01]  /*2280*/  QGMMA.64x32x32.F32.E4M3.E4M3 R28, gdesc[UR4], R28, gsb0 ;  /* 0x00600000041c79f3 */ /* 0x000fe2000800081c */
[----:B------:R-:W-:Y:S02]  /*2290*/  UIADD3 UR6, UR20, 0x104, URZ ;  /* 0x0000010414067890 */ /* 0x000fe4000fffe03f */
        /* <DEDUP_REMOVED lines=56> */
.L_x_234:
[C---:B------:R-:W-:Y:S01]  /*2620*/  FMUL.FTZ R8, R0.reuse, R97 ;  /* 0x0000006100087220 */ /* 0x040fe20000410000 */
        /* <DEDUP_REMOVED lines=19> */
[----:B------:R-:W-:Y:S01]  /*2760*/  FMUL.FTZ R74, R0, R47 ;  /* 0x0000002f004a7220 */ /* 0x000fe20000410000 */
[----:B------:R-:W-:-:S02]  /*2770*/  IMAD.U32 R28, RZ, RZ, UR53 ;  /* 0x00000035ff1c7e24 */ /* 0x000fc4000f8e00ff */
[C---:B------:R-:W-:Y:S01]  /*2780*/  FMUL.FTZ R85, R0.reuse, R90 ;  /* 0x0000005a00557220 */ /* 0x040fe20000410000 */
[C---:B------:R-:W-:Y:S01]  /*2790*/  FMUL.FTZ R47, R0.reuse, R53 ;  /* 0x00000035002f7220 */ /* 0x040fe20000410000 */
[----:B------:R-:W0:Y:S01]  /*27a0*/  MUFU.TANH R11, R11 ;  /* 0x0000000b000b7308 */ /* 0x000e220000002400 */
[C---:B------:R-:W-:Y:S01]  /*27b0*/  FMUL.FTZ R90, R0.reuse, R50 ;  /* 0x00000032005a7220 */ /* 0x040fe20000410000 */
[C---:B------:R-:W-:Y:S01]  /*27c0*/  FMUL.FTZ R53, R0.reuse, R54 ;  /* 0x0000003600357220 */ /* 0x040fe20000410000 */
[C---:B------:R-:W-:Y:S01]  /*27d0*/  FMUL.FTZ R54, R0.reuse, R55 ;  /* 0x0000003700367220 */ /* 0x040fe20000410000 */
[C---:B------:R-:W-:Y:S01]  /*27e0*/  FMUL.FTZ R50, R0.reuse, R57 ;  /* 0x0000003900327220 */ /* 0x040fe20000410000 */
[C---:B------:R-:W-:Y:S01]  /*27f0*/  FMUL.FTZ R24, R0.reuse, R99 ;  /* 0x0000006300187220 */ /* 0x040fe20000410000 */
[C---:B------:R-:W-:Y:S01]  /*2800*/  FMUL.FTZ R55, R0.reuse, R59 ;  /* 0x0000003b00377220 */ /* 0x040fe20000410000 */
[C---:B------:R-:W-:Y:S01]  /*2810*/  FMUL.FTZ R57, R0.reuse, R35 ;  /* 0x0000002300397220 */ /* 0x040fe20000410000 */
[----:B------:R-:W1:Y:S01]  /*2820*/  MUFU.TANH R12, R12 ;  /* 0x0000000c000c7308 */ /* 0x000e620000002400 */
[----:B------:R-:W-:Y:S01]  /*2830*/  FMUL.FTZ R59, R0, R30 ;  /* 0x0000001e003b7220 */ /* 0x000fe20000410000 */
[----:B------:R-:W-:Y:S01]  /*2840*/  IADD3 R35, R28, 0xa0, -R199 ;  /* 0x000000a01c237810 */ /* 0x000fe20007ffe8c7 */
[----:B------:R-:W-:-:S02]  /*2850*/  IMAD.U32 R30, RZ, RZ, UR52 ;  /* 0x00000034ff1e7e24 */ /* 0x000fc4000f8e00ff */
[C---:B------:R-:W-:Y:S01]  /*2860*/  FMUL.FTZ R6, R0.reuse, R93 ;  /* 0x0000005d00067220 */ /* 0x040fe20000410000 */
[C---:B------:R-:W-:Y:S01]  /*2870*/  FMUL.FTZ R93, R0.reuse, R102 ;  /* 0x00000066005d7220 */ /* 0x040fe20000410000 */
[C---:B------:R-:W-:Y:S01]  /*2880*/  FMUL.FTZ R27, R0.reuse, R80 ;  /* 0x00000050001b7220 */ /* 0x040fe20000410000 */
[C---:B------:R-:W-:Y:S01]  /*2890*/  FMUL.FTZ R80, R0.reuse, R83 ;  /* 0x0000005300507220 */ /* 0x040fe20000410000 */
[----:B------:R-:W2:Y:S01]  /*28a0*/  MUFU.TANH R21, R21 ;  /* 0x0000001500157308 */ /* 0x000ea20000002400 */
[----:B------:R-:W-:Y:S01]  /*28b0*/  FMUL.FTZ R83, R0, R87 ;  /* 0x0000005700537220 */ /* 0x000fe20000410000 */
[----:B------:R-:W-:Y:S02]  /*28c0*/  IMAD R35, R30, -0xa0, R35 ;  /* 0xffffff601e237824 */ /* 0x000fe400078e0223 */
[C---:B------:R-:W-:Y:S01]  /*28d0*/  FMUL.FTZ R5, R0.reuse, R92 ;  /* 0x0000005c00057220 */ /* 0x040fe20000410000 */
[C---:B------:R-:W-:Y:S01]  /*28e0*/  FMUL.FTZ R87, R0.reuse, R63 ;  /* 0x0000003f00577220 */ /* 0x040fe20000410000 */
[C---:B------:R-:W-:Y:S01]  /*28f0*/  FMUL.FTZ R92, R0.reuse, R103 ;  /* 0x00000067005c7220 */ /* 0x040fe20000410000 */
[C---:B------:R-:W-:Y:S01]  /*2900*/  FMUL.FTZ R63, R0.reuse, R64 ;  /* 0x00000040003f7220 */ /* 0x040fe20000410000 */
[C---:B------:R-:W-:Y:S01]  /*2910*/  FMUL.FTZ R64, R0.reuse, R69 ;  /* 0x0000004500407220 */ /* 0x040fe20000410000 */
[----:B------:R-:W3:Y:S01]  /*2920*/  MUFU.TANH R24, R24 ;  /* 0x0000001800187308 */ /* 0x000ee20000002400 */
[C---:B------:R-:W-:Y:S01]  /*2930*/  FMUL.FTZ R69, R0.reuse, R70 ;  /* 0x0000004600457220 */ /* 0x040fe20000410000 */
[C---:B------:R-:W-:Y:S01]  /*2940*/  FMUL.FTZ R70, R0.reuse, R71 ;  /* 0x0000004700467220 */ /* 0x040fe20000410000 */
[C---:B------:R-:W-:Y:S01]  /*2950*/  ISETP.GT.AND P4, PT, R35.reuse, RZ, PT ;  /* 0x000000ff2300720c */ /* 0x040fe20003f84270 */
[C---:B------:R-:W-:Y:S01]  /*2960*/  FMUL.FTZ R95, R0.reuse, R106 ;  /* 0x0000006a005f7220 */ /* 0x040fe20000410000 */
[C---:B------:R-:W-:Y:S01]  /*2970*/  ISETP.GT.AND P3, PT, R35.reuse, 0x1, PT ;  /* 0x000000012300780c */ /* 0x040fe20003f64270 */
[C---:B------:R-:W-:Y:S01]  /*2980*/  FMUL.FTZ R71, R0.reuse, R75 ;  /* 0x0000004b00477220 */ /* 0x040fe20000410000 */
[C---:B------:R-:W-:Y:S01]  /*2990*/  FMUL.FTZ R75, R0.reuse, R51 ;  /* 0x00000033004b7220 */ /* 0x040fe20000410000 */
[----:B------:R-:W4:Y:S01]  /*29a0*/  MUFU.TANH R93, R93 ;  /* 0x0000005d005d7308 */ /* 0x000f220000002400 */
[C---:B------:R-:W-:Y:S01]  /*29b0*/  FMUL.FTZ R51, R0.reuse, R29 ;  /* 0x0000001d00337220 */ /* 0x040fe20000410000 */
[----:B------:R-:W-:Y:S01]  /*29c0*/  ISETP.GT.AND P2, PT, R35, 0x8, PT ;  /* 0x000000082300780c */ /* 0x000fe20003f44270 */
[C---:B------:R-:W-:Y:S01]  /*29d0*/  FMUL.FTZ R94, R0.reuse, R107 ;  /* 0x0000006b005e7220 */ /* 0x040fe20000410000 */
[----:B0-----:R-:W-:Y:S01]  /*29e0*/  FSEL R28, R11, -INF , P4 ;  /* 0xff8000000b1c7808 */ /* 0x001fe20002000000 */
[----:B------:R-:W-:Y:S01]  /*29f0*/  FMUL.FTZ R15, R0, R77 ;  /* 0x0000004d000f7220 */ /* 0x000fe20000410000 */
[----:B-1----:R-:W-:Y:S01]  /*2a00*/  FSEL R29, R12, -INF , P3 ;  /* 0xff8000000c1d7808 */ /* 0x002fe20001800000 */
[C---:B------:R-:W-:Y:S01]  /*2a10*/  FMUL.FTZ R77, R0.reuse, R84 ;  /* 0x00000054004d7220 */ /* 0x040fe20000410000 */
[----:B------:R-:W0:Y:S01]  /*2a20*/  MUFU.TANH R5, R5 ;  /* 0x0000000500057308 */ /* 0x000e220000002400 */
[----:B------:R-:W-:Y:S01]  /*2a30*/  ISETP.GT.AND P1, PT, R35, 0x9, PT ;  /* 0x000000092300780c */ /* 0x000fe20003f24270 */
[C---:B------:R-:W-:Y:S01]  /*2a40*/  FMUL.FTZ R84, R0.reuse, R91 ;  /* 0x0000005b00547220 */ /* 0x040fe20000410000 */
[----:B--2---:R-:W-:Y:S01]  /*2a50*/  FSEL R30, R21, -INF , P2 ;  /* 0xff800000151e7808 */ /* 0x004fe20001000000 */
[----:B------:R-:W-:Y:S01]  /*2a60*/  FMUL.FTZ R91, R0, R31 ;  /* 0x0000001f005b7220 */ /* 0x000fe20000410000 */
[----:B------:R-:W-:Y:S01]  /*2a70*/  FMNMX.FTZ R11, R28, R29, !PT ;  /* 0x0000001d1c0b7209 */ /* 0x000fe20007810000 */
[----:B------:R-:W-:Y:S01]  /*2a80*/  FMUL.FTZ R9, R0, R100 ;  /* 0x0000006400097220 */ /* 0x000fe20000410000 */
[C---:B------:R-:W-:Y:S01]  /*2a90*/  ISETP.GT.AND P6, PT, R35.reuse, 0x10, PT ;  /* 0x000000102300780c */ /* 0x040fe20003fc4270 */
[----:B------:R-:W1:Y:S01]  /*2aa0*/  MUFU.TANH R92, R92 ;  /* 0x0000005c005c7308 */ /* 0x000e620000002400 */
[----:B---3--:R-:W-:Y:S01]  /*2ab0*/  FSEL R31, R24, -INF , P1 ;  /* 0xff800000181f7808 */ /* 0x008fe20000800000 */
[----:B------:R-:W-:Y:S01]  /*2ac0*/  FMUL.FTZ R10, R0, R101 ;  /* 0x00000065000a7220 */ /* 0x000fe20000410000 */
[----:B------:R-:W-:Y:S01]  /*2ad0*/  FMNMX.FTZ R12, R30, R11, !PT ;  /* 0x0000000b1e0c7209 */ /* 0x000fe20007810000 */
[C---:B------:R-:W-:Y:S01]  /*2ae0*/  FMUL.FTZ R26, R0.reuse, R81 ;  /* 0x00000051001a7220 */ /* 0x040fe20000410000 */
[----:B------:R-:W-:Y:S01]  /*2af0*/  ISETP.GT.AND P5, PT, R35, 0x11, PT ;  /* 0x000000112300780c */ /* 0x000fe20003fa4270 */
[C---:B------:R-:W-:Y:S01]  /*2b00*/  FMUL.FTZ R81, R0.reuse, R82 ;  /* 0x0000005200517220 */ /* 0x040fe20000410000 */
[----:B----4-:R-:W-:Y:S01]  /*2b10*/  FSEL R93, R93, -INF , P6 ;  /* 0xff8000005d5d7808 */ /* 0x010fe20003000000 */
[----:B------:R-:W2:Y:S01]  /*2b20*/  MUFU.TANH R6, R6 ;  /* 0x0000000600067308 */ /* 0x000ea20000002400 */
[----:B------:R-:W-:Y:S01]  /*2b30*/  FMNMX.FTZ R12, R31, R12, !PT ;  /* 0x0000000c1f0c7209 */ /* 0x000fe20007810000 */
[C---:B------:R-:W-:Y:S01]  /*2b40*/  FMUL.FTZ R14, R0.reuse, R104 ;  /* 0x00000068000e7220 */ /* 0x040fe20000410000 */
[----:B0-----:R-:W-:Y:S01]  /*2b50*/  FSEL R5, R5, -INF , P4 ;  /* 0xff80000005057808 */ /* 0x001fe20002000000 */
[C---:B------:R-:W-:Y:S01]  /*2b60*/  FMUL.FTZ R13, R0.reuse, R105 ;  /* 0x00000069000d7220 */ /* 0x040fe20000410000 */
[----:B------:R-:W-:Y:S01]  /*2b70*/  ISETP.GT.AND P4, PT, R35, 0x18, PT ;  /* 0x000000182300780c */ /* 0x000fe20003f84270 */
[----:B------:R-:W-:Y:S01]  /*2b80*/  FMUL.FTZ R82, R0, R86 ;  /* 0x0000005600527220 */ /* 0x000fe20000410000 */
[----:B------:R-:W-:Y:S01]  /*2b90*/  FMNMX.FTZ R11, R93, R12, !PT ;  /* 0x0000000c5d0b7209 */ /* 0x000fe20007810000 */
[----:B------:R-:W0:Y:S01]  /*2ba0*/  MUFU.TANH R95, R95 ;  /* 0x0000005f005f7308 */ /* 0x000e220000002400 */
        /* <DEDUP_REMOVED lines=16> */
[----:B0-----:R-:W-:Y:S01]  /*2cb0*/  FSEL R95, R95, -INF , P4 ;  /* 0xff8000005f5f7808 */ /* 0x001fe20002000000 */
[C---:B------:R-:W-:Y:S01]  /*2cc0*/  FMUL.FTZ R49, R0.reuse, R56 ;  /* 0x0000003800317220 */ /* 0x040fe20000410000 */
[C---:B------:R-:W-:Y:S01]  /*2cd0*/  FMUL.FTZ R56, R0.reuse, R58 ;  /* 0x0000003a00387220 */ /* 0x040fe20000410000 */
[C---:B------:R-:W-:Y:S01]  /*2ce0*/  FMUL.FTZ R38, R0.reuse, R38 ;  /* 0x0000002600267220 */ /* 0x040fe20000410000 */
[----:B------:R-:W-:Y:S01]  /*2cf0*/  FMNMX.FTZ R11, R95, R12, !PT ;  /* 0x0000000c5f0b7209 */ /* 0x000fe20007810000 */
[C---:B------:R-:W-:Y:S01]  /*2d00*/  FMUL.FTZ R39, R0.reuse, R39 ;  /* 0x0000002700277220 */ /* 0x040fe20000410000 */
[C---:B------:R-:W-:Y:S01]  /*2d10*/  FMUL.FTZ R43, R0.reuse, R43 ;  /* 0x0000002b002b7220 */ /* 0x040fe20000410000 */
[----:B------:R-:W0:Y:S01]  /*2d20*/  MUFU.TANH R8, R8 ;  /* 0x0000000800087308 */ /* 0x000e220000002400 */
[----:B-1----:R-:W-:Y:S01]  /*2d30*/  FSEL R7, R7, -INF , P2 ;  /* 0xff80000007077808 */ /* 0x002fe20001000000 */
[C---:B------:R-:W-:Y:S01]  /*2d40*/  FMUL.FTZ R36, R0.reuse, R36 ;  /* 0x0000002400247220 */ /* 0x040fe20000410000 */
[C---:B------:R-:W-:Y:S01]  /*2d50*/  ISETP.GT.AND P2, PT, R35.reuse, 0x20, PT ;  /* 0x000000202300780c */ /* 0x040fe20003f44270 */
[C---:B------:R-:W-:Y:S01]  /*2d60*/  FMUL.FTZ R37, R0.reuse, R37 ;  /* 0x0000002500257220 */ /* 0x040fe20000410000 */
[C---:B------:R-:W-:Y:S01]  /*2d70*/  FMUL.FTZ R40, R0.reuse, R40 ;  /* 0x0000002800287220 */ /* 0x040fe20000410000 */
[----:B------:R-:W-:Y:S01]  /*2d80*/  ULDC UR28, c[0x0][0x988] ;  /* 0x00026200001c7ab9 */ /* 0x000fe20000000800 */
[----:B------:R-:W-:Y:S01]  /*2d90*/  FMUL.FTZ R41, R0, R41 ;  /* 0x0000002900297220 */ /* 0x000fe20000410000 */
[----:B------:R-:W1:Y:S01]  /*2da0*/  MUFU.TANH R96, R96 ;  /* 0x0000006000607308 */ /* 0x000e620000002400 */
[----:B--2---:R-:W-:Y:S01]  /*2db0*/  FSEL R94, R94, -INF , P3 ;  /* 0xff8000005e5e7808 */ /* 0x004fe20001800000 */
[C---:B------:R-:W-:Y:S01]  /*2dc0*/  FMUL.FTZ R32, R0.reuse, R32 ;  /* 0x0000002000207220 */ /* 0x040fe20000410000 */
[----:B------:R-:W-:Y:S01]  /*2dd0*/  MOV R120, UR28 ;  /* 0x0000001c00787c02 */ /* 0x000fe20008000f00 */
[----:B------:R-:W-:Y:S01]  /*2de0*/  FMUL.FTZ R33, R0, R33 ;  /* 0x0000002100217220 */ /* 0x000fe20000410000 */
[----:B------:R-:W-:Y:S01]  /*2df0*/  FMNMX.FTZ R11, R94, R11, !PT ;  /* 0x0000000b5e0b7209 */ /* 0x000fe20007810000 */
[----:B------:R-:W-:Y:S01]  /*2e00*/  UIADD3 UR30, UR52, -0x2, URZ ;  /* 0xfffffffe341e7890 */ /* 0x000fe2000fffe03f */
[----:B------:R-:W-:Y:S01]  /*2e10*/  P2R R108, PR, RZ, 0x1 ;  /* 0x00000001ff6c7803 */ /* 0x000fe20000000000 */
[----:B------:R-:W2:Y:S01]  /*2e20*/  MUFU.TANH R9, R9 ;  /* 0x0000000900097308 */ /* 0x000ea20000002400 */
[----:B0-----:R-:W-:Y:S01]  /*2e30*/  FSEL R8, R8, -INF , P1 ;  /* 0xff80000008087808 */ /* 0x001fe20000800000 */
[----:B------:R-:W-:Y:S01]  /*2e40*/  UISETP.GE.AND UP0, UPT, UR30, UR42, UPT ;  /* 0x0000002a1e00728c */ /* 0x000fe2000bf06270 */
[----:B------:R-:W-:-:S02]  /*2e50*/  ISETP.GT.AND P1, PT, R35, 0x21, PT ;  /* 0x000000212300780c */ /* 0x000fc40003f24270 */
[----:B------:R-:W-:-:S03]  /*2e60*/  R2UR UR6, R4 ;  /* 0x00000000040672ca */ /* 0x000fc600000e0000 */
[----:B------:R-:W0:Y:S01]  /*2e70*/  MUFU.TANH R97, R97 ;  /* 0x0000006100617308 */ /* 0x000e220000002400 */
[----:B-1----:R-:W-:-:S04]  /*2e80*/  FSEL R96, R96, -INF , P2 ;  /* 0xff80000060607808 */ /* 0x002fc80001000000 */
[----:B------:R-:W-:-:S03]  /*2e90*/  FMNMX.FTZ R12, R96, R11, !PT ;  /* 0x0000000b600c7209 */ /* 0x000fc60007810000 */
[----:B------:R-:W1:Y:S01]  /*2ea0*/  MUFU.TANH R10, R10 ;  /* 0x0000000a000a7308 */ /* 0x000e620000002400 */
[----:B--2---:R-:W-:Y:S01]  /*2eb0*/  FSEL R9, R9, -INF , P6 ;  /* 0xff80000009097808 */ /* 0x004fe20003000000 */
[----:B------:R-:W-:Y:S01]  /*2ec0*/  UIADD3 UR6, UR6, 0x22840, URZ ;  /* 0x0002284006067890 */ /* 0x000fe2000fffe03f */
[----:B------:R-:W-:-:S03]  /*2ed0*/  ISETP.GT.AND P6, PT, R35, 0x28, PT ;  /* 0x000000282300780c */ /* 0x000fc60003fc4270 */
[----:B------:R-:W-:Y:S02]  /*2ee0*/  UPRMT UR6, UR49, 0x654, UR6 ;  /* 0x0000065431067896 */ /* 0x000fe40008000006 */
[----:B------:R-:W2:Y:S01]  /*2ef0*/  MUFU.TANH R81, R81 ;  /* 0x0000005100517308 */ /* 0x000ea20000002400 */
[----:B0-----:R-:W-:-:S04]  /*2f00*/  FSEL R97, R97, -INF , P1 ;  /* 0xff80000061617808 */ /* 0x001fc80000800000 */
[----:B------:R-:W-:Y:S02]  /*2f10*/  FMNMX.FTZ R12, R97, R12, !PT ;  /* 0x0000000c610c7209 */ /* 0x000fe40007810000 */
[----:B------:R-:W-:Y:S01]  /*2f20*/  SYNCS.ARRIVE.TRANS64.RED.A1T0 RZ, [UR6], RZ ;  /* 0x000000ffffff79a7 */ /* 0x000fe20008100406 */
[----:B------:R-:W0:Y:S01]  /*2f30*/  MUFU.TANH R14, R14 ;  /* 0x0000000e000e7308 */ /* 0x000e220000002400 */
[----:B-1----:R-:W-:Y:S02]  /*2f40*/  FSEL R10, R10, -INF , P5 ;  /* 0xff8000000a0a7808 */ /* 0x002fe40002800000 */
[----:B------:R-:W-:-:S05]  /*2f50*/  ISETP.GT.AND P5, PT, R35, 0x29, PT ;  /* 0x000000292300780c */ /* 0x000fca0003fa4270 */
[----:B------:R-:W1:Y:S01]  /*2f60*/  MUFU.TANH R80, R80 ;  /* 0x0000005000507308 */ /* 0x000e620000002400 */
[----:B--2---:R-:W-:-:S04]  /*2f70*/  FSEL R81, R81, -INF , P6 ;  /* 0xff80000051517808 */ /* 0x004fc80003000000 */
[----:B------:R-:W-:-:S03]  /*2f80*/  FMNMX.FTZ R21, R81, R12, !PT ;  /* 0x0000000c51157209 */ /* 0x000fc60007810000 */
[----:B------:R-:W2:Y:S01]  /*2f90*/  MUFU.TANH R13, R13 ;  /* 0x0000000d000d7308 */ /* 0x000ea20000002400 */
[----:B0-----:R-:W-:Y:S02]  /*2fa0*/  FSEL R11, R14, -INF , P4 ;  /* 0xff8000000e0b7808 */ /* 0x001fe40002000000 */
[----:B------:R-:W-:-:S05]  /*2fb0*/  ISETP.GT.AND P4, PT, R35, 0x30, PT ;  /* 0x000000302300780c */ /* 0x000fca0003f84270 */
[----:B------:R-:W0:Y:S01]  /*2fc0*/  MUFU.TANH R82, R82 ;  /* 0x0000005200527308 */ /* 0x000e220000002400 */
[----:B-1----:R-:W-:-:S04]  /*2fd0*/  FSEL R80, R80, -INF , P5 ;  /* 0xff80000050507808 */ /* 0x002fc80002800000 */
[----:B------:R-:W-:-:S03]  /*2fe0*/  FMNMX.FTZ R21, R80, R21, !PT ;  /* 0x0000001550157209 */ /* 0x000fc60007810000 */
[----:B------:R-:W1:Y:S01]  /*2ff0*/  MUFU.TANH R20, R20 ;  /* 0x0000001400147308 */ /* 0x000e620000002400 */
[----:B--2---:R-:W-:Y:S02]  /*3000*/  FSEL R12, R13, -INF , P3 ;  /* 0xff8000000d0c7808 */ /* 0x004fe40001800000 */
[----:B------:R-:W-:-:S05]  /*3010*/  ISETP.GT.AND P3, PT, R35, 0x31, PT ;  /* 0x000000312300780c */ /* 0x000fca0003f64270 */
[----:B------:R-:W2:Y:S01]  /*3020*/  MUFU.TANH R83, R83 ;  /* 0x0000005300537308 */ /* 0x000ea20000002400 */
[----:B0-----:R-:W-:-:S07]  /*3030*/  FSEL R82, R82, -INF , P4 ;  /* 0xff80000052527808 */ /* 0x001fce0002000000 */
[----:B------:R-:W0:Y:S01]  /*3040*/  MUFU.TANH R15, R15 ;  /* 0x0000000f000f7308 */ /* 0x000e220000002400 */
[----:B-1----:R-:W-:Y:S02]  /*3050*/  FSEL R13, R20, -INF , P2 ;  /* 0xff800000140d7808 */ /* 0x002fe40001000000 */
[----:B------:R-:W-:Y:S02]  /*3060*/  ISETP.GT.AND P2, PT, R35, 0x38, PT ;  /* 0x000000382300780c */ /* 0x000fe40003f44270 */
[----:B------:R-:W-:-:S03]  /*3070*/  FMNMX.FTZ R20, R82, R21, !PT ;  /* 0x0000001552147209 */ /* 0x000fc60007810000 */
        /* <DEDUP_REMOVED lines=13> */
[----:B0-----:R-:W-:-:S04]  /*3150*/  FSEL R84, R84, -INF , P1 ;  /* 0xff80000054547808 */ /* 0x001fc80000800000 */
[----:B------:R-:W-:-:S03]  /*3160*/  FMNMX.FTZ R27, R84, R21, !PT ;  /* 0x00000015541b7209 */ /* 0x000fc60007810000 */
        /* <DEDUP_REMOVED lines=135> */
[----:B------:R0:W-:Y:S01]  /*39e0*/  MUFU.TANH R71, R36 ;  /* 0x0000002400477308 */ /* 0x0001e20000002400 */
[----:B-1----:R-:W-:-:S04]  /*39f0*/  FSEL R116, R99, -INF , P2 ;  /* 0xff80000063747808 */ /* 0x002fc80001000000 */
[----:B------:R-:W-:-:S03]  /*3a00*/  FMNMX.FTZ R77, R116, R77, !PT ;  /* 0x0000004d744d7209 */ /* 0x000fc60007810000 */
[----:B------:R1:W-:Y:S01]  /*3a10*/  MUFU.TANH R75, R37 ;  /* 0x00000025004b7308 */ /* 0x0003e20000002400 */
[----:B--2---:R-:W-:Y:S02]  /*3a20*/  FSEL R38, R43, -INF , P1 ;  /* 0xff8000002b267808 */ /* 0x004fe40000800000 */
[----:B0-----:R-:W-:Y:S02]  /*3a30*/  FMNMX.FTZ R36, R5, R6, !PT ;  /* 0x0000000605247209 */ /* 0x001fe40007810000 */
[----:B------:R-:W-:-:S03]  /*3a40*/  FMNMX.FTZ R77, R38, R77, !PT ;  /* 0x0000004d264d7209 */ /* 0x000fc60007810000 */
[----:B------:R-:W-:Y:S01]  /*3a50*/  MUFU.TANH R79, R41 ;  /* 0x00000029004f7308 */ /* 0x000fe20000002400 */
[----:B-1----:R-:W-:Y:S01]  /*3a60*/  FMNMX.FTZ R37, R7, R36, !PT ;  /* 0x0000002407257209 */ /* 0x002fe20007810000 */
[----:B------:R-:W0:Y:S06]  /*3a70*/  SHFL.BFLY PT, R118, R77, 0x2, 0x1f ;  /* 0x0c401f004d767f89 */ /* 0x000e2c00000e0000 */
[----:B------:R-:W1:Y:S08]  /*3a80*/  MUFU.TANH R69, R32 ;  /* 0x0000002000457308 */ /* 0x000e700000002400 */
[----:B------:R-:W2:Y:S01]  /*3a90*/  MUFU.TANH R73, R33 ;  /* 0x0000002100497308 */ /* 0x000ea20000002400 */
[----:B-1----:R-:W-:-:S02]  /*3aa0*/  FSEL R69, R69, -INF , P6 ;  /* 0xff80000045457808 */ /* 0x002fc40003000000 */
[----:B0-----:R-:W-:-:S05]  /*3ab0*/  FMNMX.FTZ R118, R77, R118, !PT ;  /* 0x000000764d767209 */ /* 0x001fca0007810000 */
[----:B------:R0:W-:Y:S01]  /*3ac0*/  MUFU.TANH R77, R40 ;  /* 0x00000028004d7308 */ /* 0x0001e20000002400 */
[----:B------:R-:W1:Y:S01]  /*3ad0*/  SHFL.BFLY PT, R89, R118, 0x1, 0x1f ;  /* 0x0c201f0076597f89 */ /* 0x000e6200000e0000 */
[----:B--2---:R-:W-:Y:S02]  /*3ae0*/  FSEL R73, R73, -INF , P5 ;  /* 0xff80000049497808 */ /* 0x004fe40002800000 */
[----:B0-----:R-:W-:-:S04]  /*3af0*/  FMNMX.FTZ R40, R8, R37, !PT ;  /* 0x0000002508287209 */ /* 0x001fc80007810000 */
[----:B------:R-:W-:-:S04]  /*3b00*/  FMNMX.FTZ R39, R9, R40, !PT ;  /* 0x0000002809277209 */ /* 0x000fc80007810000 */
[----:B------:R-:W-:-:S04]  /*3b10*/  FMNMX.FTZ R40, R10, R39, !PT ;  /* 0x000000270a287209 */ /* 0x000fc80007810000 */
[----:B------:R-:W-:-:S04]  /*3b20*/  FMNMX.FTZ R41, R11, R40, !PT ;  /* 0x000000280b297209 */ /* 0x000fc80007810000 */
[----:B------:R-:W-:Y:S02]  /*3b30*/  FMNMX.FTZ R40, R12, R41, !PT ;  /* 0x000000290c287209 */ /* 0x000fe40007810000 */
[----:B-1----:R-:W-:Y:S02]  /*3b40*/  FMNMX.FTZ R89, R118, R89, !PT ;  /* 0x0000005976597209 */ /* 0x002fe40007810000 */
[----:B------:R-:W-:Y:S02]  /*3b50*/  FMNMX.FTZ R41, R13, R40, !PT ;  /* 0x000000280d297209 */ /* 0x000fe40007810000 */
[C---:B------:R-:W-:Y:S01]  /*3b60*/  FSETP.NEU.FTZ.AND P0, PT, R89.reuse, -INF , PT ;  /* 0xff8000005900780b */ /* 0x040fe20003f1d000 */
[----:B------:R-:W-:-:S05]  /*3b70*/  FFMA.FTZ R35, R89, R120, -8 ;  /* 0xc100000059237423 */ /* 0x000fca0000010078 */
[----:B------:R-:W-:Y:S02]  /*3b80*/  FSEL R35, R35, RZ, P0 ;  /* 0x000000ff23237208 */ /* 0x000fe40000000000 */
[----:B------:R-:W-:-:S03]  /*3b90*/  ISETP.NE.AND P0, PT, R108, RZ, PT ;  /* 0x000000ff6c00720c */ /* 0x000fc60003f05270 */
[--C-:B------:R-:W-:Y:S01]  /*3ba0*/  FFMA.FTZ R32, R92, UR28, -R35.reuse ;  /* 0x0000001c5c207c23 */ /* 0x100fe20008010823 */
[----:B------:R-:W-:Y:S01]  /*3bb0*/  FMNMX.FTZ R92, R14, R41, !PT ;  /* 0x000000290e5c7209 */ /* 0x000fe20007810000 */
[--C-:B------:R-:W-:Y:S01]  /*3bc0*/  FFMA.FTZ R57, R82, UR28, -R35.reuse ;  /* 0x0000001c52397c23 */ /* 0x100fe20008010823 */
[----:B------:R-:W-:-:S01]  /*3bd0*/  FFMA.FTZ R59, R86, UR28, -R35 ;  /* 0x0000001c563b7c23 */ /* 0x000fc20008010823 */
        /* <DEDUP_REMOVED lines=10> */
[----:B------:R-:W-:Y:S01]  /*3c80*/  MUFU.EX2 R28, R28 ;  /* 0x0000001c001c7308 */ /* 0x000fe20000000800 */
        /* <DEDUP_REMOVED lines=15> */
[----:B------:R0:W-:Y:S01]  /*3d80*/  MUFU.EX2 R43, R57 ;  /* 0x00000039002b7308 */ /* 0x0001e20000000800 */
[----:B------:R-:W-:-:S01]  /*3d90*/  FFMA.FTZ R53, R85, UR28, -R35 ;  /* 0x0000001c55357c23 */ /* 0x000fc20008010823 */
[--C-:B------:R-:W-:Y:S01]  /*3da0*/  FFMA.FTZ R85, R76, UR28, -R35.reuse ;  /* 0x0000001c4c557c23 */ /* 0x100fe20008010823 */
[----:B------:R-:W-:Y:S01]  /*3db0*/  FMNMX.FTZ R92, R61, R92, !PT ;  /* 0x0000005c3d5c7209 */ /* 0x000fe20007810000 */
[--C-:B------:R-:W-:Y:S01]  /*3dc0*/  FFMA.FTZ R58, R58, UR28, -R35.reuse ;  /* 0x0000001c3a3a7c23 */ /* 0x100fe20008010823 */
[----:B------:R-:W-:-:S02]  /*3dd0*/  FFMA.FTZ R93, R106, UR28, -R35 ;  /* 0x0000001c6a5d7c23 */ /* 0x000fc40008010823 */
[----:B------:R-:W-:Y:S01]  /*3de0*/  FMNMX.FTZ R55, R63, R92, !PT ;  /* 0x0000005c3f377209 */ /* 0x000fe20007810000 */
[----:B------:R-:W-:Y:S03]  /*3df0*/  MUFU.EX2 R30, R30 ;  /* 0x0000001e001e7308 */ /* 0x000fe60000000800 */
[----:B------:R-:W-:-:S04]  /*3e00*/  FMNMX.FTZ R92, R62, R55, !PT ;  /* 0x000000373e5c7209 */ /* 0x000fc80007810000 */
[----:B------:R-:W-:Y:S01]  /*3e10*/  FMNMX.FTZ R55, R65, R92, !PT ;  /* 0x0000005c41377209 */ /* 0x000fe20007810000 */
[----:B------:R-:W1:Y:S03]  /*3e20*/  MUFU.EX2 R33, R33 ;  /* 0x0000002100217308 */ /* 0x000e660000000800 */
[----:B------:R-:W-:-:S04]  /*3e30*/  FMNMX.FTZ R55, R64, R55, !PT ;  /* 0x0000003740377209 */ /* 0x000fc80007810000 */
[----:B------:R-:W-:Y:S01]  /*3e40*/  FMNMX.FTZ R86, R66, R55, !PT ;  /* 0x0000003742567209 */ /* 0x000fe20007810000 */
[----:B------:R-:W-:Y:S03]  /*3e50*/  MUFU.EX2 R31, R31 ;  /* 0x0000001f001f7308 */ /* 0x000fe60000000800 */
[----:B0-----:R-:W-:Y:S01]  /*3e60*/  FMNMX.FTZ R57, R67, R86, !PT ;  /* 0x0000005643397209 */ /* 0x001fe20007810000 */
[--C-:B------:R-:W-:Y:S01]  /*3e70*/  FFMA.FTZ R86, R87, UR28, -R35.reuse ;  /* 0x0000001c57567c23 */ /* 0x100fe20008010823 */
[----:B------:R-:W-:-:S02]  /*3e80*/  FFMA.FTZ R87, R72, UR28, -R35 ;  /* 0x0000001c48577c23 */ /* 0x000fc40008010823 */
[----:B------:R-:W-:Y:S01]  /*3e90*/  FMNMX.FTZ R57, R68, R57, !PT ;  /* 0x0000003944397209 */ /* 0x000fe20007810000 */
[----:B------:R0:W-:Y:S01]  /*3ea0*/  MUFU.EX2 R55, R59 ;  /* 0x0000003b00377308 */ /* 0x0001e20000000800 */
[----:B-1----:R-:W-:-:S02]  /*3eb0*/  F2FP.SATFINITE.E4M3.F32.PACK_AB_MERGE_C R169, R33, R30, RZ ;  /* 0x0000001e21a9723e */ /* 0x002fc400048070ff */
[----:B------:R-:W-:Y:S02]  /*3ec0*/  FMNMX.FTZ R57, R44, R57, !PT ;  /* 0x000000392c397209 */ /* 0x000fe40007810000 */
[----:B------:R-:W-:Y:S02]  /*3ed0*/  F2FP.SATFINITE.E4M3.F32.PACK_AB_MERGE_C R169, R29, R28, R169 ;  /* 0x0000001c1da9723e */ /* 0x000fe400048070a9 */
[----:B------:R-:W-:Y:S01]  /*3ee0*/  FMNMX.FTZ R92, R46, R57, !PT ;  /* 0x000000392e5c7209 */ /* 0x000fe20007810000 */
[----:B------:R-:W-:Y:S03]  /*3ef0*/  MUFU.EX2 R32, R32 ;  /* 0x0000002000207308 */ /* 0x000fe60000000800 */
[----:B------:R-:W-:Y:S01]  /*3f00*/  FMNMX.FTZ R57, R45, R92, !PT ;  /* 0x0000005c2d397209 */ /* 0x000fe20007810000 */
[----:B------:R-:W-:-:S03]  /*3f10*/  IMAD.U32 R92, RZ, RZ, UR28 ;  /* 0x0000001cff5c7e24 */ /* 0x000fc6000f8e00ff */
[----:B------:R-:W-:Y:S01]  /*3f20*/  FMNMX.FTZ R88, R48, R57, !PT ;  /* 0x0000003930587209 */ /* 0x000fe20007810000 */
[----:B------:R1:W-:Y:S03]  /*3f30*/  MUFU.EX2 R36, R95 ;  /* 0x0000005f00247308 */ /* 0x0003e60000000800 */
[----:B------:R-:W-:-:S04]  /*3f40*/  FMNMX.FTZ R88, R47, R88, !PT ;  /* 0x000000582f587209 */ /* 0x000fc80007810000 */
[----:B0-----:R-:W-:Y:S01]  /*3f50*/  FMNMX.FTZ R59, R49, R88, !PT ;  /* 0x00000058313b7209 */ /* 0x001fe20007810000 */
[----:B------:R0:W-:Y:S01]  /*3f60*/  MUFU.EX2 R57, R81 ;  /* 0x0000005100397308 */ /* 0x0001e20000000800 */
[----:B-1----:R-:W-:-:S02]  /*3f70*/  FFMA.FTZ R95, R110, UR28, -R35 ;  /* 0x0000001c6e5f7c23 */ /* 0x002fc40008010823 */
[----:B------:R-:W-:-:S04]  /*3f80*/  FMNMX.FTZ R59, R50, R59, !PT ;  /* 0x0000003b323b7209 */ /* 0x000fc80007810000 */
[----:B------:R-:W-:Y:S01]  /*3f90*/  FMNMX.FTZ R76, R52, R59, !PT ;  /* 0x0000003b344c7209 */ /* 0x000fe20007810000 */
[----:B------:R-:W1:Y:S01]  /*3fa0*/  MUFU.EX2 R37, R37 ;  /* 0x0000002500257308 */ /* 0x000e620000000800 */
[----:B0-----:R-:W-:Y:S01]  /*3fb0*/  FSEL R81, R75, -INF , P3 ;  /* 0xff8000004b517808 */ /* 0x001fe20001800000 */
[--C-:B------:R-:W-:Y:S01]  /*3fc0*/  FFMA.FTZ R75, R74, UR28, -R35.reuse ;  /* 0x0000001c4a4b7c23 */ /* 0x100fe20008010823 */
[----:B------:R-:W-:Y:S01]  /*3fd0*/  FMNMX.FTZ R76, R51, R76, !PT ;  /* 0x0000004c334c7209 */ /* 0x000fe20007810000 */
[----:B------:R-:W-:-:S03]  /*3fe0*/  FFMA.FTZ R74, R100, UR28, -R35 ;  /* 0x0000001c644a7c23 */ /* 0x000fc60008010823 */
[----:B------:R-:W-:Y:S01]  /*3ff0*/  FMNMX.FTZ R72, R69, R76, !PT ;  /* 0x0000004c45487209 */ /* 0x000fe20007810000 */
[----:B------:R0:W-:Y:S01]  /*4000*/  MUFU.EX2 R59, R85 ;  /* 0x00000055003b7308 */ /* 0x0001e20000000800 */
[----:B------:R-:W-:Y:S02]  /*4010*/  FSEL R76, R71, -INF , P4 ;  /* 0xff800000474c7808 */ /* 0x000fe40002000000 */
[----:B------:R-:W-:-:S04]  /*4020*/  FMNMX.FTZ R83, R73, R72, !PT ;  /* 0x0000004849537209 */ /* 0x000fc80007810000 */
[----:B------:R-:W-:Y:S01]  /*4030*/  FMNMX.FTZ R72, R76, R83, !PT ;  /* 0x000000534c487209 */ /* 0x000fe20007810000 */
[----:B------:R2:W-:Y:S01]  /*4040*/  MUFU.EX2 R71, R87 ;  /* 0x0000005700477308 */ /* 0x0005e20000000800 */
[----:B------:R-:W-:Y:S01]  /*4050*/  FSEL R83, R77, -INF , P2 ;  /* 0xff8000004d537808 */ /* 0x000fe20001000000 */
[--C-:B------:R-:W-:Y:S01]  /*4060*/  FFMA.FTZ R77, R78, UR28, -R35.reuse ;  /* 0x0000001c4e4d7c23 */ /* 0x100fe20008010823 */
[----:B------:R-:W-:Y:S01]  /*4070*/  FMNMX.FTZ R72, R81, R72, !PT ;  /* 0x0000004851487209 */ /* 0x000fe20007810000 */
[--C-:B------:R-:W-:Y:S01]  /*4080*/  FFMA.FTZ R78, R98, UR28, -R35.reuse ;  /* 0x0000001c624e7c23 */ /* 0x100fe20008010823 */
[----:B0-----:R-:W-:Y:S01]  /*4090*/  FSEL R85, R79, -INF , P1 ;  /* 0xff8000004f557808 */ /* 0x001fe20000800000 */
[--C-:B------:R-:W-:Y:S01]  /*40a0*/  FFMA.FTZ R79, R54, UR28, -R35.reuse ;  /* 0x0000001c364f7c23 */ /* 0x100fe20008010823 */
[----:B------:R-:W-:Y:S01]  /*40b0*/  FMNMX.FTZ R72, R83, R72, !PT ;  /* 0x0000004853487209 */ /* 0x000fe20007810000 */
[----:B------:R-:W-:Y:S01]  /*40c0*/  MUFU.EX2 R39, R39 ;  /* 0x0000002700277308 */ /* 0x000fe20000000800 */
[----:B------:R-:W-:-:S01]  /*40d0*/  FFMA.FTZ R54, R56, UR28, -R35 ;  /* 0x0000001c38367c23 */ /* 0x000fc20008010823 */
[--C-:B------:R-:W-:Y:S01]  /*40e0*/  FFMA.FTZ R56, R104, UR28, -R35.reuse ;  /* 0x0000001c68387c23 */ /* 0x100fe20008010823 */
[----:B--2---:R-:W-:Y:S01]  /*40f0*/  FMNMX.FTZ R87, R85, R72, !PT ;  /* 0x0000004855577209 */ /* 0x004fe20007810000 */
[--C-:B------:R-:W-:Y:S01]  /*4100*/  FFMA.FTZ R72, R90, UR28, -R35.reuse ;  /* 0x0000001c5a487c23 */ /* 0x100fe20008010823 */
[----:B------:R-:W-:-:S01]  /*4110*/  FFMA.FTZ R90, R116, UR28, -R35 ;  /* 0x0000001c745a7c23 */ /* 0x000fc20008010823 */
[----:B-1----:R-:W-:-:S02]  /*4120*/  F2FP.SATFINITE.E4M3.F32.PACK_AB_MERGE_C R171, R37, R36, RZ ;  /* 0x0000002425ab723e */ /* 0x002fc400048070ff */
[----:B------:R-:W0:Y:S01]  /*4130*/  SHFL.BFLY PT, R88, R87, 0x2, 0x1f ;  /* 0x0c401f0057587f89 */ /* 0x000e2200000e0000 */
[----:B------:R1:W-:Y:S01]  /*4140*/  MUFU.EX2 R40, R97 ;  /* 0x0000006100287308 */ /* 0x0003e20000000800 */
[----:B------:R-:W-:-:S07]  /*4150*/  F2FP.SATFINITE.E4M3.F32.PACK_AB_MERGE_C R171, R32, R31, R171 ;  /* 0x0000001f20ab723e */ /* 0x000fce00048070ab */
[----:B------:R-:W-:Y:S01]  /*4160*/  MUFU.EX2 R41, R41 ;  /* 0x0000002900297308 */ /* 0x000fe20000000800 */
[----:B-1----:R-:W-:-:S07]  /*4170*/  FFMA.FTZ R97, R114, UR28, -R35 ;  /* 0x0000001c72617c23 */ /* 0x002fce0008010823 */
[----:B------:R-:W1:Y:S01]  /*4180*/  MUFU.EX2 R80, R80 ;  /* 0x0000005000507308 */ /* 0x000e620000000800 */
[----:B0-----:R-:W-:Y:S01]  /*4190*/  FMNMX.FTZ R88, R87, R88, !PT ;  /* 0x0000005857587209 */ /* 0x001fe20007810000 */
[----:B------:R-:W-:-:S06]  /*41a0*/  FFMA.FTZ R87, R102, UR28, -R35 ;  /* 0x0000001c66577c23 */ /* 0x000fcc0008010823 */
[----:B------:R-:W-:Y:S01]  /*41b0*/  MUFU.EX2 R82, R82 ;  /* 0x0000005200527308 */ /* 0x000fe20000000800 */
[----:B------:R-:W0:Y:S07]  /*41c0*/  SHFL.BFLY PT, R91, R88, 0x1, 0x1f ;  /* 0x0c201f00585b7f89 */ /* 0x000e2e00000e0000 */
[----:B------:R-:W-:Y:S01]  /*41d0*/  MUFU.EX2 R53, R53 ;  /* 0x0000003500357308 */ /* 0x000fe20000000800 */
[----:B-1----:R-:W-:-:S04]  /*41e0*/  F2FP.SATFINITE.E4M3.F32.PACK_AB_MERGE_C R173, R80, R41, RZ ;  /* 0x0000002950ad723e */ /* 0x002fc800048070ff */
[----:B------:R-:W-:-:S03]  /*41f0*/  F2FP.SATFINITE.E4M3.F32.PACK_AB_MERGE_C R173, R40, R39, R173 ;  /* 0x0000002728ad723e */ /* 0x000fc600048070ad */
[----:B------:R-:W1:Y:S08]  /*4200*/  MUFU.EX2 R84, R84 ;  /* 0x0000005400547308 */ /* 0x000e700000000800 */
[----:B------:R-:W-:Y:S01]  /*4210*/  MUFU.EX2 R86, R86 ;  /* 0x0000005600567308 */ /* 0x000fe20000000800 */
[----:B0-----:R-:W-:Y:S01]  /*4220*/  FMNMX.FTZ R91, R88, R91, !PT ;  /* 0x0000005b585b7209 */ /* 0x001fe20007810000 */
[--C-:B------:R-:W-:Y:S01]  /*4230*/  FFMA.FTZ R88, R112, UR28, -R35.reuse ;  /* 0x0000001c70587c23 */ /* 0x100fe20008010823 */
[----:B------:R-:W-:-:S02]  /*4240*/  FFMA.FTZ R35, R38, UR28, -R35 ;  /* 0x0000001c26237c23 */ /* 0x000fc40008010823 */
[C---:B------:R-:W-:Y:S01]  /*4250*/  FSETP.NEU.FTZ.AND P1, PT, R91.reuse, -INF , PT ;  /* 0xff8000005b00780b */ /* 0x040fe20003f3d000 */
[----:B------:R-:W-:-:S02]  /*4260*/  FFMA.FTZ R92, R91, R92, -8 ;  /* 0xc10000005b5c7423 */ /* 0x000fc4000001005c */
[----:B------:R-:W0:Y:S01]  /*4270*/  MUFU.EX2 R34, R34 ;  /* 0x0000002200227308 */ /* 0x000e220000000800 */
[----:B-1----:R-:W-:Y:S02]  /*4280*/  F2FP.SATFINITE.E4M3.F32.PACK_AB_MERGE_C R175, R84, R53, RZ ;  /* 0x0000003554af723e */ /* 0x002fe400048070ff */
[----:B------:R-:W-:Y:S02]  /*4290*/  FSEL R92, R92, RZ, P1 ;  /* 0x000000ff5c5c7208 */ /* 0x000fe40000800000 */
[----:B------:R-:W-:-:S03]  /*42a0*/  PLOP3.LUT P1, PT, PT, PT, UP0, 0x80, 0x0 ;  /* 0x000000000000781c */ /* 0x000fc60003f2f008 */
[----:B------:R-:W-:Y:S01]  /*42b0*/  MUFU.EX2 R42, R42 ;  /* 0x0000002a002a7308 */ /* 0x000fe20000000800 */
[----:B------:R-:W-:-:S01]  /*42c0*/  FFMA.FTZ R5, R5, UR28, -R92 ;  /* 0x0000001c05057c23 */ /* 0x000fc2000801085c */
[--C-:B------:R-:W-:Y:S01]  /*42d0*/  FFMA.FTZ R6, R6, UR28, -R92.reuse ;  /* 0x0000001c06067c23 */ /* 0x100fe2000801085c */
[----:B------:R-:W-:-:S01]  /*42e0*/  FFMA.FTZ R94, R7, UR28, -R92 ;  /* 0x0000001c075e7c23 */ /* 0x000fc2000801085c */
[--C-:B------:R-:W-:Y:S01]  /*42f0*/  FFMA.FTZ R99, R8, UR28, -R92.reuse ;  /* 0x0000001c08637c23 */ /* 0x100fe2000801085c */
[----:B------:R-:W-:-:S01]  /*4300*/  FFMA.FTZ R7, R9, UR28, -R92 ;  /* 0x0000001c09077c23 */ /* 0x000fc2000801085c */
[--C-:B------:R-:W-:Y:S01]  /*4310*/  FFMA.FTZ R8, R10, UR28, -R92.reuse ;  /* 0x0000001c0a087c23 */ /* 0x100fe2000801085c */
[----:B------:R-:W-:-:S01]  /*4320*/  FFMA.FTZ R15, R15, UR28, -R92 ;  /* 0x0000001c0f0f7c23 */ /* 0x000fc2000801085c */
        /* <DEDUP_REMOVED lines=8> */
[----:B------:R-:W1:Y:S01]  /*43b0*/  MUFU.EX2 R6, R6 ;  /* 0x0000000600067308 */ /* 0x000e620000000800 */
[----:B------:R-:W-:-:S01]  /*43c0*/  FFMA.FTZ R12, R24, UR28, -R92 ;  /* 0x0000001c180c7c23 */ /* 0x000fc2000801085c */
[--C-:B------:R-:W-:Y:S01]  /*43d0*/  FFMA.FTZ R24, R44, UR28, -R92.reuse ;  /* 0x0000001c2c187c23 */ /* 0x100fe2000801085c */
[----:B------:R-:W-:-:S01]  /*43e0*/  FFMA.FTZ R11, R21, UR28, -R92 ;  /* 0x0000001c150b7c23 */ /* 0x000fc2000801085c */
[--C-:B------:R-:W-:Y:S01]  /*43f0*/  FFMA.FTZ R26, R26, UR28, -R92.reuse ;  /* 0x0000001c1a1a7c23 */ /* 0x100fe2000801085c */
[----:B------:R-:W-:-:S01]  /*4400*/  FFMA.FTZ R27, R27, UR28, -R92 ;  /* 0x0000001c1b1b7c23 */ /* 0x000fc2000801085c */
[--C-:B------:R-:W-:Y:S01]  /*4410*/  FFMA.FTZ R63, R63, UR28, -R92.reuse ;  /* 0x0000001c3f3f7c23 */ /* 0x100fe2000801085c */
[----:B------:R-:W-:-:S01]  /*4420*/  FFMA.FTZ R62, R62, UR28, -R92 ;  /* 0x0000001c3e3e7c23 */ /* 0x000fc2000801085c */
[----:B------:R-:W2:Y:S01]  /*4430*/  MUFU.EX2 R94, R94 ;  /* 0x0000005e005e7308 */ /* 0x000ea20000000800 */
[----:B------:R-:W-:-:S01]  /*4440*/  FFMA.FTZ R66, R66, UR28, -R92 ;  /* 0x0000001c42427c23 */ /* 0x000fc2000801085c */
[--C-:B------:R-:W-:Y:S01]  /*4450*/  FFMA.FTZ R67, R67, UR28, -R92.reuse ;  /* 0x0000001c43437c23 */ /* 0x100fe2000801085c */
[----:B------:R-:W-:-:S01]  /*4460*/  FFMA.FTZ R21, R68, UR28, -R92 ;  /* 0x0000001c44157c23 */ /* 0x000fc2000801085c */
[----:B0-----:R-:W-:Y:S01]  /*4470*/  F2FP.SATFINITE.E4M3.F32.PACK_AB_MERGE_C R177, R57, R34, RZ ;  /* 0x0000002239b1723e */ /* 0x001fe200048070ff */
[----:B------:R-:W-:-:S01]  /*4480*/  FFMA.FTZ R46, R46, UR28, -R92 ;  /* 0x0000001c2e2e7c23 */ /* 0x000fc2000801085c */
[--C-:B------:R-:W-:Y:S01]  /*4490*/  FFMA.FTZ R45, R45, UR28, -R92.reuse ;  /* 0x0000001c2d2d7c23 */ /* 0x100fe2000801085c */
[----:B------:R-:W-:-:S01]  /*44a0*/  FFMA.FTZ R4, R48, UR28, -R92 ;  /* 0x0000001c30047c23 */ /* 0x000fc2000801085c */
[----:B------:R-:W0:Y:S01]  /*44b0*/  MUFU.EX2 R99, R99 ;  /* 0x0000006300637308 */ /* 0x000e220000000800 */
[----:B-1----:R-:W-:-:S01]  /*44c0*/  FADD.FTZ R61, R5, R6 ;  /* 0x00000006053d7221 */ /* 0x002fc20000010000 */
[--C-:B------:R-:W-:Y:S01]  /*44d0*/  FFMA.FTZ R47, R47, UR28, -R92.reuse ;  /* 0x0000001c2f2f7c23 */ /* 0x100fe2000801085c */
[----:B------:R-:W-:-:S01]  /*44e0*/  FFMA.FTZ R49, R49, UR28, -R92 ;  /* 0x0000001c31317c23 */ /* 0x000fc2000801085c */
[--C-:B------:R-:W-:Y:S01]  /*44f0*/  FFMA.FTZ R50, R50, UR28, -R92.reuse ;  /* 0x0000001c32327c23 */ /* 0x100fe2000801085c */
[----:B------:R-:W-:-:S01]  /*4500*/  FFMA.FTZ R52, R52, UR28, -R92 ;  /* 0x0000001c34347c23 */ /* 0x000fc2000801085c */
[--C-:B------:R-:W-:Y:S01]  /*4510*/  FFMA.FTZ R51, R51, UR28, -R92.reuse ;  /* 0x0000001c33337c23 */ /* 0x100fe2000801085c */
[----:B------:R-:W-:-:S01]  /*4520*/  FFMA.FTZ R69, R69, UR28, -R92 ;  /* 0x0000001c45457c23 */ /* 0x000fc2000801085c */
[----:B------:R-:W1:Y:S01]  /*4530*/  MUFU.EX2 R7, R7 ;  /* 0x0000000700077308 */ /* 0x000e620000000800 */
[----:B--2---:R-:W-:-:S01]  /*4540*/  FADD.FTZ R60, R94, R61 ;  /* 0x0000003d5e3c7221 */ /* 0x004fc20000010000 */
[--C-:B------:R-:W-:Y:S01]  /*4550*/  FFMA.FTZ R73, R73, UR28, -R92.reuse ;  /* 0x0000001c49497c23 */ /* 0x100fe2000801085c */
[----:B------:R-:W-:-:S01]  /*4560*/  FFMA.FTZ R76, R76, UR28, -R92 ;  /* 0x0000001c4c4c7c23 */ /* 0x000fc2000801085c */
[--C-:B------:R-:W-:Y:S01]  /*4570*/  FFMA.FTZ R81, R81, UR28, -R92.reuse ;  /* 0x0000001c51517c23 */ /* 0x100fe2000801085c */
[----:B------:R-:W-:-:S01]  /*4580*/  FFMA.FTZ R83, R83, UR28, -R92 ;  /* 0x0000001c53537c23 */ /* 0x000fc2000801085c */
[----:B------:R-:W-:Y:S01]  /*4590*/  FFMA.FTZ R85, R85, UR28, -R92 ;  /* 0x0000001c55557c23 */ /* 0x000fe2000801085c */
[----:B------:R-:W-:Y:S01]  /*45a0*/  F2FP.SATFINITE.E4M3.F32.PACK_AB_MERGE_C R175, R82, R43, R175 ;  /* 0x0000002b52af723e */ /* 0x000fe200048070af */
[----:B------:R2:W-:Y:S01]  /*45b0*/  MUFU.EX2 R98, R15 ;  /* 0x0000000f00627308 */ /* 0x0005e20000000800 */
[----:B0-----:R-:W-:-:S01]  /*45c0*/  FADD.FTZ R60, R99, R60 ;  /* 0x0000003c633c7221 */ /* 0x001fc20000010000 */
[----:B------:R-:W-:Y:S01]  /*45d0*/  F2FP.SATFINITE.E4M3.F32.PACK_AB_MERGE_C R94, R99, R94, RZ ;  /* 0x0000005e635e723e */ /* 0x000fe200048070ff */
[----:B------:R-:W-:Y:S01]  /*45e0*/  IMAD.MOV.U32 R68, RZ, RZ, R25 ;  /* 0x000000ffff447224 */ /* 0x000fe200078e0019 */
[----:B------:R-:W-:-:S02]  /*45f0*/  F2FP.SATFINITE.E4M3.F32.PACK_AB_MERGE_C R177, R86, R55, R177 ;  /* 0x0000003756b1723e */ /* 0x000fc400048070b1 */
[----:B------:R-:W-:Y:S02]  /*4600*/  F2FP.SATFINITE.E4M3.F32.PACK_AB_MERGE_C R168, R6, R5, R94 ;  /* 0x0000000506a8723e */ /* 0x000fe4000480705e */
[----:B------:R-:W0:Y:S01]  /*4610*/  MUFU.EX2 R8, R8 ;  /* 0x0000000800087308 */ /* 0x000e220000000800 */
[----:B--2---:R-:W-:-:S01]  /*4620*/  FFMA.FTZ R15, R65, UR28, -R92 ;  /* 0x0000001c410f7c23 */ /* 0x004fc2000801085c */
[----:B------:R-:W-:Y:S01]  /*4630*/  FADD.FTZ R65, R28, R29 ;  /* 0x0000001d1c417221 */ /* 0x000fe20000010000 */
[----:B-1----:R-:W-:-:S01]  /*4640*/  FADD.FTZ R61, R7, R60 ;  /* 0x0000003c073d7221 */ /* 0x002fc20000010000 */
[----:B------:R-:W-:Y:S01]  /*4650*/  MOV R48, R25 ;  /* 0x0000001900307202 */ /* 0x000fe20000000f00 */
[----:B------:R-:W-:-:S03]  /*4660*/  IMAD.MOV.U32 R60, RZ, RZ, R25 ;  /* 0x000000ffff3c7224 */ /* 0x000fc600078e0019 */
[----:B------:R1:W-:Y:S08]  /*4670*/  MUFU.EX2 R103, R20 ;  /* 0x0000001400677308 */ /* 0x0003f00000000800 */
[----:B------:R-:W2:Y:S01]  /*4680*/  MUFU.EX2 R96, R96 ;  /* 0x0000006000607308 */ /* 0x000ea20000000800 */
[----:B-1----:R-:W-:-:S01]  /*4690*/  FFMA.FTZ R20, R64, UR28, -R92 ;  /* 0x0000001c40147c23 */ /* 0x002fc2000801085c */
[----:B------:R-:W-:Y:S01]  /*46a0*/  FADD.FTZ R64, R30, R65 ;  /* 0x000000411e407221 */ /* 0x000fe20000010000 */
[----:B0-----:R-:W-:-:S03]  /*46b0*/  FADD.FTZ R61, R8, R61 ;  /* 0x0000003d083d7221 */ /* 0x001fc60000010000 */
[----:B------:R-:W-:Y:S02]  /*46c0*/  FADD.FTZ R64, R33, R64 ;  /* 0x0000004021407221 */ /* 0x000fe40000010000 */
[----:B------:R-:W0:Y:S02]  /*46d0*/  MUFU.EX2 R101, R101 ;  /* 0x0000006500657308 */ /* 0x000e240000000800 */
[----:B------:R-:W-:-:S01]  /*46e0*/  FADD.FTZ R65, R31, R64 ;  /* 0x000000401f417221 */ /* 0x000fc20000010000 */
[--C-:B------:R-:W-:Y:S02]  /*46f0*/  IMAD.MOV.U32 R31, RZ, RZ, R25.reuse ;  /* 0x000000ffff1f7224 */ /* 0x100fe400078e0019 */
[----:B------:R-:W-:Y:S02]  /*4700*/  IMAD.MOV.U32 R64, RZ, RZ, R25 ;  /* 0x000000ffff407224 */ /* 0x000fe400078e0019 */
[----:B------:R-:W-:Y:S01]  /*4710*/  FADD.FTZ R65, R32, R65 ;  /* 0x0000004120417221 */ /* 0x000fe20000010000 */
[----:B------:R-:W-:Y:S01]  /*4720*/  IMAD.MOV.U32 R32, RZ, RZ, R25 ;  /* 0x000000ffff207224 */ /* 0x000fe200078e0019 */
[----:B------:R-:W1:Y:S01]  /*4730*/  MUFU.EX2 R9, R9 ;  /* 0x0000000900097308 */ /* 0x000e620000000800 */
[----:B--2---:R-:W-:-:S01]  /*4740*/  FADD.FTZ R38, R96, R61 ;  /* 0x0000003d60267221 */ /* 0x004fc20000010000 */
[----:B------:R-:W-:-:S04]  /*4750*/  FADD.FTZ R44, R36, R65 ;  /* 0x00000041242c7221 */ /* 0x000fc80000010000 */
[----:B------:R-:W-:Y:S02]  /*4760*/  FADD.FTZ R44, R37, R44 ;  /* 0x0000002c252c7221 */ /* 0x000fe40000010000 */
[----:B------:R-:W2:Y:S01]  /*4770*/  MUFU.EX2 R10, R10 ;  /* 0x0000000a000a7308 */ /* 0x000ea20000000800 */
[----:B0-----:R-:W-:-:S01]  /*4780*/  FADD.FTZ R38, R101, R38 ;  /* 0x0000002665267221 */ /* 0x001fc20000010000 */
[----:B------:R-:W-:Y:S01]  /*4790*/  FADD.FTZ R65, R39, R44 ;  /* 0x0000002c27417221 */ /* 0x000fe20000010000 */
[----:B------:R-:W-:Y:S01]  /*47a0*/  F2FP.SATFINITE.E4M3.F32.PACK_AB_MERGE_C R96, R101, R96, RZ ;  /* 0x000000606560723e */ /* 0x000fe200048070ff */
[----:B------:R-:W-:-:S03]  /*47b0*/  IMAD.MOV.U32 R39, RZ, RZ, R25 ;  /* 0x000000ffff277224 */ /* 0x000fc600078e0019 */
[----:B------:R-:W-:Y:S01]  /*47c0*/  F2FP.SATFINITE.E4M3.F32.PACK_AB_MERGE_C R170, R8, R7, R96 ;  /* 0x0000000708aa723e */ /* 0x000fe20004807060 */
[----:B------:R-:W0:Y:S01]  /*47d0*/  MUFU.EX2 R11, R11 ;  /* 0x0000000b000b7308 */ /* 0x000e220000000800 */
[----:B-1----:R-:W-:-:S01]  /*47e0*/  FADD.FTZ R61, R9, R38 ;  /* 0x00000026093d7221 */ /* 0x002fc20000010000 */
[----:B------:R-:W-:Y:S01]  /*47f0*/  FADD.FTZ R38, R40, R65 ;  /* 0x0000004128267221 */ /* 0x000fe20000010000 */
[----:B------:R-:W-:-:S03]  /*4800*/  IMAD.MOV.U32 R40, RZ, RZ, R25 ;  /* 0x000000ffff287224 */ /* 0x000fc600078e0019 */
[----:B------:R-:W-:Y:S01]  /*4810*/  FADD.FTZ R65, R41, R38 ;  /* 0x0000002629417221 */ /* 0x000fe20000010000 */
[----:B------:R-:W-:Y:S01]  /*4820*/  IMAD.MOV.U32 R41, RZ, RZ, R25 ;  /* 0x000000ffff297224 */ /* 0x000fe200078e0019 */
[----:B------:R-:W1:Y:S01]  /*4830*/  MUFU.EX2 R12, R12 ;  /* 0x0000000c000c7308 */ /* 0x000e620000000800 */
[----:B--2---:R-:W-:-:S01]  /*4840*/  FADD.FTZ R61, R10, R61 ;  /* 0x0000003d0a3d7221 */ /* 0x004fc20000010000 */
[----:B------:R-:W-:Y:S01]  /*4850*/  FADD.FTZ R44, R80, R65 ;  /* 0x00000041502c7221 */ /* 0x000fe20000010000 */
[----:B------:R-:W-:Y:S02]  /*4860*/  IMAD.MOV.U32 R80, RZ, RZ, R25 ;  /* 0x000000ffff507224 */ /* 0x000fe400078e0019 */
[----:B------:R-:W-:Y:S01]  /*4870*/  FADD.FTZ R38, R98, R61 ;  /* 0x0000003d62267221 */ /* 0x000fe20000010000 */
[----:B------:R-:W-:-:S01]  /*4880*/  FADD.FTZ R65, R43, R44 ;  /* 0x0000002c2b417221 */ /* 0x000fc20000010000 */
[C---:B------:R-:W-:Y:S01]  /*4890*/  F2FP.SATFINITE.E4M3.F32.PACK_AB_MERGE_C R98, R103.reuse, R98, RZ ;  /* 0x000000626762723e */ /* 0x040fe200048070ff */
[----:B------:R-:W2:Y:S01]  /*48a0*/  MUFU.EX2 R26, R26 ;  /* 0x0000001a001a7308 */ /* 0x000ea20000000800 */
[----:B------:R-:W-:-:S01]  /*48b0*/  FADD.FTZ R38, R103, R38 ;  /* 0x0000002667267221 */ /* 0x000fc20000010000 */
[--C-:B------:R-:W-:Y:S01]  /*48c0*/  IMAD.MOV.U32 R43, RZ, RZ, R25.reuse ;  /* 0x000000ffff2b7224 */ /* 0x100fe200078e0019 */
[----:B------:R-:W-:Y:S01]  /*48d0*/  F2FP.SATFINITE.E4M3.F32.PACK_AB_MERGE_C R172, R10, R9, R98 ;  /* 0x000000090aac723e */ /* 0x000fe20004807062 */
[----:B------:R-:W-:-:S02]  /*48e0*/  IMAD.MOV.U32 R44, RZ, RZ, R25 ;  /* 0x000000ffff2c7224 */ /* 0x000fc400078e0019 */
[----:B0-----:R-:W-:-:S01]  /*48f0*/  FADD.FTZ R61, R11, R38 ;  /* 0x000000260b3d7221 */ /* 0x001fc20000010000 */
[----:B------:R-:W-:Y:S01]  /*4900*/  FADD.FTZ R38, R82, R65 ;  /* 0x0000004152267221 */ /* 0x000fe20000010000 */
[----:B------:R-:W-:Y:S01]  /*4910*/  IMAD.MOV.U32 R82, RZ, RZ, R25 ;  /* 0x000000ffff527224 */ /* 0x000fe200078e0019 */
        /* <DEDUP_REMOVED lines=9> */
[--C-:B------:R-:W-:Y:S02]  /*49b0*/  IMAD.MOV.U32 R55, RZ, RZ, R25.reuse ;  /* 0x000000ffff377224 */ /* 0x100fe400078e0019 */
[----:B------:R-:W-:Y:S02]  /*49c0*/  IMAD.MOV.U32 R61, RZ, RZ, R25 ;  /* 0x000000ffff3d7224 */ /* 0x000fe400078e0019 */
[----:B------:R-:W-:-:S01]  /*49d0*/  FADD.FTZ R37, R86, R37 ;  /* 0x0000002556257221 */ /* 0x000fc20000010000 */
[----:B------:R-:W-:Y:S01]  /*49e0*/  IMAD.MOV.U32 R84, RZ, RZ, R25 ;  /* 0x000000ffff547224 */ /* 0x000fe200078e0019 */
[----:B------:R-:W2:Y:S01]  /*49f0*/  MUFU.EX2 R14, R14 ;  /* 0x0000000e000e7308 */ /* 0x000ea20000000800 */
[----:B0-----:R-:W-:-:S01]  /*4a00*/  FADD.FTZ R38, R27, R38 ;  /* 0x000000261b267221 */ /* 0x001fc20000010000 */
[----:B------:R-:W-:Y:S01]  /*4a10*/  FADD.FTZ R36, R34, R37 ;  /* 0x0000002522247221 */ /* 0x000fe20000010000 */
[----:B------:R-:W-:Y:S01]  /*4a20*/  MOV R37, R25 ;  /* 0x0000001900257202 */ /* 0x000fe20000000f00 */
[----:B------:R-:W-:-:S02]  /*4a30*/  IMAD.MOV.U32 R86, RZ, RZ, R25 ;  /* 0x000000ffff567224 */ /* 0x000fc400078e0019 */
[----:B------:R-:W-:-:S01]  /*4a40*/  FADD.FTZ R57, R57, R36 ;  /* 0x0000002439397221 */ /* 0x000fc20000010000 */
[----:B------:R-:W-:Y:S01]  /*4a50*/  IMAD.MOV.U32 R36, RZ, RZ, R25 ;  /* 0x000000ffff247224 */ /* 0x000fe200078e0019 */
[----:B------:R-:W0:Y:S01]  /*4a60*/  MUFU.EX2 R63, R63 ;  /* 0x0000003f003f7308 */ /* 0x000e220000000800 */
[----:B-1----:R-:W-:-:S01]  /*4a70*/  FADD.FTZ R33, R13, R38 ;  /* 0x000000260d217221 */ /* 0x002fc20000010000 */
[----:B------:R-:W-:Y:S01]  /*4a80*/  FADD.FTZ R34, R42, R57 ;  /* 0x000000392a227221 */ /* 0x000fe20000010000 */
[--C-:B------:R-:W-:Y:S02]  /*4a90*/  IMAD.MOV.U32 R38, RZ, RZ, R25.reuse ;  /* 0x000000ffff267224 */ /* 0x100fe400078e0019 */
[----:B------:R-:W-:Y:S02]  /*4aa0*/  IMAD.MOV.U32 R57, RZ, RZ, R25 ;  /* 0x000000ffff397224 */ /* 0x000fe400078e0019 */
[----:B------:R-:W-:-:S01]  /*4ab0*/  FADD.FTZ R34, R59, R34 ;  /* 0x000000223b227221 */ /* 0x000fc20000010000 */
[----:B------:R-:W1:Y:S01]  /*4ac0*/  MUFU.EX2 R62, R62 ;  /* 0x0000003e003e7308 */ /* 0x000e620000000800 */
[----:B--2---:R-:W-:-:S02]  /*4ad0*/  FADD.FTZ R30, R14, R33 ;  /* 0x000000210e1e7221 */ /* 0x004fc40000010000 */
[----:B------:R-:W-:Y:S01]  /*4ae0*/  FADD.FTZ R29, R71, R34 ;  /* 0x00000022471d7221 */ /* 0x000fe20000010000 */
[----:B------:R-:W-:-:S04]  /*4af0*/  IMAD.MOV.U32 R34, RZ, RZ, R25 ;  /* 0x000000ffff227224 */ /* 0x000fc800078e0019 */
[----:B------:R-:W2:Y:S01]  /*4b00*/  MUFU.EX2 R15, R15 ;  /* 0x0000000f000f7308 */ /* 0x000ea20000000800 */
[----:B0-----:R-:W-:-:S07]  /*4b10*/  FADD.FTZ R33, R63, R30 ;  /* 0x0000001e3f217221 */ /* 0x001fce0000010000 */
[----:B------:R-:W0:Y:S01]  /*4b20*/  MUFU.EX2 R20, R20 ;  /* 0x0000001400147308 */ /* 0x000e220000000800 */
[----:B-1----:R-:W-:-:S01]  /*4b30*/  FADD.FTZ R30, R62, R33 ;  /* 0x000000213e1e7221 */ /* 0x002fc20000010000 */
[----:B------:R-:W-:Y:S02]  /*4b40*/  F2FP.SATFINITE.E4M3.F32.PACK_AB_MERGE_C R33, R27, R26, RZ ;  /* 0x0000001a1b21723e */ /* 0x000fe400048070ff */
[----:B------:R-:W-:Y:S02]  /*4b50*/  F2FP.SATFINITE.E4M3.F32.PACK_AB_MERGE_C R62, R62, R63, RZ ;  /* 0x0000003f3e3e723e */ /* 0x000fe400048070ff */
[----:B------:R-:W-:Y:S01]  /*4b60*/  F2FP.SATFINITE.E4M3.F32.PACK_AB_MERGE_C R174, R12, R11, R33 ;  /* 0x0000000b0cae723e */ /* 0x000fe20004807021 */
[----:B------:R-:W-:Y:S01]  /*4b70*/  IMAD.MOV.U32 R33, RZ, RZ, R25 ;  /* 0x000000ffff217224 */ /* 0x000fe200078e0019 */
[----:B------:R-:W1:Y:S01]  /*4b80*/  MUFU.EX2 R66, R66 ;  /* 0x0000004200427308 */ /* 0x000e620000000800 */
[----:B--2---:R-:W-:-:S01]  /*4b90*/  FADD.FTZ R27, R15, R30 ;  /* 0x0000001e0f1b7221 */ /* 0x004fc20000010000 */
[----:B------:R-:W-:Y:S01]  /*4ba0*/  F2FP.SATFINITE.E4M3.F32.PACK_AB_MERGE_C R176, R14, R13, R62 ;  /* 0x0000000d0eb0723e */ /* 0x000fe2000480703e */
[----:B------:R-:W-:Y:S01]  /*4bb0*/  IMAD.MOV.U32 R62, RZ, RZ, R25 ;  /* 0x000000ffff3e7224 */ /* 0x000fe200078e0019 */
[----:B------:R-:W-:-:S04]  /*4bc0*/  MOV R63, R25 ;  /* 0x00000019003f7202 */ /* 0x000fc80000000f00 */
[----:B------:R-:W2:Y:S01]  /*4bd0*/  MUFU.EX2 R70, R70 ;  /* 0x0000004600467308 */ /* 0x000ea20000000800 */
[----:B0-----:R-:W-:-:S07]  /*4be0*/  FADD.FTZ R27, R20, R27 ;  /* 0x0000001b141b7221 */ /* 0x001fce0000010000 */
[----:B------:R-:W0:Y:S01]  /*4bf0*/  MUFU.EX2 R67, R67 ;  /* 0x0000004300437308 */ /* 0x000e220000000800 */
[----:B-1----:R-:W-:-:S07]  /*4c00*/  FADD.FTZ R26, R66, R27 ;  /* 0x0000001b421a7221 */ /* 0x002fce0000010000 */
[----:B------:R-:W1:Y:S01]  /*4c10*/  MUFU.EX2 R58, R58 ;  /* 0x0000003a003a7308 */ /* 0x000e620000000800 */
[----:B--2---:R-:W-:-:S01]  /*4c20*/  FADD.FTZ R29, R70, R29 ;  /* 0x0000001d461d7221 */ /* 0x004fc20000010000 */
[----:B------:R-:W-:Y:S01]  /*4c30*/  F2FP.SATFINITE.E4M3.F32.PACK_AB_MERGE_C R179, R70, R71, RZ ;  /* 0x0000004746b3723e */ /* 0x000fe200048070ff */
[--C-:B------:R-:W-:Y:S02]  /*4c40*/  IMAD.MOV.U32 R71, RZ, RZ, R25.reuse ;  /* 0x000000ffff477224 */ /* 0x100fe400078e0019 */
[----:B------:R-:W-:Y:S01]  /*4c50*/  IMAD.MOV.U32 R70, RZ, RZ, R25 ;  /* 0x000000ffff467224 */ /* 0x000fe200078e0019 */
[----:B------:R-:W-:Y:S01]  /*4c60*/  F2FP.SATFINITE.E4M3.F32.PACK_AB_MERGE_C R179, R59, R42, R179 ;  /* 0x0000002a3bb3723e */ /* 0x000fe200048070b3 */
[----:B------:R-:W-:Y:S01]  /*4c70*/  IMAD.MOV.U32 R42, RZ, RZ, R25 ;  /* 0x000000ffff2a7224 */ /* 0x000fe200078e0019 */
[----:B------:R-:W2:Y:S01]  /*4c80*/  MUFU.EX2 R21, R21 ;  /* 0x0000001500157308 */ /* 0x000ea20000000800 */
[----:B0-----:R-:W-:-:S01]  /*4c90*/  FADD.FTZ R28, R67, R26 ;  /* 0x0000001a431c7221 */ /* 0x001fc20000010000 */
[----:B------:R-:W-:Y:S01]  /*4ca0*/  F2FP.SATFINITE.E4M3.F32.PACK_AB_MERGE_C R66, R67, R66, RZ ;  /* 0x000000424342723e */ /* 0x000fe200048070ff */
[----:B------:R-:W-:-:S02]  /*4cb0*/  IMAD.MOV.U32 R59, RZ, RZ, R25 ;  /* 0x000000ffff3b7224 */ /* 0x000fc400078e0019 */
[--C-:B------:R-:W-:Y:S01]  /*4cc0*/  IMAD.MOV.U32 R67, RZ, RZ, R25.reuse ;  /* 0x000000ffff437224 */ /* 0x100fe200078e0019 */
[----:B------:R-:W-:Y:S01]  /*4cd0*/  F2FP.SATFINITE.E4M3.F32.PACK_AB_MERGE_C R178, R20, R15, R66 ;  /* 0x0000000f14b2723e */ /* 0x000fe20004807042 */
[----:B------:R-:W-:Y:S01]  /*4ce0*/  IMAD.MOV.U32 R66, RZ, RZ, R25 ;  /* 0x000000ffff427224 */ /* 0x000fe200078e0019 */
        /* <DEDUP_REMOVED lines=13> */
[C---:B-1----:R-:W-:Y:S01]  /*4dc0*/  F2FP.SATFINITE.E4M3.F32.PACK_AB_MERGE_C R72, R77.reuse, R72, RZ ;  /* 0x000000484d48723e */ /* 0x042fe200048070ff */
[----:B------:R-:W-:-:S03]  /*4dd0*/  FADD.FTZ R77, R77, R30 ;  /* 0x0000001e4d4d7221 */ /* 0x000fc60000010000 */
[----:B------:R-:W-:Y:S01]  /*4de0*/  F2FP.SATFINITE.E4M3.F32.PACK_AB_MERGE_C R181, R75, R58, R72 ;  /* 0x0000003a4bb5723e */ /* 0x000fe20004807048 */
[--C-:B------:R-:W-:Y:S01]  /*4df0*/  IMAD.MOV.U32 R58, RZ, RZ, R25.reuse ;  /* 0x000000ffff3a7224 */ /* 0x100fe200078e0019 */
[----:B------:R-:W-:Y:S01]  /*4e00*/  MOV R75, R25 ;  /* 0x00000019004b7202 */ /* 0x000fe20000000f00 */
[----:B------:R-:W1:Y:S01]  /*4e10*/  MUFU.EX2 R4, R4 ;  /* 0x0000000400047308 */ /* 0x000e620000000800 */
[C---:B--2---:R-:W-:Y:S01]  /*4e20*/  F2FP.SATFINITE.E4M3.F32.PACK_AB_MERGE_C R46, R45.reuse, R46, RZ ;  /* 0x0000002e2d2e723e */ /* 0x044fe200048070ff */
[----:B------:R-:W-:Y:S01]  /*4e30*/  FADD.FTZ R45, R45, R28 ;  /* 0x0000001c2d2d7221 */ /* 0x000fe20000010000 */
[--C-:B------:R-:W-:Y:S02]  /*4e40*/  IMAD.MOV.U32 R72, RZ, RZ, R25.reuse ;  /* 0x000000ffff487224 */ /* 0x100fe400078e0019 */
[----:B------:R-:W-:Y:S01]  /*4e50*/  F2FP.SATFINITE.E4M3.F32.PACK_AB_MERGE_C R180, R24, R21, R46 ;  /* 0x0000001518b4723e */ /* 0x000fe2000480702e */
[----:B------:R-:W-:Y:S02]  /*4e60*/  IMAD.MOV.U32 R24, RZ, RZ, R25 ;  /* 0x000000ffff187224 */ /* 0x000fe400078e0019 */
[----:B------:R-:W2:Y:S01]  /*4e70*/  MUFU.EX2 R79, R79 ;  /* 0x0000004f004f7308 */ /* 0x000ea20000000800 */
[----:B0-----:R-:W-:-:S01]  /*4e80*/  FADD.FTZ R30, R74, R77 ;  /* 0x0000004d4a1e7221 */ /* 0x001fc20000010000 */
[----:B------:R-:W-:-:S02]  /*4e90*/  IMAD.MOV.U32 R46, RZ, RZ, R25 ;  /* 0x000000ffff2e7224 */ /* 0x000fc400078e0019 */
[----:B------:R-:W-:-:S04]  /*4ea0*/  IMAD.MOV.U32 R77, RZ, RZ, R25 ;  /* 0x000000ffff4d7224 */ /* 0x000fc800078e0019 */
[----:B------:R-:W0:Y:S01]  /*4eb0*/  MUFU.EX2 R47, R47 ;  /* 0x0000002f002f7308 */ /* 0x000e220000000800 */
[----:B-1----:R-:W-:-:S01]  /*4ec0*/  FADD.FTZ R28, R4, R45 ;  /* 0x0000002d041c7221 */ /* 0x002fc20000010000 */
[----:B------:R-:W-:-:S06]  /*4ed0*/  IMAD.MOV.U32 R45, RZ, RZ, R25 ;  /* 0x000000ffff2d7224 */ /* 0x000fcc00078e0019 */
[----:B------:R-:W-:Y:S01]  /*4ee0*/  MUFU.EX2 R54, R54 ;  /* 0x0000003600367308 */ /* 0x000fe20000000800 */
[----:B--2---:R-:W-:-:S01]  /*4ef0*/  FADD.FTZ R27, R79, R30 ;  /* 0x0000001e4f1b7221 */ /* 0x004fc20000010000 */
[----:B------:R-:W-:-:S06]  /*4f00*/  IMAD.MOV.U32 R30, RZ, RZ, R25 ;  /* 0x000000ffff1e7224 */ /* 0x000fcc00078e0019 */
[----:B------:R-:W1:Y:S01]  /*4f10*/  MUFU.EX2 R87, R87 ;  /* 0x0000005700577308 */ /* 0x000e620000000800 */
[----:B0-----:R-:W-:-:S07]  /*4f20*/  FADD.FTZ R28, R47, R28 ;  /* 0x0000001c2f1c7221 */ /* 0x001fce0000010000 */
[----:B------:R-:W0:Y:S08]  /*4f30*/  MUFU.EX2 R49, R49 ;  /* 0x0000003100317308 */ /* 0x000e300000000800 */
[----:B------:R-:W2:Y:S01]  /*4f40*/  MUFU.EX2 R50, R50 ;  /* 0x0000003200327308 */ /* 0x000ea20000000800 */
[----:B-1----:R-:W-:Y:S01]  /*4f50*/  F2FP.SATFINITE.E4M3.F32.PACK_AB_MERGE_C R29, R87, R54, RZ ;  /* 0x00000036571d723e */ /* 0x002fe200048070ff */
[----:B------:R-:W-:Y:S01]  /*4f60*/  FADD.FTZ R54, R54, R27 ;  /* 0x0000001b36367221 */ /* 0x000fe20000010000 */
[----:B------:R-:W-:-:S02]  /*4f70*/  IMAD.MOV.U32 R27, RZ, RZ, R25 ;  /* 0x000000ffff1b7224 */ /* 0x000fc400078e0019 */
[----:B------:R-:W-:Y:S01]  /*4f80*/  F2FP.SATFINITE.E4M3.F32.PACK_AB_MERGE_C R183, R79, R74, R29 ;  /* 0x0000004a4fb7723e */ /* 0x000fe2000480701d */
[----:B------:R-:W-:-:S01]  /*4f90*/  FADD.FTZ R87, R87, R54 ;  /* 0x0000003657577221 */ /* 0x000fc20000010000 */
[----:B------:R-:W-:Y:S01]  /*4fa0*/  IMAD.MOV.U32 R29, RZ, RZ, R25 ;  /* 0x000000ffff1d7224 */ /* 0x000fe200078e0019 */
[----:B------:R-:W1:Y:S01]  /*4fb0*/  MUFU.EX2 R56, R56 ;  /* 0x0000003800387308 */ /* 0x000e620000000800 */
[----:B0-----:R-:W-:-:S01]  /*4fc0*/  FADD.FTZ R5, R49, R28 ;  /* 0x0000001c31057221 */ /* 0x001fc20000010000 */
[--C-:B------:R-:W-:Y:S02]  /*4fd0*/  IMAD.MOV.U32 R54, RZ, RZ, R25.reuse ;  /* 0x000000ffff367224 */ /* 0x100fe400078e0019 */
[--C-:B------:R-:W-:Y:S02]  /*4fe0*/  IMAD.MOV.U32 R74, RZ, RZ, R25.reuse ;  /* 0x000000ffff4a7224 */ /* 0x100fe400078e0019 */
[----:B------:R-:W-:Y:S02]  /*4ff0*/  IMAD.MOV.U32 R79, RZ, RZ, R25 ;  /* 0x000000ffff4f7224 */ /* 0x000fe400078e0019 */
[----:B------:R-:W0:Y:S01]  /*5000*/  MUFU.EX2 R52, R52 ;  /* 0x0000003400347308 */ /* 0x000e220000000800 */
[----:B--2---:R-:W-:-:S01]  /*5010*/  FADD.FTZ R5, R50, R5 ;  /* 0x0000000532057221 */ /* 0x004fc20000010000 */
[----:B------:R-:W-:Y:S01]  /*5020*/  F2FP.SATFINITE.E4M3.F32.PACK_AB_MERGE_C R49, R50, R49, RZ ;  /* 0x000000313231723e */ /* 0x000fe200048070ff */
[----:B------:R-:W-:-:S03]  /*5030*/  IMAD.MOV.U32 R50, RZ, RZ, R25 ;  /* 0x000000ffff327224 */ /* 0x000fc600078e0019 */
[----:B------:R-:W-:Y:S01]  /*5040*/  F2FP.SATFINITE.E4M3.F32.PACK_AB_MERGE_C R182, R47, R4, R49 ;  /* 0x000000042fb6723e */ /* 0x000fe20004807031 */
[----:B------:R-:W-:Y:S01]  /*5050*/  IMAD.MOV.U32 R47, RZ, RZ, R25 ;  /* 0x000000ffff2f7224 */ /* 0x000fe200078e0019 */
[----:B------:R-:W2:Y:S01]  /*5060*/  MUFU.EX2 R93, R93 ;  /* 0x0000005d005d7308 */ /* 0x000ea20000000800 */
[----:B-1----:R-:W-:-:S01]  /*5070*/  FADD.FTZ R28, R56, R87 ;  /* 0x00000057381c7221 */ /* 0x002fc20000010000 */
[----:B------:R-:W-:Y:S01]  /*5080*/  IMAD.MOV.U32 R49, RZ, RZ, R25 ;  /* 0x000000ffff317224 */ /* 0x000fe200078e0019 */
[----:B------:R-:W-:-:S05]  /*5090*/  MOV R87, R25 ;  /* 0x0000001900577202 */ /* 0x000fca0000000f00 */
[----:B------:R-:W1:Y:S01]  /*50a0*/  MUFU.EX2 R51, R51 ;  /* 0x0000003300337308 */ /* 0x000e620000000800 */
[----:B0-----:R-:W-:-:S07]  /*50b0*/  FADD.FTZ R8, R52, R5 ;  /* 0x0000000534087221 */ /* 0x001fce0000010000 */
[----:B------:R-:W0:Y:S01]  /*50c0*/  MUFU.EX2 R78, R78 ;  /* 0x0000004e004e7308 */ /* 0x000e220000000800 */
[----:B--2---:R-:W-:-:S01]  /*50d0*/  FADD.FTZ R5, R93, R28 ;  /* 0x0000001c5d057221 */ /* 0x004fc20000010000 */
[----:B------:R-:W-:-:S06]  /*50e0*/  IMAD.MOV.U32 R28, RZ, RZ, R25 ;  /* 0x000000ffff1c7224 */ /* 0x000fcc00078e0019 */
[----:B------:R-:W2:Y:S01]  /*50f0*/  MUFU.EX2 R69, R69 ;  /* 0x0000004500457308 */ /* 0x000ea20000000800 */
[----:B-1----:R-:W-:-:S07]  /*5100*/  FADD.FTZ R8, R51, R8 ;  /* 0x0000000833087221 */ /* 0x002fce0000010000 */
[----:B------:R-:W1:Y:S01]  /*5110*/  MUFU.EX2 R95, R95 ;  /* 0x0000005f005f7308 */ /* 0x000e620000000800 */
[----:B0-----:R-:W-:-:S07]  /*5120*/  FADD.FTZ R10, R78, R5 ;  /* 0x000000054e0a7221 */ /* 0x001fce0000010000 */
[----:B------:R0:W3:Y:S01]  /*5130*/  MUFU.EX2 R26, R73 ;  /* 0x00000049001a7308 */ /* 0x0000e20000000800 */
[----:B--2---:R-:W-:-:S07]  /*5140*/  FADD.FTZ R5, R69, R8 ;  /* 0x0000000845057221 */ /* 0x004fce0000010000 */
[----:B------:R-:W2:Y:S01]  /*5150*/  MUFU.EX2 R88, R88 ;  /* 0x0000005800587308 */ /* 0x000ea20000000800 */
[C---:B-1----:R-:W-:Y:S01]  /*5160*/  F2FP.SATFINITE.E4M3.F32.PACK_AB_MERGE_C R78, R95.reuse, R78, RZ ;  /* 0x0000004e5f4e723e */ /* 0x042fe200048070ff */
[----:B------:R-:W-:Y:S01]  /*5170*/  FADD.FTZ R95, R95, R10 ;  /* 0x0000000a5f5f7221 */ /* 0x000fe20000010000 */
[--C-:B0-----:R-:W-:Y:S02]  /*5180*/  IMAD.MOV.U32 R73, RZ, RZ, R25.reuse ;  /* 0x000000ffff497224 */ /* 0x101fe400078e0019 */
[----:B------:R-:W-:Y:S01]  /*5190*/  F2FP.SATFINITE.E4M3.F32.PACK_AB_MERGE_C R185, R93, R56, R78 ;  /* 0x000000385db9723e */ /* 0x000fe2000480704e */
[----:B------:R-:W-:Y:S02]  /*51a0*/  IMAD.MOV.U32 R56, RZ, RZ, R25 ;  /* 0x000000ffff387224 */ /* 0x000fe400078e0019 */
[----:B------:R-:W0:Y:S01]  /*51b0*/  MUFU.EX2 R76, R76 ;  /* 0x0000004c004c7308 */ /* 0x000e220000000800 */
[----:B---3--:R-:W-:-:S01]  /*51c0*/  FADD.FTZ R5, R26, R5 ;  /* 0x000000051a057221 */ /* 0x008fc20000010000 */
[----:B------:R-:W-:Y:S01]  /*51d0*/  F2FP.SATFINITE.E4M3.F32.PACK_AB_MERGE_C R69, R26, R69, RZ ;  /* 0x000000451a45723e */ /* 0x000fe200048070ff */
[----:B------:R-:W-:-:S02]  /*51e0*/  IMAD.MOV.U32 R26, RZ, RZ, R25 ;  /* 0x000000ffff1a7224 */ /* 0x000fc400078e0019 */
[----:B------:R-:W-:Y:S01]  /*51f0*/  IMAD.MOV.U32 R78, RZ, RZ, R25 ;  /* 0x000000ffff4e7224 */ /* 0x000fe200078e0019 */
[----:B------:R-:W-:Y:S01]  /*5200*/  F2FP.SATFINITE.E4M3.F32.PACK_AB_MERGE_C R184, R51, R52, R69 ;  /* 0x0000003433b8723e */ /* 0x000fe20004807045 */
[----:B------:R-:W-:Y:S01]  /*5210*/  IMAD.MOV.U32 R51, RZ, RZ, R25 ;  /* 0x000000ffff337224 */ /* 0x000fe200078e0019 */
[----:B------:R-:W1:Y:S01]  /*5220*/  MUFU.EX2 R97, R97 ;  /* 0x0000006100617308 */ /* 0x000e620000000800 */
[----:B--2---:R-:W-:-:S01]  /*5230*/  FADD.FTZ R8, R88, R95 ;  /* 0x0000005f58087221 */ /* 0x004fc20000010000 */
[--C-:B------:R-:W-:Y:S02]  /*5240*/  IMAD.MOV.U32 R52, RZ, RZ, R25.reuse ;  /* 0x000000ffff347224 */ /* 0x100fe400078e0019 */
[----:B------:R-:W-:-:S04]  /*5250*/  IMAD.MOV.U32 R69, RZ, RZ, R25 ;  /* 0x000000ffff457224 */ /* 0x000fc800078e0019 */
[----:B------:R-:W2:Y:S01]  /*5260*/  MUFU.EX2 R81, R81 ;  /* 0x0000005100517308 */ /* 0x000ea20000000800 */
[----:B0-----:R-:W-:-:S07]  /*5270*/  FADD.FTZ R4, R76, R5 ;  /* 0x000000054c047221 */ /* 0x001fce0000010000 */
[----:B------:R-:W-:Y:S01]  /*5280*/  MUFU.EX2 R90, R90 ;  /* 0x0000005a005a7308 */ /* 0x000fe20000000800 */
[----:B-1----:R-:W-:-:S07]  /*5290*/  FADD.FTZ R5, R97, R8 ;  /* 0x0000000861057221 */ /* 0x002fce0000010000 */
[----:B------:R-:W-:Y:S01]  /*52a0*/  MUFU.EX2 R83, R83 ;  /* 0x0000005300537308 */ /* 0x000fe20000000800 */
[----:B--2---:R-:W-:-:S07]  /*52b0*/  FADD.FTZ R4, R81, R4 ;  /* 0x0000000451047221 */ /* 0x004fce0000010000 */
[----:B------:R0:W1:Y:S08]  /*52c0*/  MUFU.EX2 R6, R85 ;  /* 0x0000005500067308 */ /* 0x0000700000000800 */
[----:B------:R-:W2:Y:S01]  /*52d0*/  MUFU.EX2 R35, R35 ;  /* 0x0000002300237308 */ /* 0x000ea20000000800 */
[----:B0-----:R-:W-:Y:S01]  /*52e0*/  IMAD.MOV.U32 R85, RZ, RZ, R25 ;  /* 0x000000ffff557224 */ /* 0x001fe200078e0019 */
[----:B-1----:R-:W-:-:S04]  /*52f0*/  F2FP.SATFINITE.E4M3.F32.PACK_AB_MERGE_C R7, R6, R83, RZ ;  /* 0x000000530607723e */ /* 0x002fc800048070ff */
[----:B------:R-:W-:Y:S01]  /*5300*/  F2FP.SATFINITE.E4M3.F32.PACK_AB_MERGE_C R186, R81, R76, R7 ;  /* 0x0000004c51ba723e */ /* 0x000fe20004807007 */
[--C-:B------:R-:W-:Y:S02]  /*5310*/  IMAD.MOV.U32 R76, RZ, RZ, R25.reuse ;  /* 0x000000ffff4c7224 */ /* 0x100fe400078e0019 */
[----:B------:R-:W-:Y:S01]  /*5320*/  IMAD.MOV.U32 R81, RZ, RZ, R25 ;  /* 0x000000ffff517224 */ /* 0x000fe200078e0019 */
[----:B--2---:R-:W-:Y:S01]  /*5330*/  F2FP.SATFINITE.E4M3.F32.PACK_AB_MERGE_C R8, R35, R90, RZ ;  /* 0x0000005a2308723e */ /* 0x004fe200048070ff */
[----:B------:R-:W-:Y:S01]  /*5340*/  FADD.FTZ R90, R90, R5 ;  /* 0x000000055a5a7221 */ /* 0x000fe20000010000 */
[----:B------:R-:W-:-:S01]  /*5350*/  FADD.FTZ R5, R83, R4 ;  /* 0x0000000453057221 */ /* 0x000fc20000010000 */
[----:B------:R-:W-:Y:S01]  /*5360*/  IMAD.MOV.U32 R83, RZ, RZ, R25 ;  /* 0x000000ffff537224 */ /* 0x000fe200078e0019 */
[----:B------:R-:W-:Y:S01]  /*5370*/  F2FP.SATFINITE.E4M3.F32.PACK_AB_MERGE_C R187, R97, R88, R8 ;  /* 0x0000005861bb723e */ /* 0x000fe20004807008 */
[----:B------:R-:W-:Y:S01]  /*5380*/  FADD.FTZ R7, R35, R90 ;  /* 0x0000005a23077221 */ /* 0x000fe20000010000 */
[----:B------:R-:W-:-:S01]  /*5390*/  FADD.FTZ R5, R6, R5 ;  /* 0x0000000506057221 */ /* 0x000fc20000010000 */
[----:B------:R-:W-:Y:S01]  /*53a0*/  IMAD.MOV.U32 R35, RZ, RZ, R25 ;  /* 0x000000ffff237224 */ /* 0x000fe200078e0019 */
        /* <DEDUP_REMOVED lines=35> */
[----:B------:R-:W-:Y:S01]  /*55e0*/  UMOV UR31, UR46 ;  /* 0x0000002e001f7c82 */ /* 0x000fe20008000000 */
[----:B------:R-:W-:Y:S01]  /*55f0*/  UMOV UR29, UR45 ;  /* 0x0000002d001d7c82 */ /* 0x000fe20008000000 */
[----:B------:R-:W-:-:S05]  /*5600*/  ULDC UR28, c[0x0][0x988] ;  /* 0x00026200001c7ab9 */ /* 0x000fca0000000800 */
.L_x_246:
[----:B------:R-:W-:Y:S01]  /*5610*/  ISETP.NE.AND P2, PT, RZ, UR43, PT ;  /* 0x0000002bff007c0c */ /* 0x000fe2000bf45270 */
[----:B------:R-:W-:-:S04]  /*5620*/  UISETP.NE.AND UP0, UPT, UR29, 0x1, UPT ;  /* 0x000000011d00788c */ /* 0x000fc8000bf05270 */
[----:B------:R-:W-:-:S04]  /*5630*/  USEL UR46, URZ, 0x1, UP0 ;  /* 0x000000013f2e7887 */ /* 0x000fc80008000000 */
[----:B------:R-:W-:-:S04]  /*5640*/  ULOP3.LUT UR46, UR31, UR46, URZ, 0x3c, !UPT ;  /* 0x0000002e1f2e7292 */ /* 0x000fc8000f8e3c3f */
[----:B------:R-:W-:Y:S08]  /*5650*/  @P2 BRA `(.L_x_236) ;  /* 0x0000000000442947 */ /* 0x000ff00003800000 */
[----:B------:R-:W-:Y:S05]  /*5660*/  @!P0 BRA `(.L_x_237) ;  /* 0x0000000000048947 */ /* 0x000fea0003800000 */
[----:B------:R-:W-:Y:S01]  /*5670*/  BPT.TRAP 0x1 ;  /* 0x000000040000795c */ /* 0x000fe20000300000 */
.L_x_237:
[----:B------:R-:W0:Y:S01]  /*5680*/  S2UR UR10, SR_CgaCtaId ;  /* 0x00000000000a79c3 */ /* 0x000e220000008800 */
[----:B------:R-:W-:Y:S01]  /*5690*/  UIADD3 UR6, UR29, 0x1, URZ ;  /* 0x000000011d067890 */ /* 0x000fe2000fffe03f */
[----:B------:R-:W-:Y:S01]  /*56a0*/  IMAD.U32 R8, RZ, RZ, UR46 ;  /* 0x0000002eff087e24 */ /* 0x000fe2000f8e00ff */
[----:B------:R-:W-:Y:S02]  /*56b0*/  UMOV UR7, 0x400 ;  /* 0x0000040000077882 */ /* 0x000fe40000000000 */
[----:B------:R-:W-:Y:S02]  /*56c0*/  UISETP.NE.AND UP0, UPT, UR6, 0x2, UPT ;  /* 0x000000020600788c */ /* 0x000fe4000bf05270 */
[----:B------:R-:W-:Y:S02]  /*56d0*/  SHF.L.U32 R8, R8, 0x1f, RZ ;  /* 0x0000001f08087819 */ /* 0x000fe400000006ff */
[----:B------:R-:W-:Y:S02]  /*56e0*/  USEL UR6, UR6, URZ, UP0 ;  /* 0x0000003f06067287 */ /* 0x000fe40008000000 */
[----:B0-----:R-:W-:-:S04]  /*56f0*/  ULEA UR7, UR10, UR7, 0x18 ;  /* 0x000000070a077291 */ /* 0x001fc8000f8ec03f */
[----:B------:R-:W-:-:S09]  /*5700*/  ULEA UR6, UR6, UR7, 0x3 ;  /* 0x0000000706067291 */ /* 0x000fd2000f8e183f */
[----:B------:R0:W1:Y:S01]  /*5710*/  SYNCS.PHASECHK.TRANS64.TRYWAIT P1, [UR6+0x22830], R8 ;  /* 0x02283008ff0075a7 */ /* 0x0000620008020146 */
[----:B------:R-:W-:Y:S05]  /*5720*/  @!P0 BRA `(.L_x_238) ;  /* 0x0000000000048947 */ /* 0x000fea0003800000 */
[----:B------:R-:W-:Y:S01]  /*5730*/  BPT.TRAP 0x1 ;  /* 0x000000040000795c */ /* 0x000fe20000300000 */
.L_x_238:
[----:B-1----:R-:W-:Y:S05]  /*5740*/  @P1 BRA `(.L_x_236) ;  /* 0x0000000000081947 */ /* 0x002fea0003800000 */
[----:B------:R-:W1:Y:S02]  /*5750*/  SYNCS.PHASECHK.TRANS64.TRYWAIT P1, [UR6+0x22830], R8 ;  /* 0x02283008ff0075a7 */ /* 0x000e640008020146 */
[----:B-1----:R-:W-:Y:S05]  /*5760*/  @!P1 BRA `(.L_x_239) ;  /* 0x000000e8007c9947 */ /* 0x002fea0003800000 */
.L_x_236:
[----:B-1----:R-:W1:Y:S01]  /*5770*/  S2R R9, SR_TID.X ;  /* 0x0000000000097919 */ /* 0x002e620000002100 */
[----:B------:R-:W-:Y:S01]  /*5780*/  R2UR UR32, R3 ;  /* 0x00000000032072ca */ /* 0x000fe200000e0000 */
[----:B------:R-:W-:Y:S01]  /*5790*/  UIADD3 UR45, UR29, 0x1, URZ ;  /* 0x000000011d2d7890 */ /* 0x000fe2000fffe03f */
[----:B------:R-:W-:Y:S01]  /*57a0*/  UMOV UR19, 0x40000040 ;  /* 0x4000004000137882 */ /* 0x000fe20000000000 */
[----:B------:R-:W-:Y:S02]  /*57b0*/  UMOV UR20, UR16 ;  /* 0x0000001000147c82 */ /* 0x000fe40008000000 */
[----:B------:R-:W-:Y:S01]  /*57c0*/  UISETP.NE.AND UP0, UPT, UR45, 0x2, UPT ;  /* 0x000000022d00788c */ /* 0x000fe2000bf05270 */
[----:B------:R-:W-:Y:S01]  /*57d0*/  UMOV UR21, UR17 ;  /* 0x0000001100157c82 */ /* 0x000fe20008000000 */
[----:B------:R-:W-:Y:S02]  /*57e0*/  UMOV UR23, 0x40000040 ;  /* 0x4000004000177882 */ /* 0x000fe40000000000 */
[----:B------:R-:W-:Y:S01]  /*57f0*/  USEL UR45, UR45, URZ, UP0 ;  /* 0x0000003f2d2d7287 */ /* 0x000fe20008000000 */
[----:B------:R-:W-:Y:S01]  /*5800*/  UMOV UR24, UR16 ;  /* 0x0000001000187c82 */ /* 0x000fe20008000000 */
[----:B------:R-:W-:-:S02]  /*5810*/  UMOV UR25, UR17 ;  /* 0x0000001100197c82 */ /* 0x000fc40008000000 */
[----:B------:R-:W-:Y:S01]  /*5820*/  UIMAD UR32, UR45, 0x500, UR32 ;  /* 0x000005002d2078a4 */ /* 0x000fe2000f8e0220 */
[----:B------:R-:W-:Y:S01]  /*5830*/  UMOV UR27, 0x40000040 ;  /* 0x40000040001b7882 */ /* 0x000fe20000000000 */
[----:B------:R-:W-:Y:S02]  /*5840*/  UMOV UR7, 0x40000040 ;  /* 0x4000004000077882 */ /* 0x000fe40000000000 */
[----:B------:R-:W-:Y:S02]  /*5850*/  UIADD3 UR22, UR32, 0x100, URZ ;  /* 0x0000010020167890 */ /* 0x000fe4000fffe03f */
[----:B------:R-:W-:Y:S02]  /*5860*/  UIADD3 UR26, UR32, 0x200, URZ ;  /* 0x00000200201a7890 */ /* 0x000fe4000fffe03f */
[----:B------:R-:W-:Y:S01]  /*5870*/  UMOV UR18, UR32 ;  /* 0x0000002000127c82 */ /* 0x000fe20008000000 */
[----:B------:R-:W-:Y:S02]  /*5880*/  UIADD3 UR6, UR32, 0x400, URZ ;  /* 0x0000040020067890 */ /* 0x000fe4000fffe03f */
[----:B------:R-:W-:Y:S01]  /*5890*/  UIADD3 UR10, UR32, 0x402, URZ ;  /* 0x00000402200a7890 */ /* 0x000fe2000fffe03f */
[----:B------:R-:W-:Y:S01]  /*58a0*/  UMOV UR11, 0x40000040 ;  /* 0x40000040000b7882 */ /* 0x000fe20000000000 */
[----:B------:R-:W-:Y:S01]  /*58b0*/  UIADD3 UR14, UR32, 0x6, URZ ;  /* 0x00000006200e7890 */ /* 0x000fe2000fffe03f */
[----:B------:R-:W-:Y:S01]  /*58c0*/  UMOV UR15, 0x40000040 ;  /* 0x40000040000f7882 */ /* 0x000fe20000000000 */
[----:B-1----:R-:W-:-:S05]  /*58d0*/  SHF.R.U32.HI R9, RZ, 0x7, R9 ;  /* 0x00000007ff097819 */ /* 0x002fca0000011609 */
[----:B0-----:R-:W-:-:S05]  /*58e0*/  VIADD R8, R9, 0x8 ;  /* 0x0000000809087836 */ /* 0x001fca0000000000 */
[----:B------:R0:W-:Y:S06]  /*58f0*/  BAR.SYNC.DEFER_BLOCKING R8, 0x100 ;  /* 0x000400080000751d */ /* 0x0001ec0000010000 */
[----:B------:R-:W-:-:S06]  /*5900*/  WARPGROUP.ARRIVE ;  /* 0x00000000000079c5 */ /* 0x000fcc0000000000 */
[----:B------:R-:W-:Y:S01]  /*5910*/  QGMMA.64x32x32.F32.E4M3.E4M3 R152, gdesc[UR16], RZ, !UPT, gsb0 ;  /* 0x00600000109879f3 */ /* 0x000fe2000c0008ff */
[----:B------:R-:W-:Y:S01]  /*5920*/  UIADD3 UR18, UR32, 0x300, URZ ;  /* 0x0000030020127890 */ /* 0x000fe2000fffe03f */
[----:B------:R-:W-:Y:S01]  /*5930*/  UMOV UR19, 0x40000040 ;  /* 0x4000004000137882 */ /* 0x000fe20000000000 */
[----:B------:R-:W-:Y:S02]  /*5940*/  WARPGROUP.DEPBAR.LE gsb0, 0x0 ;  /* 0x00008000000079c5 */ /* 0x000fe40000010000 */
[----:B------:R-:W-:-:S06]  /*5950*/  WARPGROUP.ARRIVE ;  /* 0x00000000000079c5 */ /* 0x000fcc0000000000 */
[----:B------:R-:W-:Y:S01]  /*5960*/  QGMMA.64x32x32.F32.E4M3.E4M3 R136, gdesc[UR20], RZ, !UPT, gsb0 ;  /* 0x00600000148879f3 */ /* 0x000fe2000c0008ff */
[----:B------:R-:W-:Y:S01]  /*5970*/  UIADD3 UR22, UR32, 0x102, URZ ;  /* 0x0000010220167890 */ /* 0x000fe2000fffe03f */
[----:B------:R-:W-:Y:S01]  /*5980*/  UMOV UR20, UR4 ;  /* 0x0000000400147c82 */ /* 0x000fe20008000000 */
[----:B------:R-:W-:Y:S01]  /*5990*/  UMOV UR21, UR5 ;  /* 0x0000000500157c82 */ /* 0x000fe20008000000 */
        /* <DEDUP_REMOVED lines=78> */
[----:B------:R-:W-:Y:S01]  /*5e80*/  UIADD3 UR32, UR32, 0x406, URZ ;  /* 0x0000040620207890 */ /* 0x000fe2000fffe03f */
[----:B------:R-:W-:Y:S02]  /*5e90*/  WARPGROUP.DEPBAR.LE gsb0, 0x0 ;  /* 0x00008000000079c5 */ /* 0x000fe40000010000 */
[----:B------:R-:W-:-:S06]  /*5ea0*/  WARPGROUP.ARRIVE ;  /* 0x00000000000079c5 */ /* 0x000fcc0000000000 */
[----:B------:R-:W-:Y:S03]  /*5eb0*/  QGMMA.64x32x32.F32.E4M3.E4M3 R136, gdesc[UR20], R136, gsb0 ;  /* 0x00600000148879f3 */ /* 0x000fe60008000888 */
        /* <DEDUP_REMOVED lines=12> */
[----:B0-----:R-:W-:Y:S05]  /*5f80*/  @P2 BRA `(.L_x_240) ;  /* 0x0000000000382947 */ /* 0x001fea0003800000 */
[----:B------:R-:W-:Y:S05]  /*5f90*/  @!P0 BRA `(.L_x_241) ;  /* 0x0000000000048947 */ /* 0x000fea0003800000 */
[----:B------:R-:W-:Y:S01]  /*5fa0*/  BPT.TRAP 0x1 ;  /* 0x000000040000795c */ /* 0x000fe20000300000 */
.L_x_241:
[----:B------:R-:W0:Y:S01]  /*5fb0*/  S2UR UR7, SR_CgaCtaId ;  /* 0x00000000000779c3 */ /* 0x000e220000008800 */
[----:B------:R-:W-:Y:S01]  /*5fc0*/  UMOV UR6, 0x400 ;  /* 0x0000040000067882 */ /* 0x000fe20000000000 */
[----:B------:R-:W-:-:S05]  /*5fd0*/  IMAD.U32 R8, RZ, RZ, UR31 ;  /* 0x0000001fff087e24 */ /* 0x000fca000f8e00ff */
[----:B------:R-:W-:Y:S01]  /*5fe0*/  SHF.L.U32 R8, R8, 0x1f, RZ ;  /* 0x0000001f08087819 */ /* 0x000fe200000006ff */
[----:B0-----:R-:W-:-:S04]  /*5ff0*/  ULEA UR6, UR7, UR6, 0x18 ;  /* 0x0000000607067291 */ /* 0x001fc8000f8ec03f */
[----:B------:R-:W-:-:S09]  /*6000*/  ULEA UR6, UR29, UR6, 0x3 ;  /* 0x000000061d067291 */ /* 0x000fd2000f8e183f */
[----:B------:R0:W1:Y:S01]  /*6010*/  SYNCS.PHASECHK.TRANS64.TRYWAIT P1, [UR6+0x22850], R8 ;  /* 0x02285008ff0075a7 */ /* 0x0000620008020146 */
[----:B------:R-:W-:Y:S05]  /*6020*/  @!P0 BRA `(.L_x_242) ;  /* 0x0000000000048947 */ /* 0x000fea0003800000 */
[----:B------:R-:W-:Y:S01]  /*6030*/  BPT.TRAP 0x1 ;  /* 0x000000040000795c */ /* 0x000fe20000300000 */
.L_x_242:
[----:B-1----:R-:W-:Y:S05]  /*6040*/  @P1 BRA `(.L_x_240) ;  /* 0x0000000000081947 */ /* 0x002fea0003800000 */
[----:B------:R-:W1:Y:S02]  /*6050*/  SYNCS.PHASECHK.TRANS64.TRYWAIT P1, [UR6+0x22850], R8 ;  /* 0x02285008ff0075a7 */ /* 0x000e640008020146 */
[----:B-1----:R-:W-:Y:S05]  /*6060*/  @!P1 BRA `(.L_x_243) ;  /* 0x000000e000549947 */ /* 0x002fea0003800000 */
.L_x_240:
[----:B------:R-:W2:Y:S01]  /*6070*/  S2UR UR11, SR_CgaCtaId ;  /* 0x00000000000b79c3 */ /* 0x000ea20000008800 */
[----:B------:R-:W-:Y:S01]  /*6080*/  UMOV UR6, 0x400 ;  /* 0x0000040000067882 */ /* 0x000fe20000000000 */
[----:B------:R-:W-:Y:S01]  /*6090*/  WARPGROUP.ARRIVE ;  /* 0x00000000000079c5 */ /* 0x000fe20000000000 */
[----:B------:R-:W-:-:S05]  /*60a0*/  UMOV UR7, 0xc0000010 ;  /* 0xc000001000077882 */ /* 0x000fca0000000000 */
[----:B-1----:R-:W1:Y:S01]  /*60b0*/  S2R R9, SR_TID.X ;  /* 0x0000000000097919 */ /* 0x002e620000002100 */
[----:B--2---:R-:W-:-:S04]  /*60c0*/  ULEA UR14, UR11, UR6, 0x18 ;  /* 0x000000060b0e7291 */ /* 0x004fc8000f8ec03f */
[----:B------:R-:W-:-:S04]  /*60d0*/  UIADD3 UR6, UR14, 0x400, URZ ;  /* 0x000004000e067890 */ /* 0x000fc8000fffe03f */
[----:B------:R-:W-:-:S04]  /*60e0*/  USHF.R.U32.HI UR6, URZ, 0x4, UR6 ;  /* 0x000000043f067899 */ /* 0x000fc80008011606 */
[----:B------:R-:W-:Y:S01]  /*60f0*/  ULOP3.LUT UR6, UR6, 0x3fff, URZ, 0xc0, !UPT ;  /* 0x00003fff06067892 */ /* 0x000fe2000f8ec03f */
[----:B-1----:R-:W-:-:S03]  /*6100*/  SHF.R.U32.HI R9, RZ, 0x7, R9 ;  /* 0x00000007ff097819 */ /* 0x002fc60000011609 */
[----:B------:R-:W-:Y:S01]  /*6110*/  ULOP3.LUT UR6, UR6, 0x10000, URZ, 0xfc, !UPT ;  /* 0x0001000006067892 */ /* 0x000fe2000f8efc3f */
[----:B0-----:R-:W-:-:S03]  /*6120*/  IADD3 R8, -R9, 0xb, RZ ;  /* 0x0000000b09087810 */ /* 0x001fc60007ffe1ff */
        /* <DEDUP_REMOVED lines=27> */
.L_x_244:
[C---:B------:R-:W-:Y:S01]  /*62e0*/  FMUL.FTZ R9, R0.reuse, R152 ;  /* 0x0000009800097220 */ /* 0x040fe20000410000 */
[C---:B------:R-:W-:Y:S01]  /*62f0*/  FMUL.FTZ R11, R0.reuse, R154 ;  /* 0x0000009a000b7220 */ /* 0x040fe20000410000 */
[C---:B0-----:R-:W-:Y:S01]  /*6300*/  FMUL.FTZ R8, R0.reuse, R153 ;  /* 0x0000009900087220 */ /* 0x041fe20000410000 */
[C---:B------:R-:W-:Y:S01]  /*6310*/  FMUL.FTZ R10, R0.reuse, R155 ;  /* 0x0000009b000a7220 */ /* 0x040fe20000410000 */
        /* <DEDUP_REMOVED lines=19> */
[----:B0-----:R-:W-:Y:S01]  /*6450*/  FMNMX.FTZ R159, R9, R4, !PT ;  /* 0x00000004099f7209 */ /* 0x001fe20007810000 */
[C---:B------:R-:W-:Y:S01]  /*6460*/  FMUL.FTZ R140, R0.reuse, R140 ;  /* 0x0000008c008c7220 */ /* 0x040fe20000410000 */
[C---:B------:R-:W-:Y:S01]  /*6470*/  FMUL.FTZ R142, R0.reuse, R142 ;  /* 0x0000008e008e7220 */ /* 0x040fe20000410000 */
[C---:B------:R-:W-:Y:S01]  /*6480*/  FMUL.FTZ R141, R0.reuse, R141 ;  /* 0x0000008d008d7220 */ /* 0x040fe20000410000 */
[C---:B------:R-:W-:Y:S01]  /*6490*/  FMUL.FTZ R143, R0.reuse, R143 ;  /* 0x0000008f008f7220 */ /* 0x040fe20000410000 */
[C---:B------:R-:W-:Y:S01]  /*64a0*/  FMUL.FTZ R144, R0.reuse, R144 ;  /* 0x0000009000907220 */ /* 0x040fe20000410000 */
[C---:B------:R-:W-:Y:S01]  /*64b0*/  FMUL.FTZ R146, R0.reuse, R146 ;  /* 0x0000009200927220 */ /* 0x040fe20000410000 */
[----:B------:R-:W0:Y:S01]  /*64c0*/  MUFU.TANH R10, R10 ;  /* 0x0000000a000a7308 */ /* 0x000e220000002400 */
        /* <DEDUP_REMOVED lines=16> */
[----:B0-----:R-:W-:Y:S01]  /*65d0*/  FMNMX.FTZ R161, R10, R161, !PT ;  /* 0x000000a10aa17209 */ /* 0x001fe20007810000 */
[C---:B------:R-:W-:Y:S01]  /*65e0*/  FMUL.FTZ R125, R0.reuse, R125 ;  /* 0x0000007d007d7220 */ /* 0x040fe20000410000 */
[C---:B------:R-:W-:Y:S01]  /*65f0*/  FMUL.FTZ R127, R0.reuse, R127 ;  /* 0x0000007f007f7220 */ /* 0x040fe20000410000 */
[C---:B------:R-:W-:Y:S01]  /*6600*/  FMUL.FTZ R128, R0.reuse, R128 ;  /* 0x0000008000807220 */ /* 0x040fe20000410000 */
[C---:B------:R-:W-:Y:S01]  /*6610*/  FMUL.FTZ R130, R0.reuse, R130 ;  /* 0x0000008200827220 */ /* 0x040fe20000410000 */
[C---:B------:R-:W-:Y:S01]  /*6620*/  FMUL.FTZ R129, R0.reuse, R129 ;  /* 0x0000008100817220 */ /* 0x040fe20000410000 */
[----:B------:R-:W-:Y:S01]  /*6630*/  FMUL.FTZ R131, R0, R131 ;  /* 0x0000008300837220 */ /* 0x000fe20000410000 */
        /* <DEDUP_REMOVED lines=45> */
[----:B------:R-:W-:Y:S01]  /*6910*/  FMUL.FTZ R103, R0, R103 ;  /* 0x0000006700677220 */ /* 0x000fe20000410000 */
[----:B------:R-:W-:-:S02]  /*6920*/  ULEA UR6, UR45, UR14, 0x3 ;  /* 0x0000000e2d067291 */ /* 0x000fc4000f8e183f */
[----:B------:R-:W0:Y:S01]  /*6930*/  MUFU.TANH R154, R154 ;  /* 0x0000009a009a7308 */ /* 0x000e220000002400 */
[----:B-1----:R-:W-:Y:S01]  /*6940*/  FMNMX.FTZ R159, R21, R158, !PT ;  /* 0x0000009e159f7209 */ /* 0x002fe20007810000 */
[----:B------:R-:W-:Y:S01]  /*6950*/  FMUL.FTZ R158, R0, R89 ;  /* 0x00000059009e7220 */ /* 0x000fe20000410000 */
[----:B------:R-:W-:-:S04]  /*6960*/  UIADD3 UR6, UR6, 0x22840, URZ ;  /* 0x0002284006067890 */ /* 0x000fc8000fffe03f */
[----:B------:R-:W-:Y:S01]  /*6970*/  UPRMT UR6, UR11, 0x654, UR6 ;  /* 0x000006540b067896 */ /* 0x000fe20008000006 */
[----:B------:R-:W1:Y:S01]  /*6980*/  MUFU.TANH R156, R156 ;  /* 0x0000009c009c7308 */ /* 0x000e620000002400 */
[----:B--2---:R-:W-:-:S07]  /*6990*/  FMNMX.FTZ R161, R153, R160, !PT ;  /* 0x000000a099a17209 */ /* 0x004fce0007810000 */
[----:B------:R-:W2:Y:S01]  /*69a0*/  MUFU.TANH R155, R155 ;  /* 0x0000009b009b7308 */ /* 0x000ea20000002400 */
[----:B0-----:R-:W-:Y:S01]  /*69b0*/  FMNMX.FTZ R160, R154, R159, !PT ;  /* 0x0000009f9aa07209 */ /* 0x001fe20007810000 */
[----:B------:R-:W-:Y:S06]  /*69c0*/  SYNCS.ARRIVE.TRANS64.RED.A1T0 RZ, [UR6], RZ ;  /* 0x000000ffffff79a7 */ /* 0x000fec0008100406 */
[----:B------:R-:W0:Y:S01]  /*69d0*/  MUFU.TANH R157, R157 ;  /* 0x0000009d009d7308 */ /* 0x000e220000002400 */
[----:B-1----:R-:W-:-:S07]  /*69e0*/  FMNMX.FTZ R162, R156, R161, !PT ;  /* 0x000000a19ca27209 */ /* 0x002fce0007810000 */
[----:B------:R-:W1:Y:S01]  /*69f0*/  MUFU.TANH R136, R136 ;  /* 0x0000008800887308 */ /* 0x000e620000002400 */
[----:B--2---:R-:W-:-:S07]  /*6a00*/  FMNMX.FTZ R89, R155, R160, !PT ;  /* 0x000000a09b597209 */ /* 0x004fce0007810000 */
[----:B------:R-:W2:Y:S01]  /*6a10*/  MUFU.TANH R138, R138 ;  /* 0x0000008a008a7308 */ /* 0x000ea20000002400 */
[----:B0-----:R-:W-:-:S07]  /*6a20*/  FMNMX.FTZ R159, R157, R162, !PT ;  /* 0x000000a29d9f7209 */ /* 0x001fce0007810000 */
[----:B------:R-:W0:Y:S01]  /*6a30*/  MUFU.TANH R137, R137 ;  /* 0x0000008900897308 */ /* 0x000e220000002400 */
[----:B-1----:R-:W-:-:S07]  /*6a40*/  FMNMX.FTZ R160, R136, R89, !PT ;  /* 0x0000005988a07209 */ /* 0x002fce0007810000 */
[----:B------:R-:W1:Y:S01]  /*6a50*/  MUFU.TANH R139, R139 ;  /* 0x0000008b008b7308 */ /* 0x000e620000002400 */
[----:B--2---:R-:W-:Y:S01]  /*6a60*/  FMNMX.FTZ R162, R138, R159, !PT ;  /* 0x0000009f8aa27209 */ /* 0x004fe20007810000 */
[----:B------:R-:W-:-:S06]  /*6a70*/  FMUL.FTZ R159, R0, R91 ;  /* 0x0000005b009f7220 */ /* 0x000fcc0000410000 */
[----:B------:R-:W2:Y:S01]  /*6a80*/  MUFU.TANH R140, R140 ;  /* 0x0000008c008c7308 */ /* 0x000ea20000002400 */
[----:B0-----:R-:W-:-:S07]  /*6a90*/  FMNMX.FTZ R89, R137, R160, !PT ;  /* 0x000000a089597209 */ /* 0x001fce0007810000 */
        /* <DEDUP_REMOVED lines=117> */
[----:B--2---:R-:W-:-:S05]  /*71f0*/  FMNMX.FTZ R160, R101, R160, !PT ;  /* 0x000000a065a07209 */ /* 0x004fca0007810000 */
[----:B------:R-:W2:Y:S01]  /*7200*/  SHFL.BFLY PT, R89, R160, 0x2, 0x1f ;  /* 0x0c401f00a0597f89 */ /* 0x000ea200000e0000 */
[----:B0-----:R-:W-:-:S04]  /*7210*/  FMNMX.FTZ R162, R102, R91, !PT ;  /* 0x0000005b66a27209 */ /* 0x001fc80007810000 */
[----:B-1----:R-:W-:-:S05]  /*7220*/  FMNMX.FTZ R162, R103, R162, !PT ;  /* 0x000000a267a27209 */ /* 0x002fca0007810000 */
[----:B------:R-:W0:Y:S01]  /*7230*/  SHFL.BFLY PT, R91, R162, 0x2, 0x1f ;  /* 0x0c401f00a25b7f89 */ /* 0x000e2200000e0000 */
[----:B--2---:R-:W-:-:S05]  /*7240*/  FMNMX.FTZ R161, R160, R89, !PT ;  /* 0x00000059a0a17209 */ /* 0x004fca0007810000 */
[----:B------:R-:W1:Y:S01]  /*7250*/  SHFL.BFLY PT, R164, R161, 0x1, 0x1f ;  /* 0x0c201f00a1a47f89 */ /* 0x000e6200000e0000 */
[----:B0-----:R-:W-:-:S05]  /*7260*/  FMNMX.FTZ R163, R162, R91, !PT ;  /* 0x0000005ba2a37209 */ /* 0x001fca0007810000 */
[----:B------:R-:W0:Y:S01]  /*7270*/  SHFL.BFLY PT, R166, R163, 0x1, 0x1f ;  /* 0x0c201f00a3a67f89 */ /* 0x000e2200000e0000 */
[----:B-1----:R-:W-:Y:S01]  /*7280*/  FMNMX.FTZ R91, R161, R164, !PT ;  /* 0x000000a4a15b7209 */ /* 0x002fe20007810000 */
[----:B------:R-:W-:-:S04]  /*7290*/  IMAD.U32 R164, RZ, RZ, UR28 ;  /* 0x0000001cffa47e24 */ /* 0x000fc8000f8e00ff */
[C---:B------:R-:W-:Y:S01]  /*72a0*/  FFMA.FTZ R161, R91.reuse, R164, -8 ;  /* 0xc10000005ba17423 */ /* 0x040fe200000100a4 */
[----:B------:R-:W-:-:S03]  /*72b0*/  FADD.FTZ R4, -R91, R4 ;  /* 0x000000045b047221 */ /* 0x000fc60000010100 */
[--C-:B------:R-:W-:Y:S01]  /*72c0*/  FFMA.FTZ R9, R9, UR28, -R161.reuse ;  /* 0x0000001c09097c23 */ /* 0x100fe200080108a1 */
[----:B------:R-:W-:Y:S01]  /*72d0*/  FMUL.FTZ R160, R4, UR28 ;  /* 0x0000001c04a07c20 */ /* 0x000fe20008410000 */
[--C-:B------:R-:W-:Y:S01]  /*72e0*/  FFMA.FTZ R8, R8, UR28, -R161.reuse ;  /* 0x0000001c08087c23 */ /* 0x100fe200080108a1 */
[----:B------:R-:W-:-:S01]  /*72f0*/  FFMA.FTZ R12, R12, UR28, -R161 ;  /* 0x0000001c0c0c7c23 */ /* 0x000fc200080108a1 */
[--C-:B------:R-:W-:Y:S01]  /*7300*/  FFMA.FTZ R13, R13, UR28, -R161.reuse ;  /* 0x0000001c0d0d7c23 */ /* 0x100fe200080108a1 */
[----:B------:R-:W-:-:S01]  /*7310*/  FFMA.FTZ R20, R20, UR28, -R161 ;  /* 0x0000001c14147c23 */ /* 0x000fc200080108a1 */
[----:B------:R-:W-:Y:S01]  /*7320*/  MUFU.EX2 R9, R9 ;  /* 0x0000000900097308 */ /* 0x000fe20000000800 */
[----:B0-----:R-:W-:Y:S01]  /*7330*/  FMNMX.FTZ R89, R163, R166, !PT ;  /* 0x000000a6a3597209 */ /* 0x001fe20007810000 */
[--C-:B------:R-:W-:Y:S01]  /*7340*/  FFMA.FTZ R163, R158, UR28, -R161.reuse ;  /* 0x0000001c9ea37c23 */ /* 0x100fe200080108a1 */
[----:B------:R-:W-:Y:S02]  /*7350*/  IMAD.U32 R158, RZ, RZ, UR28 ;  /* 0x0000001cff9e7e24 */ /* 0x000fe4000f8e00ff */
[--C-:B------:R-:W-:Y:S01]  /*7360*/  FFMA.FTZ R21, R21, UR28, -R161.reuse ;  /* 0x0000001c15157c23 */ /* 0x100fe200080108a1 */
[----:B------:R-:W-:-:S01]  /*7370*/  FFMA.FTZ R154, R154, UR28, -R161 ;  /* 0x0000001c9a9a7c23 */ /* 0x000fc200080108a1 */
[C---:B------:R-:W-:Y:S01]  /*7380*/  FADD.FTZ R4, -R89.reuse, R6 ;  /* 0x0000000659047221 */ /* 0x040fe20000010100 */
[----:B------:R-:W-:-:S01]  /*7390*/  FFMA.FTZ R158, R89, R158, -8 ;  /* 0xc1000000599e7423 */ /* 0x000fc2000001009e */
[----:B------:R-:W0:Y:S01]  /*73a0*/  MUFU.EX2 R6, R160 ;  /* 0x000000a000067308 */ /* 0x000e220000000800 */
[----:B------:R-:W-:-:S01]  /*73b0*/  FFMA.FTZ R155, R155, UR28, -R161 ;  /* 0x0000001c9b9b7c23 */ /* 0x000fc200080108a1 */
[----:B------:R-:W-:Y:S01]  /*73c0*/  FMUL.FTZ R4, R4, UR28 ;  /* 0x0000001c04047c20 */ /* 0x000fe20008410000 */
        /* <DEDUP_REMOVED lines=9> */
[----:B------:R-:W-:Y:S01]  /*7460*/  FFMA.FTZ R136, R136, UR28, -R161 ;  /* 0x0000001c88887c23 */ /* 0x000fe200080108a1 */
[----:B------:R-:W-:-:S01]  /*7470*/  FFMA.FTZ R138, R138, UR28, -R158 ;  /* 0x0000001c8a8a7c23 */ /* 0x000fc2000801089e */
[----:B------:R-:W-:Y:S01]  /*7480*/  FFMA.FTZ R137, R137, UR28, -R161 ;  /* 0x0000001c89897c23 */ /* 0x000fe200080108a1 */
[----:B------:R-:W-:-:S01]  /*7490*/  FFMA.FTZ R139, R139, UR28, -R158 ;  /* 0x0000001c8b8b7c23 */ /* 0x000fc2000801089e */
[----:B------:R-:W1:Y:S01]  /*74a0*/  MUFU.EX2 R11, R11 ;  /* 0x0000000b000b7308 */ /* 0x000e620000000800 */
[----:B0-----:R-:W-:-:S01]  /*74b0*/  FFMA.FTZ R5, R6, R5, R9 ;  /* 0x0000000506057223 */ /* 0x001fc20000010009 */
[----:B------:R-:W-:Y:S01]  /*74c0*/  FFMA.FTZ R140, R140, UR28, -R161 ;  /* 0x0000001c8c8c7c23 */ /* 0x000fe200080108a1 */
[----:B------:R-:W-:-:S01]  /*74d0*/  FFMA.FTZ R142, R142, UR28, -R158 ;  /* 0x0000001c8e8e7c23 */ /* 0x000fc2000801089e */
[----:B------:R-:W-:Y:S01]  /*74e0*/  FFMA.FTZ R141, R141, UR28, -R161 ;  /* 0x0000001c8d8d7c23 */ /* 0x000fe200080108a1 */
[----:B------:R-:W-:-:S01]  /*74f0*/  FFMA.FTZ R143, R143, UR28, -R158 ;  /* 0x0000001c8f8f7c23 */ /* 0x000fc2000801089e */
[----:B------:R-:W-:Y:S01]  /*7500*/  FFMA.FTZ R144, R144, UR28, -R161 ;  /* 0x0000001c90907c23 */ /* 0x000fe200080108a1 */
[----:B------:R-:W-:-:S01]  /*7510*/  FFMA.FTZ R146, R146, UR28, -R158 ;  /* 0x0000001c92927c23 */ /* 0x000fc2000801089e */
[----:B------:R-:W0:Y:S01]  /*7520*/  MUFU.EX2 R8, R8 ;  /* 0x0000000800087308 */ /* 0x000e220000000800 */
[----:B------:R-:W-:-:S01]  /*7530*/  FFMA.FTZ R145, R145, UR28, -R161 ;  /* 0x0000001c91917c23 */ /* 0x000fc200080108a1 */
[----:B------:R-:W-:Y:S01]  /*7540*/  FFMA.FTZ R147, R147, UR28, -R158 ;  /* 0x0000001c93937c23 */ /* 0x000fe2000801089e */
[----:B------:R-:W-:-:S01]  /*7550*/  FFMA.FTZ R148, R148, UR28, -R161 ;  /* 0x0000001c94947c23 */ /* 0x000fc200080108a1 */
[----:B------:R-:W-:Y:S01]  /*7560*/  FFMA.FTZ R150, R150, UR28, -R158 ;  /* 0x0000001c96967c23 */ /* 0x000fe2000801089e */
[----:B------:R-:W-:-:S01]  /*7570*/  FFMA.FTZ R149, R149, UR28, -R161 ;  /* 0x0000001c95957c23 */ /* 0x000fc200080108a1 */
[----:B------:R-:W-:Y:S01]  /*7580*/  FFMA.FTZ R151, R151, UR28, -R158 ;  /* 0x0000001c97977c23 */ /* 0x000fe2000801089e */
[----:B------:R-:W-:-:S01]  /*7590*/  FFMA.FTZ R120, R120, UR28, -R161 ;  /* 0x0000001c78787c23 */ /* 0x000fc200080108a1 */
[----:B------:R-:W2:Y:S01]  /*75a0*/  MUFU.EX2 R10, R10 ;  /* 0x0000000a000a7308 */ /* 0x000ea20000000800 */
[----:B-1----:R-:W-:-:S01]  /*75b0*/  FFMA.FTZ R7, R4, R7, R11 ;  /* 0x0000000704077223 */ /* 0x002fc2000001000b */
[----:B------:R-:W-:Y:S01]  /*75c0*/  FFMA.FTZ R122, R122, UR28, -R158 ;  /* 0x0000001c7a7a7c23 */ /* 0x000fe2000801089e */
[----:B------:R-:W-:-:S01]  /*75d0*/  FFMA.FTZ R121, R121, UR28, -R161 ;  /* 0x0000001c79797c23 */ /* 0x000fc200080108a1 */
[----:B------:R-:W-:Y:S01]  /*75e0*/  FFMA.FTZ R123, R123, UR28, -R158 ;  /* 0x0000001c7b7b7c23 */ /* 0x000fe2000801089e */
[----:B------:R-:W-:-:S01]  /*75f0*/  FFMA.FTZ R124, R124, UR28, -R161 ;  /* 0x0000001c7c7c7c23 */ /* 0x000fc200080108a1 */
[----:B------:R-:W-:Y:S01]  /*7600*/  FFMA.FTZ R126, R126, UR28, -R158 ;  /* 0x0000001c7e7e7c23 */ /* 0x000fe2000801089e */
[----:B------:R-:W-:-:S01]  /*7610*/  FFMA.FTZ R125, R125, UR28, -R161 ;  /* 0x0000001c7d7d7c23 */ /* 0x000fc200080108a1 */
[----:B------:R-:W1:Y:S01]  /*7620*/  MUFU.EX2 R12, R12 ;  /* 0x0000000c000c7308 */ /* 0x000e620000000800 */
[----:B0-----:R-:W-:-:S01]  /*7630*/  FADD.FTZ R5, R8, R5 ;  /* 0x0000000508057221 */ /* 0x001fc20000010000 */
[----:B------:R-:W-:Y:S01]  /*7640*/  FFMA.FTZ R127, R127, UR28, -R158 ;  /* 0x0000001c7f7f7c23 */ /* 0x000fe2000801089e */
[----:B------:R-:W-:-:S01]  /*7650*/  FFMA.FTZ R128, R128, UR28, -R161 ;  /* 0x0000001c80807c23 */ /* 0x000fc200080108a1 */
[----:B------:R-:W-:Y:S01]  /*7660*/  FFMA.FTZ R130, R130, UR28, -R158 ;  /* 0x0000001c82827c23 */ /* 0x000fe2000801089e */
[----:B------:R-:W-:-:S01]  /*7670*/  FFMA.FTZ R129, R129, UR28, -R161 ;  /* 0x0000001c81817c23 */ /* 0x000fc200080108a1 */
[----:B------:R-:W-:Y:S01]  /*7680*/  FFMA.FTZ R131, R131, UR28, -R158 ;  /* 0x0000001c83837c23 */ /* 0x000fe2000801089e */
[----:B------:R-:W-:-:S01]  /*7690*/  FFMA.FTZ R132, R132, UR28, -R161 ;  /* 0x0000001c84847c23 */ /* 0x000fc200080108a1 */
[----:B------:R-:W0:Y:S01]  /*76a0*/  MUFU.EX2 R14, R14 ;  /* 0x0000000e000e7308 */ /* 0x000e220000000800 */
[----:B--2---:R-:W-:-:S01]  /*76b0*/  FADD.FTZ R7, R10, R7 ;  /* 0x000000070a077221 */ /* 0x004fc20000010000 */
[----:B------:R-:W-:Y:S01]  /*76c0*/  FFMA.FTZ R134, R134, UR28, -R158 ;  /* 0x0000001c86867c23 */ /* 0x000fe2000801089e */
[----:B------:R-:W-:-:S01]  /*76d0*/  FFMA.FTZ R133, R133, UR28, -R161 ;  /* 0x0000001c85857c23 */ /* 0x000fc200080108a1 */
[----:B------:R-:W-:Y:S01]  /*76e0*/  FFMA.FTZ R135, R135, UR28, -R158 ;  /* 0x0000001c87877c23 */ /* 0x000fe2000801089e */
[----:B------:R-:W-:-:S01]  /*76f0*/  FFMA.FTZ R104, R104, UR28, -R161 ;  /* 0x0000001c68687c23 */ /* 0x000fc200080108a1 */
[----:B------:R-:W-:Y:S01]  /*7700*/  FFMA.FTZ R106, R106, UR28, -R158 ;  /* 0x0000001c6a6a7c23 */ /* 0x000fe2000801089e */
[----:B------:R-:W-:-:S01]  /*7710*/  FFMA.FTZ R105, R105, UR28, -R161 ;  /* 0x0000001c69697c23 */ /* 0x000fc200080108a1 */
[----:B------:R-:W2:Y:S01]  /*7720*/  MUFU.EX2 R13, R13 ;  /* 0x0000000d000d7308 */ /* 0x000ea20000000800 */
[----:B-1----:R-:W-:-:S01]  /*7730*/  FADD.FTZ R160, R12, R5 ;  /* 0x000000050ca07221 */ /* 0x002fc20000010000 */
        /* <DEDUP_REMOVED lines=18> */
[--C-:B------:R-:W-:Y:S01]  /*7860*/  FFMA.FTZ R90, R90, UR28, -R158.reuse ;  /* 0x0000001c5a5a7c23 */ /* 0x100fe2000801089e */
        /* <DEDUP_REMOVED lines=16> */
[----:B------:R-:W-:-:S03]  /*7970*/  FFMA.FTZ R103, R103, UR28, -R158 ;  /* 0x0000001c67677c23 */ /* 0x000fc6000801089e */
[----:B------:R-:W0:Y:S01]  /*7980*/  MUFU.EX2 R153, R153 ;  /* 0x0000009900997308 */ /* 0x000e220000000800 */
[----:B--2---:R-:W-:-:S07]  /*7990*/  FADD.FTZ R162, R152, R7 ;  /* 0x0000000798a27221 */ /* 0x004fce0000010000 */
[----:B------:R-:W2:Y:S01]  /*79a0*/  MUFU.EX2 R154, R154 ;  /* 0x0000009a009a7308 */ /* 0x000ea20000000800 */
[----:B-1----:R-:W-:-:S07]  /*79b0*/  FADD.FTZ R5, R21, R160 ;  /* 0x000000a015057221 */ /* 0x002fce0000010000 */
[----:B------:R-:W1:Y:S01]  /*79c0*/  MUFU.EX2 R156, R156 ;  /* 0x0000009c009c7308 */ /* 0x000e620000000800 */
[----:B0-----:R-:W-:-:S07]  /*79d0*/  FADD.FTZ R7, R153, R162 ;  /* 0x000000a299077221 */ /* 0x001fce0000010000 */
        /* <DEDUP_REMOVED lines=131> */
[----:B0-----:R-:W-:-:S01]  /*8210*/  FADD.FTZ R7, R102, R7 ;  /* 0x0000000766077221 */ /* 0x001fc20000010000 */
[----:B--2---:R-:W-:-:S03]  /*8220*/  FADD.FTZ R5, R101, R158 ;  /* 0x0000009e65057221 */ /* 0x004fc60000010000 */
[----:B-1----:R-:W-:Y:S01]  /*8230*/  FADD.FTZ R7, R103, R7 ;  /* 0x0000000767077221 */ /* 0x002fe20000010000 */
[----:B------:R-:W-:Y:S06]  /*8240*/  @!P0 BRA `(.L_x_245) ;  /* 0x0000000000048947 */ /* 0x000fec0003800000 */
[----:B------:R-:W-:Y:S01]  /*8250*/  BPT.TRAP 0x1 ;  /* 0x000000040000795c */ /* 0x000fe20000300000 */
.L_x_245:
        /* <DEDUP_REMOVED lines=12> */
[----:B------:R-:W-:Y:S01]  /*8320*/  UMOV UR29, UR45 ;  /* 0x0000002d001d7c82 */ /* 0x000fe20008000000 */
[----:B------:R-:W-:Y:S01]  /*8330*/  F2FP.SATFINITE.E4M3.F32.PACK_AB_MERGE_C R142, R143, R142, RZ ;  /* 0x0000008e8f8e723e */ /* 0x000fe200048070ff */
[----:B------:R-:W-:Y:S01]  /*8340*/  FMUL.FTZ R24, R24, R6 ;  /* 0x0000000618187220 */ /* 0x000fe20000410000 */
[----:B------:R-:W-:Y:S01]  /*8350*/  F2FP.SATFINITE.E4M3.F32.PACK_AB_MERGE_C R148, R149, R148, RZ ;  /* 0x000000949594723e */ /* 0x000fe200048070ff */
[----:B------:R-:W-:Y:S01]  /*8360*/  FMUL.FTZ R25, R25, R6 ;  /* 0x0000000619197220 */ /* 0x000fe20000410000 */
[----:B------:R-:W-:Y:S01]  /*8370*/  F2FP.SATFINITE.E4M3.F32.PACK_AB_MERGE_C R150, R151, R150, RZ ;  /* 0x000000969796723e */ /* 0x000fe200048070ff */
        /* <DEDUP_REMOVED lines=96> */
[----:B------:R-:W-:Y:S01]  /*8980*/  F2FP.SATFINITE.E4M3.F32.PACK_AB_MERGE_C R187, R99, R98, R102 ;  /* 0x0000006263bb723e */ /* 0x000fe20004807066 */
[----:B------:R-:W-:Y:S06]  /*8990*/  @P1 BRA `(.L_x_246) ;  /* 0xffffffcc001c1947 */ /* 0x000fec000383ffff */
.L_x_235:
[----:B------:R-:W-:Y:S06]  /*89a0*/  BAR.ARV 0x8, 0x180 ;  /* 0x0206000000007b1d */ /* 0x000fec0000002000 */
[----:B------:R-:W-:Y:S05]  /*89b0*/  @!P0 BRA `(.L_x_247) ;  /* 0x0000000000048947 */ /* 0x000fea0003800000 */
[----:B------:R-:W-:Y:S01]  /*89c0*/  BPT.TRAP 0x1 ;  /* 0x000000040000795c */ /* 0x000fe20000300000 */
.L_x_247:
        /* <DEDUP_REMOVED lines=9> */
.L_x_248:
[----:B-1----:R-:W-:Y:S05]  /*8a60*/  @P1 BRA `(.L_x_249) ;  /* 0x0000000000081947 */ /* 0x002fea0003800000 */
[----:B------:R-:W1:Y:S02]  /*8a70*/  SYNCS.PHASECHK.TRANS64.TRYWAIT P1, [UR5+0x22850], R0 ;  /* 0x02285000ff0075a7 */ /* 0x000e640008020145 */
[----:B-1----:R-:W-:Y:S05]  /*8a80*/  @!P1 BRA `(.L_x_250) ;  /* 0x000000b400e49947 */ /* 0x002fea0003800000 */
.L_x_249:
[----:B------:R-:W-:Y:S01]  /*8a90*/  UIADD3 UR4, UR4, 0x400, URZ ;  /* 0x0000040004047890 */ /* 0x000fe2000fffe03f */
[----:B------:R-:W-:Y:S01]  /*8aa0*/  WARPGROUP.ARRIVE ;  /* 0x00000000000079c5 */ /* 0x000fe20000000000 */
[----:B------:R-:W-:Y:S01]  /*8ab0*/  UMOV UR7, 0xc0000010 ;  /* 0xc000001000077882 */ /* 0x000fe20000000000 */
[----:B------:R-:W-:Y:S01]  /*8ac0*/  IMAD.MOV.U32 R4, RZ, RZ, 0x3f800000 ;  /* 0x3f800000ff047424 */ /* 0x000fe200078e00ff */
        /* <DEDUP_REMOVED lines=11> */
[----:B------:R-:W-:Y:S02]  /*8b80*/  ULDC.64 UR6, c[0x0][0x9a0] ;  /* 0x0002680000067ab9 */ /* 0x000fe40000000a00 */
[----:B------:R-:W-:-:S04]  /*8b90*/  ISETP.NE.U32.AND P1, PT, RZ, UR6, PT ;  /* 0x00000006ff007c0c */ /* 0x000fc8000bf25070 */
[----:B------:R-:W-:-:S13]  /*8ba0*/  ISETP.NE.AND.EX P1, PT, RZ, UR7, PT, P1 ;  /* 0x00000007ff007c0c */ /* 0x000fda000bf25310 */
[----:B------:R-:W0:Y:S08]  /*8bb0*/  @P1 LDC.64 R8, c[0x0][0x9c8] ;  /* 0x00027200ff081b82 */ /* 0x000e300000000a00 */
[----:B------:R-:W2:Y:S01]  /*8bc0*/  @P1 LDC.64 R10, c[0x0][0x9d0] ;  /* 0x00027400ff0a1b82 */ /* 0x000ea20000000a00 */
[----:B01----:R-:W-:-:S04]  /*8bd0*/  @P1 IMAD R0, R8, UR38, RZ ;  /* 0x0000002608001c24 */ /* 0x003fc8000f8e02ff */
[----:B------:R-:W-:Y:S02]  /*8be0*/  @P1 IMAD R3, R9, UR37, R0 ;  /* 0x0000002509031c24 */ /* 0x000fe4000f8e0200 */
[----:B------:R-:W-:-:S05]  /*8bf0*/  @P1 IMAD.WIDE.U32 R8, R8, UR37, RZ ;  /* 0x0000002508081c25 */ /* 0x000fca000f8e00ff */
[----:B------:R-:W-:-:S03]  /*8c00*/  @P1 IADD3 R9, R9, R3, RZ ;  /* 0x0000000309091210 */ /* 0x000fc60007ffe0ff */
[----:B--2---:R-:W-:-:S04]  /*8c10*/  @P1 IMAD.WIDE.U32 R8, R10, UR41, R8 ;  /* 0x000000290a081c25 */ /* 0x004fc8000f8e0008 */
[----:B------:R-:W-:Y:S01]  /*8c20*/  @P1 IMAD R3, R11, UR41, R9 ;  /* 0x000000290b031c24 */ /* 0x000fe2000f8e0209 */
[----:B------:R-:W-:Y:S01]  /*8c30*/  @P1 LEA R10, P2, R8, UR6, 0x2 ;  /* 0x00000006080a1c11 */ /* 0x000fe2000f8410ff */
[----:B------:R-:W-:-:S03]  /*8c40*/  UIADD3 UR6, UR4, 0x200, URZ ;  /* 0x0000020004067890 */ /* 0x000fc6000fffe03f */
[----:B------:R-:W-:Y:S01]  /*8c50*/  @P1 LEA.HI.X R11, R8, UR7, R3, 0x2, P2 ;  /* 0x00000007080b1c11 */ /* 0x000fe200090f1403 */
[----:B------:R-:W-:-:S04]  /*8c60*/  UMOV UR7, 0xc0000010 ;  /* 0xc000001000077882 */ /* 0x000fc80000000000 */
[----:B------:R0:W2:Y:S01]  /*8c70*/  @P1 LDG.E R4, desc[UR50][R10.64] ;  /* 0x000000320a041981 */ /* 0x0000a2000c1e1900 */
[----:B------:R-:W-:Y:S02]  /*8c80*/  WARPGROUP.DEPBAR.LE gsb0, 0x0 ;  /* 0x00008000000079c5 */ /* 0x000fe40000010000 */
[----:B------:R-:W-:-:S06]  /*8c90*/  WARPGROUP.ARRIVE ;  /* 0x00000000000079c5 */ /* 0x000fcc0000000000 */
[----:B------:R-:W-:Y:S01]  /*8ca0*/  QGMMA.64x128x32.F32.E4M3.E4M3 R24, R176, gdesc[UR4], R24, gsb0 ;  /* 0x01e00004b0187df3 */ /* 0x000fe20008000818 */
[----:B------:R-:W-:Y:S01]  /*8cb0*/  UIADD3 UR6, UR4, 0x300, URZ ;  /* 0x0000030004067890 */ /* 0x000fe2000fffe03f */
[----:B------:R-:W-:Y:S01]  /*8cc0*/  UMOV UR7, 0xc0000010 ;  /* 0xc000001000077882 */ /* 0x000fe20000000000 */
[----:B------:R-:W-:Y:S01]  /*8cd0*/  UIADD3 UR4, UR4, 0x400, URZ ;  /* 0x0000040004047890 */ /* 0x000fe2000fffe03f */
[----:B------:R-:W1:Y:S04]  /*8ce0*/  SHFL.BFLY PT, R0, R5, 0x2, 0x1f ;  /* 0x0c401f0005007f89 */ /* 0x000e6800000e0000 */
[----:B------:R-:W3:Y:S01]  /*8cf0*/  SHFL.BFLY PT, R6, R7, 0x2, 0x1f ;  /* 0x0c401f0007067f89 */ /* 0x000ee200000e0000 */
[----:B------:R-:W-:Y:S02]  /*8d00*/  WARPGROUP.DEPBAR.LE gsb0, 0x0 ;  /* 0x00008000000079c5 */ /* 0x000fe40000010000 */
[----:B------:R-:W-:-:S06]  /*8d10*/  WARPGROUP.ARRIVE ;  /* 0x00000000000079c5 */ /* 0x000fcc0000000000 */
[----:B------:R-:W-:Y:S01]  /*8d20*/  QGMMA.64x128x32.F32.E4M3.E4M3 R24, R180, gdesc[UR4], R24, gsb0 ;  /* 0x01e00004b4187df3 */ /* 0x000fe20008000818 */
[----:B------:R-:W-:Y:S01]  /*8d30*/  UMOV UR6, UR4 ;  /* 0x0000000400067c82 */ /* 0x000fe20008000000 */
[----:B------:R-:W-:Y:S01]  /*8d40*/  UMOV UR7, 0xc0000010 ;  /* 0xc000001000077882 */ /* 0x000fe20000000000 */
[----:B-1----:R-:W-:-:S01]  /*8d50*/  FADD.FTZ R0, R0, R5 ;  /* 0x0000000500007221 */ /* 0x002fc20000010000 */
[----:B---3--:R-:W-:-:S04]  /*8d60*/  FADD.FTZ R6, R6, R7 ;  /* 0x0000000706067221 */ /* 0x008fc80000010000 */
[----:B------:R-:W0:Y:S04]  /*8d70*/  SHFL.BFLY PT, R3, R0, 0x1, 0x1f ;  /* 0x0c201f0000037f89 */ /* 0x000e2800000e0000 */
[----:B------:R-:W1:Y:S01]  /*8d80*/  SHFL.BFLY PT, R9, R6, 0x1, 0x1f ;  /* 0x0c201f0006097f89 */ /* 0x000e6200000e0000 */
        /* <DEDUP_REMOVED lines=16> */
[----:B------:R-:W3:Y:S01]  /*8e90*/  @P1 MUFU.RCP R9, R11 ;  /* 0x0000000b00091308 */ /* 0x000ee20000001000 */
[----:B------:R-:W-:-:S02]  /*8ea0*/  IMAD.U32 R6, RZ, RZ, UR28 ;  /* 0x0000001cff067e24 */ /* 0x000fc4000f8e00ff */
[----:B------:R-:W-:Y:S02]  /*8eb0*/  IMAD.U32 R15, RZ, RZ, UR28 ;  /* 0x0000001cff0f7e24 */ /* 0x000fe4000f8e00ff */
[----:B0-----:R-:W-:Y:S01]  /*8ec0*/  @P2 FMUL.FTZ R7, R7, 0.69314718246459960938 ;  /* 0x3f31721807072820 */ /* 0x001fe20000410000 */
[----:B------:R-:W-:Y:S01]  /*8ed0*/  @P2 FMUL.FTZ R6, R6, 0.69314718246459960938 ;  /* 0x3f31721806062820 */ /* 0x000fe20000410000 */
[----:B------:R-:W-:Y:S01]  /*8ee0*/  @P3 FMUL.FTZ R15, R15, 0.69314718246459960938 ;  /* 0x3f3172180f0f3820 */ /* 0x000fe20000410000 */
[----:B-1----:R-:W-:Y:S01]  /*8ef0*/  @P3 FMUL.FTZ R8, R8, 0.69314718246459960938 ;  /* 0x3f31721808083820 */ /* 0x002fe20000410000 */
[----:B------:R-:W-:Y:S02]  /*8f00*/  IMAD.MOV.U32 R3, RZ, RZ, -0x800000 ;  /* 0xff800000ff037424 */ /* 0x000fe400078e00ff */
[----:B--2---:R-:W-:Y:S01]  /*8f10*/  FMUL.FTZ R5, R5, R4 ;  /* 0x0000000405057220 */ /* 0x004fe20000410000 */
[----:B------:R-:W-:Y:S02]  /*8f20*/  IMAD.MOV.U32 R0, RZ, RZ, -0x800000 ;  /* 0xff800000ff007424 */ /* 0x000fe400078e00ff */
[----:B------:R-:W-:Y:S01]  /*8f30*/  @P2 FFMA.FTZ R3, R6, R91, R7 ;  /* 0x0000005b06032223 */ /* 0x000fe20000010007 */
[----:B------:R-:W-:-:S01]  /*8f40*/  @P3 FFMA.FTZ R0, R15, R89, R8 ;  /* 0x000000590f003223 */ /* 0x000fc20000010008 */
[----:B---3--:R-:W-:Y:S01]  /*8f50*/  FMUL.FTZ R4, R9, R4 ;  /* 0x0000000409047220 */ /* 0x008fe20000410000 */
[----:B------:R-:W-:-:S02]  /*8f60*/  WARPGROUP.DEPBAR.LE gsb0, 0x0 ;  /* 0x00008000000079c5 */ /* 0x000fc40000010000 */
[----:B------:R-:W-:Y:S05]  /*8f70*/  @!P0 BRA `(.L_x_251) ;  /* 0x0000000000048947 */ /* 0x000fea0003800000 */
[----:B------:R-:W-:Y:S01]  /*8f80*/  BPT.TRAP 0x1 ;  /* 0x000000040000795c */ /* 0x000fe20000300000 */
.L_x_251:
[----:B------:R-:W-:Y:S01]  /*8f90*/  UIADD3 UR4, UR5, 0x22860, URZ ;  /* 0x0002286005047890 */ /* 0x000fe2000fffe03f */
[-C--:B------:R-:W-:Y:S01]  /*8fa0*/  FMUL.FTZ R14, R37, R5.reuse ;  /* 0x00000005250e7220 */ /* 0x080fe20000410000 */
[----:B------:R-:W-:Y:S01]  /*8fb0*/  UIADD3 UR45, UR45, 0x1, URZ ;  /* 0x000000012d2d7890 */ /* 0x000fe2000fffe03f */
[-C--:B------:R-:W-:Y:S01]  /*8fc0*/  FMUL.FTZ R13, R40, R5.reuse ;  /* 0x00000005280d7220 */ /* 0x080fe20000410000 */
[----:B------:R-:W-:Y:S01]  /*8fd0*/  UPRMT UR4, UR8, 0x654, UR4 ;  /* 0x0000065408047896 */ /* 0x000fe20008000004 */
[-C--:B------:R-:W-:Y:S01]  /*8fe0*/  FMUL.FTZ R21, R45, R5.reuse ;  /* 0x000000052d157220 */ /* 0x080fe20000410000 */
[----:B------:R-:W-:Y:S01]  /*8ff0*/  UISETP.NE.AND UP0, UPT, UR45, 0x2, UPT ;  /* 0x000000022d00788c */ /* 0x000fe2000bf05270 */
        /* <DEDUP_REMOVED lines=15> */
[----:B------:R-:W-:Y:S01]  /*90f0*/  USEL UR4, URZ, 0x1, UP0 ;  /* 0x000000013f047887 */ /* 0x000fe20008000000 */
        /* <DEDUP_REMOVED lines=47> */
[----:B------:R-:W-:Y:S01]  /*93f0*/  FMUL.FTZ R83, R83, R4 ;  /* 0x0000000453537220 */ /* 0x000fe20000410000 */
[----:B------:R-:W-:-:S02]  /*9400*/  UIADD3 UR47, UR47, 0x1, URZ ;  /* 0x000000012f2f7890 */ /* 0x000fc4000fffe03f */
[----:B------:R-:W-:Y:S02]  /*9410*/  USEL UR45, UR45, URZ, UP0 ;  /* 0x0000003f2d2d7287 */ /* 0x000fe40008000000 */
[----:B------:R-:W-:-:S12]  /*9420*/  ULOP3.LUT UR46, UR46, UR4, URZ, 0x3c, !UPT ;  /* 0x000000042e2e7292 */ /* 0x000fd8000f8e3c3f */
.L_x_227:
[----:B------:R-:W0:Y:S01]  /*9430*/  S2R R5, SR_CgaCtaId ;  /* 0x0000000000057919 */ /* 0x000e220000008800 */
[----:B------:R-:W-:Y:S01]  /*9440*/  MOV R36, 0x400 ;  /* 0x0000040000247802 */ /* 0x000fe20000000f00 */
[----:B------:R-:W-:Y:S01]  /*9450*/  UISETP.NE.AND UP0, UPT, UR44, URZ, UPT ;  /* 0x0000003f2c00728c */ /* 0x000fe2000bf05270 */
[----:B------:R-:W-:Y:S01]  /*9460*/  BSSY B0, `(.L_x_252) ;  /* 0x00003b1000007945 */ /* 0x000fe20003800000 */
[----:B------:R-:W-:Y:S09]  /*9470*/  BAR.SYNC.DEFER_BLOCKING 0x5, 0x180 ;  /* 0x0146000000007b1d */ /* 0x000ff20000010000 */
[----:B------:R-:W-:Y:S01]  /*9480*/  @!UP0 ULDC UR44, c[0x0][0xad4] ;  /* 0x0002b500002c8ab9 */ /* 0x000fe20000000800 */
[----:B0-----:R-:W-:-:S05]  /*9490*/  LEA R36, R5, R36, 0x18 ;  /* 0x0000002405247211 */ /* 0x001fca00078ec0ff */
[----:B------:R-:W0:Y:S02]  /*94a0*/  LDS.128 R32, [R36+0x228d0] ;  /* 0x0228d00024207984 */ /* 0x000e240000000c00 */
[----:B0-----:R-:W-:Y:S02]  /*94b0*/  R2UR UR6, R33 ;  /* 0x00000000210672ca */ /* 0x001fe400000e0000 */
[----:B------:R-:W-:Y:S01]  /*94c0*/  R2UR UR5, R34 ;  /* 0x00000000220572ca */ /* 0x000fe200000e0000 */
[----:B------:R-:W-:Y:S06]  /*94d0*/  BAR.ARV 0x4, 0x180 ;  /* 0x0106000000007b1d */ /* 0x000fec0000002000 */
[----:B------:R-:W-:Y:S08]  /*94e0*/  @P0 BRA `(.L_x_253) ;  /* 0x0000002c00880947 */ /* 0x000ff00003800000 */
[----:B------:R-:W0:Y:S01]  /*94f0*/  S2R R30, SR_TID.X ;  /* 0x00000000001e7919 */ /* 0x000e220000002100 */
[----:B------:R-:W-:Y:S01]  /*9500*/  ULDC.64 UR8, c[0x4][0x38] ;  /* 0x01000e0000087ab9 */ /* 0x000fe20000000a00 */
[----:B------:R-:W-:Y:S01]  /*9510*/  USHF.L.U32 UR4, UR37, 0x2, URZ ;  /* 0x0000000225047899 */ /* 0x000fe2000800063f */
[----:B------:R-:W-:Y:S01]  /*9520*/  ULDC.64 UR10, c[0x0][0xc00] ;  /* 0x00030000000a7ab9 */ /* 0x000fe20000000a00 */
[----:B0-----:R-:W-:-:S05]  /*9530*/  IMAD.SHL.U32 R4, R30, 0x4, RZ ;  /* 0x000000041e047824 */ /* 0x001fca00078e00ff */
[----:B------:R-:W-:Y:S01]  /*9540*/  LOP3.LUT R4, R4, 0xc, RZ, 0xc0, !PT ;  /* 0x0000000c04047812 */ /* 0x000fe200078ec0ff */
[----:B------:R-:W-:Y:S03]  /*9550*/  BAR.SYNC.DEFER_BLOCKING 0x1, 0x100 ;  /* 0x0044000000007b1d */ /* 0x000fe60000010000 */
[----:B------:R-:W-:-:S05]  /*9560*/  IADD3 R4, P0, R4, UR8, RZ ;  /* 0x0000000804047c10 */ /* 0x000fca000ff1e0ff */
[----:B------:R-:W-:-:S05]  /*9570*/  IMAD.X R5, RZ, RZ, UR9, P0 ;  /* 0x00000009ff057e24 */ /* 0x000fca00080e06ff */
[----:B------:R0:W2:Y:S01]  /*9580*/  LDG.E.CONSTANT R24, desc[UR50][R4.64] ;  /* 0x0000003204187981 */ /* 0x0000a2000c1e9900 */
[----:B------:R-:W-:Y:S01]  /*9590*/  LOP3.LUT P0, R30, R30, 0x3, RZ, 0xc0, !PT ;  /* 0x000000031e1e7812 */ /* 0x000fe2000780c0ff */
[----:B------:R-:W-:Y:S02]  /*95a0*/  USHF.L.U64.HI UR12, UR37, 0x2, UR38 ;  /* 0x00000002250c7899 */ /* 0x000fe40008010226 */
[----:B------:R-:W-:Y:S01]  /*95b0*/  UIADD3 UR7, UP0, UR4, UR10, URZ ;  /* 0x0000000a04077290 */ /* 0x000fe2000ff1e03f */
[----:B------:R-:W-:-:S03]  /*95c0*/  ISETP.EQ.OR P0, PT, R30, 0x3, !P0 ;  /* 0x000000031e00780c */ /* 0x000fc60004702670 */
[----:B------:R-:W-:Y:S01]  /*95d0*/  UIADD3.X UR8, UR12, UR11, URZ, UP0, !UPT ;  /* 0x0000000b0c087290 */ /* 0x000fe200087fe43f */
[----:B------:R-:W-:Y:S01]  /*95e0*/  SEL R115, R72, R73, P0 ;  /* 0x0000004948737207 */ /* 0x000fe20000000000 */
[----:B0-----:R-:W0:Y:S01]  /*95f0*/  S2R R5, SR_SWINHI ;  /* 0x0000000000057919 */ /* 0x001e220000002f00 */
        /* <DEDUP_REMOVED lines=16> */
[----:B------:R-:W-:-:S02]  /*9700*/  MOV R20, R36 ;  /* 0x0000002400147202 */ /* 0x000fc40000000f00 */
[----:B0-----:R-:W-:Y:S02]  /*9710*/  MOV R21, R5 ;  /* 0x0000000500157202 */ /* 0x001fe40000000f00 */
[----:B------:R-:W-:Y:S02]  /*9720*/  SEL R55, R55, R54, P0 ;  /* 0x0000003637377207 */ /* 0x000fe40000000000 */
[----:B------:R-:W-:Y:S01]  /*9730*/  SEL R93, R58, R59, P0 ;  /* 0x0000003b3a5d7207 */ /* 0x000fe20000000000 */
[----:B------:R-:W-:Y:S01]  /*9740*/  IMAD.WIDE R8, R220, 0x2, R20 ;  /* 0x00000002dc087825 */ /* 0x000fe200078e0214 */
[----:B------:R-:W-:Y:S02]  /*9750*/  SEL R54, R59, R58, P0 ;  /* 0x0000003a3b367207 */ /* 0x000fe40000000000 */
[----:B------:R-:W-:Y:S02]  /*9760*/  SEL R99, R70, R71, P0 ;  /* 0x0000004746637207 */ /* 0x000fe40000000000 */
[----:B------:R-:W-:-:S02]  /*9770*/  IADD3 R37, P6, R8, 0x20, RZ ;  /* 0x0000002008257810 */ /* 0x000fc40007fde0ff */
[----:B------:R-:W-:Y:S02]  /*9780*/  SEL R59, R71, R70, P0 ;  /* 0x00000046473b7207 */ /* 0x000fe40000000000 */
[----:B------:R-:W-:Y:S02]  /*9790*/  IADD3 R71, P1, R8, 0x40, RZ ;  /* 0x0000004008477810 */ /* 0x000fe40007f3e0ff */
[----:B------:R-:W-:Y:S02]  /*97a0*/  LOP3.LUT R4, R37, 0x380, RZ, 0xc0, !PT ;  /* 0x0000038025047812 */ /* 0x000fe400078ec0ff */
[----:B------:R-:W-:Y:S01]  /*97b0*/  SEL R61, R6, R25, P0 ;  /* 0x00000019063d7207 */ /* 0x000fe20000000000 */
[----:B------:R-:W-:Y:S01]  /*97c0*/  IMAD.X R11, RZ, RZ, R9, P1 ;  /* 0x000000ffff0b7224 */ /* 0x000fe200008e0609 */
        /* <DEDUP_REMOVED lines=11> */
[----:B------:R-:W-:Y:S02]  /*9880*/  IADD3 R75, P2, R8, 0x60, RZ ;  /* 0x00000060084b7810 */ /* 0x000fe40007f5e0ff */
[----:B------:R-:W-:Y:S02]  /*9890*/  LOP3.LUT R6, R71, 0x380, RZ, 0xc0, !PT ;  /* 0x0000038047067812 */ /* 0x000fe400078ec0ff */
[----:B------:R-:W-:-:S02]  /*98a0*/  SHF.R.U64 R4, R4, 0x3, RZ ;  /* 0x0000000304047819 */ /* 0x000fc400000012ff */
[----:B------:R-:W-:Y:S02]  /*98b0*/  SEL R131, R13, R40, P0 ;  /* 0x000000280d837207 */ /* 0x000fe40000000000 */
[----:B------:R-:W-:Y:S02]  /*98c0*/  SEL R30, R40, R13, P0 ;  /* 0x0000000d281e7207 */ /* 0x000fe40000000000 */
[----:B------:R-:W-:Y:S02]  /*98d0*/  SEL R103, R56, R57, P0 ;  /* 0x0000003938677207 */ /* 0x000fe40000000000 */
[----:B------:R-:W-:Y:S02]  /*98e0*/  SEL R52, R57, R56, P0 ;  /* 0x0000003839347207 */ /* 0x000fe40000000000 */
[----:B------:R-:W-:Y:S02]  /*98f0*/  IADD3 R79, P3, R8, 0x4000, RZ ;  /* 0x00004000084f7810 */ /* 0x000fe40007f7e0ff */
[----:B------:R-:W-:-:S02]  /*9900*/  SEL R119, R89, R60, P0 ;  /* 0x0000003c59777207 */ /* 0x000fc40000000000 */
[----:B------:R-:W-:Y:S01]  /*9910*/  SEL R40, R60, R89, P0 ;  /* 0x000000593c287207 */ /* 0x000fe20000000000 */
[----:B------:R-:W-:Y:S01]  /*9920*/  IMAD.X R13, RZ, RZ, R9, P3 ;  /* 0x000000ffff0d7224 */ /* 0x000fe200018e0609 */
[----:B------:R-:W-:Y:S02]  /*9930*/  SEL R105, R12, R47, P0 ;  /* 0x0000002f0c697207 */ /* 0x000fe40000000000 */
[----:B------:R-:W-:Y:S02]  /*9940*/  SEL R95, R66, R67, P0 ;  /* 0x00000043425f7207 */ /* 0x000fe40000000000 */
[----:B------:R-:W-:Y:S02]  /*9950*/  SEL R56, R67, R66, P0 ;  /* 0x0000004243387207 */ /* 0x000fe40000000000 */
[----:B------:R-:W-:Y:S02]  /*9960*/  SEL R123, R88, R69, P0 ;  /* 0x00000045587b7207 */ /* 0x000fe40000000000 */
[----:B------:R-:W-:-:S02]  /*9970*/  SEL R38, R69, R88, P0 ;  /* 0x0000005845267207 */ /* 0x000fc40000000000 */
[----:B------:R-:W-:Y:S02]  /*9980*/  SEL R107, R26, R27, P0 ;  /* 0x0000001b1a6b7207 */ /* 0x000fe40000000000 */
[----:B------:R-:W-:Y:S01]  /*9990*/  SEL R48, R27, R26, P0 ;  /* 0x0000001a1b307207 */ /* 0x000fe20000000000 */
[----:B------:R-:W-:Y:S01]  /*99a0*/  IMAD.X R27, RZ, RZ, R9, P6 ;  /* 0x000000ffff1b7224 */ /* 0x000fe200030e0609 */
        /* <DEDUP_REMOVED lines=9> */
[----:B------:R-:W-:Y:S01]  /*9a40*/  SHF.R.U64 R6, R6, 0x3, RZ ;  /* 0x0000000306067819 */ /* 0x000fe200000012ff */
[----:B------:R-:W-:Y:S01]  /*9a50*/  IMAD.X R101, RZ, RZ, R9, P5 ;  /* 0x000000ffff657224 */ /* 0x000fe200028e0609 */
[----:B------:R-:W-:-:S02]  /*9a60*/  LOP3.LUT R26, R4, R37, RZ, 0x3c, !PT ;  /* 0x00000025041a7212 */ /* 0x000fc400078e3cff */
[C---:B------:R-:W-:Y:S02]  /*9a70*/  IADD3 R83, P4, R8.reuse, 0x4020, RZ ;  /* 0x0000402008537810 */ /* 0x040fe40007f9e0ff */
[----:B------:R-:W-:Y:S02]  /*9a80*/  IADD3 R60, P6, R8, 0x4060, RZ ;  /* 0x00004060083c7810 */ /* 0x000fe40007fde0ff */
[----:B------:R-:W-:Y:S02]  /*9a90*/  LOP3.LUT R4, R79, 0x380, RZ, 0xc0, !PT ;  /* 0x000003804f047812 */ /* 0x000fe400078ec0ff */
[----:B------:R-:W-:Y:S02]  /*9aa0*/  SEL R109, R49, R10, P0 ;  /* 0x0000000a316d7207 */ /* 0x000fe40000000000 */
[----:B------:R-:W-:Y:S02]  /*9ab0*/  SEL R49, R10, R49, P0 ;  /* 0x000000310a317207 */ /* 0x000fe40000000000 */
[----:B------:R-:W-:-:S02]  /*9ac0*/  LOP3.LUT R5, R8, 0x380, RZ, 0xc0, !PT ;  /* 0x0000038008057812 */ /* 0x000fc400078ec0ff */
[----:B------:R-:W-:Y:S02]  /*9ad0*/  SHF.R.U64 R12, R12, 0x3, RZ ;  /* 0x000000030c0c7819 */ /* 0x000fe400000012ff */
[----:B------:R-:W-:Y:S02]  /*9ae0*/  LOP3.LUT R10, R6, R71, RZ, 0x3c, !PT ;  /* 0x00000047060a7212 */ /* 0x000fe400078e3cff */
[----:B------:R-:W-:Y:S02]  /*9af0*/  LOP3.LUT R34, R87, 0x380, RZ, 0xc0, !PT ;  /* 0x0000038057227812 */ /* 0x000fe400078ec0ff */
[----:B------:R-:W-:Y:S02]  /*9b00*/  LOP3.LUT R6, R83, 0x380, RZ, 0xc0, !PT ;  /* 0x0000038053067812 */ /* 0x000fe400078ec0ff */
[----:B------:R-:W-:Y:S02]  /*9b10*/  LOP3.LUT R37, R60, 0x380, RZ, 0xc0, !PT ;  /* 0x000003803c257812 */ /* 0x000fe400078ec0ff */
[----:B------:R-:W-:-:S02]  /*9b20*/  SHF.R.U64 R4, R4, 0x3, RZ ;  /* 0x0000000304047819 */ /* 0x000fc400000012ff */
[----:B------:R-:W-:Y:S02]  /*9b30*/  SEL R137, R7, R14, P0 ;  /* 0x0000000e07897207 */ /* 0x000fe40000000000 */
[----:B------:R-:W-:Y:S01]  /*9b40*/  SEL R31, R14, R7, P0 ;  /* 0x000000070e1f7207 */ /* 0x000fe20000000000 */
[----:B------:R-:W-:Y:S01]  /*9b50*/  IMAD.X R7, RZ, RZ, R9, P4 ;  /* 0x000000ffff077224 */ /* 0x000fe200020e0609 */
[----:B------:R-:W-:Y:S02]  /*9b60*/  SHF.R.U64 R5, R5, 0x3, RZ ;  /* 0x0000000305057819 */ /* 0x000fe400000012ff */
[----:B------:R-:W-:Y:S02]  /*9b70*/  LOP3.LUT R14, R12, R75, RZ, 0x3c, !PT ;  /* 0x0000004b0c0e7212 */ /* 0x000fe400078e3cff */
[----:B------:R-:W-:Y:S02]  /*9b80*/  SHF.R.U64 R34, R34, 0x3, RZ ;  /* 0x0000000322227819 */ /* 0x000fe400000012ff */
[----:B------:R-:W-:-:S02]  /*9b90*/  SHF.R.U64 R6, R6, 0x3, RZ ;  /* 0x0000000306067819 */ /* 0x000fc400000012ff */
[----:B------:R-:W-:Y:S02]  /*9ba0*/  SHF.R.U64 R37, R37, 0x3, RZ ;  /* 0x0000000325257819 */ /* 0x000fe400000012ff */
[----:B------:R-:W-:Y:S02]  /*9bb0*/  LOP3.LUT R12, R4, R79, RZ, 0x3c, !PT ;  /* 0x0000004f040c7212 */ /* 0x000fe400078e3cff */
[----:B------:R-:W-:Y:S02]  /*9bc0*/  SEL R111, R80, R81, P0 ;  /* 0x00000051506f7207 */ /* 0x000fe40000000000 */
[----:B------:R-:W-:Y:S02]  /*9bd0*/  SEL R43, R81, R80, P0 ;  /* 0x00000050512b7207 */ /* 0x000fe40000000000 */
[----:B------:R-:W-:Y:S02]  /*9be0*/  SEL R81, R15, R50, P0 ;  /* 0x000000320f517207 */ /* 0x000fe40000000000 */
[----:B------:R-:W-:-:S02]  /*9bf0*/  SEL R50, R50, R15, P0 ;  /* 0x0000000f32327207 */ /* 0x000fc40000000000 */
[----:B------:R-:W-:Y:S01]  /*9c00*/  LOP3.LUT R8, R5, R8, RZ, 0x3c, !PT ;  /* 0x0000000805087212 */ /* 0x000fe200078e3cff */
[----:B------:R-:W-:Y:S01]  /*9c10*/  IMAD.X R5, RZ, RZ, R9, P6 ;  /* 0x000000ffff057224 */ /* 0x000fe200030e0609 */
[----:B------:R-:W-:Y:S02]  /*9c20*/  LOP3.LUT R100, R34, R87, RZ, 0x3c, !PT ;  /* 0x0000005722647212 */ /* 0x000fe400078e3cff */
[----:B------:R-:W-:Y:S02]  /*9c30*/  IADD3.X R15, RZ, R9, RZ, P2, !PT ;  /* 0x00000009ff0f7210 */ /* 0x000fe400017fe4ff */
[----:B------:R-:W-:Y:S02]  /*9c40*/  LOP3.LUT R6, R6, R83, RZ, 0x3c, !PT ;  /* 0x0000005306067212 */ /* 0x000fe400078e3cff */
[----:B------:R-:W-:Y:S02]  /*9c50*/  LOP3.LUT R4, R37, R60, RZ, 0x3c, !PT ;  /* 0x0000003c25047212 */ /* 0x000fe400078e3cff */
[----:B------:R-:W-:-:S02]  /*9c60*/  MOV R34, R12 ;  /* 0x0000000c00227202 */ /* 0x000fc40000000f00 */
[----:B------:R-:W-:Y:S02]  /*9c70*/  SEL R125, R41, R90, P0 ;  /* 0x0000005a297d7207 */ /* 0x000fe40000000000 */
[----:B------:R-:W-:Y:S02]  /*9c80*/  SEL R41, R90, R41, P0 ;  /* 0x000000295a297207 */ /* 0x000fe40000000000 */
[----:B------:R-:W-:Y:S02]  /*9c90*/  MOV R8, R8 ;  /* 0x0000000800087202 */ /* 0x000fe40000000f00 */
[----:B------:R-:W-:Y:S02]  /*9ca0*/  MOV R10, R10 ;  /* 0x0000000a000a7202 */ /* 0x000fe40000000f00 */
[----:B------:R-:W-:Y:S02]  /*9cb0*/  MOV R100, R100 ;  /* 0x0000006400647202 */ /* 0x000fe40000000f00 */
[----:B------:R-:W-:-:S02]  /*9cc0*/  MOV R9, R26 ;  /* 0x0000001a00097202 */ /* 0x000fc40000000f00 */
[----:B------:R-:W-:Y:S02]  /*9cd0*/  MOV R11, R14 ;  /* 0x0000000e000b7202 */ /* 0x000fe40000000f00 */
[----:B------:R-:W-:Y:S02]  /*9ce0*/  MOV R37, R6 ;  /* 0x0000000600257202 */ /* 0x000fe40000000f00 */
[----:B------:R-:W-:Y:S02]  /*9cf0*/  MOV R101, R4 ;  /* 0x0000000400657202 */ /* 0x000fe40000000f00 */
[----:B--2---:R-:W-:Y:S01]  /*9d00*/  LOP3.LUT R12, R24, 0x2, RZ, 0x3c, !PT ;  /* 0x00000002180c7812 */ /* 0x004fe200078e3cff */
[----:B------:R-:W-:Y:S04]  /*9d10*/  SHFL.IDX PT, R61, R61, R24, 0x1c1f ;  /* 0x001c1f183d3d7589 */ /* 0x000fe800000e0000 */
        /* <DEDUP_REMOVED lines=31> */
[----:B------:R-:W0:Y:S04]  /*9f10*/  SHFL.IDX PT, R66, R25, R12, 0x1c1f ;  /* 0x001c1f0c19427589 */ /* 0x000e2800000e0000 */
[----:B------:R-:W-:Y:S04]  /*9f20*/  SHFL.IDX PT, R65, R65, R12, 0x1c1f ;  /* 0x001c1f0c41417589 */ /* 0x000fe800000e0000 */
[----:B------:R-:W-:Y:S04]  /*9f30*/  SHFL.IDX PT, R24, R44, R12, 0x1c1f ;  /* 0x001c1f0c2c187589 */ /* 0x000fe800000e0000 */
[----:B------:R-:W-:Y:S04]  /*9f40*/  SHFL.IDX PT, R25, R40, R12, 0x1c1f ;  /* 0x001c1f0c28197589 */ /* 0x000fe800000e0000 */
[----:B------:R-:W-:Y:S04]  /*9f50*/  SHFL.IDX PT, R63, R48, R12, 0x1c1f ;  /* 0x001c1f0c303f7589 */ /* 0x000fe800000e0000 */
[----:B------:R-:W1:Y:S04]  /*9f60*/  SHFL.IDX PT, R47, R47, R12, 0x1c1f ;  /* 0x001c1f0c2f2f7589 */ /* 0x000e6800000e0000 */
[----:B------:R-:W-:Y:S01]  /*9f70*/  SHFL.IDX PT, R75, R30, R12, 0x1c1f ;  /* 0x001c1f0c1e4b7589 */ /* 0x000fe200000e0000 */
[----:B0-----:R-:W-:-:S02]  /*9f80*/  SEL R64, R61, R66, P0 ;  /* 0x000000423d407207 */ /* 0x001fc40000000000 */
[----:B------:R-:W-:Y:S01]  /*9f90*/  SEL R66, R66, R61, P0 ;  /* 0x0000003d42427207 */ /* 0x000fe20000000000 */
[----:B------:R-:W-:Y:S04]  /*9fa0*/  SHFL.IDX PT, R79, R32, R12, 0x1c1f ;  /* 0x001c1f0c204f7589 */ /* 0x000fe800000e0000 */
[----:B------:R-:W-:Y:S04]  /*9fb0*/  SHFL.IDX PT, R44, R54, R12, 0x1c1f ;  /* 0x001c1f0c362c7589 */ /* 0x000fe800000e0000 */
[----:B------:R1:W-:Y:S04]  /*9fc0*/  SHFL.IDX PT, R40, R56, R12, 0x1c1f ;  /* 0x001c1f0c38287589 */ /* 0x0003e800000e0000 */
[----:B------:R-:W-:Y:S04]  /*9fd0*/  SHFL.IDX PT, R71, R28, R12, 0x1c1f ;  /* 0x001c1f0c1c477589 */ /* 0x000fe800000e0000 */
[----:B------:R-:W-:Y:S01]  /*9fe0*/  SHFL.IDX PT, R84, R41, R12, 0x1c1f ;  /* 0x001c1f0c29547589 */ /* 0x000fe200000e0000 */
[----:B-1----:R-:W-:-:S03]  /*9ff0*/  SEL R56, R47, R76, P0 ;  /* 0x0000004c2f387207 */ /* 0x002fc60000000000 */
[----:B------:R-:W0:Y:S04]  /*a000*/  SHFL.IDX PT, R49, R49, R12, 0x1c1f ;  /* 0x001c1f0c31317589 */ /* 0x000e2800000e0000 */
[----:B------:R-:W1:Y:S04]  /*a010*/  SHFL.IDX PT, R30, R53, R12, 0x1c1f ;  /* 0x001c1f0c351e7589 */ /* 0x000e6800000e0000 */
[----:B------:R-:W2:Y:S04]  /*a020*/  SHFL.IDX PT, R50, R50, R12, 0x1c1f ;  /* 0x001c1f0c32327589 */ /* 0x000ea800000e0000 */
[----:B------:R-:W3:Y:S04]  /*a030*/  SHFL.IDX PT, R29, R29, R12, 0x1c1f ;  /* 0x001c1f0c1d1d7589 */ /* 0x000ee800000e0000 */
[----:B------:R4:W-:Y:S04]  /*a040*/  SHFL.IDX PT, R80, R39, R12, 0x1c1f ;  /* 0x001c1f0c27507589 */ /* 0x0009e800000e0000 */
[----:B------:R-:W3:Y:S04]  /*a050*/  SHFL.IDX PT, R41, R52, R12, 0x1c1f ;  /* 0x001c1f0c34297589 */ /* 0x000ee800000e0000 */
[----:B------:R2:W3:Y:S01]  /*a060*/  SHFL.IDX PT, R103, R68, R12, 0x1c1f ;  /* 0x001c1f0c44677589 */ /* 0x0004e200000e0000 */
[----:B0-----:R-:W-:-:S02]  /*a070*/  SEL R61, R49, R72, P0 ;  /* 0x00000048313d7207 */ /* 0x001fc40000000000 */
[----:B----4-:R-:W-:Y:S01]  /*a080*/  SEL R39, R62, R65, P0 ;  /* 0x000000413e277207 */ /* 0x010fe20000000000 */
[----:B------:R-:W0:Y:S01]  /*a090*/  SHFL.IDX PT, R14, R31, R12, 0x1c1f ;  /* 0x001c1f0c1f0e7589 */ /* 0x000e2200000e0000 */
[----:B-1----:R-:W-:-:S03]  /*a0a0*/  SEL R53, R30, R77, P0 ;  /* 0x0000004d1e357207 */ /* 0x002fc60000000000 */
[----:B------:R-:W-:Y:S01]  /*a0b0*/  SHFL.IDX PT, R83, R38, R12, 0x1c1f ;  /* 0x001c1f0c26537589 */ /* 0x000fe200000e0000 */
[----:B--2---:R-:W-:Y:S02]  /*a0c0*/  SEL R54, R81, R50, P0 ;  /* 0x0000003251367207 */ /* 0x004fe40000000000 */
[----:B------:R-:W-:Y:S01]  /*a0d0*/  SEL R68, R70, R71, P0 ;  /* 0x0000004746447207 */ /* 0x000fe20000000000 */
[----:B------:R1:W-:Y:S01]  /*a0e0*/  SHFL.IDX PT, R91, R42, R12, 0x1c1f ;  /* 0x001c1f0c2a5b7589 */ /* 0x0003e200000e0000 */
[----:B------:R-:W-:Y:S02]  /*a0f0*/  SEL R52, R50, R81, P0 ;  /* 0x0000005132347207 */ /* 0x000fe40000000000 */
[----:B---3--:R-:W-:Y:S01]  /*a100*/  SEL R67, R29, R6, P0 ;  /* 0x000000061d437207 */ /* 0x008fe20000000000 */
[----:B------:R-:W-:Y:S01]  /*a110*/  SHFL.IDX PT, R99, R43, R12, 0x1c1f ;  /* 0x001c1f0c2b637589 */ /* 0x000fe200000e0000 */
[----:B------:R-:W-:Y:S02]  /*a120*/  SEL R70, R71, R70, P0 ;  /* 0x0000004647467207 */ /* 0x000fe40000000000 */
[----:B------:R-:W-:Y:S01]  /*a130*/  SEL R81, R27, R84, P0 ;  /* 0x000000541b517207 */ /* 0x000fe20000000000 */
[----:B------:R-:W2:Y:S01]  /*a140*/  SHFL.IDX PT, R28, R51, R12, 0x1c1f ;  /* 0x001c1f0c331c7589 */ /* 0x000ea200000e0000 */
[----:B------:R-:W-:-:S02]  /*a150*/  SEL R50, R88, R41, P0 ;  /* 0x0000002958327207 */ /* 0x000fc40000000000 */
[----:B-1----:R-:W-:Y:S01]  /*a160*/  SEL R42, R95, R40, P0 ;  /* 0x000000285f2a7207 */ /* 0x002fe20000000000 */
[----:B------:R1:W3:Y:S01]  /*a170*/  SHFL.IDX PT, R26, R33, R12, 0x1c1f ;  /* 0x001c1f0c211a7589 */ /* 0x0002e200000e0000 */
[----:B------:R-:W-:Y:S02]  /*a180*/  SEL R40, R40, R95, P0 ;  /* 0x0000005f28287207 */ /* 0x000fe40000000000 */
[----:B------:R-:W-:Y:S01]  /*a190*/  SEL R48, R41, R88, P0 ;  /* 0x0000005829307207 */ /* 0x000fe20000000000 */
[----:B------:R-:W4:Y:S01]  /*a1a0*/  SHFL.IDX PT, R38, R57, R12, 0x1c1f ;  /* 0x001c1f0c39267589 */ /* 0x000f2200000e0000 */
[----:B------:R-:W-:Y:S02]  /*a1b0*/  SEL R95, R103, R96, P0 ;  /* 0x00000060675f7207 */ /* 0x000fe40000000000 */
[----:B0-----:R-:W-:Y:S01]  /*a1c0*/  SEL R71, R14, R7, P0 ;  /* 0x000000070e477207 */ /* 0x001fe20000000000 */
[----:B------:R-:W0:Y:S01]  /*a1d0*/  SHFL.IDX PT, R97, R59, R12, 0x1c1f ;  /* 0x001c1f0c3b617589 */ /* 0x000e2200000e0000 */
[----:B-1----:R-:W-:-:S03]  /*a1e0*/  SEL R33, R65, R62, P0 ;  /* 0x0000003e41217207 */ /* 0x002fc60000000000 */
[----:B------:R1:W-:Y:S01]  /*a1f0*/  SHFL.IDX PT, R92, R46, R12, 0x1c1f ;  /* 0x001c1f0c2e5c7589 */ /* 0x0003e200000e0000 */
[----:B------:R-:W-:Y:S02]  /*a200*/  SEL R62, R60, R63, P0 ;  /* 0x0000003f3c3e7207 */ /* 0x000fe40000000000 */
[----:B------:R-:W-:Y:S01]  /*a210*/  SEL R60, R63, R60, P0 ;  /* 0x0000003c3f3c7207 */ /* 0x000fe20000000000 */
[----:B------:R-:W-:Y:S01]  /*a220*/  SHFL.IDX PT, R31, R45, R12, 0x1c1f ;  /* 0x001c1f0c2d1f7589 */ /* 0x000fe200000e0000 */
[----:B------:R-:W-:Y:S02]  /*a230*/  SEL R63, R72, R49, P0 ;  /* 0x00000031483f7207 */ /* 0x000fe40000000000 */
[----:B------:R-:W-:Y:S01]  /*a240*/  SEL R65, R6, R29, P0 ;  /* 0x0000001d06417207 */ /* 0x000fe20000000000 */
[----:B------:R3:W0:Y:S01]  /*a250*/  SHFL.IDX PT, R32, R55, R12, 0x1c1f ;  /* 0x001c1f0c37207589 */ /* 0x00062200000e0000 */
[----:B------:R-:W-:Y:S02]  /*a260*/  SEL R72, R74, R75, P0 ;  /* 0x0000004b4a487207 */ /* 0x000fe40000000000 */
[----:B-1----:R-:W-:Y:S01]  /*a270*/  SEL R46, R93, R44, P0 ;  /* 0x0000002c5d2e7207 */ /* 0x002fe20000000000 */
[----:B------:R1:W0:Y:S01]  /*a280*/  SHFL.IDX PT, R105, R58, R12, 0x1c1f ;  /* 0x001c1f0c3a697589 */ /* 0x00022200000e0000 */
[----:B------:R-:W-:-:S02]  /*a290*/  SEL R44, R44, R93, P0 ;  /* 0x0000005d2c2c7207 */ /* 0x000fc40000000000 */
[----:B------:R-:W-:Y:S01]  /*a2a0*/  SEL R93, R96, R103, P0 ;  /* 0x00000067605d7207 */ /* 0x000fe20000000000 */
[----:B------:R4:W0:Y:S01]  /*a2b0*/  SHFL.IDX PT, R107, R69, R12, 0x1c1f ;  /* 0x001c1f0c456b7589 */ /* 0x00082200000e0000 */
[----:B--2---:R-:W-:Y:S01]  /*a2c0*/  SEL R59, R73, R28, P0 ;  /* 0x0000001c493b7207 */ /* 0x004fe20000000000 */
[----:B------:R-:W-:Y:S01]  /*a2d0*/  IMAD.U32 R103, RZ, RZ, UR8 ;  /* 0x00000008ff677e24 */ /* 0x000fe2000f8e00ff */
[----:B---3--:R-:W-:Y:S01]  /*a2e0*/  SEL R55, R77, R30, P0 ;  /* 0x0000001e4d377207 */ /* 0x008fe20000000000 */
[----:B------:R-:W-:Y:S01]  /*a2f0*/  ULDC.64 UR8, c[0x0][0xc08] ;  /* 0x0003020000087ab9 */ /* 0x000fe20000000a00 */
[----:B------:R-:W-:Y:S02]  /*a300*/  SEL R77, R15, R80, P0 ;  /* 0x000000500f4d7207 */ /* 0x000fe40000000000 */
[----:B-1----:R-:W-:Y:S02]  /*a310*/  SEL R58, R76, R47, P0 ;  /* 0x0000002f4c3a7207 */ /* 0x002fe40000000000 */
[----:B------:R-:W-:-:S02]  /*a320*/  SEL R76, R78, R79, P0 ;  /* 0x0000004f4e4c7207 */ /* 0x000fc40000000000 */
[----:B------:R-:W-:Y:S02]  /*a330*/  SEL R78, R79, R78, P0 ;  /* 0x0000004e4f4e7207 */ /* 0x000fe40000000000 */
[----:B------:R-:W-:Y:S02]  /*a340*/  SEL R79, R80, R15, P0 ;  /* 0x0000000f504f7207 */ /* 0x000fe40000000000 */
[----:B----4-:R-:W-:Y:S02]  /*a350*/  SEL R69, R7, R14, P0 ;  /* 0x0000000e07457207 */ /* 0x010fe40000000000 */
        /* <DEDUP_REMOVED lines=10> */
[----:B0-----:R-:W-:Y:S02]  /*a400*/  SEL R43, R94, R97, P0 ;  /* 0x000000615e2b7207 */ /* 0x001fe40000000000 */
        /* <DEDUP_REMOVED lines=12> */
[----:B------:R-:W-:Y:S02]  /*a4d0*/  F2FP.BF16.F32.PACK_AB R4, R65, R64 ;  /* 0x000000404104723e */ /* 0x000fe400000010ff */
[----:B------:R-:W-:Y:S02]  /*a4e0*/  F2FP.BF16.F32.PACK_AB R5, R63, R62 ;  /* 0x0000003e3f05723e */ /* 0x000fe400000010ff */
[----:B------:R-:W-:Y:S02]  /*a4f0*/  F2FP.BF16.F32.PACK_AB R6, R67, R66 ;  /* 0x000000424306723e */ /* 0x000fe400000010ff */
[----:B------:R-:W-:-:S02]  /*a500*/  F2FP.BF16.F32.PACK_AB R7, R61, R60 ;  /* 0x0000003c3d07723e */ /* 0x000fc400000010ff */
[----:B------:R-:W-:Y:S02]  /*a510*/  SEL R86, R25, R86, P0 ;  /* 0x0000005619567207 */ /* 0x000fe40000000000 */
[----:B------:R-:W-:Y:S01]  /*a520*/  SEL R87, R24, R87, P0 ;  /* 0x0000005718577207 */ /* 0x000fe20000000000 */
[----:B------:R0:W-:Y:S01]  /*a530*/  STSM.16.M88.4 [R8], R4 ;  /* 0x0000000408007844 */ /* 0x0001e20000000200 */
[----:B------:R-:W-:Y:S02]  /*a540*/  F2FP.BF16.F32.PACK_AB R12, R69, R68 ;  /* 0x00000044450c723e */ /* 0x000fe400000010ff */
[----:B------:R-:W-:Y:S02]  /*a550*/  F2FP.BF16.F32.PACK_AB R13, R59, R58 ;  /* 0x0000003a3b0d723e */ /* 0x000fe400000010ff */
[----:B------:R-:W-:Y:S02]  /*a560*/  F2FP.BF16.F32.PACK_AB R14, R71, R70 ;  /* 0x00000046470e723e */ /* 0x000fe400000010ff */
[----:B------:R-:W-:-:S02]  /*a570*/  F2FP.BF16.F32.PACK_AB R15, R57, R56 ;  /* 0x00000038390f723e */ /* 0x000fc400000010ff */
[----:B------:R-:W-:Y:S02]  /*a580*/  F2FP.BF16.F32.PACK_AB R24, R73, R72 ;  /* 0x000000484918723e */ /* 0x000fe400000010ff */
[----:B------:R-:W-:Y:S01]  /*a590*/  F2FP.BF16.F32.PACK_AB R25, R55, R54 ;  /* 0x000000363719723e */ /* 0x000fe200000010ff */
[----:B------:R1:W-:Y:S01]  /*a5a0*/  STSM.16.M88.4 [R9], R12 ;  /* 0x0000000c09007844 */ /* 0x0003e20000000200 */
[----:B------:R-:W-:Y:S02]  /*a5b0*/  F2FP.BF16.F32.PACK_AB R26, R75, R74 ;  /* 0x0000004a4b1a723e */ /* 0x000fe400000010ff */
[----:B------:R-:W-:Y:S02]  /*a5c0*/  F2FP.BF16.F32.PACK_AB R27, R53, R52 ;  /* 0x00000034351b723e */ /* 0x000fe400000010ff */
[----:B------:R-:W-:Y:S02]  /*a5d0*/  F2FP.BF16.F32.PACK_AB R28, R77, R76 ;  /* 0x0000004c4d1c723e */ /* 0x000fe400000010ff */
[----:B------:R-:W-:Y:S01]  /*a5e0*/  F2FP.BF16.F32.PACK_AB R29, R51, R50 ;  /* 0x00000032331d723e */ /* 0x000fe200000010ff */
[----:B------:R2:W-:Y:S01]  /*a5f0*/  STSM.16.M88.4 [R10], R24 ;  /* 0x000000180a007844 */ /* 0x0005e20000000200 */
[----:B------:R-:W-:-:S02]  /*a600*/  F2FP.BF16.F32.PACK_AB R30, R79, R78 ;  /* 0x0000004e4f1e723e */ /* 0x000fc400000010ff */
[----:B------:R-:W-:Y:S02]  /*a610*/  F2FP.BF16.F32.PACK_AB R31, R49, R48 ;  /* 0x00000030311f723e */ /* 0x000fe400000010ff */
[----:B------:R-:W-:Y:S02]  /*a620*/  SEL R92, R102, R105, P0 ;  /* 0x00000069665c7207 */ /* 0x000fe40000000000 */
[----:B------:R-:W-:Y:S01]  /*a630*/  SEL R94, R105, R102, P0 ;  /* 0x00000066695e7207 */ /* 0x000fe20000000000 */
[----:B------:R3:W-:Y:S01]  /*a640*/  STSM.16.M88.4 [R11], R28 ;  /* 0x0000001c0b007844 */ /* 0x0007e20000000200 */
[----:B------:R-:W-:Y:S01]  /*a650*/  SEL R38, R104, R107, P0 ;  /* 0x0000006b68267207 */ /* 0x000fe20000000000 */
[----:B------:R-:W-:Y:S01]  /*a660*/  IMAD.U32 R102, RZ, RZ, UR7 ;  /* 0x00000007ff667e24 */ /* 0x000fe2000f8e00ff */
[----:B------:R-:W-:Y:S02]  /*a670*/  SEL R32, R107, R104, P0 ;  /* 0x000000686b207207 */ /* 0x000fe40000000000 */
[----:B0-----:R-:W-:-:S02]  /*a680*/  F2FP.BF16.F32.PACK_AB R4, R81, R80 ;  /* 0x000000505104723e */ /* 0x001fc400000010ff */
[----:B------:R-:W-:Y:S02]  /*a690*/  F2FP.BF16.F32.PACK_AB R5, R47, R46 ;  /* 0x0000002e2f05723e */ /* 0x000fe400000010ff */
[----:B------:R-:W-:Y:S02]  /*a6a0*/  F2FP.BF16.F32.PACK_AB R6, R83, R82 ;  /* 0x000000525306723e */ /* 0x000fe400000010ff */
[----:B------:R-:W-:Y:S02]  /*a6b0*/  F2FP.BF16.F32.PACK_AB R7, R45, R44 ;  /* 0x0000002c2d07723e */ /* 0x000fe400000010ff */
[----:B------:R-:W-:Y:S02]  /*a6c0*/  F2FP.BF16.F32.PACK_AB R8, R85, R84 ;  /* 0x000000545508723e */ /* 0x000fe400000010ff */
[----:B-1----:R-:W-:Y:S01]  /*a6d0*/  F2FP.BF16.F32.PACK_AB R9, R43, R42 ;  /* 0x0000002a2b09723e */ /* 0x002fe200000010ff */
[----:B------:R-:W-:Y:S01]  /*a6e0*/  STSM.16.M88.4 [R34], R4 ;  /* 0x0000000422007844 */ /* 0x000fe20000000200 */
[----:B--2---:R-:W-:-:S02]  /*a6f0*/  F2FP.BF16.F32.PACK_AB R10, R87, R86 ;  /* 0x00000056570a723e */ /* 0x004fc400000010ff */
[----:B---3--:R-:W-:Y:S02]  /*a700*/  F2FP.BF16.F32.PACK_AB R11, R41, R40 ;  /* 0x00000028290b723e */ /* 0x008fe400000010ff */
[----:B------:R-:W-:Y:S02]  /*a710*/  F2FP.BF16.F32.PACK_AB R12, R89, R88 ;  /* 0x00000058590c723e */ /* 0x000fe400000010ff */
[----:B------:R-:W-:Y:S01]  /*a720*/  F2FP.BF16.F32.PACK_AB R13, R93, R92 ;  /* 0x0000005c5d0d723e */ /* 0x000fe200000010ff */
[----:B------:R0:W-:Y:S01]  /*a730*/  STSM.16.M88.4 [R37], R8 ;  /* 0x0000000825007844 */ /* 0x0001e20000000200 */
[----:B------:R-:W-:Y:S02]  /*a740*/  F2FP.BF16.F32.PACK_AB R14, R91, R90 ;  /* 0x0000005a5b0e723e */ /* 0x000fe400000010ff */
[----:B------:R-:W-:Y:S02]  /*a750*/  F2FP.BF16.F32.PACK_AB R15, R95, R94 ;  /* 0x0000005e5f0f723e */ /* 0x000fe400000010ff */
[----:B------:R-:W-:-:S02]  /*a760*/  F2FP.BF16.F32.PACK_AB R24, R97, R96 ;  /* 0x000000606118723e */ /* 0x000fc400000010ff */
[----:B------:R-:W-:Y:S01]  /*a770*/  F2FP.BF16.F32.PACK_AB R25, R39, R38 ;  /* 0x000000262719723e */ /* 0x000fe200000010ff */
[----:B------:R1:W-:Y:S01]  /*a780*/  STSM.16.M88.4 [R100], R12 ;  /* 0x0000000c64007844 */ /* 0x0003e20000000200 */
[----:B------:R-:W-:Y:S02]  /*a790*/  F2FP.BF16.F32.PACK_AB R26, R99, R98 ;  /* 0x00000062631a723e */ /* 0x000fe400000010ff */
[----:B------:R-:W-:Y:S02]  /*a7a0*/  F2FP.BF16.F32.PACK_AB R27, R33, R32 ;  /* 0x00000020211b723e */ /* 0x000fe400000010ff */
[----:B------:R-:W-:-:S03]  /*a7b0*/  ISETP.NE.U32.AND P0, PT, RZ, UR10, PT ;  /* 0x0000000aff007c0c */ /* 0x000fc6000bf05070 */
[----:B------:R1:W-:Y:S01]  /*a7c0*/  STSM.16.M88.4 [R101], R24 ;  /* 0x0000001865007844 */ /* 0x0003e20000000200 */
[----:B------:R-:W-:Y:S01]  /*a7d0*/  BAR.SYNC.DEFER_BLOCKING 0x1, 0x100 ;  /* 0x0044000000007b1d */ /* 0x000fe20000010000 */
[----:B------:R-:W-:-:S07]  /*a7e0*/  ISETP.NE.AND.EX P0, PT, RZ, UR11, PT, P0 ;  /* 0x0000000bff007c0c */ /* 0x000fce000bf05300 */
[----:B0-----:R-:W0:Y:S06]  /*a7f0*/  LDC R37, c[0x0][0xbe8] ;  /* 0x0002fa00ff257b82 */ /* 0x001e2c0000000800 */
[----:B------:R-:W2:Y:S01]  /*a800*/  @P0 LDG.E R28, desc[UR50][R102.64] ;  /* 0x00000032661c0981 */ /* 0x000ea2000c1e1900 */
[----:B------:R-:W-:-:S04]  /*a810*/  UISETP.NE.U32.AND UP0, UPT, UR8, URZ, UPT ;  /* 0x0000003f0800728c */ /* 0x000fc8000bf05070 */
[----:B------:R-:W-:Y:S01]  /*a820*/  UISETP.NE.AND.EX UP0, UPT, UR9, URZ, UPT, UP0 ;  /* 0x0000003f0900728c */ /* 0x000fe2000bf05300 */
[----:B0-----:R-:W-:-:S05]  /*a830*/  ISETP.NE.AND P1, PT, R37, 0x1, PT ;  /* 0x000000012500780c */ /* 0x001fca0003f25270 */
[----:B------:R-:W-:-:S05]  /*a840*/  PLOP3.LUT P4, PT, PT, PT, UP0, 0x80, 0x0 ;  /* 0x000000000000781c */ /* 0x000fca0003f8f008 */
[----:B------:R-:W-:-:S03]  /*a850*/  @UP0 UIADD3 UR8, UP1, UR4, UR8, URZ ;  /* 0x0000000804080290 */ /* 0x000fc6000ff3e03f */
[----:B------:R-:W0:Y:S01]  /*a860*/  @P1 LDC R6, c[0x0][0xbec] ;  /* 0x0002fb00ff061b82 */ /* 0x000e220000000800 */
[----:B------:R-:W-:Y:S02]  /*a870*/  @UP0 UIADD3.X UR9, UR12, UR9, URZ, UP1, !UPT ;  /* 0x000000090c090290 */ /* 0x000fe40008ffe43f */
[----:B------:R-:W-:Y:S01]  /*a880*/  UISETP.GT.AND UP1, UPT, UR44, 0x1, UPT ;  /* 0x000000012c00788c */ /* 0x000fe2000bf24270 */
[----:B------:R-:W-:Y:S01]  /*a890*/  IMAD.U32 R4, RZ, RZ, UR8 ;  /* 0x00000008ff047e24 */ /* 0x000fe2000f8e00ff */
[----:B------:R-:W-:Y:S01]  /*a8a0*/  ULDC UR4, c[0x0][0xa88] ;  /* 0x0002a20000047ab9 */ /* 0x000fe20000000800 */
[----:B------:R-:W-:Y:S01]  /*a8b0*/  UMOV UR16, 0x9b8 ;  /* 0x000009b800107882 */ /* 0x000fe20000000000 */
[----:B------:R-:W-:Y:S01]  /*a8c0*/  IMAD.U32 R34, RZ, RZ, UR4 ;  /* 0x00000004ff227e24 */ /* 0x000fe2000f8e00ff */
[----:B------:R-:W3:Y:S01]  /*a8d0*/  @P1 LDC R9, c[0x0][0xbf0] ;  /* 0x0002fc00ff091b82 */ /* 0x000ee20000000800 */
[----:B------:R-:W-:Y:S01]  /*a8e0*/  USEL UR16, UR16, 0x978, UP1 ;  /* 0x0000097810107887 */ /* 0x000fe20008800000 */
[----:B------:R-:W-:Y:S01]  /*a8f0*/  IMAD.U32 R5, RZ, RZ, UR9 ;  /* 0x00000009ff057e24 */ /* 0x000fe2000f8e00ff */
[----:B------:R-:W-:-:S04]  /*a900*/  UISETP.NE.U32.AND UP0, UPT, UR10, URZ, UPT ;  /* 0x0000003f0a00728c */ /* 0x000fc8000bf05070 */
[----:B------:R4:W5:Y:S01]  /*a910*/  @P4 LDG.E R34, desc[UR50][R4.64] ;  /* 0x0000003204224981 */ /* 0x000962000c1e1900 */
[----:B------:R-:W-:Y:S01]  /*a920*/  UISETP.NE.AND.EX UP0, UPT, UR11, URZ, UPT, UP0 ;  /* 0x0000003f0b00728c */ /* 0x000fe2000bf05300 */
[----:B------:R-:W-:Y:S01]  /*a930*/  UMOV UR4, URZ ;  /* 0x0000003f00047c82 */ /* 0x000fe20008000000 */
[----:B------:R-:W-:-:S03]  /*a940*/  USEL UR7, UR40, URZ, UP1 ;  /* 0x0000003f28077287 */ /* 0x000fc60008800000 */
[----:B------:R-:W-:Y:S01]  /*a950*/  ULDC.64 UR10, c[0x0][UR16+0x218] ;  /* 0x00008600100a7abb */ /* 0x000fe20008000a00 */
[----:B------:R-:W-:Y:S01]  /*a960*/  ULDC.64 UR14, c[0x0][UR16+0x228] ;  /* 0x00008a00100e7abb */ /* 0x000fe20008000a00 */
[----:B------:R-:W-:Y:S01]  /*a970*/  USEL UR37, UR37, URZ, !UP0 ;  /* 0x0000003f25257287 */ /* 0x000fe2000c000000 */
[----:B----4-:R-:W-:Y:S01]  /*a980*/  IMAD.U32 R4, RZ, RZ, UR39 ;  /* 0x00000027ff047e24 */ /* 0x010fe2000f8e00ff */
[----:B------:R-:W-:Y:S01]  /*a990*/  ULDC.64 UR12, c[0x0][UR16+0x220] ;  /* 0x00008800100c7abb */ /* 0x000fe20008000a00 */
[----:B------:R-:W-:Y:S02]  /*a9a0*/  UIMAD.WIDE.U32 UR8, UR10, UR41, URZ ;  /* 0x000000290a0872a5 */ /* 0x000fe4000f8e003f */
[----:B------:R-:W-:Y:S01]  /*a9b0*/  IMAD R11, R4, 0x80, R219 ;  /* 0x00000080040b7824 */ /* 0x000fe200078e02db */
[----:B------:R-:W-:Y:S02]  /*a9c0*/  UIMAD.WIDE.U32 UR18, UR14, UR7, URZ ;  /* 0x000000070e1272a5 */ /* 0x000fe4000f8e003f */
[----:B------:R-:W-:Y:S01]  /*a9d0*/  UIMAD UR10, UR11, UR41, URZ ;  /* 0x000000290b0a72a4 */ /* 0x000fe2000f8e023f */
[----:B0-----:R-:W-:Y:S01]  /*a9e0*/  @P1 IMAD.HI.U32 R4, R11, R6, RZ ;  /* 0x000000060b041227 */ /* 0x001fe200078e00ff */
[----:B------:R-:W-:Y:S01]  /*a9f0*/  UIMAD UR14, UR15, UR7, URZ ;  /* 0x000000070f0e72a4 */ /* 0x000fe2000f8e023f */
[----:B------:R-:W-:Y:S01]  /*aa00*/  MOV R7, R11 ;  /* 0x0000000b00077202 */ /* 0x000fe20000000f00 */
[----:B------:R-:W-:Y:S01]  /*aa10*/  USEL UR38, UR38, URZ, !UP0 ;  /* 0x0000003f26267287 */ /* 0x000fe2000c000000 */
[----:B------:R-:W-:Y:S01]  /*aa20*/  IMAD.U32 R5, RZ, RZ, UR19 ;  /* 0x00000013ff057e24 */ /* 0x000fe2000f8e00ff */
[----:B------:R-:W-:Y:S01]  /*aa30*/  UIMAD UR7, UR13, UR37, URZ ;  /* 0x000000250d0772a4 */ /* 0x000fe2000f8e023f */
[----:B---3--:R-:W-:Y:S01]  /*aa40*/  @P1 SHF.R.U32.HI R7, RZ, R9, R4 ;  /* 0x00000009ff071219 */ /* 0x008fe20000011604 */
[----:B------:R-:W-:Y:S01]  /*aa50*/  UIADD3 UR9, UR9, UR10, URZ ;  /* 0x0000000a09097290 */ /* 0x000fe2000fffe03f */
[----:B------:R-:W-:Y:S01]  /*aa60*/  IMAD.U32 R4, RZ, RZ, UR18 ;  /* 0x00000012ff047e24 */ /* 0x000fe2000f8e00ff */
[----:B------:R-:W-:Y:S01]  /*aa70*/  UIMAD.WIDE.U32 UR10, UR12, UR37, URZ ;  /* 0x000000250c0a72a5 */ /* 0x000fe2000f8e003f */
[--C-:B------:R-:W-:Y:S01]  /*aa80*/  SHF.R.S32.HI R5, RZ, 0x1f, R7.reuse ;  /* 0x0000001fff057819 */ /* 0x100fe20000011407 */
[----:B------:R-:W-:Y:S01]  /*aa90*/  UIMAD UR7, UR12, UR38, UR7 ;  /* 0x000000260c0772a4 */ /* 0x000fe2000f8e0207 */
[----:B------:R-:W-:Y:S01]  /*aaa0*/  IMAD.MOV R6, RZ, RZ, -R7 ;  /* 0x000000ffff067224 */ /* 0x000fe200078e0a07 */
[----:B------:R-:W-:-:S02]  /*aab0*/  UIADD3 UR14, UR19, UR14, URZ ;  /* 0x0000000e130e7290 */ /* 0x000fc4000fffe03f */
[----:B------:R-:W-:Y:S01]  /*aac0*/  UIADD3 UR7, UR11, UR7, URZ ;  /* 0x000000070b077290 */ /* 0x000fe2000fffe03f */
[----:B------:R-:W-:-:S03]  /*aad0*/  IMAD R9, R37, R6, R11 ;  /* 0x0000000625097224 */ /* 0x000fc600078e020b */
[----:B------:R-:W-:Y:S02]  /*aae0*/  IMAD.U32 R8, RZ, RZ, UR14 ;  /* 0x0000000eff087e24 */ /* 0x000fe4000f8e00ff */
[----:B------:R-:W-:Y:S02]  /*aaf0*/  SHF.R.S32.HI R6, RZ, 0x1f, R9 ;  /* 0x0000001fff067819 */ /* 0x000fe40000011409 */
[----:B--2---:R-:W-:-:S13]  /*ab00*/  @P0 R2UR UR4, R28 ;  /* 0x000000001c0402ca */ /* 0x004fda00000e0000 */
[----:B------:R-:W-:Y:S02]  /*ab10*/  UIADD3 UR8, UP0, UP2, UR10, UR8, UR4 ;  /* 0x000000080a087290 */ /* 0x000fe4000fa1e004 */
[----:B------:R-:W-:Y:S01]  /*ab20*/  USHF.R.S32.HI UR12, URZ, 0x1f, UR4 ;  /* 0x0000001f3f0c7899 */ /* 0x000fe20008011404 */
[----:B------:R-:W-:Y:S01]  /*ab30*/  ULDC.64 UR10, c[0x0][0xba8] ;  /* 0x0002ea00000a7ab9 */ /* 0x000fe20000000a00 */
[----:B------:R-:W-:Y:S02]  /*ab40*/  @!UP1 ULDC UR10, c[0x0][0xb50] ;  /* 0x0002d400000a9ab9 */ /* 0x000fe40000000800 */
[----:B------:R-:W-:Y:S01]  /*ab50*/  UIADD3.X UR7, UR7, UR9, UR12, UP0, UP2 ;  /* 0x0000000907077290 */ /* 0x000fe200087e440c */
[----:B------:R-:W-:Y:S01]  /*ab60*/  IADD3 R4, P2, P3, R7, UR8, R4 ;  /* 0x0000000807047c10 */ /* 0x000fe2000fb5e004 */
[----:B------:R-:W-:Y:S01]  /*ab70*/  @!UP1 ULDC UR11, c[0x0][0xb54] ;  /* 0x0002d500000b9ab9 */ /* 0x000fe20000000800 */
[----:B------:R-:W-:Y:S02]  /*ab80*/  ULDC.64 UR8, c[0x0][UR16+0x210] ;  /* 0x0000840010087abb */ /* 0x000fe40008000a00 */
[----:B------:R-:W-:Y:S01]  /*ab90*/  IMAD R7, R9, UR9, RZ ;  /* 0x0000000909077c24 */ /* 0x000fe2000f8e02ff */
[----:B------:R-:W-:-:S03]  /*aba0*/  IADD3.X R5, R5, UR7, R8, P2, P3 ;  /* 0x0000000705057c10 */ /* 0x000fc600097e6408 */
[----:B------:R-:W-:Y:S02]  /*abb0*/  IMAD R7, R6, UR8, R7 ;  /* 0x0000000806077c24 */ /* 0x000fe4000f8e0207 */
[----:B------:R-:W-:-:S04]  /*abc0*/  IMAD.WIDE.U32 R4, R9, UR8, R4 ;  /* 0x0000000809047c25 */ /* 0x000fc8000f8e0004 */
[----:B------:R-:W-:Y:S01]  /*abd0*/  IMAD.IADD R5, R5, 0x1, R7 ;  /* 0x0000000105057824 */ /* 0x000fe200078e0207 */
[----:B------:R-:W-:-:S04]  /*abe0*/  LEA R8, P2, R4, UR10, 0x2 ;  /* 0x0000000a04087c11 */ /* 0x000fc8000f8410ff */
[----:B------:R-:W-:Y:S01]  /*abf0*/  LEA.HI.X R10, R4, UR11, R5, 0x2, P2 ;  /* 0x0000000b040a7c11 */ /* 0x000fe200090f1405 */
[----:B-1----:R-:W-:Y:S08]  /*ac00*/  @P4 BRA `(.L_x_254) ;  /* 0x0000000000104947 */ /* 0x002ff00003800000 */
[----:B------:R-:W-:Y:S05]  /*ac10*/  @!P0 BRA `(.L_x_254) ;  /* 0x00000000000c8947 */ /* 0x000fea0003800000 */
[----:B------:R-:W2:Y:S04]  /*ac20*/  LDG.E R5, desc[UR50][R102.64] ;  /* 0x0000003266057981 */ /* 0x000ea8000c1e1900 */
[----:B-----5:R-:W2:Y:S02]  /*ac30*/  LDG.E R34, desc[UR50][R102.64+0x4] ;  /* 0x0000043266227981 */ /* 0x020ea4000c1e1900 */
[----:B--2---:R-:W-:-:S07]  /*ac40*/  IMAD.IADD R34, R34, 0x1, -R5 ;  /* 0x0000000122227824 */ /* 0x004fce00078e0a05 */
.L_x_254:
[----:B------:R-:W-:Y:S01]  /*ac50*/  IMAD.U32 R13, RZ, RZ, UR39 ;  /* 0x00000027ff0d7e24 */ /* 0x000fe2000f8e00ff */
[----:B------:R-:W-:Y:S01]  /*ac60*/  SHFL.IDX PT, R4, R8, RZ, 0x1c1f ;  /* 0x001c1fff08047589 */ /* 0x000fe200000e0000 */
[----:B-----5:R-:W-:Y:S01]  /*ac70*/  IMAD R34, R34, R37, RZ ;  /* 0x0000002522227224 */ /* 0x020fe200078e02ff */
[----:B------:R-:W-:Y:S01]  /*ac80*/  LOP3.LUT P0, RZ, R201, 0x3, RZ, 0xc0, !PT ;  /* 0x00000003c9ff7812 */ /* 0x000fe2000780c0ff */
[----:B------:R-:W-:Y:S01]  /*ac90*/  IMAD R13, R13, 0x80, R218 ;  /* 0x000000800d0d7824 */ /* 0x000fe200078e02da */
[----:B------:R-:W0:Y:S01]  /*aca0*/  SHFL.IDX PT, R5, R10, RZ, 0x1c1f ;  /* 0x001c1fff0a057589 */ /* 0x000e2200000e0000 */
[----:B------:R-:W-:Y:S02]  /*acb0*/  PLOP3.LUT P3, PT, PT, PT, UP1, 0x80, 0x0 ;  /* 0x000000000000781c */ /* 0x000fe40003f6f018 */
[C---:B------:R-:W-:Y:S01]  /*acc0*/  VIADD R9, R13.reuse, 0x8 ;  /* 0x000000080d097836 */ /* 0x040fe20000000000 */
[----:B------:R-:W-:Y:S01]  /*acd0*/  SHFL.IDX PT, R6, R8, 0x1, 0x1c1f ;  /* 0x003c1f0008067f89 */ /* 0x000fe200000e0000 */
[----:B------:R-:W-:-:S03]  /*ace0*/  ISETP.GE.OR P2, PT, R13, R34, P0 ;  /* 0x000000220d00720c */ /* 0x000fc60000746670 */
[----:B------:R-:W1:Y:S01]  /*acf0*/  SHFL.IDX PT, R7, R10, 0x1, 0x1c1f ;  /* 0x003c1f000a077f89 */ /* 0x000e6200000e0000 */
[----:B------:R-:W-:-:S09]  /*ad00*/  ISETP.GE.OR P0, PT, R9, R34, P0 ;  /* 0x000000220900720c */ /* 0x000fd20000706670 */
[----:B0-----:R0:W-:Y:S01]  /*ad10*/  @!P2 ST.E desc[UR50][R4.64], R3 ;  /* 0x000000030400a985 */ /* 0x0011e2000c101932 */
[----:B------:R-:W-:-:S03]  /*ad20*/  ISETP.GE.AND P2, PT, R13, R34, PT ;  /* 0x000000220d00720c */ /* 0x000fc60003f46270 */
[----:B-1----:R0:W-:Y:S01]  /*ad30*/  @!P0 ST.E desc[UR50][R6.64], R0 ;  /* 0x0000000006008985 */ /* 0x0021e2000c101932 */
[----:B------:R-:W-:Y:S01]  /*ad40*/  ISETP.GE.AND P0, PT, R9, R34, PT ;  /* 0x000000220900720c */ /* 0x000fe20003f06270 */
[----:B------:R-:W-:-:S12]  /*ad50*/  @P3 BRA `(.L_x_255) ;  /* 0x0000000800903947 */ /* 0x000fd80003800000 */
[----:B0-----:R-:W-:Y:S01]  /*ad60*/  IMAD R3, R200, 0x40, R2 ;  /* 0x00000040c8037824 */ /* 0x001fe200078e0202 */
[----:B------:R-:W0:Y:S01]  /*ad70*/  @P1 LDC R32, c[0x0][0xbec] ;  /* 0x0002fb00ff201b82 */ /* 0x000e220000000800 */
[----:B------:R-:W-:Y:S02]  /*ad80*/  ULDC.64 UR10, c[0x0][0xaa0] ;  /* 0x0002a800000a7ab9 */ /* 0x000fe40000000a00 */
[----:B------:R-:W-:-:S03]  /*ad90*/  IMAD.WIDE R20, R3, 0x2, R20 ;  /* 0x0000000203147825 */ /* 0x000fc600078e0214 */
[C---:B------:R-:W-:Y:S02]  /*ada0*/  IADD3 R9, P6, R20.reuse, 0x1000, RZ ;  /* 0x0000100014097810 */ /* 0x040fe40007fde0ff */
[C---:B------:R-:W-:Y:S02]  /*adb0*/  IADD3 R13, P5, R20.reuse, 0x2000, RZ ;  /* 0x00002000140d7810 */ /* 0x040fe40007fbe0ff */
[----:B------:R-:W-:Y:S02]  /*adc0*/  LOP3.LUT R8, R9, 0x380, RZ, 0xc0, !PT ;  /* 0x0000038009087812 */ /* 0x000fe400078ec0ff */
[C---:B------:R-:W-:Y:S02]  /*add0*/  IADD3 R25, P4, R20.reuse, 0x3000, RZ ;  /* 0x0000300014197810 */ /* 0x040fe40007f9e0ff */
[C---:B------:R-:W-:Y:S02]  /*ade0*/  IADD3 R29, P3, R20.reuse, 0x4000, RZ ;  /* 0x00004000141d7810 */ /* 0x040fe40007f7e0ff */
[----:B------:R-:W-:-:S02]  /*adf0*/  IADD3 R41, P2, R20, 0x5000, RZ ;  /* 0x0000500014297810 */ /* 0x000fc40007f5e0ff */
[C---:B------:R-:W-:Y:S02]  /*ae00*/  IADD3 R45, P0, R20.reuse, 0x6000, RZ ;  /* 0x00006000142d7810 */ /* 0x040fe40007f1e0ff */
[----:B------:R-:W-:Y:S02]  /*ae10*/  LOP3.LUT R5, R20, 0x380, RZ, 0xc0, !PT ;  /* 0x0000038014057812 */ /* 0x000fe400078ec0ff */
[----:B------:R-:W-:Y:S02]  /*ae20*/  SHF.R.U64 R8, R8, 0x3, RZ ;  /* 0x0000000308087819 */ /* 0x000fe400000012ff */
[----:B------:R-:W-:Y:S02]  /*ae30*/  LOP3.LUT R12, R13, 0x380, RZ, 0xc0, !PT ;  /* 0x000003800d0c7812 */ /* 0x000fe400078ec0ff */
[----:B------:R-:W-:Y:S02]  /*ae40*/  LOP3.LUT R24, R25, 0x380, RZ, 0xc0, !PT ;  /* 0x0000038019187812 */ /* 0x000fe400078ec0ff */
[----:B------:R-:W-:-:S02]  /*ae50*/  LOP3.LUT R28, R29, 0x380, RZ, 0xc0, !PT ;  /* 0x000003801d1c7812 */ /* 0x000fc400078ec0ff */
[----:B------:R-:W-:Y:S02]  /*ae60*/  LOP3.LUT R40, R41, 0x380, RZ, 0xc0, !PT ;  /* 0x0000038029287812 */ /* 0x000fe400078ec0ff */
[----:B------:R-:W-:Y:S02]  /*ae70*/  LOP3.LUT R44, R45, 0x380, RZ, 0xc0, !PT ;  /* 0x000003802d2c7812 */ /* 0x000fe400078ec0ff */
[----:B------:R-:W-:Y:S02]  /*ae80*/  SHF.R.U64 R5, R5, 0x3, RZ ;  /* 0x0000000305057819 */ /* 0x000fe400000012ff */
[----:B------:R-:W-:Y:S01]  /*ae90*/  LOP3.LUT R8, R8, R9, RZ, 0x3c, !PT ;  /* 0x0000000908087212 */ /* 0x000fe200078e3cff */
[----:B------:R-:W-:Y:S01]  /*aea0*/  IMAD.X R9, RZ, RZ, R21, P6 ;  /* 0x000000ffff097224 */ /* 0x000fe200030e0615 */
[----:B------:R-:W-:Y:S02]  /*aeb0*/  IADD3 R3, P6, R20, 0x7000, RZ ;  /* 0x0000700014037810 */ /* 0x000fe40007fde0ff */
[----:B------:R-:W-:-:S02]  /*aec0*/  SHF.R.U64 R12, R12, 0x3, RZ ;  /* 0x000000030c0c7819 */ /* 0x000fc400000012ff */
[----:B------:R-:W-:Y:S01]  /*aed0*/  SHF.R.U64 R24, R24, 0x3, RZ ;  /* 0x0000000318187819 */ /* 0x000fe200000012ff */
[--C-:B------:R-:W-:Y:S01]  /*aee0*/  IMAD.X R49, RZ, RZ, R21.reuse, P6 ;  /* 0x000000ffff317224 */ /* 0x100fe200030e0615 */
[----:B------:R-:W-:Y:S01]  /*aef0*/  SHF.R.U64 R28, R28, 0x3, RZ ;  /* 0x000000031c1c7819 */ /* 0x000fe200000012ff */
[----:B------:R-:W-:Y:S01]  /*af00*/  UIMAD UR7, UR12, UR10, URZ ;  /* 0x0000000a0c0772a4 */ /* 0x000fe2000f8e023f */
[----:B------:R-:W-:Y:S01]  /*af10*/  SHF.R.U64 R40, R40, 0x3, RZ ;  /* 0x0000000328287819 */ /* 0x000fe200000012ff */
[----:B------:R-:W-:Y:S01]  /*af20*/  UIMAD.WIDE.U32 UR8, UR4, UR10, URZ ;  /* 0x0000000a040872a5 */ /* 0x000fe2000f8e003f */
[----:B------:R-:W-:Y:S01]  /*af30*/  SHF.R.U64 R44, R44, 0x3, RZ ;  /* 0x000000032c2c7819 */ /* 0x000fe200000012ff */
[----:B------:R-:W-:Y:S01]  /*af40*/  IMAD.U32 R33, RZ, RZ, UR39 ;  /* 0x00000027ff217e24 */ /* 0x000fe2000f8e00ff */
[----:B------:R-:W-:Y:S01]  /*af50*/  LOP3.LUT R20, R5, R20, RZ, 0x3c, !PT ;  /* 0x0000001405147212 */ /* 0x000fe200078e3cff */
[----:B------:R-:W-:Y:S01]  /*af60*/  ULDC.64 UR12, c[0x0][0xaf0] ;  /* 0x0002bc00000c7ab9 */ /* 0x000fe20000000a00 */
[----:B------:R-:W-:Y:S01]  /*af70*/  LOP3.LUT R12, R12, R13, RZ, 0x3c, !PT ;  /* 0x0000000d0c0c7212 */ /* 0x000fe200078e3cff */
[----:B------:R-:W5:Y:S01]  /*af80*/  LD.E.128 R8, desc[UR50][R8.64] ;  /* 0x0000003208087980 */ /* 0x000f62000c101d00 */
[----:B------:R-:W-:Y:S01]  /*af90*/  LOP3.LUT R24, R24, R25, RZ, 0x3c, !PT ;  /* 0x0000001918187212 */ /* 0x000fe200078e3cff */
[--C-:B------:R-:W-:Y:S01]  /*afa0*/  IMAD.X R25, RZ, RZ, R21.reuse, P4 ;  /* 0x000000ffff197224 */ /* 0x100fe200020e0615 */
[----:B------:R-:W-:Y:S01]  /*afb0*/  LOP3.LUT R28, R28, R29, RZ, 0x3c, !PT ;  /* 0x0000001d1c1c7212 */ /* 0x000fe200078e3cff */
[--C-:B------:R-:W-:Y:S01]  /*afc0*/  IMAD.X R29, RZ, RZ, R21.reuse, P3 ;  /* 0x000000ffff1d7224 */ /* 0x100fe200018e0615 */
[----:B------:R-:W-:Y:S01]  /*afd0*/  LOP3.LUT R40, R40, R41, RZ, 0x3c, !PT ;  /* 0x0000002928287212 */ /* 0x000fe200078e3cff */
[--C-:B------:R-:W-:Y:S01]  /*afe0*/  IMAD.X R41, RZ, RZ, R21.reuse, P2 ;  /* 0x000000ffff297224 */ /* 0x100fe200010e0615 */
[----:B------:R-:W-:Y:S01]  /*aff0*/  LOP3.LUT R44, R44, R45, RZ, 0x3c, !PT ;  /* 0x0000002d2c2c7212 */ /* 0x000fe200078e3cff */
[----:B------:R-:W-:Y:S01]  /*b000*/  IMAD.X R45, RZ, RZ, R21, P0 ;  /* 0x000000ffff2d7224 */ /* 0x000fe200000e0615 */
[----:B------:R-:W-:Y:S01]  /*b010*/  IADD3.X R13, RZ, R21, RZ, P5, !PT ;  /* 0x00000015ff0d7210 */ /* 0x000fe20002ffe4ff */
[----:B------:R1:W5:Y:S01]  /*b020*/  LD.E.128 R4, desc[UR50][R20.64] ;  /* 0x0000003214047980 */ /* 0x000362000c101d00 */
[----:B------:R-:W-:Y:S01]  /*b030*/  LOP3.LUT R0, R3, 0x380, RZ, 0xc0, !PT ;  /* 0x0000038003007812 */ /* 0x000fe200078ec0ff */
[----:B------:R-:W-:-:S02]  /*b040*/  UIMAD UR7, UR4, UR11, UR7 ;  /* 0x0000000b040772a4 */ /* 0x000fc4000f8e0207 */
[----:B------:R-:W5:Y:S01]  /*b050*/  LD.E.128 R24, desc[UR50][R24.64] ;  /* 0x0000003218187980 */ /* 0x000f62000c101d00 */
[----:B------:R-:W-:-:S03]  /*b060*/  SHF.R.U64 R0, R0, 0x3, RZ ;  /* 0x0000000300007819 */ /* 0x000fc600000012ff */
[----:B------:R-:W5:Y:S01]  /*b070*/  LD.E.128 R12, desc[UR50][R12.64] ;  /* 0x000000320c0c7980 */ /* 0x000f62000c101d00 */
[----:B------:R-:W-:Y:S01]  /*b080*/  LOP3.LUT R48, R0, R3, RZ, 0x3c, !PT ;  /* 0x0000000300307212 */ /* 0x000fe200078e3cff */
[----:B-1----:R-:W1:Y:S01]  /*b090*/  @P1 LDC R21, c[0x0][0xbf0] ;  /* 0x0002fc00ff151b82 */ /* 0x002e620000000800 */
[----:B------:R-:W-:Y:S01]  /*b0a0*/  IMAD R0, R17, 0x20, R200 ;  /* 0x0000002011007824 */ /* 0x000fe200078e02c8 */
[----:B------:R-:W-:Y:S01]  /*b0b0*/  UIADD3 UR9, UR9, UR7, URZ ;  /* 0x0000000709097290 */ /* 0x000fe2000fffe03f */
[----:B------:R-:W5:Y:S01]  /*b0c0*/  LD.E.128 R28, desc[UR50][R28.64] ;  /* 0x000000321c1c7980 */ /* 0x000f62000c101d00 */
[----:B------:R-:W-:Y:S01]  /*b0d0*/  ULDC.64 UR10, c[0x0][0xae8] ;  /* 0x0002ba00000a7ab9 */ /* 0x000fe20000000a00 */
[----:B------:R-:W-:Y:S01]  /*b0e0*/  IMAD R33, R33, 0x80, R0 ;  /* 0x0000008021217824 */ /* 0x000fe200078e0200 */
[----:B------:R-:W-:Y:S01]  /*b0f0*/  USHF.R.S32.HI UR4, URZ, 0x1f, UR37 ;  /* 0x0000001f3f047899 */ /* 0x000fe20008011425 */
[----:B------:R-:W5:Y:S01]  /*b100*/  LD.E.128 R40, desc[UR50][R40.64] ;  /* 0x0000003228287980 */ /* 0x000f62000c101d00 */
[----:B------:R-:W-:Y:S01]  /*b110*/  UIMAD.WIDE.U32 UR8, UR41, UR10, UR8 ;  /* 0x0000000a290872a5 */ /* 0x000fe2000f8e0008 */
[----:B0-----:R-:W-:Y:S01]  /*b120*/  @P1 IMAD.HI.U32 R0, R33, R32, RZ ;  /* 0x0000002021001227 */ /* 0x001fe200078e00ff */
[----:B------:R-:W-:Y:S01]  /*b130*/  UIMAD UR4, UR4, UR12, URZ ;  /* 0x0000000c040472a4 */ /* 0x000fe2000f8e023f */
[----:B------:R-:W5:Y:S01]  /*b140*/  LD.E.128 R44, desc[UR50][R44.64] ;  /* 0x000000322c2c7980 */ /* 0x000f62000c101d00 */
[----:B------:R-:W-:Y:S01]  /*b150*/  UIMAD UR9, UR41, UR11, UR9 ;  /* 0x0000000b290972a4 */ /* 0x000fe2000f8e0209 */
[----:B------:R-:W-:Y:S01]  /*b160*/  IMAD.MOV.U32 R3, RZ, RZ, R33 ;  /* 0x000000ffff037224 */ /* 0x000fe200078e0021 */
[----:B------:R-:W-:Y:S01]  /*b170*/  UIMAD UR4, UR37, UR13, UR4 ;  /* 0x0000000d250472a4 */ /* 0x000fe2000f8e0204 */
[----:B------:R-:W5:Y:S01]  /*b180*/  LD.E.128 R48, desc[UR50][R48.64] ;  /* 0x0000003230307980 */ /* 0x000f62000c101d00 */
[----:B------:R-:W-:Y:S01]  /*b190*/  UIMAD.WIDE.U32 UR8, UR37, UR12, UR8 ;  /* 0x0000000c250872a5 */ /* 0x000fe2000f8e0008 */
[----:B------:R-:W-:Y:S01]  /*b1a0*/  ULDC.64 UR10, c[0x0][0xae0] ;  /* 0x0002b800000a7ab9 */ /* 0x000fe20000000a00 */
[----:B------:R-:W-:Y:S01]  /*b1b0*/  @!PT LDS RZ, [RZ] ;  /* 0x00000000fffff984 */ /* 0x000fe20000000800 */
[----:B------:R-:W-:Y:S01]  /*b1c0*/  @!PT LDS RZ, [RZ] ;  /* 0x00000000fffff984 */ /* 0x000fe20000000800 */
[----:B------:R-:W-:Y:S01]  /*b1d0*/  @!PT LDS RZ, [RZ] ;  /* 0x00000000fffff984 */ /* 0x000fe20000000800 */
[----:B------:R-:W-:Y:S01]  /*b1e0*/  @!PT LDS RZ, [RZ] ;  /* 0x00000000fffff984 */ /* 0x000fe20000000800 */
[----:B------:R0:W-:Y:S06]  /*b1f0*/  MEMBAR.ALL.CTA ;  /* 0x0000000000007992 */ /* 0x0001ec0000008000 */
[----:B0-----:R-:W0:Y:S01]  /*b200*/  FENCE.VIEW.ASYNC.S ;  /* 0x00000000000073c6 */ /* 0x001e220000000000 */
[----:B------:R-:W-:Y:S01]  /*b210*/  UIADD3 UR4, UR9, UR4, URZ ;  /* 0x0000000409047290 */ /* 0x000fe2000fffe03f */
[----:B-1----:R-:W-:-:S04]  /*b220*/  @P1 SHF.R.U32.HI R3, RZ, R21, R0 ;  /* 0x00000015ff031219 */ /* 0x002fc80000011600 */
[--C-:B------:R-:W-:Y:S01]  /*b230*/  SHF.R.S32.HI R0, RZ, 0x1f, R3.reuse ;  /* 0x0000001fff007819 */ /* 0x100fe20000011403 */
[----:B------:R-:W-:Y:S02]  /*b240*/  IMAD.MOV R32, RZ, RZ, -R3 ;  /* 0x000000ffff207224 */ /* 0x000fe400078e0a03 */
[----:B------:R-:W-:Y:S01]  /*b250*/  IMAD.U32 R21, RZ, RZ, UR9 ;  /* 0x00000009ff157e24 */ /* 0x000fe2000f8e00ff */
[----:B------:R-:W-:Y:S01]  /*b260*/  MOV R21, UR4 ;  /* 0x0000000400157c02 */ /* 0x000fe20008000f00 */
[----:B------:R-:W-:Y:S02]  /*b270*/  IMAD R0, R0, UR10, RZ ;  /* 0x0000000a00007c24 */ /* 0x000fe4000f8e02ff */
[----:B------:R-:W-:Y:S02]  /*b280*/  IMAD R37, R37, R32, R33 ;  /* 0x0000002025257224 */ /* 0x000fe400078e0221 */
[----:B------:R-:W-:Y:S01]  /*b290*/  IMAD.U32 R20, RZ, RZ, UR8 ;  /* 0x00000008ff147e24 */ /* 0x000fe2000f8e00ff */
[----:B------:R-:W-:Y:S01]  /*b2a0*/  ULDC.64 UR8, c[0x0][0xad8] ;  /* 0x0002b60000087ab9 */ /* 0x000fe20000000a00 */
[C---:B------:R-:W-:Y:S01]  /*b2b0*/  IMAD R33, R3.reuse, UR11, R0 ;  /* 0x0000000b03217c24 */ /* 0x040fe2000f8e0200 */
[----:B------:R-:W-:Y:S01]  /*b2c0*/  SHF.R.S32.HI R0, RZ, 0x1f, R37 ;  /* 0x0000001fff007819 */ /* 0x000fe20000011425 */
[----:B------:R-:W-:-:S04]  /*b2d0*/  IMAD.WIDE.U32 R20, R3, UR10, R20 ;  /* 0x0000000a03147c25 */ /* 0x000fc8000f8e0014 */
[----:B------:R-:W-:Y:S02]  /*b2e0*/  IMAD.U32 R39, RZ, RZ, UR39 ;  /* 0x00000027ff277e24 */ /* 0x000fe4000f8e00ff */
[----:B------:R-:W-:Y:S02]  /*b2f0*/  IMAD.IADD R21, R21, 0x1, R33 ;  /* 0x0000000115157824 */ /* 0x000fe400078e0221 */
[----:B------:R-:W-:Y:S02]  /*b300*/  IMAD R0, R0, UR8, RZ ;  /* 0x0000000800007c24 */ /* 0x000fe4000f8e02ff */
[----:B------:R-:W-:Y:S02]  /*b310*/  IMAD R39, R39, 0x80, R200 ;  /* 0x0000008027277824 */ /* 0x000fe400078e02c8 */
[C---:B------:R-:W-:Y:S02]  /*b320*/  IMAD R33, R37.reuse, UR9, R0 ;  /* 0x0000000925217c24 */ /* 0x040fe4000f8e0200 */
[----:B------:R-:W-:Y:S01]  /*b330*/  IMAD.WIDE.U32 R20, R37, UR8, R20 ;  /* 0x0000000825147c25 */ /* 0x000fe2000f8e0014 */
[----:B------:R-:W-:Y:S01]  /*b340*/  ISETP.GE.AND P2, PT, R39, R34, PT ;  /* 0x000000222700720c */ /* 0x000fe20003f46270 */
[----:B------:R-:W-:-:S02]  /*b350*/  ULDC.64 UR8, c[0x0][0xa80] ;  /* 0x0002a00000087ab9 */ /* 0x000fc40000000a00 */
[----:B------:R-:W-:Y:S01]  /*b360*/  VIADD R3, R39, 0x20 ;  /* 0x0000002027037836 */ /* 0x000fe20000000000 */
[----:B------:R-:W-:Y:S01]  /*b370*/  LEA R0, P3, R20, UR8, 0x1 ;  /* 0x0000000814007c11 */ /* 0x000fe2000f8608ff */
[----:B------:R-:W-:Y:S02]  /*b380*/  IMAD.IADD R21, R21, 0x1, R33 ;  /* 0x0000000115157824 */ /* 0x000fe400078e0221 */
[----:B------:R-:W-:Y:S01]  /*b390*/  VIADD R36, R36, 0x22820 ;  /* 0x0002282024247836 */ /* 0x000fe20000000000 */
[-C--:B------:R-:W-:Y:S01]  /*b3a0*/  ISETP.GE.AND P0, PT, R3, R34.reuse, PT ;  /* 0x000000220300720c */ /* 0x080fe20003f06270 */
[----:B------:R-:W-:Y:S01]  /*b3b0*/  VIADD R3, R39, 0x40 ;  /* 0x0000004027037836 */ /* 0x000fe20000000000 */
[----:B------:R-:W-:Y:S02]  /*b3c0*/  LEA.HI.X R37, R20, UR9, R21, 0x1, P3 ;  /* 0x0000000914257c11 */ /* 0x000fe400098f0c15 */
[----:B------:R-:W-:Y:S01]  /*b3d0*/  PRMT R36, RZ, 0x654, R36 ;  /* 0x00000654ff247816 */ /* 0x000fe20000000024 */
[----:B0-----:R0:W1:Y:S01]  /*b3e0*/  SHFL.IDX PT, R33, R0, RZ, 0x181f ;  /* 0x00181fff00217589 */ /* 0x00106200000e0000 */
[----:B------:R-:W-:Y:S01]  /*b3f0*/  ISETP.GE.AND P1, PT, R3, R34, PT ;  /* 0x000000220300720c */ /* 0x000fe20003f26270 */
[----:B------:R-:W-:Y:S01]  /*b400*/  BSSY B1, `(.L_x_256) ;  /* 0x000000d000017945 */ /* 0x000fe20003800000 */
[----:B------:R0:W-:Y:S01]  /*b410*/  SYNCS.ARRIVE.TRANS64.RED.A1T0 RZ, [R36+URZ], RZ ;  /* 0x000000ff24ff79a7 */ /* 0x0001e2000810043f */
[----:B------:R0:W2:Y:S02]  /*b420*/  SHFL.IDX PT, R3, R37, RZ, 0x181f ;  /* 0x00181fff25037589 */ /* 0x0000a400000e0000 */
[----:B------:R-:W-:Y:S08]  /*b430*/  @P2 BRA `(.L_x_257) ;  /* 0x0000000000242947 */ /* 0x000ff00003800000 */
[----:B------:R-:W-:Y:S02]  /*b440*/  ULDC UR4, c[0x0][0xac8] ;  /* 0x0002b20000047ab9 */ /* 0x000fe40000000800 */
[----:B------:R-:W-:Y:S02]  /*b450*/  ISETP.GE.AND P2, PT, R2, UR4, PT ;  /* 0x0000000402007c0c */ /* 0x000fe4000bf46270 */
[----:B------:R-:W-:-:S11]  /*b460*/  ISETP.GE.AND P3, PT, R16, UR4, PT ;  /* 0x0000000410007c0c */ /* 0x000fd6000bf66270 */
[-C--:B-1----:R-:W-:Y:S02]  /*b470*/  @!P2 LEA R20, P4, R2, R33.reuse, 0x1 ;  /* 0x000000210214a211 */ /* 0x082fe400078808ff */
[----:B------:R-:W-:Y:S02]  /*b480*/  @!P3 LEA R32, P5, R16, R33, 0x1 ;  /* 0x000000211020b211 */ /* 0x000fe400078a08ff */
[-C--:B--2---:R-:W-:Y:S02]  /*b490*/  @!P2 LEA.HI.X R21, R2, R3.reuse, R222, 0x1, P4 ;  /* 0x000000030215a211 */ /* 0x084fe400020f0cde */
[----:B------:R-:W-:-:S03]  /*b4a0*/  @!P3 LEA.HI.X R33, R16, R3, R221, 0x1, P5 ;  /* 0x000000031021b211 */ /* 0x000fc600028f0cdd */
[----:B-----5:R3:W-:Y:S04]  /*b4b0*/  @!P2 ST.E.128 desc[UR50][R20.64], R4 ;  /* 0x000000041400a985 */ /* 0x0207e8000c101d32 */
[----:B------:R3:W-:Y:S02]  /*b4c0*/  @!P3 ST.E.128 desc[UR50][R32.64], R28 ;  /* 0x0000001c2000b985 */ /* 0x0007e4000c101d32 */
.L_x_257:
[----:B------:R-:W-:Y:S05]  /*b4d0*/  BSYNC B1 ;  /* 0x0000000000017941 */ /* 0x000fea0003800000 */
.L_x_256:
[----:B--2---:R2:W4:Y:S01]  /*b4e0*/  SHFL.IDX PT, R3, R37, 0x1, 0x181f ;  /* 0x00381f0025037f89 */ /* 0x00452200000e0000 */
[----:B------:R-:W-:Y:S03]  /*b4f0*/  BSSY B1, `(.L_x_258) ;  /* 0x000000c000017945 */ /* 0x000fe60003800000 */
[----:B---3-5:R2:W3:Y:S01]  /*b500*/  SHFL.IDX PT, R7, R0, 0x1, 0x181f ;  /* 0x00381f0000077f89 */ /* 0x0284e200000e0000 */
[----:B------:R-:W-:Y:S05]  /*b510*/  @P0 BRA `(.L_x_259) ;  /* 0x0000000000240947 */ /* 0x000fea0003800000 */
[----:B------:R-:W-:Y:S02]  /*b520*/  ULDC UR4, c[0x0][0xac8] ;  /* 0x0002b20000047ab9 */ /* 0x000fe40000000800 */
[----:B------:R-:W-:Y:S02]  /*b530*/  ISETP.GE.AND P3, PT, R2, UR4, PT ;  /* 0x0000000402007c0c */ /* 0x000fe4000bf66270 */
[----:B------:R-:W-:-:S11]  /*b540*/  ISETP.GE.AND P4, PT, R16, UR4, PT ;  /* 0x0000000410007c0c */ /* 0x000fd6000bf86270 */
[-C--:B---3--:R-:W-:Y:S02]  /*b550*/  @!P3 LEA R4, P0, R2, R7.reuse, 0x1 ;  /* 0x000000070204b211 */ /* 0x088fe400078008ff */
[----:B------:R-:W-:Y:S02]  /*b560*/  @!P4 LEA R6, P2, R16, R7, 0x1 ;  /* 0x000000071006c211 */ /* 0x000fe400078408ff */
[-C--:B----4-:R-:W-:Y:S02]  /*b570*/  @!P3 LEA.HI.X R5, R2, R3.reuse, R222, 0x1, P0 ;  /* 0x000000030205b211 */ /* 0x090fe400000f0cde */
[----:B------:R-:W-:-:S03]  /*b580*/  @!P4 LEA.HI.X R7, R16, R3, R221, 0x1, P2 ;  /* 0x000000031007c211 */ /* 0x000fc600010f0cdd */
[----:B------:R3:W-:Y:S04]  /*b590*/  @!P3 ST.E.128 desc[UR50][R4.64], R8 ;  /* 0x000000080400b985 */ /* 0x0007e8000c101d32 */
[----:B------:R3:W-:Y:S02]  /*b5a0*/  @!P4 ST.E.128 desc[UR50][R6.64], R40 ;  /* 0x000000280600c985 */ /* 0x0007e4000c101d32 */
.L_x_259:
[----:B------:R-:W-:Y:S05]  /*b5b0*/  BSYNC B1 ;  /* 0x0000000000017941 */ /* 0x000fea0003800000 */
.L_x_258:
[----:B----4-:R4:W0:Y:S01]  /*b5c0*/  SHFL.IDX PT, R3, R37, 0x2, 0x181f ;  /* 0x00581f0025037f89 */ /* 0x01082200000e0000 */
[----:B------:R-:W-:Y:S03]  /*b5d0*/  BSSY B1, `(.L_x_260) ;  /* 0x000000c000017945 */ /* 0x000fe60003800000 */
[----:B---3--:R4:W3:Y:S01]  /*b5e0*/  SHFL.IDX PT, R7, R0, 0x2, 0x181f ;  /* 0x00581f0000077f89 */ /* 0x0088e200000e0000 */
[----:B------:R-:W-:Y:S05]  /*b5f0*/  @P1 BRA `(.L_x_261) ;  /* 0x0000000000241947 */ /* 0x000fea0003800000 */
[----:B------:R-:W-:Y:S02]  /*b600*/  ULDC UR4, c[0x0][0xac8] ;  /* 0x0002b20000047ab9 */ /* 0x000fe40000000800 */
[----:B------:R-:W-:Y:S02]  /*b610*/  ISETP.GE.AND P2, PT, R2, UR4, PT ;  /* 0x0000000402007c0c */ /* 0x000fe4000bf46270 */
[----:B------:R-:W-:-:S11]  /*b620*/  ISETP.GE.AND P3, PT, R16, UR4, PT ;  /* 0x0000000410007c0c */ /* 0x000fd6000bf66270 */
[-C--:B---3--:R-:W-:Y:S02]  /*b630*/  @!P2 LEA R4, P0, R2, R7.reuse, 0x1 ;  /* 0x000000070204a211 */ /* 0x088fe400078008ff */
[----:B------:R-:W-:Y:S02]  /*b640*/  @!P3 LEA R6, P1, R16, R7, 0x1 ;  /* 0x000000071006b211 */ /* 0x000fe400078208ff */
[-C--:B0-----:R-:W-:Y:S02]  /*b650*/  @!P2 LEA.HI.X R5, R2, R3.reuse, R222, 0x1, P0 ;  /* 0x000000030205a211 */ /* 0x081fe400000f0cde */
[----:B------:R-:W-:-:S03]  /*b660*/  @!P3 LEA.HI.X R7, R16, R3, R221, 0x1, P1 ;  /* 0x000000031007b211 */ /* 0x000fc600008f0cdd */
[----:B------:R0:W-:Y:S04]  /*b670*/  @!P2 ST.E.128 desc[UR50][R4.64], R12 ;  /* 0x0000000c0400a985 */ /* 0x0001e8000c101d32 */
[----:B------:R0:W-:Y:S02]  /*b680*/  @!P3 ST.E.128 desc[UR50][R6.64], R44 ;  /* 0x0000002c0600b985 */ /* 0x0001e4000c101d32 */
.L_x_261:
[----:B------:R-:W-:Y:S05]  /*b690*/  BSYNC B1 ;  /* 0x0000000000017941 */ /* 0x000fea0003800000 */
.L_x_260:
[----:B0-----:R-:W-:Y:S01]  /*b6a0*/  VIADD R3, R39, 0x60 ;  /* 0x0000006027037836 */ /* 0x001fe20000000000 */
[----:B--2-4-:R-:W0:Y:S04]  /*b6b0*/  SHFL.IDX PT, R37, R37, 0x3, 0x181f ;  /* 0x00781f0025257f89 */ /* 0x014e2800000e0000 */
[----:B------:R-:W-:Y:S01]  /*b6c0*/  ISETP.GE.AND P0, PT, R3, R34, PT ;  /* 0x000000220300720c */ /* 0x000fe20003f06270 */
[----:B---3--:R2:W3:-:S12]  /*b6d0*/  SHFL.IDX PT, R7, R0, 0x3, 0x181f ;  /* 0x00781f0000077f89 */ /* 0x0084d800000e0000 */
[----:B--2---:R-:W-:Y:S05]  /*b6e0*/  @P0 BRA `(.L_x_262) ;  /* 0x0000001800200947 */ /* 0x004fea0003800000 */
[----:B------:R-:W-:Y:S02]  /*b6f0*/  ULDC UR4, c[0x0][0xac8] ;  /* 0x0002b20000047ab9 */ /* 0x000fe40000000800 */
[----:B------:R-:W-:-:S13]  /*b700*/  ISETP.GE.AND P1, PT, R2, UR4, PT ;  /* 0x0000000402007c0c */ /* 0x000fda000bf26270 */
[----:B---3--:R-:W-:-:S04]  /*b710*/  @!P1 LEA R4, P0, R2, R7, 0x1 ;  /* 0x0000000702049211 */ /* 0x008fc800078008ff */
[----:B0-----:R-:W-:Y:S02]  /*b720*/  @!P1 LEA.HI.X R5, R2, R37, R222, 0x1, P0 ;  /* 0x0000002502059211 */ /* 0x001fe400000f0cde */
[----:B------:R-:W-:-:S03]  /*b730*/  ISETP.GE.AND P0, PT, R16, UR4, PT ;  /* 0x0000000410007c0c */ /* 0x000fc6000bf06270 */
[----:B------:R0:W-:Y:S10]  /*b740*/  @!P1 ST.E.128 desc[UR50][R4.64], R24 ;  /* 0x0000001804009985 */ /* 0x0001f4000c101d32 */
[----:B------:R-:W-:Y:S05]  /*b750*/  @P0 BRA `(.L_x_262) ;  /* 0x0000001800040947 */ /* 0x000fea0003800000 */
[----:B0-----:R-:W-:-:S04]  /*b760*/  LEA R4, P0, R16, R7, 0x1 ;  /* 0x0000000710047211 */ /* 0x001fc800078008ff */
[----:B------:R-:W-:-:S05]  /*b770*/  LEA.HI.X R5, R16, R37, R221, 0x1, P0 ;  /* 0x0000002510057211 */ /* 0x000fca00000f0cdd */
[----:B------:R0:W-:Y:S01]  /*b780*/  ST.E.128 desc[UR50][R4.64], R48 ;  /* 0x0000003004007985 */ /* 0x0001e2000c101d32 */
[----:B------:R-:W-:Y:S05]  /*b790*/  BRA `(.L_x_262) ;  /* 0x0000001400f47947 */ /* 0x000fea0003800000 */
.L_x_255:
[----:B------:R-:W-:Y:S01]  /*b7a0*/  ULDC.64 UR10, c[0x0][0xb08] ;  /* 0x0002c200000a7ab9 */ /* 0x000fe20000000a00 */
[----:B0-----:R-:W0:Y:S01]  /*b7b0*/  @P1 LDC R0, c[0x0][0xbec] ;  /* 0x0002fb00ff001b82 */ /* 0x001e220000000800 */
[----:B------:R-:W-:Y:S01]  /*b7c0*/  UIMAD UR7, UR12, UR10, URZ ;  /* 0x0000000a0c0772a4 */ /* 0x000fe2000f8e023f */
[----:B------:R-:W-:Y:S01]  /*b7d0*/  IMAD.MOV.U32 R3, RZ, RZ, R11 ;  /* 0x000000ffff037224 */ /* 0x000fe200078e000b */
[----:B------:R-:W-:Y:S01]  /*b7e0*/  UIMAD.WIDE.U32 UR8, UR4, UR10, URZ ;  /* 0x0000000a040872a5 */ /* 0x000fe2000f8e003f */
[----:B------:R-:W-:Y:S01]  /*b7f0*/  VIADD R36, R36, 0x22820 ;  /* 0x0002282024247836 */ /* 0x000fe20000000000 */
[----:B------:R-:W-:Y:S01]  /*b800*/  UIMAD UR7, UR4, UR11, UR7 ;  /* 0x0000000b040772a4 */ /* 0x000fe2000f8e0207 */
[----:B------:R-:W-:Y:S01]  /*b810*/  BSSY B1, `(.L_x_263) ;  /* 0x000006a000017945 */ /* 0x000fe20003800000 */
[----:B------:R-:W-:Y:S01]  /*b820*/  USHF.R.S32.HI UR4, URZ, 0x1f, UR37 ;  /* 0x0000001f3f047899 */ /* 0x000fe20008011425 */
[----:B------:R-:W1:Y:S01]  /*b830*/  @P1 LDC R5, c[0x0][0xbf0] ;  /* 0x0002fc00ff051b82 */ /* 0x000e620000000800 */
[----:B------:R-:W-:Y:S01]  /*b840*/  UIADD3 UR9, UR9, UR7, URZ ;  /* 0x0000000709097290 */ /* 0x000fe2000fffe03f */
[----:B------:R-:W-:Y:S01]  /*b850*/  PRMT R36, RZ, 0x654, R36 ;  /* 0x00000654ff247816 */ /* 0x000fe20000000024 */
[----:B------:R-:W-:-:S02]  /*b860*/  ULDC.64 UR10, c[0x0][0xb38] ;  /* 0x0002ce00000a7ab9 */ /* 0x000fc40000000a00 */
[----:B------:R-:W-:Y:S01]  /*b870*/  UIMAD.WIDE.U32 UR8, UR41, UR10, UR8 ;  /* 0x0000000a290872a5 */ /* 0x000fe2000f8e0008 */
[----:B------:R2:W-:Y:S03]  /*b880*/  SYNCS.ARRIVE.TRANS64.RED.A1T0 RZ, [R36+URZ], RZ ;  /* 0x000000ff24ff79a7 */ /* 0x0005e6000810043f */
[----:B------:R-:W-:-:S03]  /*b890*/  UIMAD UR9, UR41, UR11, UR9 ;  /* 0x0000000b290972a4 */ /* 0x000fc6000f8e0209 */
[----:B------:R-:W-:Y:S02]  /*b8a0*/  ULDC.64 UR10, c[0x0][0xb40] ;  /* 0x0002d000000a7ab9 */ /* 0x000fe40000000a00 */
[----:B------:R-:W-:Y:S02]  /*b8b0*/  UIMAD UR4, UR4, UR10, URZ ;  /* 0x0000000a040472a4 */ /* 0x000fe4000f8e023f */
[----:B------:R-:W-:Y:S01]  /*b8c0*/  UIMAD.WIDE.U32 UR8, UR37, UR10, UR8 ;  /* 0x0000000a250872a5 */ /* 0x000fe2000f8e0008 */
[----:B0-----:R-:W-:Y:S01]  /*b8d0*/  @P1 IMAD.HI.U32 R0, R11, R0, RZ ;  /* 0x000000000b001227 */ /* 0x001fe200078e00ff */
[----:B------:R-:W-:-:S03]  /*b8e0*/  UIMAD UR4, UR37, UR11, UR4 ;  /* 0x0000000b250472a4 */ /* 0x000fc6000f8e0204 */
[----:B------:R-:W-:Y:S01]  /*b8f0*/  ULDC.64 UR10, c[0x0][0xb48] ;  /* 0x0002d200000a7ab9 */ /* 0x000fe20000000a00 */
[----:B------:R-:W-:Y:S01]  /*b900*/  UIADD3 UR9, UR9, UR4, URZ ;  /* 0x0000000409097290 */ /* 0x000fe2000fffe03f */
[----:B-1----:R-:W-:-:S03]  /*b910*/  @P1 SHF.R.U32.HI R3, RZ, R5, R0 ;  /* 0x00000005ff031219 */ /* 0x002fc60000011600 */
[----:B------:R-:W-:Y:S01]  /*b920*/  UIMAD.WIDE.U32 UR8, UR40, UR10, UR8 ;  /* 0x0000000a280872a5 */ /* 0x000fe2000f8e0008 */
[--C-:B------:R-:W-:Y:S01]  /*b930*/  SHF.R.S32.HI R0, RZ, 0x1f, R3.reuse ;  /* 0x0000001fff007819 */ /* 0x100fe20000011403 */
[----:B------:R-:W-:Y:S02]  /*b940*/  IMAD.MOV R4, RZ, RZ, -R3 ;  /* 0x000000ffff047224 */ /* 0x000fe400078e0a03 */
[----:B------:R-:W-:Y:S02]  /*b950*/  UIMAD UR40, UR40, UR11, UR9 ;  /* 0x0000000b282872a4 */ /* 0x000fe4000f8e0209 */
[----:B------:R-:W-:Y:S01]  /*b960*/  IMAD.U32 R5, RZ, RZ, UR9 ;  /* 0x00000009ff057e24 */ /* 0x000fe2000f8e00ff */
[----:B------:R-:W-:Y:S01]  /*b970*/  ULDC.64 UR10, c[0x0][0xb30] ;  /* 0x0002cc00000a7ab9 */ /* 0x000fe20000000a00 */
[----:B------:R-:W-:Y:S01]  /*b980*/  IMAD R37, R37, R4, R11 ;  /* 0x0000000425257224 */ /* 0x000fe200078e020b */
[----:B------:R-:W-:Y:S01]  /*b990*/  MOV R4, UR8 ;  /* 0x0000000800047c02 */ /* 0x000fe20008000f00 */
[----:B------:R-:W-:Y:S01]  /*b9a0*/  IMAD R0, R0, UR10, RZ ;  /* 0x0000000a00007c24 */ /* 0x000fe2000f8e02ff */
[----:B------:R-:W-:Y:S01]  /*b9b0*/  ULDC.64 UR8, c[0x0][0xb28] ;  /* 0x0002ca0000087ab9 */ /* 0x000fe20000000a00 */
[----:B------:R-:W-:-:S02]  /*b9c0*/  IMAD.U32 R5, RZ, RZ, UR40 ;  /* 0x00000028ff057e24 */ /* 0x000fc4000f8e00ff */
[C---:B------:R-:W-:Y:S01]  /*b9d0*/  IMAD R7, R3.reuse, UR11, R0 ;  /* 0x0000000b03077c24 */ /* 0x040fe2000f8e0200 */
[----:B------:R-:W-:Y:S01]  /*b9e0*/  SHF.R.S32.HI R0, RZ, 0x1f, R37 ;  /* 0x0000001fff007819 */ /* 0x000fe20000011425 */
[----:B------:R-:W-:-:S04]  /*b9f0*/  IMAD.WIDE.U32 R4, R3, UR10, R4 ;  /* 0x0000000a03047c25 */ /* 0x000fc8000f8e0004 */
[----:B------:R-:W-:Y:S02]  /*ba00*/  IMAD R0, R0, UR8, RZ ;  /* 0x0000000800007c24 */ /* 0x000fe4000f8e02ff */
[----:B------:R-:W-:Y:S02]  /*ba10*/  IMAD.IADD R5, R5, 0x1, R7 ;  /* 0x0000000105057824 */ /* 0x000fe400078e0207 */
[C---:B------:R-:W-:Y:S02]  /*ba20*/  IMAD R3, R37.reuse, UR9, R0 ;  /* 0x0000000925037c24 */ /* 0x040fe4000f8e0200 */
[----:B------:R-:W-:Y:S01]  /*ba30*/  IMAD.WIDE.U32 R4, R37, UR8, R4 ;  /* 0x0000000825047c25 */ /* 0x000fe2000f8e0004 */
[----:B------:R-:W-:-:S03]  /*ba40*/  ULDC.64 UR8, c[0x0][0xb00] ;  /* 0x0002c00000087ab9 */ /* 0x000fc60000000a00 */
[----:B------:R-:W-:Y:S01]  /*ba50*/  IMAD.IADD R3, R5, 0x1, R3 ;  /* 0x0000000105037824 */ /* 0x000fe200078e0203 */
[----:B------:R-:W-:-:S04]  /*ba60*/  LEA R0, P1, R4, UR8, 0x2 ;  /* 0x0000000804007c11 */ /* 0x000fc8000f8210ff */
[----:B------:R-:W-:Y:S01]  /*ba70*/  LEA.HI.X R3, R4, UR9, R3, 0x2, P1 ;  /* 0x0000000904037c11 */ /* 0x000fe200088f1403 */
[----:B------:R2:W0:Y:S04]  /*ba80*/  SHFL.IDX PT, R6, R0, RZ, 0x1c1f ;  /* 0x001c1fff00067589 */ /* 0x00042800000e0000 */
[----:B------:R2:W1:Y:S01]  /*ba90*/  SHFL.IDX PT, R7, R3, RZ, 0x1c1f ;  /* 0x001c1fff03077589 */ /* 0x00046200000e0000 */
[----:B------:R-:W-:Y:S05]  /*baa0*/  @P2 BRA `(.L_x_264) ;  /* 0x0000000400002947 */ /* 0x000fea0003800000 */
[----:B------:R-:W-:Y:S02]  /*bab0*/  ULDC UR4, c[0x0][0xac8] ;  /* 0x0002b20000047ab9 */ /* 0x000fe40000000800 */
[----:B------:R-:W-:Y:S02]  /*bac0*/  ISETP.GE.AND P1, PT, R199, UR4, PT ;  /* 0x00000004c7007c0c */ /* 0x000fe4000bf26270 */
[----:B------:R-:W-:Y:S02]  /*bad0*/  ISETP.GE.AND P4, PT, R198, UR4, PT ;  /* 0x00000004c6007c0c */ /* 0x000fe4000bf86270 */
[----:B------:R-:W-:Y:S02]  /*bae0*/  ISETP.GE.AND P3, PT, R197, UR4, PT ;  /* 0x00000004c5007c0c */ /* 0x000fe4000bf66270 */
[----:B------:R-:W-:-:S07]  /*baf0*/  ISETP.GE.AND P2, PT, R196, UR4, PT ;  /* 0x00000004c4007c0c */ /* 0x000fce000bf46270 */
[----:B01----:R-:W-:Y:S02]  /*bb00*/  @!P1 IMAD.WIDE R4, R199, 0x4, R6 ;  /* 0x00000004c7049825 */ /* 0x003fe400078e0206 */
[----:B------:R-:W-:-:S03]  /*bb10*/  @!P4 LEA R8, P5, R198, R6, 0x2 ;  /* 0x00000006c608c211 */ /* 0x000fc600078a10ff */
[----:B------:R0:W-:Y:S01]  /*bb20*/  @!P1 ST.E.64 desc[UR50][R4.64], R64 ;  /* 0x0000004004009985 */ /* 0x0001e2000c101b32 */
[----:B------:R-:W-:Y:S02]  /*bb30*/  ISETP.GE.AND P1, PT, R195, UR4, PT ;  /* 0x00000004c3007c0c */ /* 0x000fe4000bf26270 */
[-C--:B------:R-:W-:Y:S02]  /*bb40*/  @!P4 LEA.HI.X R9, R198, R7.reuse, R216, 0x2, P5 ;  /* 0x00000007c609c211 */ /* 0x080fe400028f14d8 */
[CC--:B------:R-:W-:Y:S02]  /*bb50*/  @!P3 LEA R10, P5, R197.reuse, R6.reuse, 0x2 ;  /* 0x00000006c50ab211 */ /* 0x0c0fe400078a10ff */
[----:B------:R-:W-:Y:S01]  /*bb60*/  @!P2 LEA R12, P6, R196, R6, 0x2 ;  /* 0x00000006c40ca211 */ /* 0x000fe200078c10ff */
[----:B------:R1:W-:Y:S01]  /*bb70*/  @!P4 ST.E.64 desc[UR50][R8.64], R66 ;  /* 0x000000420800c985 */ /* 0x0003e2000c101b32 */
[----:B------:R-:W-:Y:S02]  /*bb80*/  @!P3 LEA.HI.X R11, R197, R7, R215, 0x2, P5 ;  /* 0x00000007c50bb211 */ /* 0x000fe400028f14d7 */
[----:B------:R-:W-:-:S02]  /*bb90*/  ISETP.GE.AND P4, PT, R194, UR4, PT ;  /* 0x00000004c2007c0c */ /* 0x000fc4000bf86270 */
[-C--:B------:R-:W-:Y:S01]  /*bba0*/  @!P2 LEA.HI.X R13, R196, R7.reuse, R214, 0x2, P6 ;  /* 0x00000007c40da211 */ /* 0x080fe200030f14d6 */
[----:B------:R3:W-:Y:S01]  /*bbb0*/  @!P3 ST.E.64 desc[UR50][R10.64], R68 ;  /* 0x000000440a00b985 */ /* 0x0007e2000c101b32 */
[----:B------:R-:W-:Y:S02]  /*bbc0*/  ISETP.GE.AND P3, PT, R193, UR4, PT ;  /* 0x00000004c1007c0c */ /* 0x000fe4000bf66270 */
[C---:B------:R-:W-:Y:S01]  /*bbd0*/  @!P1 LEA R14, P5, R195.reuse, R6, 0x2 ;  /* 0x00000006c30e9211 */ /* 0x040fe200078a10ff */
[----:B------:R4:W-:Y:S01]  /*bbe0*/  @!P2 ST.E.64 desc[UR50][R12.64], R70 ;  /* 0x000000460c00a985 */ /* 0x0009e2000c101b32 */
[----:B------:R-:W-:Y:S02]  /*bbf0*/  ISETP.GE.AND P2, PT, R192, UR4, PT ;  /* 0x00000004c0007c0c */ /* 0x000fe4000bf46270 */
[----:B------:R-:W-:-:S03]  /*bc00*/  @!P1 LEA.HI.X R15, R195, R7, R213, 0x2, P5 ;  /* 0x00000007c30f9211 */ /* 0x000fc600028f14d5 */
[CC--:B0-----:R-:W-:Y:S02]  /*bc10*/  @!P4 LEA R4, P6, R194.reuse, R6.reuse, 0x2 ;  /* 0x00000006c204c211 */ /* 0x0c1fe400078c10ff */
[----:B------:R0:W-:Y:S01]  /*bc20*/  @!P1 ST.E.64 desc[UR50][R14.64], R72 ;  /* 0x000000480e009985 */ /* 0x0001e2000c101b32 */
[----:B------:R-:W-:Y:S02]  /*bc30*/  ISETP.GE.AND P1, PT, R191, UR4, PT ;  /* 0x00000004bf007c0c */ /* 0x000fe4000bf26270 */
[-C--:B------:R-:W-:Y:S02]  /*bc40*/  @!P4 LEA.HI.X R5, R194, R7.reuse, R212, 0x2, P6 ;  /* 0x00000007c205c211 */ /* 0x080fe400030f14d4 */
[CC--:B-1----:R-:W-:Y:S02]  /*bc50*/  @!P3 LEA R8, P6, R193.reuse, R6.reuse, 0x2 ;  /* 0x00000006c108b211 */ /* 0x0c2fe400078c10ff */
[----:B---3--:R-:W-:Y:S01]  /*bc60*/  @!P2 LEA R10, P5, R192, R6, 0x2 ;  /* 0x00000006c00aa211 */ /* 0x008fe200078a10ff */
[----:B------:R1:W-:Y:S01]  /*bc70*/  @!P4 ST.E.64 desc[UR50][R4.64], R74 ;  /* 0x0000004a0400c985 */ /* 0x0003e2000c101b32 */
[----:B------:R-:W-:-:S02]  /*bc80*/  @!P3 LEA.HI.X R9, R193, R7, R211, 0x2, P6 ;  /* 0x00000007c109b211 */ /* 0x000fc400030f14d3 */
[----:B------:R-:W-:Y:S02]  /*bc90*/  ISETP.GE.AND P4, PT, R190, UR4, PT ;  /* 0x00000004be007c0c */ /* 0x000fe4000bf86270 */
[----:B------:R-:W-:Y:S01]  /*bca0*/  ISETP.GE.AND P6, PT, R189, UR4, PT ;  /* 0x00000004bd007c0c */ /* 0x000fe2000bfc6270 */
[----:B------:R3:W-:Y:S01]  /*bcb0*/  @!P3 ST.E.64 desc[UR50][R8.64], R76 ;  /* 0x0000004c0800b985 */ /* 0x0007e2000c101b32 */
[----:B------:R-:W-:Y:S02]  /*bcc0*/  @!P2 LEA.HI.X R11, R192, R7, R210, 0x2, P5 ;  /* 0x00000007c00ba211 */ /* 0x000fe400028f14d2 */
[----:B----4-:R-:W-:-:S03]  /*bcd0*/  @!P1 LEA R12, P3, R191, R6, 0x2 ;  /* 0x00000006bf0c9211 */ /* 0x010fc600078610ff */
[----:B------:R4:W-:Y:S01]  /*bce0*/  @!P2 ST.E.64 desc[UR50][R10.64], R78 ;  /* 0x0000004e0a00a985 */ /* 0x0009e2000c101b32 */
[-C--:B------:R-:W-:Y:S02]  /*bcf0*/  @!P1 LEA.HI.X R13, R191, R7.reuse, R209, 0x2, P3 ;  /* 0x00000007bf0d9211 */ /* 0x080fe400018f14d1 */
[----:B------:R-:W-:Y:S02]  /*bd00*/  ISETP.GE.AND P2, PT, R188, UR4, PT ;  /* 0x00000004bc007c0c */ /* 0x000fe4000bf46270 */
[CC--:B0-----:R-:W-:Y:S01]  /*bd10*/  @!P4 LEA R14, P5, R190.reuse, R6.reuse, 0x2 ;  /* 0x00000006be0ec211 */ /* 0x0c1fe200078a10ff */
[----:B------:R0:W-:Y:S01]  /*bd20*/  @!P1 ST.E.64 desc[UR50][R12.64], R80 ;  /* 0x000000500c009985 */ /* 0x0001e2000c101b32 */
[----:B-1----:R-:W-:Y:S02]  /*bd30*/  @!P6 LEA R4, P3, R189, R6, 0x2 ;  /* 0x00000006bd04e211 */ /* 0x002fe400078610ff */
[----:B------:R-:W-:Y:S02]  /*bd40*/  ISETP.GE.AND P1, PT, R23, UR4, PT ;  /* 0x0000000417007c0c */ /* 0x000fe4000bf26270 */
[----:B------:R-:W-:-:S02]  /*bd50*/  @!P4 LEA.HI.X R15, R190, R7, R208, 0x2, P5 ;  /* 0x00000007be0fc211 */ /* 0x000fc400028f14d0 */
[-C--:B------:R-:W-:Y:S02]  /*bd60*/  @!P6 LEA.HI.X R5, R189, R7.reuse, R207, 0x2, P3 ;  /* 0x00000007bd05e211 */ /* 0x080fe400018f14cf */
[----:B------:R-:W-:Y:S01]  /*bd70*/  ISETP.GE.AND P5, PT, R18, UR4, PT ;  /* 0x0000000412007c0c */ /* 0x000fe2000bfa6270 */
[----:B------:R1:W-:Y:S01]  /*bd80*/  @!P4 ST.E.64 desc[UR50][R14.64], R82 ;  /* 0x000000520e00c985 */ /* 0x0003e2000c101b32 */
[----:B---3--:R-:W-:Y:S02]  /*bd90*/  @!P2 LEA R8, P3, R188, R6, 0x2 ;  /* 0x00000006bc08a211 */ /* 0x008fe400078610ff */
[----:B------:R-:W-:Y:S01]  /*bda0*/  ISETP.GE.AND P4, PT, R22, UR4, PT ;  /* 0x0000000416007c0c */ /* 0x000fe2000bf86270 */
[----:B------:R3:W-:Y:S01]  /*bdb0*/  @!P6 ST.E.64 desc[UR50][R4.64], R84 ;  /* 0x000000540400e985 */ /* 0x0007e2000c101b32 */
[----:B------:R-:W-:Y:S02]  /*bdc0*/  ISETP.GE.AND P6, PT, R19, UR4, PT ;  /* 0x0000000413007c0c */ /* 0x000fe4000bfc6270 */
[----:B------:R-:W-:-:S02]  /*bdd0*/  @!P2 LEA.HI.X R9, R188, R7, R206, 0x2, P3 ;  /* 0x00000007bc09a211 */ /* 0x000fc400018f14ce */
[----:B----4-:R-:W-:-:S03]  /*bde0*/  @!P1 LEA R10, P3, R23, R6, 0x2 ;  /* 0x00000006170a9211 */ /* 0x010fc600078610ff */
[----:B------:R3:W-:Y:S01]  /*bdf0*/  @!P2 ST.E.64 desc[UR50][R8.64], R86 ;  /* 0x000000560800a985 */ /* 0x0007e2000c101b32 */
[----:B------:R-:W-:-:S03]  /*be00*/  @!P1 LEA.HI.X R11, R23, R7, R205, 0x2, P3 ;  /* 0x00000007170b9211 */ /* 0x000fc600018f14cd */
[-C--:B0-----:R-:W-:Y:S02]  /*be10*/  @!P4 LEA R12, P2, R22, R6.reuse, 0x2 ;  /* 0x00000006160cc211 */ /* 0x081fe400078410ff */
[----:B------:R3:W-:Y:S01]  /*be20*/  @!P1 ST.E.64 desc[UR50][R10.64], R88 ;  /* 0x000000580a009985 */ /* 0x0007e2000c101b32 */
[CC--:B-1----:R-:W-:Y:S02]  /*be30*/  @!P6 LEA R14, P1, R19.reuse, R6.reuse, 0x2 ;  /* 0x00000006130ee211 */ /* 0x0c2fe400078210ff */
[----:B------:R-:W-:Y:S02]  /*be40*/  @!P5 LEA R6, P3, R18, R6, 0x2 ;  /* 0x000000061206d211 */ /* 0x000fe400078610ff */
[-C--:B------:R-:W-:Y:S02]  /*be50*/  @!P4 LEA.HI.X R13, R22, R7.reuse, R204, 0x2, P2 ;  /* 0x00000007160dc211 */ /* 0x080fe400010f14cc */
[-C--:B------:R-:W-:Y:S02]  /*be60*/  @!P6 LEA.HI.X R15, R19, R7.reuse, R203, 0x2, P1 ;  /* 0x00000007130fe211 */ /* 0x080fe400008f14cb */
[----:B------:R-:W-:Y:S01]  /*be70*/  @!P5 LEA.HI.X R7, R18, R7, R202, 0x2, P3 ;  /* 0x000000071207d211 */ /* 0x000fe200018f14ca */
[----:B------:R3:W-:Y:S04]  /*be80*/  @!P4 ST.E.64 desc[UR50][R12.64], R90 ;  /* 0x0000005a0c00c985 */ /* 0x0007e8000c101b32 */
[----:B------:R3:W-:Y:S04]  /*be90*/  @!P6 ST.E.64 desc[UR50][R14.64], R96 ;  /* 0x000000600e00e985 */ /* 0x0007e8000c101b32 */
[----:B------:R3:W-:Y:S02]  /*bea0*/  @!P5 ST.E.64 desc[UR50][R6.64], R98 ;  /* 0x000000620600d985 */ /* 0x0007e4000c101b32 */
.L_x_264:
[----:B------:R-:W-:Y:S05]  /*beb0*/  BSYNC B1 ;  /* 0x0000000000017941 */ /* 0x000fea0003800000 */
.L_x_263:
[----:B-1-3--:R1:W3:Y:S04]  /*bec0*/  SHFL.IDX PT, R7, R3, 0x1, 0x1c1f ;  /* 0x003c1f0003077f89 */ /* 0x00a2e800000e0000 */
[----:B0-----:R1:W0:Y:S01]  /*bed0*/  SHFL.IDX PT, R6, R0, 0x1, 0x1c1f ;  /* 0x003c1f0000067f89 */ /* 0x00122200000e0000 */
[----:B------:R-:W-:Y:S05]  /*bee0*/  @P0 BRA `(.L_x_262) ;  /* 0x0000001000200947 */ /* 0x000fea0003800000 */
[----:B------:R-:W-:Y:S02]  /*bef0*/  ULDC UR4, c[0x0][0xac8] ;  /* 0x0002b20000047ab9 */ /* 0x000fe40000000800 */
[----:B------:R-:W-:Y:S02]  /*bf00*/  ISETP.GE.AND P1, PT, R198, UR4, PT ;  /* 0x00000004c6007c0c */ /* 0x000fe4000bf26270 */
[----:B------:R-:W-:Y:S02]  /*bf10*/  ISETP.GE.AND P6, PT, R199, UR4, PT ;  /* 0x00000004c7007c0c */ /* 0x000fe4000bfc6270 */
[----:B------:R-:W-:Y:S02]  /*bf20*/  ISETP.GE.AND P0, PT, R197, UR4, PT ;  /* 0x00000004c5007c0c */ /* 0x000fe4000bf06270 */
[----:B------:R-:W-:Y:S02]  /*bf30*/  ISETP.GE.AND P2, PT, R196, UR4, PT ;  /* 0x00000004c4007c0c */ /* 0x000fe4000bf46270 */
[----:B------:R-:W-:-:S05]  /*bf40*/  ISETP.GE.AND P3, PT, R195, UR4, PT ;  /* 0x00000004c3007c0c */ /* 0x000fca000bf66270 */
[CC--:B0-----:R-:W-:Y:S02]  /*bf50*/  @!P1 LEA R8, P4, R198.reuse, R6.reuse, 0x2 ;  /* 0x00000006c6089211 */ /* 0x0c1fe400078810ff */
[----:B---3--:R-:W-:Y:S02]  /*bf60*/  @!P6 IMAD.WIDE R4, R199, 0x4, R6 ;  /* 0x00000004c704e825 */ /* 0x008fe400078e0206 */
[-C--:B------:R-:W-:Y:S02]  /*bf70*/  @!P1 LEA.HI.X R9, R198, R7.reuse, R216, 0x2, P4 ;  /* 0x00000007c6099211 */ /* 0x080fe400020f14d8 */
[----:B------:R-:W-:Y:S01]  /*bf80*/  ISETP.GE.AND P4, PT, R194, UR4, PT ;  /* 0x00000004c2007c0c */ /* 0x000fe2000bf86270 */
[----:B------:R0:W-:Y:S01]  /*bf90*/  @!P6 ST.E.64 desc[UR50][R4.64], R62 ;  /* 0x0000003e0400e985 */ /* 0x0001e2000c101b32 */
[-C--:B------:R-:W-:Y:S02]  /*bfa0*/  @!P0 LEA R10, P5, R197, R6.reuse, 0x2 ;  /* 0x00000006c50a8211 */ /* 0x080fe400078a10ff */
[----:B------:R-:W-:Y:S01]  /*bfb0*/  @!P3 LEA R14, P6, R195, R6, 0x2 ;  /* 0x00000006c30eb211 */ /* 0x000fe200078c10ff */
[----:B------:R3:W-:Y:S01]  /*bfc0*/  @!P1 ST.E.64 desc[UR50][R8.64], R60 ;  /* 0x0000003c08009985 */ /* 0x0007e2000c101b32 */
[----:B------:R-:W-:-:S02]  /*bfd0*/  @!P0 LEA.HI.X R11, R197, R7, R215, 0x2, P5 ;  /* 0x00000007c50b8211 */ /* 0x000fc400028f14d7 */
[CC--:B------:R-:W-:Y:S02]  /*bfe0*/  @!P2 LEA R12, P1, R196.reuse, R6.reuse, 0x2 ;  /* 0x00000006c40ca211 */ /* 0x0c0fe400078210ff */
[-C--:B------:R-:W-:Y:S01]  /*bff0*/  @!P3 LEA.HI.X R15, R195, R7.reuse, R213, 0x2, P6 ;  /* 0x00000007c30fb211 */ /* 0x080fe200030f14d5 */
[----:B------:R4:W-:Y:S01]  /*c000*/  @!P0 ST.E.64 desc[UR50][R10.64], R58 ;  /* 0x0000003a0a008985 */ /* 0x0009e2000c101b32 */
[----:B------:R-:W-:Y:S02]  /*c010*/  ISETP.GE.AND P0, PT, R193, UR4, PT ;  /* 0x00000004c1007c0c */ /* 0x000fe4000bf06270 */
[----:B------:R-:W-:Y:S02]  /*c020*/  @!P2 LEA.HI.X R13, R196, R7, R214, 0x2, P1 ;  /* 0x00000007c40da211 */ /* 0x000fe400008f14d6 */
[----:B------:R-:W-:Y:S02]  /*c030*/  ISETP.GE.AND P1, PT, R192, UR4, PT ;  /* 0x00000004c0007c0c */ /* 0x000fe4000bf26270 */
[----:B------:R-:W-:Y:S01]  /*c040*/  @!P4 LEA R20, P5, R194, R6, 0x2 ;  /* 0x00000006c214c211 */ /* 0x000fe200078a10ff */
[----:B------:R5:W-:Y:S01]  /*c050*/  @!P2 ST.E.64 desc[UR50][R12.64], R56 ;  /* 0x000000380c00a985 */ /* 0x000be2000c101b32 */
[----:B------:R-:W-:-:S02]  /*c060*/  ISETP.GE.AND P2, PT, R191, UR4, PT ;  /* 0x00000004bf007c0c */ /* 0x000fc4000bf46270 */
[-C--:B------:R-:W-:Y:S01]  /*c070*/  @!P4 LEA.HI.X R21, R194, R7.reuse, R212, 0x2, P5 ;  /* 0x00000007c215c211 */ /* 0x080fe200028f14d4 */
[----:B------:R2:W-:Y:S02]  /*c080*/  @!P3 ST.E.64 desc[UR50][R14.64], R54 ;  /* 0x000000360e00b985 */ /* 0x0005e4000c101b32 */
[CC--:B0-----:R-:W-:Y:S02]  /*c090*/  @!P0 LEA R4, P3, R193.reuse, R6.reuse, 0x2 ;  /* 0x00000006c1048211 */ /* 0x0c1fe400078610ff */
[----:B------:R-:W-:Y:S01]  /*c0a0*/  @!P4 ST.E.64 desc[UR50][R20.64], R52 ;  /* 0x000000341400c985 */ /* 0x000fe2000c101b32 */
[----:B------:R-:W-:Y:S02]  /*c0b0*/  ISETP.GE.AND P4, PT, R190, UR4, PT ;  /* 0x00000004be007c0c */ /* 0x000fe4000bf86270 */
[----:B---3--:R-:W-:Y:S02]  /*c0c0*/  @!P1 LEA R8, P5, R192, R6, 0x2 ;  /* 0x00000006c0089211 */ /* 0x008fe400078a10ff */
[----:B------:R-:W-:-:S02]  /*c0d0*/  @!P0 LEA.HI.X R5, R193, R7, R211, 0x2, P3 ;  /* 0x00000007c1058211 */ /* 0x000fc400018f14d3 */
[----:B------:R-:W-:Y:S02]  /*c0e0*/  ISETP.GE.AND P3, PT, R189, UR4, PT ;  /* 0x00000004bd007c0c */ /* 0x000fe4000bf66270 */
[CC--:B----4-:R-:W-:Y:S01]  /*c0f0*/  @!P2 LEA R10, P6, R191.reuse, R6.reuse, 0x2 ;  /* 0x00000006bf0aa211 */ /* 0x0d0fe200078c10ff */
[----:B------:R0:W-:Y:S01]  /*c100*/  @!P0 ST.E.64 desc[UR50][R4.64], R50 ;  /* 0x0000003204008985 */ /* 0x0001e2000c101b32 */
[-C--:B------:R-:W-:Y:S02]  /*c110*/  @!P1 LEA.HI.X R9, R192, R7.reuse, R210, 0x2, P5 ;  /* 0x00000007c0099211 */ /* 0x080fe400028f14d2 */
[----:B------:R-:W-:Y:S02]  /*c120*/  @!P2 LEA.HI.X R11, R191, R7, R209, 0x2, P6 ;  /* 0x00000007bf0ba211 */ /* 0x000fe400030f14d1 */
[----:B------:R-:W-:Y:S01]  /*c130*/  ISETP.GE.AND P0, PT, R188, UR4, PT ;  /* 0x00000004bc007c0c */ /* 0x000fe2000bf06270 */
[----:B------:R3:W-:Y:S01]  /*c140*/  @!P1 ST.E.64 desc[UR50][R8.64], R48 ;  /* 0x0000003008009985 */ /* 0x0007e2000c101b32 */
[----:B-----5:R-:W-:-:S02]  /*c150*/  @!P4 LEA R12, P1, R190, R6, 0x2 ;  /* 0x00000006be0cc211 */ /* 0x020fc400078210ff */
[----:B------:R-:W-:Y:S01]  /*c160*/  ISETP.GE.AND P5, PT, R23, UR4, PT ;  /* 0x0000000417007c0c */ /* 0x000fe2000bfa6270 */
[----:B------:R4:W-:Y:S01]  /*c170*/  @!P2 ST.E.64 desc[UR50][R10.64], R46 ;  /* 0x0000002e0a00a985 */ /* 0x0009e2000c101b32 */
[----:B------:R-:W-:Y:S02]  /*c180*/  @!P4 LEA.HI.X R13, R190, R7, R208, 0x2, P1 ;  /* 0x00000007be0dc211 */ /* 0x000fe400008f14d0 */
[----:B------:R-:W-:Y:S02]  /*c190*/  ISETP.GE.AND P2, PT, R22, UR4, PT ;  /* 0x0000000416007c0c */ /* 0x000fe4000bf46270 */
[----:B------:R-:W-:Y:S01]  /*c1a0*/  ISETP.GE.AND P1, PT, R19, UR4, PT ;  /* 0x0000000413007c0c */ /* 0x000fe2000bf26270 */
[----:B------:R1:W-:Y:S01]  /*c1b0*/  @!P4 ST.E.64 desc[UR50][R12.64], R44 ;  /* 0x0000002c0c00c985 */ /* 0x0003e2000c101b32 */
[-C--:B--2---:R-:W-:Y:S02]  /*c1c0*/  @!P3 LEA R14, P6, R189, R6.reuse, 0x2 ;  /* 0x00000006bd0eb211 */ /* 0x084fe400078c10ff */
[----:B0-----:R-:W-:-:S02]  /*c1d0*/  @!P0 LEA R4, P4, R188, R6, 0x2 ;  /* 0x00000006bc048211 */ /* 0x001fc400078810ff */
[-C--:B------:R-:W-:Y:S02]  /*c1e0*/  @!P3 LEA.HI.X R15, R189, R7.reuse, R207, 0x2, P6 ;  /* 0x00000007bd0fb211 */ /* 0x080fe400030f14cf */
[----:B------:R-:W-:-:S03]  /*c1f0*/  @!P0 LEA.HI.X R5, R188, R7, R206, 0x2, P4 ;  /* 0x00000007bc058211 */ /* 0x000fc600020f14ce */
[----:B------:R1:W-:Y:S01]  /*c200*/  @!P3 ST.E.64 desc[UR50][R14.64], R42 ;  /* 0x0000002a0e00b985 */ /* 0x0003e2000c101b32 */
[-C--:B---3--:R-:W-:Y:S02]  /*c210*/  @!P5 LEA R8, P3, R23, R6.reuse, 0x2 ;  /* 0x000000061708d211 */ /* 0x088fe400078610ff */
[CC--:B----4-:R-:W-:Y:S01]  /*c220*/  @!P2 LEA R10, P4, R22.reuse, R6.reuse, 0x2 ;  /* 0x00000006160aa211 */ /* 0x0d0fe200078810ff */
[----:B------:R1:W-:Y:S01]  /*c230*/  @!P0 ST.E.64 desc[UR50][R4.64], R40 ;  /* 0x0000002804008985 */ /* 0x0003e2000c101b32 */
[----:B------:R-:W-:Y:S02]  /*c240*/  @!P1 LEA R20, P6, R19, R6, 0x2 ;  /* 0x0000000613149211 */ /* 0x000fe400078c10ff */
[-C--:B------:R-:W-:Y:S02]  /*c250*/  @!P5 LEA.HI.X R9, R23, R7.reuse, R205, 0x2, P3 ;  /* 0x000000071709d211 */ /* 0x080fe400018f14cd */
[-C--:B------:R-:W-:Y:S02]  /*c260*/  @!P2 LEA.HI.X R11, R22, R7.reuse, R204, 0x2, P4 ;  /* 0x00000007160ba211 */ /* 0x080fe400020f14cc */
[----:B------:R-:W-:Y:S01]  /*c270*/  @!P1 LEA.HI.X R21, R19, R7, R203, 0x2, P6 ;  /* 0x0000000713159211 */ /* 0x000fe200030f14cb */
[----:B------:R1:W-:Y:S01]  /*c280*/  @!P5 ST.E.64 desc[UR50][R8.64], R92 ;  /* 0x0000005c0800d985 */ /* 0x0003e2000c101b32 */
[----:B------:R-:W-:-:S03]  /*c290*/  ISETP.GE.AND P0, PT, R18, UR4, PT ;  /* 0x0000000412007c0c */ /* 0x000fc6000bf06270 */
[----:B------:R1:W-:Y:S04]  /*c2a0*/  @!P2 ST.E.64 desc[UR50][R10.64], R94 ;  /* 0x0000005e0a00a985 */ /* 0x0003e8000c101b32 */
[----:B------:R1:W-:Y:S06]  /*c2b0*/  @!P1 ST.E.64 desc[UR50][R20.64], R38 ;  /* 0x0000002614009985 */ /* 0x0003ec000c101b32 */
[----:B------:R-:W-:Y:S05]  /*c2c0*/  @P0 BRA `(.L_x_262) ;  /* 0x0000000c00280947 */ /* 0x000fea0003800000 */
[----:B-1----:R-:W-:-:S04]  /*c2d0*/  LEA R4, P0, R18, R6, 0x2 ;  /* 0x0000000612047211 */ /* 0x002fc800078010ff */
[----:B------:R-:W-:-:S05]  /*c2e0*/  LEA.HI.X R5, R18, R7, R202, 0x2, P0 ;  /* 0x0000000712057211 */ /* 0x000fca00000f14ca */
[----:B------:R4:W-:Y:S01]  /*c2f0*/  ST.E.64 desc[UR50][R4.64], R32 ;  /* 0x0000002004007985 */ /* 0x0009e2000c101b32 */
[----:B------:R-:W-:Y:S05]  /*c300*/  BRA `(.L_x_262) ;  /* 0x0000000c00187947 */ /* 0x000fea0003800000 */
.L_x_253:
[----:B------:R-:W-:Y:S02]  /*c310*/  ULDC.64 UR8, c[0x0][0xc00] ;  /* 0x0003000000087ab9 */ /* 0x000fe40000000a00 */
[----:B------:R-:W-:-:S04]  /*c320*/  UISETP.NE.U32.AND UP0, UPT, UR8, URZ, UPT ;  /* 0x0000003f0800728c */ /* 0x000fc8000bf05070 */
[----:B------:R-:W-:-:S03]  /*c330*/  UISETP.NE.AND.EX UP0, UPT, UR9, URZ, UPT, UP0 ;  /* 0x0000003f0900728c */ /* 0x000fc6000bf05300 */
[----:B------:R-:W-:Y:S02]  /*c340*/  ULDC.64 UR8, c[0x0][0xc00] ;  /* 0x0003000000087ab9 */ /* 0x000fe40000000a00 */
[----:B------:R-:W-:Y:S01]  /*c350*/  UIMAD.WIDE UR8, UR37, 0x4, UR8 ;  /* 0x00000004250878a5 */ /* 0x000fe2000f8e0208 */
[----:B------:R-:W-:-:S05]  /*c360*/  PLOP3.LUT P1, PT, PT, PT, UP0, 0x80, 0x0 ;  /* 0x000000000000781c */ /* 0x000fca0003f2f008 */
[----:B------:R-:W-:Y:S02]  /*c370*/  IMAD.U32 R4, RZ, RZ, UR8 ;  /* 0x00000008ff047e24 */ /* 0x000fe4000f8e00ff */
[----:B------:R-:W-:Y:S01]  /*c380*/  IMAD.U32 R5, RZ, RZ, UR9 ;  /* 0x00000009ff057e24 */ /* 0x000fe2000f8e00ff */
[----:B------:R-:W-:Y:S02]  /*c390*/  ULDC.64 UR8, c[0x0][0xc08] ;  /* 0x0003020000087ab9 */ /* 0x000fe40000000a00 */
[----:B------:R-:W-:-:S03]  /*c3a0*/  UISETP.NE.U32.AND UP1, UPT, UR8, URZ, UPT ;  /* 0x0000003f0800728c */ /* 0x000fc6000bf25070 */
[----:B------:R-:W2:Y:S01]  /*c3b0*/  @P1 LDG.E R3, desc[UR50][R4.64] ;  /* 0x0000003204031981 */ /* 0x000ea2000c1e1900 */
[----:B------:R-:W-:Y:S01]  /*c3c0*/  UISETP.NE.AND.EX UP1, UPT, UR9, URZ, UPT, UP1 ;  /* 0x0000003f0900728c */ /* 0x000fe2000bf25310 */
[----:B------:R-:W-:Y:S02]  /*c3d0*/  ULDC UR4, c[0x0][0xa88] ;  /* 0x0002a20000047ab9 */ /* 0x000fe40000000800 */
[----:B------:R-:W-:-:S03]  /*c3e0*/  IMAD.U32 R0, RZ, RZ, UR4 ;  /* 0x00000004ff007e24 */ /* 0x000fc6000f8e00ff */
[----:B------:R-:W-:-:S05]  /*c3f0*/  PLOP3.LUT P2, PT, PT, PT, UP1, 0x80, 0x0 ;  /* 0x000000000000781c */ /* 0x000fca0003f4f018 */
[----:B------:R-:W-:Y:S02]  /*c400*/  @UP1 ULDC.64 UR8, c[0x0][0xc08] ;  /* 0x0003020000081ab9 */ /* 0x000fe40000000a00 */
[----:B------:R-:W-:-:S06]  /*c410*/  @UP1 UIMAD.WIDE UR8, UR37, 0x4, UR8 ;  /* 0x00000004250818a5 */ /* 0x000fcc000f8e0208 */
[----:B------:R-:W-:Y:S02]  /*c420*/  IMAD.U32 R6, RZ, RZ, UR8 ;  /* 0x00000008ff067e24 */ /* 0x000fe4000f8e00ff */
[----:B------:R-:W-:-:S05]  /*c430*/  IMAD.U32 R7, RZ, RZ, UR9 ;  /* 0x00000009ff077e24 */ /* 0x000fca000f8e00ff */
[----:B------:R0:W5:Y:S01]  /*c440*/  @P2 LDG.E R0, desc[UR50][R6.64] ;  /* 0x0000003206002981 */ /* 0x000162000c1e1900 */
[----:B------:R-:W-:Y:S01]  /*c450*/  UMOV UR4, URZ ;  /* 0x0000003f00047c82 */ /* 0x000fe20008000000 */
[----:B------:R-:W-:Y:S02]  /*c460*/  ISETP.GT.AND P0, PT, R223, 0x7f, PT ;  /* 0x0000007fdf00780c */ /* 0x000fe40003f04270 */
[----:B--2---:R-:W-:-:S13]  /*c470*/  @P1 R2UR UR4, R3 ;  /* 0x00000000030412ca */ /* 0x004fda00000e0000 */
[----:B------:R-:W-:Y:S01]  /*c480*/  USHF.R.S32.HI UR16, URZ, 0x1f, UR4 ;  /* 0x0000001f3f107899 */ /* 0x000fe20008011404 */
[----:B0-----:R-:W-:Y:S11]  /*c490*/  @P2 BRA `(.L_x_265) ;  /* 0x0000000000102947 */ /* 0x001ff60003800000 */
[----:B------:R-:W-:Y:S05]  /*c4a0*/  @!P1 BRA `(.L_x_265) ;  /* 0x00000000000c9947 */ /* 0x000fea0003800000 */
[----:B------:R-:W2:Y:S04]  /*c4b0*/  LDG.E R3, desc[UR50][R4.64] ;  /* 0x0000003204037981 */ /* 0x000ea8000c1e1900 */
[----:B-----5:R-:W2:Y:S02]  /*c4c0*/  LDG.E R0, desc[UR50][R4.64+0x4] ;  /* 0x0000043204007981 */ /* 0x020ea4000c1e1900 */
[----:B--2---:R-:W-:-:S07]  /*c4d0*/  IMAD.IADD R0, R0, 0x1, -R3 ;  /* 0x0000000100007824 */ /* 0x004fce00078e0a03 */
.L_x_265:
[----:B------:R-:W-:Y:S01]  /*c4e0*/  USEL UR37, UR37, URZ, !UP0 ;  /* 0x0000003f25257287 */ /* 0x000fe2000c000000 */
[----:B------:R-:W-:Y:S01]  /*c4f0*/  BSSY B1, `(.L_x_266) ;  /* 0x0000039000017945 */ /* 0x000fe20003800000 */
[----:B------:R-:W-:-:S03]  /*c500*/  USEL UR38, UR38, URZ, !UP0 ;  /* 0x0000003f26267287 */ /* 0x000fc6000c000000 */
[----:B------:R-:W-:Y:S09]  /*c510*/  @P0 BRA `(.L_x_267) ;  /* 0x0000000000d80947 */ /* 0x000ff20003800000 */
[----:B------:R-:W0:Y:S01]  /*c520*/  S2R R4, SR_TID.X ;  /* 0x0000000000047919 */ /* 0x000e220000002100 */
[----:B------:R-:W1:Y:S01]  /*c530*/  LDC R9, c[0x0][0xbe8] ;  /* 0x0002fa00ff097b82 */ /* 0x000e620000000800 */
[----:B------:R-:W-:-:S05]  /*c540*/  MOV R3, UR39 ;  /* 0x0000002700037c02 */ /* 0x000fca0008000f00 */
[----:B0-----:R-:W-:Y:S02]  /*c550*/  IMAD R3, R3, 0x80, R4 ;  /* 0x0000008003037824 */ /* 0x001fe400078e0204 */
[----:B-1---5:R-:W-:Y:S02]  /*c560*/  IMAD R4, R0, R9, RZ ;  /* 0x0000000900047224 */ /* 0x022fe400078e02ff */
[----:B------:R-:W-:-:S05]  /*c570*/  VIADD R6, R3, 0xffffff80 ;  /* 0xffffff8003067836 */ /* 0x000fca0000000000 */
[----:B------:R-:W-:-:S13]  /*c580*/  ISETP.GE.AND P0, PT, R6, R4, PT ;  /* 0x000000040600720c */ /* 0x000fda0003f06270 */
[----:B------:R-:W-:Y:S05]  /*c590*/  @P0 BRA `(.L_x_267) ;  /* 0x0000000000b80947 */ /* 0x000fea0003800000 */
[----:B------:R-:W-:Y:S01]  /*c5a0*/  ISETP.NE.AND P0, PT, R9, 0x1, PT ;  /* 0x000000010900780c */ /* 0x000fe20003f05270 */
[----:B------:R-:W-:Y:S01]  /*c5b0*/  UISETP.GT.AND UP2, UPT, UR44, 0x1, UPT ;  /* 0x000000012c00788c */ /* 0x000fe2000bf44270 */
[----:B------:R-:W-:-:S03]  /*c5c0*/  UMOV UR7, 0x9b8 ;  /* 0x000009b800077882 */ /* 0x000fc60000000000 */
[----:B------:R-:W-:Y:S02]  /*c5d0*/  USEL UR17, UR7, 0x978, UP2 ;  /* 0x0000097807117887 */ /* 0x000fe40009000000 */
[----:B------:R-:W-:-:S06]  /*c5e0*/  USEL UR19, UR40, URZ, UP2 ;  /* 0x0000003f28137287 */ /* 0x000fcc0009000000 */
[----:B------:R-:W0:Y:S04]  /*c5f0*/  @P0 LDC R3, c[0x0][0xbec] ;  /* 0x0002fb00ff030b82 */ /* 0x000e280000000800 */
[----:B------:R-:W-:Y:S01]  /*c600*/  ULDC.64 UR10, c[0x0][UR17+0x220] ;  /* 0x00008800110a7abb */ /* 0x000fe20008000a00 */
[----:B------:R-:W-:Y:S01]  /*c610*/  ULDC.64 UR8, c[0x0][UR17+0x218] ;  /* 0x0000860011087abb */ /* 0x000fe20008000a00 */
[----:B------:R-:W-:Y:S01]  /*c620*/  ULDC.64 UR12, c[0x0][UR17+0x228] ;  /* 0x00008a00110c7abb */ /* 0x000fe20008000a00 */
[----:B------:R-:W-:Y:S01]  /*c630*/  UIMAD UR7, UR11, UR37, URZ ;  /* 0x000000250b0772a4 */ /* 0x000fe2000f8e023f */
[----:B------:R-:W1:Y:S01]  /*c640*/  @P0 LDC R5, c[0x0][0xbf0] ;  /* 0x0002fc00ff050b82 */ /* 0x000e620000000800 */
[----:B------:R-:W-:Y:S02]  /*c650*/  UIMAD.WIDE.U32 UR14, UR8, UR41, URZ ;  /* 0x00000029080e72a5 */ /* 0x000fe4000f8e003f */
[----:B------:R-:W-:-:S02]  /*c660*/  UIMAD UR18, UR9, UR41, URZ ;  /* 0x00000029091272a4 */ /* 0x000fc4000f8e023f */
[----:B------:R-:W-:Y:S02]  /*c670*/  UIMAD.WIDE.U32 UR8, UR10, UR37, URZ ;  /* 0x000000250a0872a5 */ /* 0x000fe4000f8e003f */
[----:B------:R-:W-:Y:S02]  /*c680*/  UIMAD.WIDE.U32 UR20, UR12, UR19, URZ ;  /* 0x000000130c1472a5 */ /* 0x000fe4000f8e003f */
[----:B------:R-:W-:Y:S02]  /*c690*/  UIMAD UR12, UR13, UR19, URZ ;  /* 0x000000130d0c72a4 */ /* 0x000fe4000f8e023f */
[----:B------:R-:W-:Y:S02]  /*c6a0*/  UIMAD UR7, UR10, UR38, UR7 ;  /* 0x000000260a0772a4 */ /* 0x000fe4000f8e0207 */
[----:B------:R-:W-:Y:S02]  /*c6b0*/  UIADD3 UR14, UP0, UP1, UR8, UR14, UR4 ;  /* 0x0000000e080e7290 */ /* 0x000fe4000f91e004 */
[----:B------:R-:W-:Y:S01]  /*c6c0*/  UIADD3 UR8, UR12, UR21, URZ ;  /* 0x000000150c087290 */ /* 0x000fe2000fffe03f */
[----:B0-----:R-:W-:Y:S01]  /*c6d0*/  @P0 IMAD.HI.U32 R4, R6, R3, RZ ;  /* 0x0000000306040227 */ /* 0x001fe200078e00ff */
[----:B------:R-:W-:-:S02]  /*c6e0*/  UIADD3 UR11, UR18, UR15, URZ ;  /* 0x0000000f120b7290 */ /* 0x000fc4000fffe03f */
[----:B------:R-:W-:Y:S01]  /*c6f0*/  UIADD3 UR7, UR9, UR7, URZ ;  /* 0x0000000709077290 */ /* 0x000fe2000fffe03f */
[----:B------:R-:W-:Y:S02]  /*c700*/  IMAD.MOV.U32 R3, RZ, RZ, R6 ;  /* 0x000000ffff037224 */ /* 0x000fe400078e0006 */
[----:B------:R-:W-:Y:S01]  /*c710*/  IMAD.U32 R8, RZ, RZ, UR8 ;  /* 0x00000008ff087e24 */ /* 0x000fe2000f8e00ff */
[----:B------:R-:W-:Y:S01]  /*c720*/  UIADD3.X UR7, UR7, UR11, UR16, UP0, UP1 ;  /* 0x0000000b07077290 */ /* 0x000fe200087e2410 */
[----:B-1----:R-:W-:Y:S01]  /*c730*/  @P0 SHF.R.U32.HI R3, RZ, R5, R4 ;  /* 0x00000005ff030219 */ /* 0x002fe20000011604 */
[----:B------:R-:W-:Y:S01]  /*c740*/  IMAD.U32 R4, RZ, RZ, UR20 ;  /* 0x00000014ff047e24 */ /* 0x000fe2000f8e00ff */
[----:B------:R-:W-:Y:S01]  /*c750*/  ULDC.64 UR8, c[0x0][UR17+0x210] ;  /* 0x0000840011087abb */ /* 0x000fe20008000a00 */
[----:B------:R-:W-:Y:S01]  /*c760*/  IMAD.U32 R5, RZ, RZ, UR21 ;  /* 0x00000015ff057e24 */ /* 0x000fe2000f8e00ff */
[--C-:B------:R-:W-:Y:S01]  /*c770*/  SHF.R.S32.HI R5, RZ, 0x1f, R3.reuse ;  /* 0x0000001fff057819 */ /* 0x100fe20000011403 */
[----:B------:R-:W-:Y:S01]  /*c780*/  IMAD.MOV R7, RZ, RZ, -R3 ;  /* 0x000000ffff077224 */ /* 0x000fe200078e0a03 */
[----:B------:R-:W-:Y:S01]  /*c790*/  IADD3 R4, P0, P1, R3, UR14, R4 ;  /* 0x0000000e03047c10 */ /* 0x000fe2000f91e004 */
[----:B------:R-:W-:Y:S01]  /*c7a0*/  ULDC.64 UR10, c[0x0][0xba8] ;  /* 0x0002ea00000a7ab9 */ /* 0x000fe20000000a00 */
[----:B------:R-:W-:Y:S01]  /*c7b0*/  @!UP2 ULDC UR10, c[0x0][0xb50] ;  /* 0x0002d400000aaab9 */ /* 0x000fe20000000800 */
[----:B------:R-:W-:Y:S01]  /*c7c0*/  IMAD R7, R9, R7, R6 ;  /* 0x0000000709077224 */ /* 0x000fe200078e0206 */
[----:B------:R-:W-:Y:S01]  /*c7d0*/  IADD3.X R5, R5, UR7, R8, P0, P1 ;  /* 0x0000000705057c10 */ /* 0x000fe200087e2408 */
[----:B------:R-:W-:-:S02]  /*c7e0*/  @!UP2 ULDC UR11, c[0x0][0xb54] ;  /* 0x0002d500000baab9 */ /* 0x000fc40000000800 */
[C---:B------:R-:W-:Y:S01]  /*c7f0*/  IMAD R6, R7.reuse, UR9, RZ ;  /* 0x0000000907067c24 */ /* 0x040fe2000f8e02ff */
[----:B------:R-:W-:Y:S01]  /*c800*/  SHF.R.S32.HI R3, RZ, 0x1f, R7 ;  /* 0x0000001fff037819 */ /* 0x000fe20000011407 */
[----:B------:R-:W-:-:S04]  /*c810*/  IMAD.WIDE.U32 R4, R7, UR8, R4 ;  /* 0x0000000807047c25 */ /* 0x000fc8000f8e0004 */
[----:B------:R-:W-:Y:S01]  /*c820*/  IMAD R3, R3, UR8, R6 ;  /* 0x0000000803037c24 */ /* 0x000fe2000f8e0206 */
[----:B------:R-:W-:-:S03]  /*c830*/  LEA R6, P0, R4, UR10, 0x2 ;  /* 0x0000000a04067c11 */ /* 0x000fc6000f8010ff */
[----:B------:R-:W-:-:S05]  /*c840*/  IMAD.IADD R3, R5, 0x1, R3 ;  /* 0x0000000105037824 */ /* 0x000fca00078e0203 */
[----:B------:R-:W-:Y:S01]  /*c850*/  LEA.HI.X R7, R4, UR11, R3, 0x2, P0 ;  /* 0x0000000b04077c11 */ /* 0x000fe200080f1403 */
[----:B------:R-:W-:-:S05]  /*c860*/  IMAD.MOV.U32 R3, RZ, RZ, -0x800000 ;  /* 0xff800000ff037424 */ /* 0x000fca00078e00ff */
[----:B------:R0:W-:Y:S02]  /*c870*/  STG.E desc[UR50][R6.64], R3 ;  /* 0x0000000306007986 */ /* 0x0001e4000c101932 */
.L_x_267:
[----:B------:R-:W-:Y:S05]  /*c880*/  BSYNC B1 ;  /* 0x0000000000017941 */ /* 0x000fea0003800000 */
.L_x_266:
[----:B------:R-:W-:-:S06]  /*c890*/  UISETP.GT.AND UP0, UPT, UR44, 0x1, UPT ;  /* 0x000000012c00788c */ /* 0x000fcc000bf04270 */
[----:B------:R-:W-:-:S13]  /*c8a0*/  PLOP3.LUT P0, PT, PT, PT, UP0, 0x80, 0x0 ;  /* 0x000000000000781c */ /* 0x000fda0003f0f008 */
[----:B------:R-:W-:Y:S05]  /*c8b0*/  @P0 BRA `(.L_x_262) ;  /* 0x0000000400ac0947 */ /* 0x000fea0003800000 */
[----:B------:R-:W1:Y:S01]  /*c8c0*/  LDC R11, c[0x0][0xbe8] ;  /* 0x0002fa00ff0b7b82 */ /* 0x000e620000000800 */
[----:B------:R-:W-:Y:S01]  /*c8d0*/  ULDC.64 UR10, c[0x0][0xaa0] ;  /* 0x0002a800000a7ab9 */ /* 0x000fe20000000a00 */
[----:B0-----:R-:W-:Y:S01]  /*c8e0*/  IMAD R3, R17, 0x20, R200 ;  /* 0x0000002011037824 */ /* 0x001fe200078e02c8 */
[----:B------:R-:W-:Y:S01]  /*c8f0*/  UIMAD UR7, UR16, UR10, URZ ;  /* 0x0000000a100772a4 */ /* 0x000fe2000f8e023f */
[----:B------:R-:W-:Y:S01]  /*c900*/  IMAD.U32 R8, RZ, RZ, UR39 ;  /* 0x00000027ff087e24 */ /* 0x000fe2000f8e00ff */
[----:B------:R-:W-:Y:S01]  /*c910*/  UIMAD.WIDE.U32 UR8, UR4, UR10, URZ ;  /* 0x0000000a040872a5 */ /* 0x000fe2000f8e003f */
[----:B------:R-:W-:Y:S01]  /*c920*/  IMAD.U32 R13, RZ, RZ, UR39 ;  /* 0x00000027ff0d7e24 */ /* 0x000fe2000f8e00ff */
[----:B------:R-:W-:Y:S01]  /*c930*/  UIMAD UR7, UR4, UR11, UR7 ;  /* 0x0000000b040772a4 */ /* 0x000fe2000f8e0207 */
[----:B------:R-:W-:Y:S01]  /*c940*/  BSSY B1, `(.L_x_268) ;  /* 0x0000038000017945 */ /* 0x000fe20003800000 */
[----:B------:R-:W-:Y:S01]  /*c950*/  LEA R8, R8, R3, 0x7 ;  /* 0x0000000308087211 */ /* 0x000fe200078e38ff */
[----:B------:R-:W-:Y:S01]  /*c960*/  ULDC.64 UR10, c[0x0][0xae8] ;  /* 0x0002ba00000a7ab9 */ /* 0x000fe20000000a00 */
[----:B------:R-:W-:-:S03]  /*c970*/  UIADD3 UR9, UR9, UR7, URZ ;  /* 0x0000000709097290 */ /* 0x000fc6000fffe03f */
[----:B------:R-:W-:Y:S01]  /*c980*/  IMAD.MOV.U32 R3, RZ, RZ, R8 ;  /* 0x000000ffff037224 */ /* 0x000fe200078e0008 */
[----:B------:R-:W-:-:S04]  /*c990*/  UIMAD.WIDE.U32 UR8, UR41, UR10, UR8 ;  /* 0x0000000a290872a5 */ /* 0x000fc8000f8e0008 */
[----:B------:R-:W-:-:S03]  /*c9a0*/  UIMAD UR9, UR41, UR11, UR9 ;  /* 0x0000000b290972a4 */ /* 0x000fc6000f8e0209 */
[----:B------:R-:W-:Y:S01]  /*c9b0*/  ULDC.64 UR10, c[0x0][0xaf0] ;  /* 0x0002bc00000a7ab9 */ /* 0x000fe20000000a00 */
[----:B-1----:R-:W-:Y:S01]  /*c9c0*/  ISETP.NE.AND P0, PT, R11, 0x1, PT ;  /* 0x000000010b00780c */ /* 0x002fe20003f05270 */
[----:B------:R-:W-:Y:S02]  /*c9d0*/  UIMAD UR38, UR38, UR10, URZ ;  /* 0x0000000a262672a4 */ /* 0x000fe4000f8e023f */
[----:B------:R-:W-:Y:S02]  /*c9e0*/  UIMAD.WIDE.U32 UR8, UR37, UR10, UR8 ;  /* 0x0000000a250872a5 */ /* 0x000fe4000f8e0008 */
[----:B------:R-:W-:-:S03]  /*c9f0*/  UIMAD UR4, UR37, UR11, UR38 ;  /* 0x0000000b250472a4 */ /* 0x000fc6000f8e0226 */
[----:B------:R-:W-:Y:S01]  /*ca00*/  ULDC.64 UR10, c[0x0][0xae0] ;  /* 0x0002b800000a7ab9 */ /* 0x000fe20000000a00 */
[----:B------:R-:W-:-:S04]  /*ca10*/  UIADD3 UR4, UR9, UR4, URZ ;  /* 0x0000000409047290 */ /* 0x000fc8000fffe03f */
[----:B------:R-:W0:Y:S08]  /*ca20*/  @P0 LDC R5, c[0x0][0xbec] ;  /* 0x0002fb00ff050b82 */ /* 0x000e300000000800 */
[----:B------:R-:W1:Y:S01]  /*ca30*/  @P0 LDC R7, c[0x0][0xbf0] ;  /* 0x0002fc00ff070b82 */ /* 0x000e620000000800 */
[----:B0-----:R-:W-:-:S04]  /*ca40*/  @P0 IMAD.HI.U32 R4, R8, R5, RZ ;  /* 0x0000000508040227 */ /* 0x001fc800078e00ff */
[----:B------:R-:W-:Y:S02]  /*ca50*/  IMAD.U32 R5, RZ, RZ, UR9 ;  /* 0x00000009ff057e24 */ /* 0x000fe4000f8e00ff */
[----:B------:R-:W-:Y:S01]  /*ca60*/  IMAD.U32 R5, RZ, RZ, UR4 ;  /* 0x00000004ff057e24 */ /* 0x000fe2000f8e00ff */
[----:B-1----:R-:W-:-:S04]  /*ca70*/  @P0 SHF.R.U32.HI R3, RZ, R7, R4 ;  /* 0x00000007ff030219 */ /* 0x002fc80000011604 */
[--C-:B------:R-:W-:Y:S01]  /*ca80*/  SHF.R.S32.HI R4, RZ, 0x1f, R3.reuse ;  /* 0x0000001fff047819 */ /* 0x100fe20000011403 */
[----:B------:R-:W-:-:S04]  /*ca90*/  IMAD.MOV R7, RZ, RZ, -R3 ;  /* 0x000000ffff077224 */ /* 0x000fc800078e0a03 */
[----:B------:R-:W-:Y:S02]  /*caa0*/  IMAD R6, R4, UR10, RZ ;  /* 0x0000000a04067c24 */ /* 0x000fe4000f8e02ff */
[----:B------:R-:W-:Y:S01]  /*cab0*/  IMAD.U32 R4, RZ, RZ, UR8 ;  /* 0x00000008ff047e24 */ /* 0x000fe2000f8e00ff */
[----:B------:R-:W-:Y:S01]  /*cac0*/  ULDC.64 UR8, c[0x0][0xad8] ;  /* 0x0002b60000087ab9 */ /* 0x000fe20000000a00 */
[----:B------:R-:W-:Y:S02]  /*cad0*/  IMAD R7, R11, R7, R8 ;  /* 0x000000070b077224 */ /* 0x000fe400078e0208 */
[C---:B------:R-:W-:Y:S02]  /*cae0*/  IMAD R9, R3.reuse, UR11, R6 ;  /* 0x0000000b03097c24 */ /* 0x040fe4000f8e0206 */
[----:B------:R-:W-:Y:S01]  /*caf0*/  IMAD.WIDE.U32 R4, R3, UR10, R4 ;  /* 0x0000000a03047c25 */ /* 0x000fe2000f8e0004 */
[----:B------:R-:W-:-:S03]  /*cb00*/  SHF.R.S32.HI R3, RZ, 0x1f, R7 ;  /* 0x0000001fff037819 */ /* 0x000fc60000011407 */
[----:B------:R-:W-:Y:S02]  /*cb10*/  IMAD.IADD R5, R5, 0x1, R9 ;  /* 0x0000000105057824 */ /* 0x000fe400078e0209 */
[----:B------:R-:W-:Y:S02]  /*cb20*/  IMAD R6, R3, UR8, RZ ;  /* 0x0000000803067c24 */ /* 0x000fe4000f8e02ff */
[----:B------:R-:W-:Y:S02]  /*cb30*/  IMAD R8, R13, 0x80, R200 ;  /* 0x000000800d087824 */ /* 0x000fe400078e02c8 */
[----:B-----5:R-:W-:Y:S02]  /*cb40*/  IMAD R11, R0, R11, RZ ;  /* 0x0000000b000b7224 */ /* 0x020fe400078e02ff */
[C---:B------:R-:W-:Y:S02]  /*cb50*/  IMAD R3, R7.reuse, UR9, R6 ;  /* 0x0000000907037c24 */ /* 0x040fe4000f8e0206 */
[----:B------:R-:W-:Y:S01]  /*cb60*/  IMAD.WIDE.U32 R4, R7, UR8, R4 ;  /* 0x0000000807047c25 */ /* 0x000fe2000f8e0004 */
[----:B------:R-:W-:Y:S01]  /*cb70*/  ISETP.GE.AND P2, PT, R8, R11, PT ;  /* 0x0000000b0800720c */ /* 0x000fe20003f46270 */
[----:B------:R-:W-:-:S02]  /*cb80*/  ULDC.64 UR8, c[0x0][0xa80] ;  /* 0x0002a00000087ab9 */ /* 0x000fc40000000a00 */
[----:B------:R-:W-:Y:S01]  /*cb90*/  IMAD.IADD R3, R5, 0x1, R3 ;  /* 0x0000000105037824 */ /* 0x000fe200078e0203 */
[----:B------:R-:W-:Y:S01]  /*cba0*/  LEA R6, P3, R4, UR8, 0x1 ;  /* 0x0000000804067c11 */ /* 0x000fe2000f8608ff */
[----:B------:R-:W-:-:S03]  /*cbb0*/  VIADD R0, R8, 0x20 ;  /* 0x0000002008007836 */ /* 0x000fc60000000000 */
[----:B------:R-:W-:Y:S01]  /*cbc0*/  LEA.HI.X R3, R4, UR9, R3, 0x1, P3 ;  /* 0x0000000904037c11 */ /* 0x000fe200098f0c03 */
[----:B------:R0:W1:Y:S01]  /*cbd0*/  SHFL.IDX PT, R7, R6, RZ, 0x181f ;  /* 0x00181fff06077589 */ /* 0x00006200000e0000 */
[-C--:B------:R-:W-:Y:S01]  /*cbe0*/  ISETP.GE.AND P1, PT, R0, R11.reuse, PT ;  /* 0x0000000b0000720c */ /* 0x080fe20003f26270 */
[----:B------:R-:W-:Y:S02]  /*cbf0*/  VIADD R0, R8, 0x40 ;  /* 0x0000004008007836 */ /* 0x000fe40000000000 */
[----:B------:R0:W2:Y:S03]  /*cc00*/  SHFL.IDX PT, R5, R3, RZ, 0x181f ;  /* 0x00181fff03057589 */ /* 0x0000a600000e0000 */
[----:B------:R-:W-:Y:S01]  /*cc10*/  ISETP.GE.AND P0, PT, R0, R11, PT ;  /* 0x0000000b0000720c */ /* 0x000fe20003f06270 */
[----:B------:R-:W-:-:S12]  /*cc20*/  @P2 BRA `(.L_x_269) ;  /* 0x0000000000242947 */ /* 0x000fd80003800000 */
[----:B------:R-:W-:Y:S02]  /*cc30*/  ULDC UR4, c[0x0][0xac8] ;  /* 0x0002b20000047ab9 */ /* 0x000fe40000000800 */
[----:B------:R-:W-:Y:S02]  /*cc40*/  ISETP.GE.AND P4, PT, R2, UR4, PT ;  /* 0x0000000402007c0c */ /* 0x000fe4000bf86270 */
[----:B------:R-:W-:-:S11]  /*cc50*/  ISETP.GE.AND P5, PT, R16, UR4, PT ;  /* 0x0000000410007c0c */ /* 0x000fd6000bfa6270 */
[-C--:B-1----:R-:W-:Y:S02]  /*cc60*/  @!P4 LEA R12, P2, R2, R7.reuse, 0x1 ;  /* 0x00000007020cc211 */ /* 0x082fe400078408ff */
[----:B------:R-:W-:Y:S02]  /*cc70*/  @!P5 LEA R4, P3, R16, R7, 0x1 ;  /* 0x000000071004d211 */ /* 0x000fe400078608ff */
[-C--:B--2---:R-:W-:Y:S02]  /*cc80*/  @!P4 LEA.HI.X R13, R2, R5.reuse, R222, 0x1, P2 ;  /* 0x00000005020dc211 */ /* 0x084fe400010f0cde */
[----:B------:R-:W-:-:S03]  /*cc90*/  @!P5 LEA.HI.X R5, R16, R5, R221, 0x1, P3 ;  /* 0x000000051005d211 */ /* 0x000fc600018f0cdd */
[----:B------:R3:W-:Y:S04]  /*cca0*/  @!P4 ST.E.128 desc[UR50][R12.64], RZ ;  /* 0x000000ff0c00c985 */ /* 0x0007e8000c101d32 */
[----:B------:R3:W-:Y:S02]  /*ccb0*/  @!P5 ST.E.128 desc[UR50][R4.64], RZ ;  /* 0x000000ff0400d985 */ /* 0x0007e4000c101d32 */
.L_x_269:
[----:B------:R-:W-:Y:S05]  /*ccc0*/  BSYNC B1 ;  /* 0x0000000000017941 */ /* 0x000fea0003800000 */
.L_x_268:
[----:B--23--:R2:W3:Y:S01]  /*ccd0*/  SHFL.IDX PT, R5, R3, 0x1, 0x181f ;  /* 0x00381f0003057f89 */ /* 0x00c4e200000e0000 */
[----:B------:R-:W-:Y:S03]  /*cce0*/  BSSY B1, `(.L_x_270) ;  /* 0x000000c000017945 */ /* 0x000fe60003800000 */
[----:B-1----:R2:W1:Y:S01]  /*ccf0*/  SHFL.IDX PT, R7, R6, 0x1, 0x181f ;  /* 0x00381f0006077f89 */ /* 0x00246200000e0000 */
[----:B------:R-:W-:Y:S05]  /*cd00*/  @P1 BRA `(.L_x_271) ;  /* 0x0000000000241947 */ /* 0x000fea0003800000 */
[----:B------:R-:W-:Y:S02]  /*cd10*/  ULDC UR4, c[0x0][0xac8] ;  /* 0x0002b20000047ab9 */ /* 0x000fe40000000800 */
[----:B------:R-:W-:Y:S02]  /*cd20*/  ISETP.GE.AND P3, PT, R2, UR4, PT ;  /* 0x0000000402007c0c */ /* 0x000fe4000bf66270 */
[----:B------:R-:W-:-:S11]  /*cd30*/  ISETP.GE.AND P4, PT, R16, UR4, PT ;  /* 0x0000000410007c0c */ /* 0x000fd6000bf86270 */
[-C--:B-1----:R-:W-:Y:S02]  /*cd40*/  @!P3 LEA R12, P1, R2, R7.reuse, 0x1 ;  /* 0x00000007020cb211 */ /* 0x082fe400078208ff */
[----:B------:R-:W-:Y:S02]  /*cd50*/  @!P4 LEA R4, P2, R16, R7, 0x1 ;  /* 0x000000071004c211 */ /* 0x000fe400078408ff */
[-C--:B---3--:R-:W-:Y:S02]  /*cd60*/  @!P3 LEA.HI.X R13, R2, R5.reuse, R222, 0x1, P1 ;  /* 0x00000005020db211 */ /* 0x088fe400008f0cde */
[----:B------:R-:W-:-:S03]  /*cd70*/  @!P4 LEA.HI.X R5, R16, R5, R221, 0x1, P2 ;  /* 0x000000051005c211 */ /* 0x000fc600010f0cdd */
[----:B------:R4:W-:Y:S04]  /*cd80*/  @!P3 ST.E.128 desc[UR50][R12.64], RZ ;  /* 0x000000ff0c00b985 */ /* 0x0009e8000c101d32 */
[----:B------:R4:W-:Y:S02]  /*cd90*/  @!P4 ST.E.128 desc[UR50][R4.64], RZ ;  /* 0x000000ff0400c985 */ /* 0x0009e4000c101d32 */
.L_x_271:
[----:B------:R-:W-:Y:S05]  /*cda0*/  BSYNC B1 ;  /* 0x0000000000017941 */ /* 0x000fea0003800000 */
.L_x_270:
[----:B---34-:R3:W4:Y:S01]  /*cdb0*/  SHFL.IDX PT, R5, R3, 0x2, 0x181f ;  /* 0x00581f0003057f89 */ /* 0x01872200000e0000 */
        /* <DEDUP_REMOVED lines=8> */
[-C--:B----4-:R-:W-:Y:S02]  /*ce40*/  @!P2 LEA.HI.X R13, R2, R5.reuse, R222, 0x1, P0 ;  /* 0x00000005020da211 */ /* 0x090fe400000f0cde */
[----:B------:R-:W-:-:S03]  /*ce50*/  @!P3 LEA.HI.X R5, R16, R5, R221, 0x1, P1 ;  /* 0x000000051005b211 */ /* 0x000fc600008f0cdd */
[----:B------:R1:W-:Y:S04]  /*ce60*/  @!P2 ST.E.128 desc[UR50][R12.64], RZ ;  /* 0x000000ff0c00a985 */ /* 0x0003e8000c101d32 */
[----:B------:R1:W-:Y:S02]  /*ce70*/  @!P3 ST.E.128 desc[UR50][R4.64], RZ ;  /* 0x000000ff0400b985 */ /* 0x0003e4000c101d32 */
.L_x_273:
[----:B------:R-:W-:Y:S05]  /*ce80*/  BSYNC B1 ;  /* 0x0000000000017941 */ /* 0x000fea0003800000 */
.L_x_272:
[----:B------:R-:W-:Y:S01]  /*ce90*/  IADD3 R0, R8, 0x60, RZ ;  /* 0x0000006008007810 */ /* 0x000fe20007ffe0ff */
[----:B0-23--:R-:W0:Y:S03]  /*cea0*/  SHFL.IDX PT, R3, R3, 0x3, 0x181f ;  /* 0x00781f0003037f89 */ /* 0x00de2600000e0000 */
[----:B------:R-:W-:Y:S01]  /*ceb0*/  ISETP.GE.AND P0, PT, R0, R11, PT ;  /* 0x0000000b0000720c */ /* 0x000fe20003f06270 */
[----:B-1--4-:R1:W2:-:S12]  /*cec0*/  SHFL.IDX PT, R5, R6, 0x3, 0x181f ;  /* 0x00781f0006057f89 */ /* 0x01229800000e0000 */
[----:B-1----:R-:W-:Y:S05]  /*ced0*/  @P0 BRA `(.L_x_262) ;  /* 0x0000000000240947 */ /* 0x002fea0003800000 */
[----:B------:R-:W-:Y:S02]  /*cee0*/  ULDC UR4, c[0x0][0xac8] ;  /* 0x0002b20000047ab9 */ /* 0x000fe40000000800 */
[----:B------:R-:W-:Y:S02]  /*cef0*/  ISETP.GE.AND P2, PT, R2, UR4, PT ;  /* 0x0000000402007c0c */ /* 0x000fe4000bf46270 */
[----:B------:R-:W-:-:S11]  /*cf00*/  ISETP.GE.AND P3, PT, R16, UR4, PT ;  /* 0x0000000410007c0c */ /* 0x000fd6000bf66270 */
[-C--:B--2---:R-:W-:Y:S02]  /*cf10*/  @!P2 LEA R6, P0, R2, R5.reuse, 0x1 ;  /* 0x000000050206a211 */ /* 0x084fe400078008ff */
[----:B------:R-:W-:Y:S02]  /*cf20*/  @!P3 LEA R4, P1, R16, R5, 0x1 ;  /* 0x000000051004b211 */ /* 0x000fe400078208ff */
[-C--:B0-----:R-:W-:Y:S02]  /*cf30*/  @!P2 LEA.HI.X R7, R2, R3.reuse, R222, 0x1, P0 ;  /* 0x000000030207a211 */ /* 0x081fe400000f0cde */
[----:B------:R-:W-:-:S03]  /*cf40*/  @!P3 LEA.HI.X R5, R16, R3, R221, 0x1, P1 ;  /* 0x000000031005b211 */ /* 0x000fc600008f0cdd */
[----:B------:R0:W-:Y:S04]  /*cf50*/  @!P2 ST.E.128 desc[UR50][R6.64], RZ ;  /* 0x000000ff0600a985 */ /* 0x0001e8000c101d32 */
[----:B------:R0:W-:Y:S02]  /*cf60*/  @!P3 ST.E.128 desc[UR50][R4.64], RZ ;  /* 0x000000ff0400b985 */ /* 0x0001e4000c101d32 */
.L_x_262:
[----:B------:R-:W-:Y:S05]  /*cf70*/  BSYNC B0 ;  /* 0x0000000000007941 */ /* 0x000fea0003800000 */
.L_x_252:
[----:B------:R-:W-:Y:S02]  /*cf80*/  ULDC UR4, c[0x0][0xc3c] ;  /* 0x00030f0000047ab9 */ /* 0x000fe40000000800 */
[----:B------:R-:W-:-:S13]  /*cf90*/  ISETP.GE.AND P0, PT, R35, UR4, PT ;  /* 0x0000000423007c0c */ /* 0x000fda000bf06270 */
[----:B------:R-:W-:Y:S05]  /*cfa0*/  @!P0 BRA `(.L_x_274) ;  /* 0xffffff3c00e08947 */ /* 0x000fea000383ffff */
[----:B------:R-:W-:Y:S05]  /*cfb0*/  EXIT ;  /* 0x000000000000794d */ /* 0x000fea0003800000 */
.L_x_223:
[----:B------:R-:W-:-:S08]  /*cfc0*/  NOP ;  /* 0x0000000000007918 */ /* 0x000fd00000000000 */
[----:B------:R-:W0:-:S00]  /*cfd0*/  USETMAXREG.DEALLOC.CTAPOOL 0x28 ;  /* 0x00000028000079c8 */ /* 0x000e0000080e0500 */
[----:B0-----:R-:W-:Y:S02]  /*cfe0*/  LOP3.LUT R0, R0, 0x3, RZ, 0xc0, !PT ;  /* 0x0000000300007812 */ /* 0x001fe400078ec0ff */
[----:B------:R-:W-:-:S04]  /*cff0*/  LOP3.LUT R28, R28, 0xfffffbff, RZ, 0xc0, !PT ;  /* 0xfffffbff1c1c7812 */ /* 0x000fc800078ec0ff */
[----:B------:R-:W0:Y:S02]  /*d000*/  SHFL.IDX PT, R0, R0, RZ, 0x1f ;  /* 0x00001fff00007589 */ /* 0x000e2400000e0000 */
[----:B0-----:R-:W-:-:S13]  /*d010*/  ISETP.NE.AND P0, PT, R0, RZ, PT ;  /* 0x000000ff0000720c */ /* 0x001fda0003f05270 */
[----:B------:R-:W-:Y:S01]  /*d020*/  @P0 BAR.SYNC.DEFER_BLOCKING 0x5, 0x180 ;  /* 0x0146000000000b1d */ /* 0x000fe20000010000 */
[----:B------:R-:W-:Y:S02]  /*d030*/  @P0 MOV R3, 0x400 ;  /* 0x0000040000030802 */ /* 0x000fe40000000f00 */
[----:B------:R-:W-:Y:S02]  /*d040*/  @P0 LOP3.LUT R28, R28, 0x400, RZ, 0xfc, !PT ;  /* 0x000004001c1c0812 */ /* 0x000fe400078efcff */
[----:B------:R-:W-:-:S05]  /*d050*/  @P0 LEA R2, R2, R3, 0x18 ;  /* 0x0000000302020211 */ /* 0x000fca00078ec0ff */
[----:B------:R-:W0:Y:S04]  /*d060*/  @P0 LDS.128 R4, [R2+0x228d0] ;  /* 0x0228d00002040984 */ /* 0x000e280000000c00 */
[----:B0-----:R0:W-:Y:S01]  /*d070*/  @P0 STL.64 [R1], R4 ;  /* 0x0000000401000387 */ /* 0x0011e20000100a00 */
[----:B------:R-:W-:-:S03]  /*d080*/  IMAD.MOV.U32 R0, RZ, RZ, R7 ;  /* 0x000000ffff007224 */ /* 0x000fc600078e0007 */
[----:B------:R0:W-:Y:S02]  /*d090*/  @P0 STL [R1+0x8], R6 ;  /* 0x0000080601000387 */ /* 0x0001e40000100800 */
[----:B------:R-:W-:Y:S01]  /*d0a0*/  @P0 R2UR UR40, R0 ;  /* 0x00000000002802ca */ /* 0x000fe200000e0000 */
[----:B------:R-:W-:Y:S06]  /*d0b0*/  @P0 BAR.ARV 0x4, 0x180 ;  /* 0x0106000000000b1d */ /* 0x000fec0000002000 */
[----:B------:R-:W-:Y:S08]  /*d0c0*/  @P0 BRA `(.L_x_275) ;  /* 0x0000000800cc0947 */ /* 0x000ff00003800000 */
[----:B0-----:R-:W0:Y:S01]  /*d0d0*/  S2R R4, SR_TID.X ;  /* 0x0000000000047919 */ /* 0x001e220000002100 */
[----:B------:R-:W-:Y:S01]  /*d0e0*/  ULDC UR4, c[0x0][0xc3c] ;  /* 0x00030f0000047ab9 */ /* 0x000fe20000000800 */
[----:B------:R-:W-:Y:S01]  /*d0f0*/  IMAD.MOV.U32 R0, RZ, RZ, RZ ;  /* 0x000000ffff007224 */ /* 0x000fe200078e00ff */
[----:B------:R-:W1:Y:S01]  /*d100*/  LDC R12, c[0x0][0xc38] ;  /* 0x00030e00ff0c7b82 */ /* 0x000e620000000800 */
[----:B------:R-:W-:Y:S01]  /*d110*/  IMAD.MOV.U32 R9, RZ, RZ, RZ ;  /* 0x000000ffff097224 */ /* 0x000fe200078e00ff */
[----:B0-----:R-:W-:-:S04]  /*d120*/  LOP3.LUT R7, R4, 0x1f, RZ, 0xc0, !PT ;  /* 0x0000001f04077812 */ /* 0x001fc800078ec0ff */
[----:B------:R-:W-:-:S04]  /*d130*/  ISETP.NE.AND P0, PT, R7, 0x1f, PT ;  /* 0x0000001f0700780c */ /* 0x000fc80003f05270 */
[----:B------:R-:W-:-:S13]  /*d140*/  ISETP.GE.OR P1, PT, R7, UR4, !P0 ;  /* 0x0000000407007c0c */ /* 0x000fda000c726670 */
[----:B------:R-:W0:Y:S08]  /*d150*/  @!P1 LDC.64 R4, c[0x0][0xc80] ;  /* 0x00032000ff049b82 */ /* 0x000e300000000a00 */
[----:B------:R-:W2:Y:S01]  /*d160*/  @!P1 LDC.64 R2, c[0x0][0xc78] ;  /* 0x00031e00ff029b82 */ /* 0x000ea20000000a00 */
[----:B0-----:R-:W-:-:S05]  /*d170*/  @!P1 IMAD.WIDE.U32 R4, R7, 0x4, R4 ;  /* 0x0000000407049825 */ /* 0x001fca00078e0004 */
[----:B------:R-:W3:Y:S01]  /*d180*/  @!P1 LDG.E R0, desc[UR50][R4.64] ;  /* 0x0000003204009981 */ /* 0x000ee2000c1e1900 */
[----:B--2---:R-:W-:-:S05]  /*d190*/  @!P1 IMAD.WIDE.U32 R2, R7, 0x4, R2 ;  /* 0x0000000407029825 */ /* 0x004fca00078e0002 */
[----:B------:R-:W3:Y:S01]  /*d1a0*/  @!P1 LDG.E R9, desc[UR50][R2.64] ;  /* 0x0000003202099981 */ /* 0x000ee2000c1e1900 */
[C---:B------:R-:W-:Y:S02]  /*d1b0*/  ISETP.NE.AND P1, PT, R7.reuse, RZ, PT ;  /* 0x000000ff0700720c */ /* 0x040fe40003f25270 */
[C---:B------:R-:W-:Y:S02]  /*d1c0*/  ISETP.GE.U32.AND P2, PT, R7.reuse, 0x2, PT ;  /* 0x000000020700780c */ /* 0x040fe40003f46070 */
[C---:B------:R-:W-:Y:S02]  /*d1d0*/  ISETP.GE.U32.AND P3, PT, R7.reuse, 0x4, PT ;  /* 0x000000040700780c */ /* 0x040fe40003f66070 */
[C---:B------:R-:W-:Y:S02]  /*d1e0*/  ISETP.GE.U32.AND P4, PT, R7.reuse, 0x8, PT ;  /* 0x000000080700780c */ /* 0x040fe40003f86070 */
[----:B------:R-:W-:Y:S01]  /*d1f0*/  ISETP.GE.U32.AND P5, PT, R7, 0x10, PT ;  /* 0x000000100700780c */ /* 0x000fe20003fa6070 */
[----:B------:R-:W-:Y:S01]  /*d200*/  UMOV UR4, URZ ;  /* 0x0000003f00047c82 */ /* 0x000fe20008000000 */
[----:B---3--:R-:W-:-:S05]  /*d210*/  IMAD R6, R0, R9, RZ ;  /* 0x0000000900067224 */ /* 0x008fca00078e02ff */
[----:B------:R-:W0:Y:S02]  /*d220*/  SHFL.UP PT, R8, R6, 0x1, RZ ;  /* 0x0420000006087989 */ /* 0x000e2400000e00ff */
[----:B0-----:R-:W-:-:S05]  /*d230*/  SEL R11, R8, RZ, P1 ;  /* 0x000000ff080b7207 */ /* 0x001fca0000800000 */
[----:B------:R-:W-:-:S05]  /*d240*/  IMAD.IADD R11, R6, 0x1, R11 ;  /* 0x00000001060b7824 */ /* 0x000fca00078e020b */
        /* <DEDUP_REMOVED lines=9> */
[----:B------:R-:W0:Y:S01]  /*d2e0*/  SHFL.UP PT, R4, R2, 0x10, RZ ;  /* 0x0600000002047989 */ /* 0x000e2200000e00ff */
[----:B------:R-:W2:Y:S01]  /*d2f0*/  S2R R6, SR_CTAID.X ;  /* 0x0000000000067919 */ /* 0x000ea20000002500 */
[----:B0-----:R-:W-:-:S05]  /*d300*/  SEL R5, R4, RZ, P5 ;  /* 0x000000ff04057207 */ /* 0x001fca0002800000 */
[----:B------:R-:W-:-:S05]  /*d310*/  IMAD.IADD R5, R2, 0x1, R5 ;  /* 0x0000000102057824 */ /* 0x000fca00078e0205 */
[----:B------:R-:W1:Y:S02]  /*d320*/  SHFL.IDX PT, R11, R5, 0x1f, 0x1f ;  /* 0x03e01f00050b7f89 */ /* 0x000e6400000e0000 */
[----:B-1----:R-:W-:-:S05]  /*d330*/  IMAD R11, R11, R12, RZ ;  /* 0x0000000c0b0b7224 */ /* 0x002fca00078e02ff */
[----:B--2---:R-:W-:Y:S01]  /*d340*/  ISETP.GT.AND P6, PT, R11, R6, PT ;  /* 0x000000060b00720c */ /* 0x004fe20003fc4270 */
[----:B------:R-:W-:-:S12]  /*d350*/  IMAD.MOV.U32 R4, RZ, RZ, R11 ;  /* 0x000000ffff047224 */ /* 0x000fd800078e000b */
[----:B------:R-:W-:Y:S05]  /*d360*/  @P6 BRA `(.L_x_276) ;  /* 0x00000000009c6947 */ /* 0x000fea0003800000 */
[----:B------:R-:W-:Y:S01]  /*d370*/  IMAD.MOV.U32 R11, RZ, RZ, R4 ;  /* 0x000000ffff0b7224 */ /* 0x000fe200078e0004 */
[----:B------:R-:W-:Y:S01]  /*d380*/  UMOV UR4, URZ ;  /* 0x0000003f00047c82 */ /* 0x000fe20008000000 */
[----:B------:R-:W-:-:S05]  /*d390*/  ULDC UR5, c[0x0][0xc3c] ;  /* 0x00030f0000057ab9 */ /* 0x000fca0000000800 */
.L_x_278:
[----:B------:R-:W-:-:S04]  /*d3a0*/  UIADD3 UR4, UR4, 0x1f, URZ ;  /* 0x0000001f04047890 */ /* 0x000fc8000fffe03f */
[----:B------:R-:W-:-:S06]  /*d3b0*/  UISETP.GE.AND UP0, UPT, UR4, UR5, UPT ;  /* 0x000000050400728c */ /* 0x000fcc000bf06270 */
[----:B------:R-:W-:-:S13]  /*d3c0*/  PLOP3.LUT P6, PT, PT, PT, UP0, 0x40, 0x0 ;  /* 0x000000000000781c */ /* 0x000fda0003fce808 */
[----:B------:R-:W-:Y:S05]  /*d3d0*/  @!P6 BRA `(.L_x_277) ;  /* 0x0000000400cce947 */ /* 0x000fea0003800000 */
[----:B------:R-:W-:Y:S01]  /*d3e0*/  VIADD R9, R7, UR4 ;  /* 0x0000000407097c36 */ /* 0x000fe20008000000 */
[----:B------:R-:W-:Y:S01]  /*d3f0*/  MOV R0, RZ ;  /* 0x000000ff00007202 */ /* 0x000fe20000000f00 */
[----:B------:R-:W0:Y:S03]  /*d400*/  LDC R12, c[0x0][0xc38] ;  /* 0x00030e00ff0c7b82 */ /* 0x000e260000000800 */
[----:B------:R-:W-:-:S13]  /*d410*/  ISETP.GE.OR P6, PT, R9, UR5, !P0 ;  /* 0x0000000509007c0c */ /* 0x000fda000c7c6670 */
[----:B------:R-:W1:Y:S08]  /*d420*/  @!P6 LDC.64 R4, c[0x0][0xc80] ;  /* 0x00032000ff04eb82 */ /* 0x000e700000000a00 */
[----:B------:R-:W2:Y:S01]  /*d430*/  @!P6 LDC.64 R2, c[0x0][0xc78] ;  /* 0x00031e00ff02eb82 */ /* 0x000ea20000000a00 */
[----:B-1----:R-:W-:-:S05]  /*d440*/  @!P6 IMAD.WIDE R4, R9, 0x4, R4 ;  /* 0x000000040904e825 */ /* 0x002fca00078e0204 */
[----:B------:R-:W3:Y:S01]  /*d450*/  @!P6 LDG.E R0, desc[UR50][R4.64] ;  /* 0x000000320400e981 */ /* 0x000ee2000c1e1900 */
[----:B--2---:R-:W-:-:S04]  /*d460*/  @!P6 IMAD.WIDE R2, R9, 0x4, R2 ;  /* 0x000000040902e825 */ /* 0x004fc800078e0202 */
[----:B------:R-:W-:-:S06]  /*d470*/  IMAD.MOV.U32 R9, RZ, RZ, RZ ;  /* 0x000000ffff097224 */ /* 0x000fcc00078e00ff */
[----:B------:R-:W3:Y:S02]  /*d480*/  @!P6 LDG.E R9, desc[UR50][R2.64] ;  /* 0x000000320209e981 */ /* 0x000ee4000c1e1900 */
[----:B---3--:R-:W-:-:S05]  /*d490*/  IMAD R15, R0, R9, RZ ;  /* 0x00000009000f7224 */ /* 0x008fca00078e02ff */
[----:B------:R-:W1:Y:S02]  /*d4a0*/  SHFL.UP PT, R8, R15, 0x1, RZ ;  /* 0x042000000f087989 */ /* 0x000e6400000e00ff */
[----:B-1----:R-:W-:-:S05]  /*d4b0*/  SEL R8, R8, RZ, P1 ;  /* 0x000000ff08087207 */ /* 0x002fca0000800000 */
[----:B------:R-:W-:-:S05]  /*d4c0*/  IMAD.IADD R8, R15, 0x1, R8 ;  /* 0x000000010f087824 */ /* 0x000fca00078e0208 */
        /* <DEDUP_REMOVED lines=12> */
[----:B------:R-:W0:Y:S02]  /*d590*/  SHFL.IDX PT, R2, R5, 0x1f, 0x1f ;  /* 0x03e01f0005027f89 */ /* 0x000e2400000e0000 */
[----:B0-----:R-:W-:-:S04]  /*d5a0*/  IMAD R4, R2, R12, RZ ;  /* 0x0000000c02047224 */ /* 0x001fc800078e02ff */
[----:B------:R-:W-:-:S05]  /*d5b0*/  IMAD.IADD R11, R4, 0x1, R11 ;  /* 0x00000001040b7824 */ /* 0x000fca00078e020b */
[----:B------:R-:W-:-:S13]  /*d5c0*/  ISETP.GT.AND P6, PT, R11, R6, PT ;  /* 0x000000060b00720c */ /* 0x000fda0003fc4270 */
[----:B------:R-:W-:Y:S05]  /*d5d0*/  @!P6 BRA `(.L_x_278) ;  /* 0xfffffffc0070e947 */ /* 0x000fea000383ffff */
.L_x_276:
[----:B------:R-:W-:Y:S02]  /*d5e0*/  IMAD.IADD R11, R11, 0x1, -R4 ;  /* 0x000000010b0b7824 */ /* 0x000fe400078e0a04 */
[----:B------:R-:W-:Y:S02]  /*d5f0*/  IMAD.MOV.U32 R8, RZ, RZ, RZ ;  /* 0x000000ffff087224 */ /* 0x000fe400078e00ff */
[----:B------:R-:W-:-:S05]  /*d600*/  IMAD R3, R5, R12, R11 ;  /* 0x0000000c05037224 */ /* 0x000fca00078e020b */
[----:B------:R-:W-:-:S13]  /*d610*/  ISETP.GT.AND P0, PT, R3, R6, PT ;  /* 0x000000060300720c */ /* 0x000fda0003f04270 */
[----:B------:R-:W-:Y:S02]  /*d620*/  VOTEU.ANY UR5, UPT, !P0 ;  /* 0x0000000000057886 */ /* 0x000fe400040e0100 */
[----:B------:R-:W-:Y:S02]  /*d630*/  UPOPC UR40, UR5 ;  /* 0x00000005002872bf */ /* 0x000fe40008000000 */
[----:B------:R-:W-:-:S04]  /*d640*/  ISETP.NE.AND P0, PT, RZ, UR5, PT ;  /* 0x00000005ff007c0c */ /* 0x000fc8000bf05270 */
[----:B------:R-:W-:Y:S02]  /*d650*/  IMAD.U32 R13, RZ, RZ, UR40 ;  /* 0x00000028ff0d7e24 */ /* 0x000fe4000f8e00ff */
[----:B------:R-:W-:-:S03]  /*d660*/  IMAD.U32 R14, RZ, RZ, UR40 ;  /* 0x00000028ff0e7e24 */ /* 0x000fc6000f8e00ff */
[----:B------:R-:W0:Y:S04]  /*d670*/  SHFL.IDX PT, R0, R0, R13, 0x1f ;  /* 0x00001f0d00007589 */ /* 0x000e2800000e0000 */
[----:B------:R1:W2:Y:S01]  /*d680*/  SHFL.IDX PT, R9, R9, R14, 0x1f ;  /* 0x00001f0e09097589 */ /* 0x0002a200000e0000 */
[----:B0-----:R-:W-:-:S04]  /*d690*/  IABS R4, R0 ;  /* 0x0000000000047213 */ /* 0x001fc80000000000 */
[----:B------:R-:W0:Y:S08]  /*d6a0*/  I2F.RP R10, R4 ;  /* 0x00000004000a7306 */ /* 0x000e300000209400 */
[----:B0-----:R-:W0:Y:S02]  /*d6b0*/  MUFU.RCP R10, R10 ;  /* 0x0000000a000a7308 */ /* 0x001e240000001000 */
[----:B0-----:R-:W-:-:S06]  /*d6c0*/  VIADD R2, R10, 0xffffffe ;  /* 0x0ffffffe0a027836 */ /* 0x001fcc0000000000 */
[----:B------:R-:W0:Y:S02]  /*d6d0*/  F2I.FTZ.U32.TRUNC.NTZ R3, R2 ;  /* 0x0000000200037305 */ /* 0x000e24000021f000 */
[----:B0-----:R-:W-:Y:S01]  /*d6e0*/  IADD3 R15, RZ, -R3, RZ ;  /* 0x80000003ff0f7210 */ /* 0x001fe20007ffe0ff */
[----:B-12---:R-:W-:Y:S06]  /*d6f0*/  @!P0 BRA `(.L_x_279) ;  /* 0x00000000000c8947 */ /* 0x006fec0003800000 */
[----:B------:R-:W-:-:S06]  /*d700*/  UIADD3 UR5, UR40, -0x1, URZ ;  /* 0xffffffff28057890 */ /* 0x000fcc000fffe03f */
[----:B------:R-:W-:-:S06]  /*d710*/  IMAD.U32 R8, RZ, RZ, UR5 ;  /* 0x00000005ff087e24 */ /* 0x000fcc000f8e00ff */
[----:B------:R0:W1:Y:S02]  /*d720*/  SHFL.IDX PT, R8, R5, R8, 0x1f ;  /* 0x00001f0805087589 */ /* 0x00006400000e0000 */
.L_x_279:
[----:B01----:R-:W-:Y:S01]  /*d730*/  IMAD R5, R8, R12, R11 ;  /* 0x0000000c08057224 */ /* 0x003fe200078e020b */
[----:B------:R-:W-:Y:S01]  /*d740*/  IABS R2, R9 ;  /* 0x0000000900027213 */ /* 0x000fe20000000000 */
[----:B------:R-:W-:Y:S01]  /*d750*/  IMAD.MOV.U32 R11, RZ, RZ, R15 ;  /* 0x000000ffff0b7224 */ /* 0x000fe200078e000f */
[----:B------:R-:W-:Y:S01]  /*d760*/  IABS R12, R0 ;  /* 0x00000000000c7213 */ /* 0x000fe20000000000 */
[----:B------:R-:W-:Y:S01]  /*d770*/  UIADD3 UR40, UR40, UR4, URZ ;  /* 0x0000000428287290 */ /* 0x000fe2000fffe03f */
[----:B------:R0:W-:Y:S01]  /*d780*/  STL [R1], R5 ;  /* 0x0000000501007387 */ /* 0x0001e20000100800 */
[----:B------:R-:W-:Y:S02]  /*d790*/  IMAD R11, R11, R4, RZ ;  /* 0x000000040b0b7224 */ /* 0x000fe400078e02ff */
[----:B------:R-:W-:Y:S02]  /*d7a0*/  IMAD.MOV R12, RZ, RZ, -R12 ;  /* 0x000000ffff0c7224 */ /* 0x000fe400078e0a0c */
[----:B0-----:R-:W-:-:S02]  /*d7b0*/  IMAD.IADD R5, R6, 0x1, -R5 ;  /* 0x0000000106057824 */ /* 0x001fc400078e0a05 */
[----:B------:R-:W-:Y:S02]  /*d7c0*/  IMAD.MOV.U32 R6, RZ, RZ, R2 ;  /* 0x000000ffff067224 */ /* 0x000fe400078e0002 */
[----:B------:R-:W-:Y:S01]  /*d7d0*/  IMAD.MOV.U32 R2, RZ, RZ, RZ ;  /* 0x000000ffff027224 */ /* 0x000fe200078e00ff */
[----:B------:R-:W-:Y:S01]  /*d7e0*/  IABS R10, R5 ;  /* 0x00000005000a7213 */ /* 0x000fe20000000000 */
[----:B------:R-:W0:Y:S02]  /*d7f0*/  I2F.RP R8, R6 ;  /* 0x0000000600087306 */ /* 0x000e240000209400 */
[----:B------:R-:W-:-:S04]  /*d800*/  IMAD.HI.U32 R2, R3, R11, R2 ;  /* 0x0000000b03027227 */ /* 0x000fc800078e0002 */
[----:B------:R-:W-:Y:S02]  /*d810*/  IMAD.MOV.U32 R3, RZ, RZ, R10 ;  /* 0x000000ffff037224 */ /* 0x000fe400078e000a */
[----:B------:R-:W-:Y:S02]  /*d820*/  IMAD.MOV.U32 R10, RZ, RZ, R12 ;  /* 0x000000ffff0a7224 */ /* 0x000fe400078e000c */
[----:B------:R-:W-:-:S04]  /*d830*/  IMAD.HI.U32 R2, R2, R3, RZ ;  /* 0x0000000302027227 */ /* 0x000fc800078e00ff */
[----:B------:R-:W-:Y:S01]  /*d840*/  IMAD R3, R2, R10, R3 ;  /* 0x0000000a02037224 */ /* 0x000fe200078e0203 */
[----:B0-----:R-:W0:Y:S04]  /*d850*/  MUFU.RCP R8, R8 ;  /* 0x0000000800087308 */ /* 0x001e280000001000 */
[----:B------:R-:W-:-:S13]  /*d860*/  ISETP.GT.U32.AND P1, PT, R4, R3, PT ;  /* 0x000000030400720c */ /* 0x000fda0003f24070 */
[----:B------:R-:W-:Y:S01]  /*d870*/  @!P1 IMAD.IADD R3, R3, 0x1, -R4 ;  /* 0x0000000103039824 */ /* 0x000fe200078e0a04 */
[----:B------:R-:W-:Y:S01]  /*d880*/  @!P1 IADD3 R2, R2, 0x1, RZ ;  /* 0x0000000102029810 */ /* 0x000fe20007ffe0ff */
[----:B0-----:R-:W-:Y:S01]  /*d890*/  VIADD R10, R8, 0xffffffe ;  /* 0x0ffffffe080a7836 */ /* 0x001fe20000000000 */
[----:B------:R-:W-:Y:S02]  /*d8a0*/  ISETP.NE.AND P1, PT, R0, RZ, PT ;  /* 0x000000ff0000720c */ /* 0x000fe40003f25270 */
[----:B------:R-:W-:Y:S02]  /*d8b0*/  ISETP.GE.U32.AND P0, PT, R3, R4, PT ;  /* 0x000000040300720c */ /* 0x000fe40003f06070 */
[----:B------:R-:W-:Y:S01]  /*d8c0*/  LOP3.LUT R4, R5, R0, RZ, 0x3c, !PT ;  /* 0x0000000005047212 */ /* 0x000fe200078e3cff */
[----:B------:R-:W0:Y:S03]  /*d8d0*/  F2I.FTZ.U32.TRUNC.NTZ R3, R10 ;  /* 0x0000000a00037305 */ /* 0x000e26000021f000 */
[----:B------:R-:W-:-:S07]  /*d8e0*/  ISETP.GE.AND P2, PT, R4, RZ, PT ;  /* 0x000000ff0400720c */ /* 0x000fce0003f46270 */
[----:B------:R-:W-:-:S04]  /*d8f0*/  @P0 VIADD R2, R2, 0x1 ;  /* 0x0000000102020836 */ /* 0x000fc80000000000 */
[----:B------:R-:W-:Y:S01]  /*d900*/  IMAD.MOV.U32 R8, RZ, RZ, R2 ;  /* 0x000000ffff087224 */ /* 0x000fe200078e0002 */
[----:B------:R-:W-:Y:S01]  /*d910*/  IABS R2, R9 ;  /* 0x0000000900027213 */ /* 0x000fe20000000000 */
[----:B0-----:R-:W-:Y:S02]  /*d920*/  IMAD.MOV R11, RZ, RZ, -R3 ;  /* 0x000000ffff0b7224 */ /* 0x001fe400078e0a03 */
[----:B------:R-:W-:Y:S01]  /*d930*/  @!P2 IMAD.MOV R8, RZ, RZ, -R8 ;  /* 0x000000ffff08a224 */ /* 0x000fe200078e0a08 */
[----:B------:R-:W-:Y:S01]  /*d940*/  @!P1 LOP3.LUT R8, RZ, R0, RZ, 0x33, !PT ;  /* 0x00000000ff089212 */ /* 0x000fe200078e33ff */
[----:B------:R-:W-:Y:S02]  /*d950*/  IMAD.MOV R10, RZ, RZ, -R2 ;  /* 0x000000ffff0a7224 */ /* 0x000fe400078e0a02 */
[----:B------:R-:W-:Y:S01]  /*d960*/  IMAD R11, R11, R6, RZ ;  /* 0x000000060b0b7224 */ /* 0x000fe200078e02ff */
[----:B------:R-:W-:Y:S01]  /*d970*/  IABS R4, R8 ;  /* 0x0000000800047213 */ /* 0x000fe20000000000 */
[----:B------:R-:W-:-:S04]  /*d980*/  IMAD.MOV.U32 R2, RZ, RZ, RZ ;  /* 0x000000ffff027224 */ /* 0x000fc800078e00ff */
[----:B------:R-:W-:-:S04]  /*d990*/  IMAD.HI.U32 R2, R3, R11, R2 ;  /* 0x0000000b03027227 */ /* 0x000fc800078e0002 */
[----:B------:R-:W-:Y:S02]  /*d9a0*/  IMAD.MOV.U32 R3, RZ, RZ, R4 ;  /* 0x000000ffff037224 */ /* 0x000fe400078e0004 */
[----:B------:R-:W-:Y:S02]  /*d9b0*/  IMAD.MOV.U32 R4, RZ, RZ, R10 ;  /* 0x000000ffff047224 */ /* 0x000fe400078e000a */
[----:B------:R-:W-:-:S04]  /*d9c0*/  IMAD.HI.U32 R2, R2, R3, RZ ;  /* 0x0000000302027227 */ /* 0x000fc800078e00ff */
[----:B------:R-:W-:-:S05]  /*d9d0*/  IMAD R3, R2, R4, R3 ;  /* 0x0000000402037224 */ /* 0x000fca00078e0203 */
[----:B------:R-:W-:-:S13]  /*d9e0*/  ISETP.GT.U32.AND P1, PT, R6, R3, PT ;  /* 0x000000030600720c */ /* 0x000fda0003f24070 */
[----:B------:R-:W-:Y:S02]  /*d9f0*/  @!P1 IMAD.IADD R3, R3, 0x1, -R6 ;  /* 0x0000000103039824 */ /* 0x000fe400078e0a06 */
[----:B------:R-:W-:Y:S01]  /*da00*/  @!P1 VIADD R2, R2, 0x1 ;  /* 0x0000000102029836 */ /* 0x000fe20000000000 */
[----:B------:R-:W-:Y:S02]  /*da10*/  ISETP.NE.AND P1, PT, R9, RZ, PT ;  /* 0x000000ff0900720c */ /* 0x000fe40003f25270 */
[----:B------:R-:W-:Y:S01]  /*da20*/  ISETP.GE.U32.AND P0, PT, R3, R6, PT ;  /* 0x000000060300720c */ /* 0x000fe20003f06070 */
[----:B------:R-:W-:Y:S01]  /*da30*/  IMAD R6, R0, R8, RZ ;  /* 0x0000000800067224 */ /* 0x000fe200078e02ff */
[----:B------:R-:W-:-:S04]  /*da40*/  LOP3.LUT R3, R8, R9, RZ, 0x3c, !PT ;  /* 0x0000000908037212 */ /* 0x000fc800078e3cff */
[----:B------:R-:W-:-:S07]  /*da50*/  ISETP.GE.AND P2, PT, R3, RZ, PT ;  /* 0x000000ff0300720c */ /* 0x000fce0003f46270 */
[----:B------:R-:W-:-:S06]  /*da60*/  @P0 VIADD R2, R2, 0x1 ;  /* 0x0000000102020836 */ /* 0x000fcc0000000000 */
[----:B------:R-:W-:Y:S02]  /*da70*/  @!P2 IADD3 R2, -R2, RZ, RZ ;  /* 0x000000ff0202a210 */ /* 0x000fe40007ffe1ff */
[----:B------:R-:W-:-:S05]  /*da80*/  @!P1 LOP3.LUT R2, RZ, R9, RZ, 0x33, !PT ;  /* 0x00000009ff029212 */ /* 0x000fca00078e33ff */
[----:B------:R-:W-:-:S04]  /*da90*/  IMAD.MOV R4, RZ, RZ, -R2 ;  /* 0x000000ffff047224 */ /* 0x000fc800078e0a02 */
[C---:B------:R-:W-:Y:S02]  /*daa0*/  IMAD R0, R9.reuse, R4, R8 ;  /* 0x0000000409007224 */ /* 0x040fe400078e0208 */
[----:B------:R-:W-:Y:S02]  /*dab0*/  IMAD R9, R9, 0x1000000, R2 ;  /* 0x0100000009097824 */ /* 0x000fe400078e0202 */
[----:B------:R-:W-:Y:S02]  /*dac0*/  IMAD.IADD R2, R5, 0x1, -R6 ;  /* 0x0000000105027824 */ /* 0x000fe400078e0a06 */
[----:B------:R-:W-:-:S05]  /*dad0*/  IMAD R0, R0, 0x10000, R9 ;  /* 0x0001000000007824 */ /* 0x000fca00078e0209 */
[----:B------:R0:W-:Y:S04]  /*dae0*/  STL [R1+0x8], R0 ;  /* 0x0000080001007387 */ /* 0x0001e80000100800 */
[----:B------:R0:W-:Y:S01]  /*daf0*/  STL [R1+0x4], R2 ;  /* 0x0000040201007387 */ /* 0x0001e20000100800 */
[----:B------:R-:W-:Y:S05]  /*db00*/  BRA `(.L_x_280) ;  /* 0x0000000000107947 */ /* 0x000fea0003800000 */
.L_x_277:
[----:B------:R1:W-:Y:S01]  /*db10*/  STL [R1], R6 ;  /* 0x0000000601007387 */ /* 0x0003e20000100800 */
[----:B------:R-:W-:-:S03]  /*db20*/  ULDC UR40, c[0x0][0xc3c] ;  /* 0x00030f0000287ab9 */ /* 0x000fc60000000800 */
[----:B------:R1:W-:Y:S04]  /*db30*/  STL [R1+0x4], RZ ;  /* 0x000004ff01007387 */ /* 0x0003e80000100800 */
[----:B------:R1:W-:Y:S02]  /*db40*/  STL [R1+0x8], RZ ;  /* 0x000008ff01007387 */ /* 0x0003e40000100800 */
.L_x_280:
[----:B------:R-:W2:Y:S04]  /*db50*/  LDL R8, [R1] ;  /* 0x0000000001087983 */ /* 0x000ea80000100800 */
[----:B------:R-:W2:Y:S04]  /*db60*/  LDL R9, [R1+0x4] ;  /* 0x0000040001097983 */ /* 0x000ea80000100800 */
[----:B------:R-:W2:Y:S01]  /*db70*/  LDL R10, [R1+0x8] ;  /* 0x00000800010a7983 */ /* 0x000ea20000100800 */
[----:B------:R-:W-:Y:S01]  /*db80*/  ISETP.NE.AND P0, PT, R7, RZ, PT ;  /* 0x000000ff0700720c */ /* 0x000fe20003f05270 */
[----:B0-----:R-:W-:-:S12]  /*db90*/  IMAD.U32 R2, RZ, RZ, UR40 ;  /* 0x00000028ff027e24 */ /* 0x001fd8000f8e00ff */
[----:B------:R-:W0:Y:S01]  /*dba0*/  @!P0 S2R R3, SR_CgaCtaId ;  /* 0x0000000000038919 */ /* 0x000e220000008800 */
[----:B------:R-:W-:Y:S01]  /*dbb0*/  @!P0 MOV R0, 0x400 ;  /* 0x0000040000008802 */ /* 0x000fe20000000f00 */
[----:B------:R-:W-:-:S03]  /*dbc0*/  @!P0 IMAD.MOV.U32 R11, RZ, RZ, R2 ;  /* 0x000000ffff0b8224 */ /* 0x000fc600078e0002 */
[----:B0-----:R-:W-:-:S05]  /*dbd0*/  @!P0 LEA R0, R3, R0, 0x18 ;  /* 0x0000000003008211 */ /* 0x001fca00078ec0ff */
[----:B--2---:R2:W-:Y:S01]  /*dbe0*/  @!P0 STS.128 [R0+0x228d0], R8 ;  /* 0x0228d00800008388 */ /* 0x0045e20000000c00 */
[----:B------:R-:W-:Y:S06]  /*dbf0*/  BAR.ARV 0x5, 0x180 ;  /* 0x0146000000007b1d */ /* 0x000fec0000002000 */
.L_x_275:
[----:B------:R-:W-:Y:S01]  /*dc00*/  ULDC UR4, c[0x0][0xc3c] ;  /* 0x00030f0000047ab9 */ /* 0x000fe20000000800 */
[----:B------:R3:W-:Y:S01]  /*dc10*/  STL [R1+0x24], RZ ;  /* 0x000024ff01007387 */ /* 0x0007e20000100800 */
[----:B------:R-:W-:Y:S01]  /*dc20*/  UISETP.GE.AND UP0, UPT, UR40, UR4, UPT ;  /* 0x000000042800728c */ /* 0x000fe2000bf06270 */
[----:B------:R-:W-:Y:S02]  /*dc30*/  IMAD.MOV.U32 R34, RZ, RZ, 0x1 ;  /* 0x00000001ff227424 */ /* 0x000fe400078e00ff */
[----:B------:R-:W-:-:S03]  /*dc40*/  IMAD.MOV.U32 R30, RZ, RZ, RZ ;  /* 0x000000ffff1e7224 */ /* 0x000fc600078e00ff */
[----:B------:R-:W-:-:S13]  /*dc50*/  PLOP3.LUT P0, PT, PT, PT, UP0, 0x80, 0x0 ;  /* 0x000000000000781c */ /* 0x000fda0003f0f008 */
[----:B---3--:R-:W-:Y:S05]  /*dc60*/  @P0 BRA `(.L_x_281) ;  /* 0x0000006000080947 */ /* 0x008fea0003800000 */
[----:B--2---:R-:W0:Y:S01]  /*dc70*/  S2R R10, SR_TID.X ;  /* 0x00000000000a7919 */ /* 0x004e220000002100 */
[----:B------:R-:W2:Y:S01]  /*dc80*/  S2UR UR4, SR_CgaCtaId ;  /* 0x00000000000479c3 */ /* 0x000ea20000008800 */
[----:B------:R-:W-:Y:S01]  /*dc90*/  MOV R16, 0x400 ;  /* 0x0000040000107802 */ /* 0x000fe20000000f00 */
[----:B------:R-:W-:Y:S01]  /*dca0*/  IMAD.MOV.U32 R34, RZ, RZ, 0x1 ;  /* 0x00000001ff227424 */ /* 0x000fe200078e00ff */
[----:B------:R-:W-:Y:S01]  /*dcb0*/  ULOP3.LUT UR44, UR36, 0x2, URZ, 0xfc, !UPT ;  /* 0x00000002242c7892 */ /* 0x000fe2000f8efc3f */
[----:B------:R-:W-:Y:S01]  /*dcc0*/  IMAD.MOV.U32 R30, RZ, RZ, RZ ;  /* 0x000000ffff1e7224 */ /* 0x000fe200078e00ff */
[----:B------:R-:W-:Y:S01]  /*dcd0*/  ULOP3.LUT UR45, UR36, 0x1, URZ, 0xfc, !UPT ;  /* 0x00000001242d7892 */ /* 0x000fe2000f8efc3f */
[----:B------:R-:W-:Y:S01]  /*dce0*/  ULDC UR46, c[0x0][0xc] ;  /* 0x00000300002e7ab9 */ /* 0x000fe20000000800 */
[C---:B0-----:R-:W-:Y:S01]  /*dcf0*/  IMAD.SHL.U32 R5, R10.reuse, 0x20, RZ ;  /* 0x000000200a057824 */ /* 0x041fe200078e00ff */
[C---:B------:R-:W-:Y:S01]  /*dd00*/  LOP3.LUT R8, R10.reuse, 0x7f, RZ, 0xc0, !PT ;  /* 0x0000007f0a087812 */ /* 0x040fe200078ec0ff */
[C---:B------:R-:W-:Y:S01]  /*dd10*/  IMAD.SHL.U32 R2, R10.reuse, 0x80, RZ ;  /* 0x000000800a027824 */ /* 0x040fe200078e00ff */
[C---:B------:R-:W-:Y:S01]  /*dd20*/  LOP3.LUT P0, RZ, R10.reuse, 0x4, RZ, 0xc0, !PT ;  /* 0x000000040aff7812 */ /* 0x040fe2000780c0ff */
[----:B------:R-:W-:Y:S01]  /*dd30*/  IMAD.SHL.U32 R9, R10, 0x4, RZ ;  /* 0x000000040a097824 */ /* 0x000fe200078e00ff */
[----:B------:R-:W-:-:S02]  /*dd40*/  LOP3.LUT R4, R5, 0x80, RZ, 0xc0, !PT ;  /* 0x0000008005047812 */ /* 0x000fc400078ec0ff */
[----:B------:R-:W-:Y:S02]  /*dd50*/  SHF.R.U32.HI R0, RZ, 0x5, R8 ;  /* 0x00000005ff007819 */ /* 0x000fe40000011608 */
[----:B------:R-:W-:Y:S02]  /*dd60*/  LOP3.LUT R3, R2, 0x380, RZ, 0xc0, !PT ;  /* 0x0000038002037812 */ /* 0x000fe400078ec0ff */
[----:B------:R-:W-:Y:S02]  /*dd70*/  LOP3.LUT R7, R5, 0x60, RZ, 0xc0, !PT ;  /* 0x0000006005077812 */ /* 0x000fe400078ec0ff */
[----:B-1----:R-:W-:Y:S01]  /*dd80*/  LOP3.LUT R6, R4, 0x10, R10, 0xf8, !PT ;  /* 0x0000001004067812 */ /* 0x002fe200078ef80a */
[----:B------:R-:W-:Y:S01]  /*dd90*/  IMAD R3, R0, 0x10, R3 ;  /* 0x0000001000037824 */ /* 0x000fe200078e0203 */
[----:B------:R-:W-:Y:S01]  /*dda0*/  SHF.L.U32 R4, R10, 0x4, RZ ;  /* 0x000000040a047819 */ /* 0x000fe200000006ff */
[----:B------:R-:W-:Y:S01]  /*ddb0*/  IMAD R7, R0, 0x200, R7 ;  /* 0x0000020000077824 */ /* 0x000fe200078e0207 */
[----:B------:R-:W-:Y:S01]  /*ddc0*/  LOP3.LUT R6, R6, 0x10, R9, 0x78, !PT ;  /* 0x0000001006067812 */ /* 0x000fe200078e7809 */
[----:B------:R-:W-:Y:S01]  /*ddd0*/  IMAD.SHL.U32 R9, R10, 0x2, RZ ;  /* 0x000000020a097824 */ /* 0x000fe200078e00ff */
[----:B------:R-:W-:-:S02]  /*dde0*/  LOP3.LUT R0, R4, 0x3f0, RZ, 0xc0, !PT ;  /* 0x000003f004007812 */ /* 0x000fc400078ec0ff */
[----:B------:R-:W-:Y:S02]  /*ddf0*/  LOP3.LUT R5, R5, 0x100, RZ, 0xc0, !PT ;  /* 0x0000010005057812 */ /* 0x000fe400078ec0ff */
[----:B------:R-:W-:Y:S02]  /*de00*/  LOP3.LUT R3, R3, 0x70, R4, 0x78, !PT ;  /* 0x0000007003037812 */ /* 0x000fe400078e7804 */
[----:B------:R-:W-:Y:S02]  /*de10*/  LOP3.LUT R9, R0, 0x70, R9, 0x78, !PT ;  /* 0x0000007000097812 */ /* 0x000fe400078e7809 */
[----:B------:R-:W-:Y:S02]  /*de20*/  IADD3 R5, R6, R7, R5 ;  /* 0x0000000706057210 */ /* 0x000fe40007ffe005 */
[----:B------:R-:W-:Y:S01]  /*de30*/  LOP3.LUT R0, R3, 0xc00, R2, 0xf8, !PT ;  /* 0x00000c0003007812 */ /* 0x000fe200078ef802 */
[----:B--2---:R-:W-:Y:S01]  /*de40*/  IMAD.U32 R3, RZ, RZ, UR4 ;  /* 0x00000004ff037e24 */ /* 0x004fe2000f8e00ff */
[----:B------:R-:W-:Y:S01]  /*de50*/  SHF.R.U32.HI R2, RZ, 0x3, R8 ;  /* 0x00000003ff027819 */ /* 0x000fe20000011608 */
[----:B------:R-:W-:Y:S01]  /*de60*/  STL [R1+0x14], R5 ;  /* 0x0000140501007387 */ /* 0x000fe20000100800 */
[----:B------:R-:W-:-:S02]  /*de70*/  LOP3.LUT R29, R4, 0x70, RZ, 0xc0, !PT ;  /* 0x00000070041d7812 */ /* 0x000fc400078ec0ff */
[----:B------:R-:W-:Y:S01]  /*de80*/  LEA R16, R3, R16, 0x18 ;  /* 0x0000001003107211 */ /* 0x000fe200078ec0ff */
[----:B------:R0:W-:Y:S04]  /*de90*/  STL [R1+0x18], R0 ;  /* 0x0000180001007387 */ /* 0x0001e80000100800 */
[----:B------:R-:W-:Y:S04]  /*dea0*/  STL [R1+0x24], RZ ;  /* 0x000024ff01007387 */ /* 0x000fe80000100800 */
[----:B------:R1:W-:Y:S01]  /*deb0*/  STL [R1+0xc], R3 ;  /* 0x00000c0301007387 */ /* 0x0003e20000100800 */
[----:B0-----:R-:W-:-:S05]  /*dec0*/  IMAD.MOV.U32 R0, RZ, RZ, 0x40 ;  /* 0x00000040ff007424 */ /* 0x001fca00078e00ff */
[----:B------:R-:W-:Y:S02]  /*ded0*/  SEL R0, R0, 0xffffffc0, !P0 ;  /* 0xffffffc000007807 */ /* 0x000fe40004000000 */
[--C-:B-1----:R-:W-:Y:S02]  /*dee0*/  LOP3.LUT R3, R2, 0x70, R4.reuse, 0xf8, !PT ;  /* 0x0000007002037812 */ /* 0x102fe400078ef804 */
[----:B------:R-:W-:Y:S01]  /*def0*/  LOP3.LUT R2, R9, 0x400, R4, 0xf8, !PT ;  /* 0x0000040009027812 */ /* 0x000fe200078ef804 */
[----:B------:R0:W-:Y:S01]  /*df00*/  STL [R1+0x1c], R0 ;  /* 0x00001c0001007387 */ /* 0x0001e20000100800 */
[----:B------:R-:W-:-:S03]  /*df10*/  LOP3.LUT R3, R3, 0x80, RZ, 0xfc, !PT ;  /* 0x0000008003037812 */ /* 0x000fc600078efcff */
[----:B------:R1:W-:Y:S01]  /*df20*/  STL [R1+0x10], R2 ;  /* 0x0000100201007387 */ /* 0x0003e20000100800 */
[----:B0-----:R-:W-:-:S05]  /*df30*/  IMAD.IADD R0, R16, 0x1, R2 ;  /* 0x0000000110007824 */ /* 0x001fca00078e0202 */
[----:B------:R1:W-:Y:S02]  /*df40*/  STL [R1+0x20], R0 ;  /* 0x0000200001007387 */ /* 0x0003e40000100800 */
.L_x_353:
[----:B------:R-:W-:Y:S01]  /*df50*/  ULDC.64 UR4, c[0x0][0xc88] ;  /* 0x0003220000047ab9 */ /* 0x000fe20000000a00 */
[----:B------:R-:W-:Y:S01]  /*df60*/  ULDC.64 UR8, c[0x0][0xa18] ;  /* 0x0002860000087ab9 */ /* 0x000fe20000000a00 */
[----:B------:R-:W-:Y:S01]  /*df70*/  UIMAD.WIDE UR4, UR40, 0x4, UR4 ;  /* 0x00000004280478a5 */ /* 0x000fe2000f8e0204 */
[----:B------:R-:W-:Y:S01]  /*df80*/  IMAD.MOV.U32 R35, RZ, RZ, RZ ;  /* 0x000000ffff237224 */ /* 0x000fe200078e00ff */
[----:B------:R-:W-:Y:S01]  /*df90*/  ULDC.64 UR6, c[0x0][0xa00] ;  /* 0x0002800000067ab9 */ /* 0x000fe20000000a00 */
[----:B0-2---:R-:W0:Y:S03]  /*dfa0*/  LDC.64 R4, c[0x0][0x418] ;  /* 0x00010600ff047b82 */ /* 0x005e260000000a00 */
[----:B-1----:R-:W-:Y:S02]  /*dfb0*/  IMAD.U32 R2, RZ, RZ, UR4 ;  /* 0x00000004ff027e24 */ /* 0x002fe4000f8e00ff */
[----:B------:R-:W-:Y:S01]  /*dfc0*/  IMAD.U32 R3, RZ, RZ, UR5 ;  /* 0x00000005ff037e24 */ /* 0x000fe2000f8e00ff */
[----:B------:R-:W-:-:S02]  /*dfd0*/  ULDC.64 UR4, c[0x0][0xa28] ;  /* 0x00028a0000047ab9 */ /* 0x000fc40000000a00 */
[----:B------:R-:W1:Y:S02]  /*dfe0*/  LDC R7, c[0x0][0x424] ;  /* 0x00010900ff077b82 */ /* 0x000e640000000800 */
[----:B------:R-:W2:Y:S01]  /*dff0*/  LDG.E R2, desc[UR50][R2.64] ;  /* 0x0000003202027981 */ /* 0x000ea2000c1e1900 */
[----:B------:R-:W-:-:S04]  /*e000*/  UISETP.NE.U32.AND UP0, UPT, UR4, URZ, UPT ;  /* 0x0000003f0400728c */ /* 0x000fc8000bf05070 */
[----:B------:R-:W-:Y:S01]  /*e010*/  UISETP.NE.AND.EX UP0, UPT, UR5, URZ, UPT, UP0 ;  /* 0x0000003f0500728c */ /* 0x000fe2000bf05300 */
[----:B------:R-:W3:Y:S05]  /*e020*/  LDC R18, c[0x0][0x2f0] ;  /* 0x0000bc00ff127b82 */ /* 0x000eea0000000800 */
[----:B------:R-:W-:Y:S02]  /*e030*/  PLOP3.LUT P0, PT, PT, PT, UP0, 0x80, 0x0 ;  /* 0x000000000000781c */ /* 0x000fe40003f0f008 */
[----:B--2---:R-:W-:-:S13]  /*e040*/  R2UR UR43, R2 ;  /* 0x00000000022b72ca */ /* 0x004fda00000e0000 */
[----:B------:R-:W-:Y:S02]  /*e050*/  USHF.R.S32.HI UR42, URZ, 0x1f, UR43 ;  /* 0x0000001f3f2a7899 */ /* 0x000fe4000801142b */
[----:B------:R-:W-:-:S04]  /*e060*/  @UP0 ULEA UR4, UP1, UR43, UR4, 0x2 ;  /* 0x000000042b040291 */ /* 0x000fc8000f82103f */
[----:B------:R-:W-:Y:S02]  /*e070*/  @UP0 ULEA.HI.X UR5, UR43, UR5, UR42, 0x2, UP1 ;  /* 0x000000052b050291 */ /* 0x000fe400088f142a */
[----:B------:R-:W-:Y:S01]  /*e080*/  UISETP.NE.U32.AND UP0, UPT, UR8, URZ, UPT ;  /* 0x0000003f0800728c */ /* 0x000fe2000bf05070 */
[----:B------:R-:W-:-:S03]  /*e090*/  MOV R2, UR4 ;  /* 0x0000000400027c02 */ /* 0x000fc60008000f00 */
[----:B------:R-:W-:Y:S01]  /*e0a0*/  UISETP.NE.AND.EX UP0, UPT, UR9, URZ, UPT, UP0 ;  /* 0x0000003f0900728c */ /* 0x000fe2000bf05300 */
[----:B------:R-:W-:Y:S01]  /*e0b0*/  IMAD.U32 R3, RZ, RZ, UR5 ;  /* 0x00000005ff037e24 */ /* 0x000fe2000f8e00ff */
[----:B------:R-:W-:Y:S02]  /*e0c0*/  USHF.L.U32 UR39, UR43, 0x2, URZ ;  /* 0x000000022b277899 */ /* 0x000fe4000800063f */
[----:B------:R-:W-:Y:S02]  /*e0d0*/  USHF.L.U64.HI UR38, UR43, 0x2, UR42 ;  /* 0x000000022b267899 */ /* 0x000fe4000801022a */
[----:B------:R-:W-:Y:S01]  /*e0e0*/  PLOP3.LUT P1, PT, PT, PT, UP0, 0x80, 0x0 ;  /* 0x000000000000781c */ /* 0x000fe20003f2f008 */
[----:B------:R2:W5:Y:S01]  /*e0f0*/  @P0 LDG.E R35, desc[UR50][R2.64] ;  /* 0x0000003202230981 */ /* 0x000562000c1e1900 */
[----:B------:R-:W-:-:S03]  /*e100*/  UISETP.NE.U32.AND UP2, UPT, UR6, URZ, UPT ;  /* 0x0000003f0600728c */ /* 0x000fc6000bf45070 */
[----:B------:R-:W-:Y:S02]  /*e110*/  @UP0 UIADD3 UR4, UP1, UR39, UR8, URZ ;  /* 0x0000000827040290 */ /* 0x000fe4000ff3e03f */
[----:B------:R-:W-:Y:S02]  /*e120*/  UISETP.NE.AND.EX UP3, UPT, UR7, URZ, UPT, UP2 ;  /* 0x0000003f0700728c */ /* 0x000fe4000bf65320 */
[----:B------:R-:W-:Y:S02]  /*e130*/  @UP0 UIADD3.X UR5, UR38, UR9, URZ, UP1, !UPT ;  /* 0x0000000926050290 */ /* 0x000fe40008ffe43f */
[----:B--2---:R-:W-:Y:S01]  /*e140*/  IMAD.U32 R2, RZ, RZ, UR4 ;  /* 0x00000004ff027e24 */ /* 0x004fe2000f8e00ff */
[----:B------:R-:W-:Y:S01]  /*e150*/  UIADD3 UR6, UP0, UR39, UR6, URZ ;  /* 0x0000000627067290 */ /* 0x000fe2000ff1e03f */
[----:B------:R-:W-:Y:S01]  /*e160*/  PLOP3.LUT P0, PT, PT, PT, UP3, 0x80, 0x0 ;  /* 0x000000000000781c */ /* 0x000fe20003f0f038 */
[----:B------:R-:W-:Y:S01]  /*e170*/  UP2UR UR48, UPR, URZ, 0x8 ;  /* 0x000000083f307883 */ /* 0x000fe20008000000 */
[----:B------:R-:W-:Y:S01]  /*e180*/  IMAD.U32 R3, RZ, RZ, UR5 ;  /* 0x00000005ff037e24 */ /* 0x000fe2000f8e00ff */
[----:B------:R-:W-:-:S04]  /*e190*/  UIADD3.X UR7, UR38, UR7, URZ, UP0, !UPT ;  /* 0x0000000726077290 */ /* 0x000fc800087fe43f */
[----:B------:R2:W4:Y:S01]  /*e1a0*/  @P1 LDG.E R6, desc[UR50][R2.64] ;  /* 0x0000003202061981 */ /* 0x000522000c1e1900 */
[----:B------:R-:W-:Y:S01]  /*e1b0*/  PLOP3.LUT P2, PT, PT, PT, UP3, 0x80, 0x0 ;  /* 0x000000000000781c */ /* 0x000fe20003f4f038 */
[----:B--2---:R-:W-:Y:S02]  /*e1c0*/  IMAD.U32 R2, RZ, RZ, UR6 ;  /* 0x00000006ff027e24 */ /* 0x004fe4000f8e00ff */
[----:B------:R-:W-:-:S05]  /*e1d0*/  IMAD.U32 R3, RZ, RZ, UR7 ;  /* 0x00000007ff037e24 */ /* 0x000fca000f8e00ff */
[----:B------:R2:W5:Y:S01]  /*e1e0*/  @P0 LDG.E R0, desc[UR50][R2.64] ;  /* 0x0000003202000981 */ /* 0x000562000c1e1900 */
[----:B0-----:R-:W-:Y:S02]  /*e1f0*/  ISETP.NE.U32.AND P0, PT, R4, RZ, PT ;  /* 0x000000ff0400720c */ /* 0x001fe40003f05070 */
[----:B----4-:R-:W-:Y:S01]  /*e200*/  @P1 R2UR UR41, R6 ;  /* 0x00000000062912ca */ /* 0x010fe200000e0000 */
[----:B-123--:R-:W-:-:S14]  /*e210*/  @P1 BRA `(.L_x_282) ;  /* 0x0000000000241947 */ /* 0x00efdc0003800000 */
[----:B------:R-:W-:Y:S01]  /*e220*/  UISETP.NE.AND UP0, UPT, UR48, URZ, UPT ;  /* 0x0000003f3000728c */ /* 0x000fe2000bf05270 */
[----:B------:R-:W-:-:S05]  /*e230*/  ULDC UR41, c[0x0][0x288] ;  /* 0x0000a20000297ab9 */ /* 0x000fca0000000800 */
[----:B------:R-:W-:-:S13]  /*e240*/  PLOP3.LUT P1, PT, PT, PT, UP0, 0x40, 0x0 ;  /* 0x000000000000781c */ /* 0x000fda0003f2e808 */
[----:B------:R-:W-:Y:S05]  /*e250*/  @P1 BRA `(.L_x_282) ;  /* 0x0000000000141947 */ /* 0x000fea0003800000 */
[----:B------:R-:W2:Y:S04]  /*e260*/  LDG.E R6, desc[UR50][R2.64] ;  /* 0x0000003202067981 */ /* 0x000ea8000c1e1900 */
[----:B------:R-:W3:Y:S01]  /*e270*/  LDG.E R4, desc[UR50][R2.64+0x4] ;  /* 0x0000043202047981 */ /* 0x000ee2000c1e1900 */
[----:B--2---:R-:W-:Y:S02]  /*e280*/  R2UR UR4, R6 ;  /* 0x00000000060472ca */ /* 0x004fe400000e0000 */
[----:B---3--:R-:W-:-:S13]  /*e290*/  R2UR UR41, R4 ;  /* 0x00000000042972ca */ /* 0x008fda00000e0000 */
[----:B------:R-:W-:-:S12]  /*e2a0*/  UIADD3 UR41, -UR4, UR41, URZ ;  /* 0x0000002904297290 */ /* 0x000fd8000fffe13f */
.L_x_282:
[----:B------:R-:W-:Y:S01]  /*e2b0*/  ULDC.64 UR4, c[0x0][0xa20] ;  /* 0x0002880000047ab9 */ /* 0x000fe20000000a00 */
[----:B------:R-:W-:Y:S01]  /*e2c0*/  ISETP.NE.AND.EX P0, PT, R5, RZ, PT, P0 ;  /* 0x000000ff0500720c */ /* 0x000fe20003f05300 */
[----:B------:R-:W-:Y:S01]  /*e2d0*/  UMOV UR37, URZ ;  /* 0x0000003f00257c82 */ /* 0x000fe20008000000 */
[----:B------:R-:W-:Y:S01]  /*e2e0*/  ISETP.NE.U32.AND P1, PT, RZ, UR4, PT ;  /* 0x00000004ff007c0c */ /* 0x000fe2000bf25070 */
[----:B------:R-:W-:Y:S01]  /*e2f0*/  IMAD.U32 R32, RZ, RZ, UR43 ;  /* 0x0000002bff207e24 */ /* 0x000fe2000f8e00ff */
[----:B------:R-:W-:Y:S02]  /*e300*/  SEL R7, R7, 0x1, P0 ;  /* 0x0000000107077807 */ /* 0x000fe40000000000 */
[----:B------:R-:W-:Y:S02]  /*e310*/  ISETP.NE.AND.EX P1, PT, RZ, UR5, PT, P1 ;  /* 0x00000005ff007c0c */ /* 0x000fe4000bf25310 */
[----:B-----5:R-:W-:Y:S01]  /*e320*/  @P2 R2UR UR37, R0 ;  /* 0x00000000002522ca */ /* 0x020fe200000e0000 */
[----:B------:R-:W-:-:S10]  /*e330*/  IMAD R18, R7, R18, RZ ;  /* 0x0000001207127224 */ /* 0x000fd400078e02ff */
[----:B------:R-:W-:Y:S05]  /*e340*/  @!P1 BRA `(.L_x_283) ;  /* 0x0000000000189947 */ /* 0x000fea0003800000 */
[----:B------:R-:W-:-:S04]  /*e350*/  UIADD3 UR4, UP0, UR39, UR4, URZ ;  /* 0x0000000427047290 */ /* 0x000fc8000ff1e03f */
[----:B------:R-:W-:Y:S02]  /*e360*/  UIADD3.X UR5, UR38, UR5, URZ, UP0, !UPT ;  /* 0x0000000526057290 */ /* 0x000fe400087fe43f */
[----:B------:R-:W-:-:S04]  /*e370*/  IMAD.U32 R2, RZ, RZ, UR4 ;  /* 0x00000004ff027e24 */ /* 0x000fc8000f8e00ff */
[----:B------:R-:W-:-:S05]  /*e380*/  IMAD.U32 R3, RZ, RZ, UR5 ;  /* 0x00000005ff037e24 */ /* 0x000fca000f8e00ff */
[----:B------:R0:W5:Y:S01]  /*e390*/  LDG.E R18, desc[UR50][R2.64] ;  /* 0x0000003202127981 */ /* 0x000162000c1e1900 */
[----:B------:R-:W-:Y:S05]  /*e3a0*/  BRA `(.L_x_284) ;  /* 0x0000000000247947 */ /* 0x000fea0003800000 */
.L_x_283:
[----:B------:R-:W-:Y:S02]  /*e3b0*/  ULDC.64 UR4, c[0x0][0xa08] ;  /* 0x0002820000047ab9 */ /* 0x000fe40000000a00 */
[----:B------:R-:W-:-:S04]  /*e3c0*/  ISETP.NE.U32.AND P0, PT, RZ, UR4, PT ;  /* 0x00000004ff007c0c */ /* 0x000fc8000bf05070 */
[----:B------:R-:W-:-:S13]  /*e3d0*/  ISETP.NE.AND.EX P0, PT, RZ, UR5, PT, P0 ;  /* 0x00000005ff007c0c */ /* 0x000fda000bf05300 */
[----:B------:R-:W-:Y:S05]  /*e3e0*/  @!P0 BRA `(.L_x_284) ;  /* 0x0000000000148947 */ /* 0x000fea0003800000 */
[----:B------:R-:W0:Y:S02]  /*e3f0*/  LDC.64 R2, c[0x0][0xa08] ;  /* 0x00028200ff027b82 */ /* 0x000e240000000a00 */
[----:B0-----:R-:W-:-:S05]  /*e400*/  IMAD.WIDE R2, R32, 0x4, R2 ;  /* 0x0000000420027825 */ /* 0x001fca00078e0202 */
[----:B------:R-:W2:Y:S04]  /*e410*/  LDG.E R18, desc[UR50][R2.64] ;  /* 0x0000003202127981 */ /* 0x000ea8000c1e1900 */
[----:B------:R-:W2:Y:S02]  /*e420*/  LDG.E R5, desc[UR50][R2.64+0x4] ;  /* 0x0000043202057981 */ /* 0x000ea4000c1e1900 */
[----:B--2---:R-:W-:-:S07]  /*e430*/  IMAD.IADD R18, R5, 0x1, -R18 ;  /* 0x0000000105127824 */ /* 0x004fce00078e0a12 */
.L_x_284:
[----:B------:R-:W2:Y:S01]  /*e440*/  LDL R17, [R1+0x8] ;  /* 0x0000080001117983 */ /* 0x000ea20000100800 */
[----:B-----5:R-:W-:-:S04]  /*e450*/  IMAD.IADD R18, R18, 0x1, -R35 ;  /* 0x0000000112127824 */ /* 0x020fc800078e0a23 */
[C---:B0-----:R-:W-:Y:S01]  /*e460*/  VIADD R2, R18.reuse, 0x9f ;  /* 0x0000009f12027836 */ /* 0x041fe20000000000 */
[----:B------:R-:W-:-:S03]  /*e470*/  ISETP.GE.AND P0, PT, R18, 0x1, PT ;  /* 0x000000011200780c */ /* 0x000fc60003f06270 */
[----:B------:R-:W-:Y:S01]  /*e480*/  IMAD.HI R2, R2, 0x66666667, RZ ;  /* 0x6666666702027827 */ /* 0x000fe200078e02ff */
[----:B--2---:R-:W-:-:S04]  /*e490*/  LOP3.LUT R0, R17, 0xff000000, RZ, 0xc0, !PT ;  /* 0xff00000011007812 */ /* 0x004fc800078ec0ff */
[----:B------:R-:W-:Y:S02]  /*e4a0*/  SHF.R.U32.HI R3, RZ, 0x8, R0 ;  /* 0x00000008ff037819 */ /* 0x000fe40000011600 */
[----:B------:R-:W-:-:S04]  /*e4b0*/  LOP3.LUT R0, R17, 0xff0000, RZ, 0xc0, !PT ;  /* 0x00ff000011007812 */ /* 0x000fc800078ec0ff */
[----:B------:R-:W-:Y:S02]  /*e4c0*/  LEA.HI R5, R0, R3, RZ, 0x10 ;  /* 0x0000000300057211 */ /* 0x000fe400078f80ff */
[----:B------:R-:W-:Y:S02]  /*e4d0*/  SHF.R.U32.HI R3, RZ, 0x1f, R2 ;  /* 0x0000001fff037819 */ /* 0x000fe40000011602 */
[----:B------:R-:W-:Y:S02]  /*e4e0*/  LOP3.LUT R37, R5, 0xff, RZ, 0xc0, !PT ;  /* 0x000000ff05257812 */ /* 0x000fe400078ec0ff */
[----:B------:R-:W-:Y:S02]  /*e4f0*/  LEA.HI.SX32 R0, R2, R3, 0x1a ;  /* 0x0000000302007211 */ /* 0x000fe400078fd2ff */
[----:B------:R-:W-:Y:S01]  /*e500*/  MOV R2, RZ ;  /* 0x000000ff00027202 */ /* 0x000fe20000000f00 */
[----:B------:R-:W-:Y:S06]  /*e510*/  @!P0 BRA `(.L_x_285) ;  /* 0x0000000000748947 */ /* 0x000fec0003800000 */
[----:B------:R-:W-:Y:S01]  /*e520*/  SHF.R.U32.HI R5, RZ, 0x10, R5 ;  /* 0x00000010ff057819 */ /* 0x000fe20000011605 */
[----:B------:R-:W-:-:S03]  /*e530*/  IMAD.MOV.U32 R2, RZ, RZ, RZ ;  /* 0x000000ffff027224 */ /* 0x000fc600078e00ff */
[----:B------:R-:W-:-:S13]  /*e540*/  ISETP.NE.AND P0, PT, R5, RZ, PT ;  /* 0x000000ff0500720c */ /* 0x000fda0003f05270 */
[----:B------:R-:W0:Y:S02]  /*e550*/  @!P0 LDC R5, c[0x0][0x9f0] ;  /* 0x00027c00ff058b82 */ /* 0x000e240000000800 */
[-C--:B0-----:R-:W-:Y:S02]  /*e560*/  IABS R4, R5.reuse ;  /* 0x0000000500047213 */ /* 0x081fe40000000000 */
[----:B------:R-:W-:Y:S02]  /*e570*/  IABS R8, R5 ;  /* 0x0000000500087213 */ /* 0x000fe40000000000 */
[----:B------:R-:W0:Y:S08]  /*e580*/  I2F.RP R6, R4 ;  /* 0x0000000400067306 */ /* 0x000e300000209400 */
[----:B0-----:R-:W0:Y:S02]  /*e590*/  MUFU.RCP R6, R6 ;  /* 0x0000000600067308 */ /* 0x001e240000001000 */
[----:B0-----:R-:W-:-:S06]  /*e5a0*/  VIADD R3, R6, 0xffffffe ;  /* 0x0ffffffe06037836 */ /* 0x001fcc0000000000 */
[----:B------:R-:W0:Y:S02]  /*e5b0*/  F2I.FTZ.U32.TRUNC.NTZ R3, R3 ;  /* 0x0000000300037305 */ /* 0x000e24000021f000 */
[----:B0-----:R-:W-:-:S04]  /*e5c0*/  IMAD.MOV R7, RZ, RZ, -R3 ;  /* 0x000000ffff077224 */ /* 0x001fc800078e0a03 */
[----:B------:R-:W-:-:S04]  /*e5d0*/  IMAD R7, R7, R4, RZ ;  /* 0x0000000407077224 */ /* 0x000fc800078e02ff */
[----:B------:R-:W-:Y:S01]  /*e5e0*/  IMAD.HI.U32 R7, R3, R7, R2 ;  /* 0x0000000703077227 */ /* 0x000fe200078e0002 */
[----:B------:R-:W-:-:S03]  /*e5f0*/  IADD3 R2, R5, -0x1, R0 ;  /* 0xffffffff05027810 */ /* 0x000fc60007ffe000 */
[----:B------:R-:W-:Y:S01]  /*e600*/  IMAD.MOV R3, RZ, RZ, -R8 ;  /* 0x000000ffff037224 */ /* 0x000fe200078e0a08 */
[----:B------:R-:W-:Y:S02]  /*e610*/  IABS R6, R2 ;  /* 0x0000000200067213 */ /* 0x000fe40000000000 */
[----:B------:R-:W-:-:S03]  /*e620*/  LOP3.LUT R2, R2, R5, RZ, 0x3c, !PT ;  /* 0x0000000502027212 */ /* 0x000fc600078e3cff */
[----:B------:R-:W-:Y:S01]  /*e630*/  IMAD.HI.U32 R7, R7, R6, RZ ;  /* 0x0000000607077227 */ /* 0x000fe200078e00ff */
[----:B------:R-:W-:-:S03]  /*e640*/  ISETP.GE.AND P2, PT, R2, RZ, PT ;  /* 0x000000ff0200720c */ /* 0x000fc60003f46270 */
[----:B------:R-:W-:-:S05]  /*e650*/  IMAD R3, R7, R3, R6 ;  /* 0x0000000307037224 */ /* 0x000fca00078e0206 */
[----:B------:R-:W-:-:S13]  /*e660*/  ISETP.GT.U32.AND P1, PT, R4, R3, PT ;  /* 0x000000030400720c */ /* 0x000fda0003f24070 */
[----:B------:R-:W-:Y:S02]  /*e670*/  @!P1 IMAD.IADD R3, R3, 0x1, -R4 ;  /* 0x0000000103039824 */ /* 0x000fe400078e0a04 */
[----:B------:R-:W-:Y:S01]  /*e680*/  @!P1 VIADD R7, R7, 0x1 ;  /* 0x0000000107079836 */ /* 0x000fe20000000000 */
[----:B------:R-:W-:Y:S02]  /*e690*/  ISETP.NE.AND P1, PT, R5, RZ, PT ;  /* 0x000000ff0500720c */ /* 0x000fe40003f25270 */
[----:B------:R-:W-:-:S13]  /*e6a0*/  ISETP.GE.U32.AND P0, PT, R3, R4, PT ;  /* 0x000000040300720c */ /* 0x000fda0003f06070 */
[----:B------:R-:W-:-:S04]  /*e6b0*/  @P0 VIADD R7, R7, 0x1 ;  /* 0x0000000107070836 */ /* 0x000fc80000000000 */
[----:B------:R-:W-:-:S04]  /*e6c0*/  IMAD.MOV.U32 R2, RZ, RZ, R7 ;  /* 0x000000ffff027224 */ /* 0x000fc800078e0007 */
[----:B------:R-:W-:Y:S01]  /*e6d0*/  @!P2 IMAD.MOV R2, RZ, RZ, -R2 ;  /* 0x000000ffff02a224 */ /* 0x000fe200078e0a02 */
[----:B------:R-:W-:-:S07]  /*e6e0*/  @!P1 LOP3.LUT R2, RZ, R5, RZ, 0x33, !PT ;  /* 0x00000005ff029212 */ /* 0x000fce00078e33ff */
.L_x_285:
[-C--:B------:R-:W-:Y:S01]  /*e6f0*/  IMAD R37, R37, R2.reuse, RZ ;  /* 0x0000000225257224 */ /* 0x080fe200078e02ff */
[----:B------:R-:W-:Y:S04]  /*e700*/  BSSY B7, `(.L_x_286) ;  /* 0x000048c000077945 */ /* 0x000fe80003800000 */
[----:B------:R-:W-:-:S04]  /*e710*/  VIADDMNMX R0, R37, R2, R0, PT ;  /* 0x0000000225007246 */ /* 0x000fc80003800100 */
[----:B------:R-:W-:-:S13]  /*e720*/  R2UR UR47, R0 ;  /* 0x00000000002f72ca */ /* 0x000fda00000e0000 */
[----:B------:R-:W-:-:S13]  /*e730*/  ISETP.LT.AND P0, PT, R37, UR47, PT ;  /* 0x0000002f25007c0c */ /* 0x000fda000bf01270 */
[----:B------:R-:W-:Y:S05]  /*e740*/  @P0 BRA `(.L_x_287) ;  /* 0x0000000000480947 */ /* 0x000fea0003800000 */
[----:B------:R-:W0:Y:S02]  /*e750*/  S2R R3, SR_TID.X ;  /* 0x0000000000037919 */ /* 0x000e240000002100 */
[----:B0-----:R-:W-:-:S04]  /*e760*/  LOP3.LUT R3, R3, 0x7f, RZ, 0xc0, !PT ;  /* 0x0000007f03037812 */ /* 0x001fc800078ec0ff */
[----:B------:R-:W-:-:S13]  /*e770*/  ISETP.NE.AND P0, PT, R3, RZ, PT ;  /* 0x000000ff0300720c */ /* 0x000fda0003f05270 */
[----:B------:R-:W-:Y:S05]  /*e780*/  @P0 BRA `(.L_x_288) ;  /* 0x00000048000c0947 */ /* 0x000fea0003800000 */
[----:B------:R-:W0:Y:S01]  /*e790*/  S2R R5, SR_LANEID ;  /* 0x0000000000057919 */ /* 0x000e220000000000 */
[----:B------:R-:W-:Y:S01]  /*e7a0*/  VOTEU.ANY UR4, UPT, PT ;  /* 0x0000000000047886 */ /* 0x000fe200038e0100 */
[----:B------:R-:W1:Y:S01]  /*e7b0*/  LDC.64 R2, c[0x0][0xc60] ;  /* 0x00031800ff027b82 */ /* 0x000e620000000a00 */
[----:B------:R-:W0:Y:S02]  /*e7c0*/  FLO.U32 R0, UR4 ;  /* 0x0000000400007d00 */ /* 0x000e2400080e0000 */
[----:B0-----:R-:W-:-:S06]  /*e7d0*/  ISETP.EQ.U32.AND P0, PT, R0, R5, PT ;  /* 0x000000050000720c */ /* 0x001fcc0003f02070 */
[----:B------:R-:W1:Y:S07]  /*e7e0*/  POPC R5, UR4 ;  /* 0x0000000400057d09 */ /* 0x000e6e0008000000 */
[----:B-1----:R-:W2:Y:S01]  /*e7f0*/  @P0 ATOMG.E.ADD.STRONG.GPU PT, R3, desc[UR50][R2.64], R5 ;  /* 0x00000005020309a8 */ /* 0x002ea200081ee1f2 */
[----:B------:R-:W0:Y:S02]  /*e800*/  S2R R4, SR_LTMASK ;  /* 0x0000000000047919 */ /* 0x000e240000003900 */
[----:B0-----:R-:W-:-:S04]  /*e810*/  LOP3.LUT R4, R4, UR4, RZ, 0xc0, !PT ;  /* 0x0000000404047c12 */ /* 0x001fc8000f8ec0ff */
[----:B------:R-:W0:Y:S01]  /*e820*/  POPC R7, R4 ;  /* 0x0000000400077309 */ /* 0x000e220000000000 */
[----:B--2---:R-:W0:Y:S02]  /*e830*/  SHFL.IDX PT, R0, R3, R0, 0x1f ;  /* 0x00001f0003007589 */ /* 0x004e2400000e0000 */
[----:B0-----:R-:W-:-:S05]  /*e840*/  IADD3 R0, R0, UR46, R7 ;  /* 0x0000002e00007c10 */ /* 0x001fca000fffe007 */
[----:B------:R0:W-:Y:S01]  /*e850*/  STL [R1], R0 ;  /* 0x0000000001007387 */ /* 0x0001e20000100800 */
[----:B------:R-:W-:Y:S05]  /*e860*/  BRA `(.L_x_288) ;  /* 0x0000004400d47947 */ /* 0x000fea0003800000 */
.L_x_287:
[----:B------:R-:W-:Y:S01]  /*e870*/  VIADD R0, R16, 0x18400 ;  /* 0x0001840010007836 */ /* 0x000fe20000000000 */
[----:B------:R-:W-:Y:S04]  /*e880*/  BSSY B6, `(.L_x_289) ;  /* 0x0000013000067945 */ /* 0x000fe80003800000 */
[----:B------:R-:W-:-:S13]  /*e890*/  LOP3.LUT P0, RZ, R0, 0x3ff, RZ, 0xc0, !PT ;  /* 0x000003ff00ff7812 */ /* 0x000fda000780c0ff */
[----:B------:R-:W-:Y:S05]  /*e8a0*/  @!P0 BRA `(.L_x_290) ;  /* 0x0000000000408947 */ /* 0x000fea0003800000 */
        /* <DEDUP_REMOVED lines=16> */
.L_x_290:
[----:B------:R-:W-:Y:S05]  /*e9b0*/  BSYNC B6 ;  /* 0x0000000000067941 */ /* 0x000fea0003800000 */
.L_x_289:
[----:B------:R-:W-:Y:S01]  /*e9c0*/  VIADD R0, R16, 0xa400 ;  /* 0x0000a40010007836 */ /* 0x000fe20000000000 */
[----:B------:R-:W-:Y:S01]  /*e9d0*/  LOP3.LUT R28, R28, 0xfffffffe, RZ, 0xc0, !PT ;  /* 0xfffffffe1c1c7812 */ /* 0x000fe200078ec0ff */
[----:B------:R-:W-:Y:S03]  /*e9e0*/  BSSY B6, `(.L_x_291) ;  /* 0x0000014000067945 */ /* 0x000fe60003800000 */
[----:B------:R-:W-:-:S13]  /*e9f0*/  LOP3.LUT P0, RZ, R0, 0x3ff, RZ, 0xc0, !PT ;  /* 0x000003ff00ff7812 */ /* 0x000fda000780c0ff */
[----:B------:R-:W-:Y:S01]  /*ea00*/  @P0 LOP3.LUT R28, R28, 0x1, RZ, 0xfc, !PT ;  /* 0x000000011c1c0812 */ /* 0x000fe200078efcff */
[----:B------:R-:W-:Y:S06]  /*ea10*/  @!P0 BRA `(.L_x_292) ;  /* 0x0000000000408947 */ /* 0x000fec0003800000 */
        /* <DEDUP_REMOVED lines=16> */
.L_x_292:
[----:B------:R-:W-:Y:S05]  /*eb20*/  BSYNC B6 ;  /* 0x0000000000067941 */ /* 0x000fea0003800000 */
.L_x_291:
        /* <DEDUP_REMOVED lines=20> */
.L_x_294:
[----:B------:R-:W-:Y:S05]  /*ec70*/  BSYNC B6 ;  /* 0x0000000000067941 */ /* 0x000fea0003800000 */
.L_x_293:
[----:B------:R-:W-:Y:S01]  /*ec80*/  LOP3.LUT P6, RZ, R28, 0x1, RZ, 0xc0, !PT ;  /* 0x000000011cff7812 */ /* 0x000fe200078cc0ff */
[----:B------:R-:W-:-:S12]  /*ec90*/  BSSY B6, `(.L_x_295) ;  /* 0x0000012000067945 */ /* 0x000fd80003800000 */
[----:B------:R-:W-:Y:S05]  /*eca0*/  @!P6 BRA `(.L_x_296) ;  /* 0x000000000040e947 */ /* 0x000fea0003800000 */
[----:B------:R-:W-:Y:S01]  /*ecb0*/  MOV R2, 0x0 ;  /* 0x0000000000027802 */ /* 0x000fe20000000f00 */
[----:B------:R-:W-:Y:S01]  /*ecc0*/  ULDC.64 UR6, c[0x4][0x98] ;  /* 0x0100260000067ab9 */ /* 0x000fe20000000a00 */
[----:B------:R-:W-:Y:S01]  /*ecd0*/  ULDC.64 UR8, c[0x4][0xa0] ;  /* 0x0100280000087ab9 */ /* 0x000fe20000000a00 */
[----:B------:R-:W-:Y:S01]  /*ece0*/  ULDC.64 UR4, c[0x4][0x20] ;  /* 0x0100080000047ab9 */ /* 0x000fe20000000a00 */
[----:B------:R-:W-:Y:S01]  /*ecf0*/  IMAD.U32 R4, RZ, RZ, UR6 ;  /* 0x00000006ff047e24 */ /* 0x000fe2000f8e00ff */
[----:B------:R-:W-:Y:S01]  /*ed00*/  MOV R13, RZ ;  /* 0x000000ff000d7202 */ /* 0x000fe20000000f00 */
[----:B------:R-:W0:Y:S01]  /*ed10*/  LDC.64 R2, c[0x4][R2] ;  /* 0x0100000002027b82 */ /* 0x000e220000000a00 */
[----:B------:R-:W-:Y:S02]  /*ed20*/  IMAD.U32 R5, RZ, RZ, UR7 ;  /* 0x00000007ff057e24 */ /* 0x000fe4000f8e00ff */
[----:B------:R-:W-:Y:S02]  /*ed30*/  IMAD.U32 R6, RZ, RZ, UR8 ;  /* 0x00000008ff067e24 */ /* 0x000fe4000f8e00ff */
[----:B------:R-:W-:-:S02]  /*ed40*/  IMAD.U32 R7, RZ, RZ, UR9 ;  /* 0x00000009ff077e24 */ /* 0x000fc4000f8e00ff */
[----:B------:R-:W-:Y:S02]  /*ed50*/  IMAD.U32 R10, RZ, RZ, UR4 ;  /* 0x00000004ff0a7e24 */ /* 0x000fe4000f8e00ff */
[----:B------:R-:W-:Y:S02]  /*ed60*/  IMAD.U32 R11, RZ, RZ, UR5 ;  /* 0x00000005ff0b7e24 */ /* 0x000fe4000f8e00ff */
[----:B------:R-:W-:Y:S02]  /*ed70*/  IMAD.MOV.U32 R8, RZ, RZ, 0x70 ;  /* 0x00000070ff087424 */ /* 0x000fe400078e00ff */
[----:B------:R-:W-:-:S07]  /*ed80*/  IMAD.MOV.U32 R12, RZ, RZ, 0x1 ;  /* 0x00000001ff0c7424 */ /* 0x000fce00078e00ff */
[----:B------:R-:W-:-:S07]  /*ed90*/  LEPC R20, `(.L_x_296) ;  /* 0x000000001014794e */ /* 0x000fce0000000000 */
[----:B0-----:R-:W-:Y:S05]  /*eda0*/  CALL.ABS.NOINC R2 ;  /* 0x0000000002007343 */ /* 0x001fea0003c00000 */
.L_x_296:
[----:B------:R-:W-:Y:S05]  /*edb0*/  BSYNC B6 ;  /* 0x0000000000067941 */ /* 0x000fea0003800000 */
.L_x_295:
[----:B------:R-:W-:Y:S01]  /*edc0*/  ULDC.64 UR4, c[0x0][0x9f8] ;  /* 0x00027e0000047ab9 */ /* 0x000fe20000000a00 */
[----:B------:R-:W0:Y:S01]  /*edd0*/  LDC R19, c[0x0][0x430] ;  /* 0x00010c00ff137b82 */ /* 0x000e220000000800 */
[----:B------:R-:W-:-:S04]  /*ede0*/  UISETP.NE.U32.AND UP0, UPT, UR4, URZ, UPT ;  /* 0x0000003f0400728c */ /* 0x000fc8000bf05070 */
[----:B------:R-:W-:-:S06]  /*edf0*/  UISETP.NE.AND.EX UP0, UPT, UR5, URZ, UPT, UP0 ;  /* 0x0000003f0500728c */ /* 0x000fcc000bf05300 */
[----:B------:R-:W-:-:S05]  /*ee00*/  PLOP3.LUT P0, PT, PT, PT, UP0, 0x80, 0x0 ;  /* 0x000000000000781c */ /* 0x000fca0003f0f008 */
[----:B------:R-:W-:-:S04]  /*ee10*/  @UP0 UIADD3 UR4, UP1, UR39, UR4, URZ ;  /* 0x0000000427040290 */ /* 0x000fc8000ff3e03f */
[----:B------:R-:W-:Y:S02]  /*ee20*/  @UP0 UIADD3.X UR5, UR38, UR5, URZ, UP1, !UPT ;  /* 0x0000000526050290 */ /* 0x000fe40008ffe43f */
[----:B------:R-:W-:-:S04]  /*ee30*/  IMAD.U32 R2, RZ, RZ, UR4 ;  /* 0x00000004ff027e24 */ /* 0x000fc8000f8e00ff */
[----:B------:R-:W-:-:S05]  /*ee40*/  IMAD.U32 R3, RZ, RZ, UR5 ;  /* 0x00000005ff037e24 */ /* 0x000fca000f8e00ff */
[----:B------:R1:W5:Y:S01]  /*ee50*/  @P0 LDG.E R32, desc[UR50][R2.64] ;  /* 0x0000003202200981 */ /* 0x000362000c1e1900 */
[----:B0-----:R-:W-:Y:S01]  /*ee60*/  ISETP.NE.AND P2, PT, R19, 0x1, PT ;  /* 0x000000011300780c */ /* 0x001fe20003f45270 */
[----:B------:R-:W-:Y:S01]  /*ee70*/  UMOV UR4, 0xffffffff ;  /* 0xffffffff00047882 */ /* 0x000fe20000000000 */
[----:B------:R-:W-:-:S11]  /*ee80*/  LOP3.LUT R28, R28, 0xfffffff7, RZ, 0xc0, !PT ;  /* 0xfffffff71c1c7812 */ /* 0x000fd600078ec0ff */
[----:B------:R-:W-:Y:S01]  /*ee90*/  @P2 LOP3.LUT R28, R28, 0x8, RZ, 0xfc, !PT ;  /* 0x000000081c1c2812 */ /* 0x000fe200078efcff */
[----:B-1----:R-:W-:Y:S06]  /*eea0*/  BRA.DIV UR4, `(.L_x_297) ;  /* 0x0000005204f47947 */ /* 0x002fec000b800000 */
.L_x_373:
[----:B------:R-:W0:Y:S01]  /*eeb0*/  S2R R0, SR_TID.X ;  /* 0x0000000000007919 */ /* 0x000e220000002100 */
[----:B------:R-:W-:Y:S01]  /*eec0*/  UMOV UR4, 0xa0 ;  /* 0x000000a000047882 */ /* 0x000fe20000000000 */
[----:B------:R-:W1:Y:S01]  /*eed0*/  @P2 LDC R5, c[0x0][0x434] ;  /* 0x00010d00ff052b82 */ /* 0x000e620000000800 */
[----:B------:R-:W-:Y:S01]  /*eee0*/  UIMAD UR4, UR47, UR4, -0xa0 ;  /* 0xffffff602f0474a4 */ /* 0x000fe2000f8e0204 */
[----:B------:R-:W2:Y:S01]  /*eef0*/  S2R R10, SR_TID.X ;  /* 0x00000000000a7919 */ /* 0x000ea20000002100 */
[----:B-----5:R-:W-:Y:S01]  /*ef00*/  SHF.R.S32.HI R36, RZ, 0x1f, R32 ;  /* 0x0000001fff247819 */ /* 0x020fe20000011420 */
[----:B------:R-:W3:Y:S04]  /*ef10*/  S2R R11, SR_TID.X ;  /* 0x00000000000b7919 */ /* 0x000ee80000002100 */
[----:B------:R-:W4:Y:S01]  /*ef20*/  @P2 LDC R7, c[0x0][0x438] ;  /* 0x00010e00ff072b82 */ /* 0x000f220000000800 */
[C---:B0-----:R-:W-:Y:S01]  /*ef30*/  LOP3.LUT R2, R0.reuse, 0x7f, RZ, 0xc0, !PT ;  /* 0x0000007f00027812 */ /* 0x041fe200078ec0ff */
[----:B------:R-:W-:-:S03]  /*ef40*/  IMAD.SHL.U32 R0, R0, 0x10, RZ ;  /* 0x0000001000007824 */ /* 0x000fc600078e00ff */
[----:B------:R-:W-:Y:S02]  /*ef50*/  SHF.R.U32.HI R2, RZ, 0x3, R2 ;  /* 0x00000003ff027819 */ /* 0x000fe40000011602 */
[----:B--2---:R-:W-:Y:S02]  /*ef60*/  LOP3.LUT R10, R10, 0x7f, RZ, 0xc0, !PT ;  /* 0x0000007f0a0a7812 */ /* 0x004fe400078ec0ff */
[----:B------:R-:W-:Y:S01]  /*ef70*/  LOP3.LUT R0, R2, 0x70, R0, 0xf8, !PT ;  /* 0x0000007002007812 */ /* 0x000fe200078ef800 */
[----:B---3--:R-:W-:Y:S01]  /*ef80*/  IMAD.SHL.U32 R12, R11, 0x10, RZ ;  /* 0x000000100b0c7824 */ /* 0x008fe200078e00ff */
[----:B------:R-:W-:-:S03]  /*ef90*/  SHF.R.U32.HI R10, RZ, 0x3, R10 ;  /* 0x00000003ff0a7819 */ /* 0x000fc6000001160a */
[----:B------:R-:W-:Y:S01]  /*efa0*/  VIADD R8, R0, UR4 ;  /* 0x0000000400087c36 */ /* 0x000fe20008000000 */
[----:B------:R-:W-:-:S04]  /*efb0*/  LOP3.LUT R12, R10, 0x70, R12, 0xf8, !PT ;  /* 0x000000700a0c7812 */ /* 0x000fc800078ef80c */
[C---:B------:R-:W-:Y:S01]  /*efc0*/  ISETP.GE.AND P0, PT, R8.reuse, R18, PT ;  /* 0x000000120800720c */ /* 0x040fe20003f06270 */
[----:B------:R-:W-:Y:S01]  /*efd0*/  IMAD.IADD R8, R8, 0x1, R35 ;  /* 0x0000000108087824 */ /* 0x000fe200078e0223 */
[----:B------:R-:W-:-:S03]  /*efe0*/  LOP3.LUT R12, R12, 0x80, RZ, 0xfc, !PT ;  /* 0x000000800c0c7812 */ /* 0x000fc600078efcff */
[----:B-1----:R-:W-:-:S04]  /*eff0*/  @P2 IMAD.HI.U32 R4, R8, R5, RZ ;  /* 0x0000000508042227 */ /* 0x002fc800078e00ff */
[----:B------:R-:W-:Y:S01]  /*f000*/  IMAD.MOV.U32 R0, RZ, RZ, R8 ;  /* 0x000000ffff007224 */ /* 0x000fe200078e0008 */
[----:B----4-:R-:W-:-:S03]  /*f010*/  @P2 SHF.R.U32.HI R0, RZ, R7, R4 ;  /* 0x00000007ff002219 */ /* 0x010fc60000011604 */
[----:B------:R-:W0:Y:S01]  /*f020*/  @!P0 LDC.64 R2, c[0x0][0x428] ;  /* 0x00010a00ff028b82 */ /* 0x000e220000000a00 */
[----:B------:R-:W-:-:S07]  /*f030*/  @!P0 SHF.R.S32.HI R7, RZ, 0x1f, R0 ;  /* 0x0000001fff078819 */ /* 0x000fce0000011400 */
[----:B------:R-:W1:Y:S01]  /*f040*/  @!P0 LDC.64 R4, c[0x0][0x418] ;  /* 0x00010600ff048b82 */ /* 0x000e620000000a00 */
[----:B0-----:R-:W-:-:S04]  /*f050*/  @!P0 IMAD R6, R36, R2, RZ ;  /* 0x0000000224068224 */ /* 0x001fc800078e02ff */
[----:B------:R-:W-:Y:S02]  /*f060*/  @!P0 IMAD R9, R32, R3, R6 ;  /* 0x0000000320098224 */ /* 0x000fe400078e0206 */
[----:B------:R-:W-:-:S04]  /*f070*/  @!P0 IMAD.MOV.U32 R6, RZ, RZ, R0 ;  /* 0x000000ffff068224 */ /* 0x000fc800078e0000 */
[----:B------:R-:W-:-:S04]  /*f080*/  @!P0 IMAD.WIDE.U32 R2, R32, R2, R6 ;  /* 0x0000000220028225 */ /* 0x000fc800078e0006 */
[----:B------:R-:W-:Y:S01]  /*f090*/  @!P0 IMAD.IADD R3, R3, 0x1, R9 ;  /* 0x0000000103038824 */ /* 0x000fe200078e0209 */
[----:B-1----:R-:W-:Y:S01]  /*f0a0*/  @!P0 LEA R4, P1, R2, R4, 0x2 ;  /* 0x0000000402048211 */ /* 0x002fe200078210ff */
[----:B------:R-:W-:-:S03]  /*f0b0*/  IMAD.MOV.U32 R7, RZ, RZ, RZ ;  /* 0x000000ffff077224 */ /* 0x000fc600078e00ff */
[----:B------:R-:W-:Y:S02]  /*f0c0*/  @!P0 LEA.HI.X R5, R2, R5, R3, 0x2, P1 ;  /* 0x0000000502058211 */ /* 0x000fe400008f1403 */
[----:B------:R-:W0:Y:S01]  /*f0d0*/  @P2 LDC R3, c[0x0][0x434] ;  /* 0x00010d00ff032b82 */ /* 0x000e220000000800 */
[----:B------:R-:W-:Y:S02]  /*f0e0*/  VIADD R6, R12, UR4 ;  /* 0x000000040c067c36 */ /* 0x000fe40008000000 */
[----:B------:R1:W5:Y:S05]  /*f0f0*/  @!P0 LDG.E R7, desc[UR50][R4.64] ;  /* 0x0000003204078981 */ /* 0x00036a000c1e1900 */
[----:B------:R-:W2:Y:S01]  /*f100*/  @P2 LDC R2, c[0x0][0x438] ;  /* 0x00010e00ff022b82 */ /* 0x000ea20000000800 */
[----:B------:R-:W-:-:S02]  /*f110*/  ISETP.GE.AND P0, PT, R6, R18, PT ;  /* 0x000000120600720c */ /* 0x000fc40003f06270 */
[----:B------:R-:W-:Y:S02]  /*f120*/  IADD3 R6, R6, R35, RZ ;  /* 0x0000002306067210 */ /* 0x000fe40007ffe0ff */
[----:B------:R-:W-:-:S03]  /*f130*/  ISETP.GT.U32.OR P0, PT, R12, 0x9f, P0 ;  /* 0x0000009f0c00780c */ /* 0x000fc60000704470 */
[----:B------:R-:W-:Y:S02]  /*f140*/  IMAD.MOV.U32 R10, RZ, RZ, R6 ;  /* 0x000000ffff0a7224 */ /* 0x000fe400078e0006 */
[----:B0-----:R-:W-:-:S05]  /*f150*/  @P2 IMAD.HI.U32 R3, R6, R3, RZ ;  /* 0x0000000306032227 */ /* 0x001fca00078e00ff */
[----:B--2---:R-:W-:Y:S01]  /*f160*/  @P2 SHF.R.U32.HI R10, RZ, R2, R3 ;  /* 0x00000002ff0a2219 */ /* 0x004fe20000011603 */
[----:B------:R-:W-:-:S04]  /*f170*/  IMAD.MOV R3, RZ, RZ, -R0 ;  /* 0x000000ffff037224 */ /* 0x000fc800078e0a00 */
[----:B------:R-:W-:Y:S02]  /*f180*/  IMAD R8, R19, R3, R8 ;  /* 0x0000000313087224 */ /* 0x000fe400078e0208 */
[----:B------:R-:W0:Y:S01]  /*f190*/  @!P0 LDC.64 R2, c[0x0][0x428] ;  /* 0x00010a00ff028b82 */ /* 0x000e220000000a00 */
[----:B-1----:R-:W-:-:S04]  /*f1a0*/  IMAD.MOV R5, RZ, RZ, -R10 ;  /* 0x000000ffff057224 */ /* 0x002fc800078e0a0a */
[----:B------:R-:W-:-:S03]  /*f1b0*/  IMAD R6, R19, R5, R6 ;  /* 0x0000000513067224 */ /* 0x000fc600078e0206 */
[----:B------:R-:W1:Y:S01]  /*f1c0*/  @!P0 LDC.64 R4, c[0x0][0x418] ;  /* 0x00010600ff048b82 */ /* 0x000e620000000a00 */
[----:B------:R-:W-:-:S03]  /*f1d0*/  @!P0 SHF.R.S32.HI R11, RZ, 0x1f, R10 ;  /* 0x0000001fff0b8819 */ /* 0x000fc6000001140a */
[----:B0-----:R-:W-:-:S04]  /*f1e0*/  @!P0 IMAD.WIDE.U32 R10, R32, R2, R10 ;  /* 0x00000002200a8225 */ /* 0x001fc800078e000a */
[----:B------:R-:W-:-:S04]  /*f1f0*/  @!P0 IMAD R2, R36, R2, RZ ;  /* 0x0000000224028224 */ /* 0x000fc800078e02ff */
[----:B------:R-:W-:Y:S01]  /*f200*/  @!P0 IMAD R3, R32, R3, R2 ;  /* 0x0000000320038224 */ /* 0x000fe200078e0202 */
[----:B-1----:R-:W-:-:S03]  /*f210*/  @!P0 LEA R2, P1, R10, R4, 0x2 ;  /* 0x000000040a028211 */ /* 0x002fc600078210ff */
[----:B------:R-:W-:-:S05]  /*f220*/  @!P0 IMAD.IADD R0, R3, 0x1, R11 ;  /* 0x0000000103008824 */ /* 0x000fca00078e020b */
[----:B------:R-:W-:Y:S01]  /*f230*/  @!P0 LEA.HI.X R3, R10, R5, R0, 0x2, P1 ;  /* 0x000000050a038211 */ /* 0x000fe200008f1400 */
[----:B------:R-:W-:Y:S02]  /*f240*/  IMAD.MOV.U32 R5, RZ, RZ, RZ ;  /* 0x000000ffff057224 */ /* 0x000fe400078e00ff */
[----:B------:R-:W-:-:S04]  /*f250*/  IMAD.U32 R9, RZ, RZ, UR44 ;  /* 0x0000002cff097e24 */ /* 0x000fc8000f8e00ff */
[----:B------:R0:W5:Y:S01]  /*f260*/  @!P0 LDG.E R5, desc[UR50][R2.64] ;  /* 0x0000003202058981 */ /* 0x000162000c1e1900 */
[----:B------:R-:W-:Y:S02]  /*f270*/  ISETP.GT.U32.AND P0, PT, R12, 0x9f, PT ;  /* 0x0000009f0c00780c */ /* 0x000fe40003f04070 */
[----:B------:R-:W-:Y:S02]  /*f280*/  ISETP.NE.AND P2, PT, R9, 0x3, PT ;  /* 0x000000030900780c */ /* 0x000fe40003f45270 */
[----:B------:R-:W-:Y:S01]  /*f290*/  LOP3.LUT R28, R28, 0xfffffffd, RZ, 0xc0, !PT ;  /* 0xfffffffd1c1c7812 */ /* 0x000fe200078ec0ff */
[----:B------:R-:W-:-:S08]  /*f2a0*/  IMAD.U32 R19, RZ, RZ, UR47 ;  /* 0x0000002fff137e24 */ /* 0x000fd0000f8e00ff */
[----:B------:R-:W-:-:S04]  /*f2b0*/  @P0 LOP3.LUT R28, R28, 0x2, RZ, 0xfc, !PT ;  /* 0x000000021c1c0812 */ /* 0x000fc800078efcff */
[----:B------:R-:W-:Y:S01]  /*f2c0*/  LOP3.LUT R28, R28, 0xfffffffb, RZ, 0xc0, !PT ;  /* 0xfffffffb1c1c7812 */ /* 0x000fe200078ec0ff */
[----:B------:R-:W-:Y:S01]  /*f2d0*/  VIADD R19, R19, 0xffffffff ;  /* 0xffffffff13137836 */ /* 0x000fe20000000000 */
[----:B------:R-:W-:Y:S02]  /*f2e0*/  LOP3.LUT R17, R17, 0xffff, RZ, 0xc0, !PT ;  /* 0x0000ffff11117812 */ /* 0x000fe400078ec0ff */
[----:B------:R-:W-:Y:S01]  /*f2f0*/  @P2 LOP3.LUT R28, R28, 0x4, RZ, 0xfc, !PT ;  /* 0x000000041c1c2812 */ /* 0x000fe200078efcff */
[----:B0-----:R-:W-:Y:S06]  /*f300*/  @!P2 BRA `(.L_x_298) ;  /* 0x000000000004a947 */ /* 0x001fec0003800000 */
[----:B------:R-:W-:Y:S01]  /*f310*/  BPT.TRAP 0x1 ;  /* 0x000000040000795c */ /* 0x000fe20000300000 */
.L_x_298:
[----:B------:R-:W-:Y:S01]  /*f320*/  IMAD R0, R30, 0x8, R16 ;  /* 0x000000081e007824 */ /* 0x000fe200078e0210 */
[----:B------:R-:W-:Y:S01]  /*f330*/  SHF.L.U32 R24, R34, 0x1f, RZ ;  /* 0x0000001f22187819 */ /* 0x000fe200000006ff */
[----:B------:R-:W-:Y:S01]  /*f340*/  BSSY B0, `(.L_x_299) ;  /* 0x0000004000007945 */ /* 0x000fe20003800000 */
[----:B------:R-:W-:Y:S02]  /*f350*/  SHF.R.S32.HI R21, RZ, 0x1f, R8 ;  /* 0x0000001fff157819 */ /* 0x000fe40000011408 */
[----:B------:R-:W0:Y:S02]  /*f360*/  SYNCS.PHASECHK.TRANS64.TRYWAIT P0, [R0+URZ+0x22880], R24 ;  /* 0x02288018000075a7 */ /* 0x000e24000800017f */
[----:B0-----:R-:W-:Y:S05]  /*f370*/  @!P0 BRA `(.L_x_300) ;  /* 0x0000004c00ec8947 */ /* 0x001fea0003800000 */
.L_x_374:
[----:B------:R-:W-:Y:S05]  /*f380*/  BSYNC B0 ;  /* 0x0000000000007941 */ /* 0x000fea0003800000 */
.L_x_299:
[----:B------:R-:W2:Y:S01]  /*f390*/  LDL R12, [R1+0x10] ;  /* 0x00001000010c7983 */ /* 0x000ea20000100800 */
[----:B------:R-:W1:Y:S01]  /*f3a0*/  LDC R9, c[0x0][0x2f4] ;  /* 0x0000bd00ff097b82 */ /* 0x000e620000000800 */
[----:B------:R-:W-:Y:S01]  /*f3b0*/  ULDC.64 UR4, c[0x0][0x328] ;  /* 0x0000ca0000047ab9 */ /* 0x000fe20000000a00 */
[----:B-----5:R-:W-:Y:S01]  /*f3c0*/  SHF.R.S32.HI R22, RZ, 0x1f, R7 ;  /* 0x0000001fff167819 */ /* 0x020fe20000011407 */
[----:B------:R-:W-:Y:S01]  /*f3d0*/  IMAD R3, R21, UR4, RZ ;  /* 0x0000000415037c24 */ /* 0x000fe2000f8e02ff */
[----:B------:R-:W-:Y:S01]  /*f3e0*/  ULDC.64 UR6, c[0x0][0x338] ;  /* 0x0000ce0000067ab9 */ /* 0x000fe20000000a00 */
[----:B------:R-:W-:Y:S01]  /*f3f0*/  SHF.R.S32.HI R23, RZ, 0x1f, R6 ;  /* 0x0000001fff177819 */ /* 0x000fe20000011406 */
[----:B------:R-:W-:Y:S01]  /*f400*/  IMAD R19, R19, -0xa0, R18 ;  /* 0xffffff6013137824 */ /* 0x000fe200078e0212 */
[----:B------:R-:W-:Y:S01]  /*f410*/  SHF.R.S32.HI R25, RZ, 0x1f, R5 ;  /* 0x0000001fff197819 */ /* 0x000fe20000011405 */
[----:B------:R-:W-:Y:S01]  /*f420*/  IMAD R4, R8, UR5, R3 ;  /* 0x0000000508047c24 */ /* 0x000fe2000f8e0203 */
[----:B------:R-:W-:Y:S01]  /*f430*/  LOP3.LUT R28, R28, 0xfffffffe, RZ, 0xc0, !PT ;  /* 0xfffffffe1c1c7812 */ /* 0x000fe200078ec0ff */
[----:B------:R-:W-:-:S04]  /*f440*/  IMAD.WIDE.U32 R2, R8, UR4, RZ ;  /* 0x0000000408027c25 */ /* 0x000fc8000f8e00ff */
[----:B------:R-:W-:Y:S02]  /*f450*/  IMAD.IADD R3, R3, 0x1, R4 ;  /* 0x0000000103037824 */ /* 0x000fe400078e0204 */
[----:B------:R-:W-:Y:S02]  /*f460*/  IMAD R10, R22, UR6, RZ ;  /* 0x00000006160a7c24 */ /* 0x000fe4000f8e02ff */
[----:B------:R-:W-:-:S04]  /*f470*/  IMAD.WIDE.U32 R2, R7, UR6, R2 ;  /* 0x0000000607027c25 */ /* 0x000fc8000f8e0002 */
[----:B------:R-:W-:Y:S01]  /*f480*/  IMAD R10, R7, UR7, R10 ;  /* 0x00000007070a7c24 */ /* 0x000fe2000f8e020a */
[-C--:B-1----:R-:W-:Y:S01]  /*f490*/  ISETP.GE.AND P1, PT, R29, R9.reuse, PT ;  /* 0x000000091d00720c */ /* 0x082fe20003f26270 */
[----:B------:R-:W-:Y:S01]  /*f4a0*/  IMAD R4, R23, UR4, RZ ;  /* 0x0000000417047c24 */ /* 0x000fe2000f8e02ff */
[----:B------:R-:W-:Y:S01]  /*f4b0*/  ISETP.GE.AND P0, PT, R29, R9, PT ;  /* 0x000000091d00720c */ /* 0x000fe20003f06270 */
[----:B------:R-:W-:Y:S01]  /*f4c0*/  IMAD.IADD R11, R3, 0x1, R10 ;  /* 0x00000001030b7824 */ /* 0x000fe200078e020a */
[----:B------:R-:W1:Y:S01]  /*f4d0*/  S2R R9, SR_TID.X ;  /* 0x0000000000097919 */ /* 0x000e620000002100 */
[----:B------:R-:W-:Y:S01]  /*f4e0*/  MOV R10, R2 ;  /* 0x00000002000a7202 */ /* 0x000fe20000000f00 */
[C---:B------:R-:W-:Y:S02]  /*f4f0*/  IMAD R4, R6.reuse, UR5, R4 ;  /* 0x0000000506047c24 */ /* 0x040fe4000f8e0204 */
[----:B------:R-:W-:Y:S01]  /*f500*/  IMAD.WIDE.U32 R2, R6, UR4, RZ ;  /* 0x0000000406027c25 */ /* 0x000fe2000f8e00ff */
[----:B------:R-:W-:-:S03]  /*f510*/  ULDC.64 UR4, c[0x0][0x330] ;  /* 0x0000cc0000047ab9 */ /* 0x000fc60000000a00 */
[----:B------:R-:W-:Y:S01]  /*f520*/  IMAD.IADD R3, R3, 0x1, R4 ;  /* 0x0000000103037824 */ /* 0x000fe200078e0204 */
[----:B------:R-:W-:Y:S01]  /*f530*/  @P1 LOP3.LUT R28, R28, 0x1, RZ, 0xfc, !PT ;  /* 0x000000011c1c1812 */ /* 0x000fe200078efcff */
[----:B------:R-:W-:Y:S02]  /*f540*/  IMAD R4, R25, UR6, RZ ;  /* 0x0000000619047c24 */ /* 0x000fe4000f8e02ff */
[----:B------:R-:W-:Y:S01]  /*f550*/  IMAD.WIDE.U32 R2, R5, UR6, R2 ;  /* 0x0000000605027c25 */ /* 0x000fe2000f8e0002 */
[----:B------:R-:W-:-:S03]  /*f560*/  LOP3.LUT R28, R28, 0xffffff7f, RZ, 0xc0, !PT ;  /* 0xffffff7f1c1c7812 */ /* 0x000fc600078ec0ff */
[----:B------:R-:W-:Y:S01]  /*f570*/  IMAD R4, R5, UR7, R4 ;  /* 0x0000000705047c24 */ /* 0x000fe2000f8e0204 */
[----:B------:R-:W-:Y:S01]  /*f580*/  ULDC.64 UR6, c[0x0][0x318] ;  /* 0x0000c60000067ab9 */ /* 0x000fe20000000a00 */
[----:B------:R-:W-:-:S04]  /*f590*/  IMAD.WIDE.U32 R10, R17, UR4, R10 ;  /* 0x00000004110a7c25 */ /* 0x000fc8000f8e000a */
[----:B------:R-:W-:Y:S02]  /*f5a0*/  IMAD.IADD R3, R3, 0x1, R4 ;  /* 0x0000000103037824 */ /* 0x000fe400078e0204 */
[C---:B------:R-:W-:Y:S02]  /*f5b0*/  IMAD R20, R17.reuse, UR5, RZ ;  /* 0x0000000511147c24 */ /* 0x040fe4000f8e02ff */
[----:B------:R-:W-:Y:S01]  /*f5c0*/  IMAD.WIDE.U32 R2, R17, UR4, R2 ;  /* 0x0000000411027c25 */ /* 0x000fe2000f8e0002 */
[----:B------:R-:W-:Y:S01]  /*f5d0*/  UMOV UR4, 0xffffffff ;  /* 0xffffffff00047882 */ /* 0x000fe20000000000 */
[----:B-1----:R-:W-:Y:S02]  /*f5e0*/  LOP3.LUT R13, R9, 0x7f, RZ, 0xc0, !PT ;  /* 0x0000007f090d7812 */ /* 0x002fe400078ec0ff */
[----:B------:R-:W-:Y:S02]  /*f5f0*/  IADD3 R9, P1, R10, UR6, RZ ;  /* 0x000000060a097c10 */ /* 0x000fe4000ff3e0ff */
[----:B------:R-:W-:-:S02]  /*f600*/  SHF.R.U32.HI R13, RZ, 0x3, R13 ;  /* 0x00000003ff0d7819 */ /* 0x000fc4000001160d */
[----:B------:R-:W-:Y:S02]  /*f610*/  IADD3.X R18, R11, UR7, R20, P1, !PT ;  /* 0x000000070b127c10 */ /* 0x000fe40008ffe414 */
[----:B------:R-:W-:Y:S01]  /*f620*/  IADD3 R10, P1, R2, UR6, RZ ;  /* 0x00000006020a7c10 */ /* 0x000fe2000ff3e0ff */
[----:B------:R-:W-:-:S03]  /*f630*/  IMAD.IADD R19, R19, 0x1, -R13 ;  /* 0x0000000113137824 */ /* 0x000fc600078e0a0d */
[----:B------:R-:W-:Y:S02]  /*f640*/  IADD3.X R20, R20, UR7, R3, P1, !PT ;  /* 0x0000000714147c10 */ /* 0x000fe40008ffe403 */
[----:B------:R-:W-:-:S13]  /*f650*/  ISETP.GE.AND P1, PT, R19, 0x1, PT ;  /* 0x000000011300780c */ /* 0x000fda0003f26270 */
[----:B------:R-:W-:Y:S01]  /*f660*/  @P1 LOP3.LUT R28, R28, 0x80, RZ, 0xfc, !PT ;  /* 0x000000801c1c1812 */ /* 0x000fe200078efcff */
[----:B--2---:R-:W-:Y:S01]  /*f670*/  IMAD R4, R30, 0x5000, R12 ;  /* 0x000050001e047824 */ /* 0x004fe200078e020c */
[----:B------:R-:W-:Y:S06]  /*f680*/  BRA.DIV UR4, `(.L_x_301) ;  /* 0x0000004e043c7947 */ /* 0x000fec000b800000 */
[----:B------:R-:W1:Y:S01]  /*f690*/  SHFL.IDX PT, R2, R9, RZ, 0x181f ;  /* 0x00181fff09027589 */ /* 0x000e6200000e0000 */
[----:B------:R-:W-:Y:S01]  /*f6a0*/  IMAD.IADD R4, R16, 0x1, R4 ;  /* 0x0000000110047824 */ /* 0x000fe200078e0204 */
[C---:B------:R-:W-:Y:S02]  /*f6b0*/  ISETP.GE.AND P3, PT, R19.reuse, 0x41, PT ;  /* 0x000000411300780c */ /* 0x040fe40003f66270 */
[----:B------:R-:W2:Y:S01]  /*f6c0*/  SHFL.IDX PT, R3, R18, RZ, 0x181f ;  /* 0x00181fff12037589 */ /* 0x000ea200000e0000 */
[----:B------:R-:W-:Y:S02]  /*f6d0*/  LOP3.LUT R28, R28, 0xffffffef, RZ, 0xc0, !PT ;  /* 0xffffffef1c1c7812 */ /* 0x000fe400078ec0ff */
[C---:B------:R-:W-:Y:S02]  /*f6e0*/  ISETP.GE.AND P2, PT, R19.reuse, 0x61, PT ;  /* 0x000000611300780c */ /* 0x040fe40003f46270 */
[C---:B------:R-:W-:Y:S02]  /*f6f0*/  ISETP.GE.AND P5, PT, R19.reuse, 0x21, PT ;  /* 0x000000211300780c */ /* 0x040fe40003fa6270 */
[----:B------:R-:W-:-:S02]  /*f700*/  ISETP.GE.AND P4, PT, R19, 0x31, PT ;  /* 0x000000311300780c */ /* 0x000fc40003f86270 */
[----:B-1----:R-:W-:-:S05]  /*f710*/  IADD3 R2, P1, R29, R2, RZ ;  /* 0x000000021d027210 */ /* 0x002fca0007f3e0ff */
[----:B--2---:R-:W-:Y:S01]  /*f720*/  IMAD.X R3, RZ, RZ, R3, P1 ;  /* 0x000000ffff037224 */ /* 0x004fe200008e0603 */
[----:B------:R-:W-:-:S13]  /*f730*/  ISETP.LT.OR P1, PT, R19, 0x1, P0 ;  /* 0x000000011300780c */ /* 0x000fda0000721670 */
[----:B------:R-:W-:Y:S01]  /*f740*/  @!PT LDS RZ, [RZ] ;  /* 0x00000000fffff984 */ /* 0x000fe20000000800 */
[----:B------:R1:W-:Y:S04]  /*f750*/  LDGSTS.E.BYPASS.LTC128B.128 [R4+0xa400], desc[UR50][R2.64], !P1 ;  /* 0x0a40000002047fae */ /* 0x0003e8000c901d72 */
[----:B-1----:R-:W1:Y:S04]  /*f760*/  SHFL.IDX PT, R2, R9, 0x1, 0x181f ;  /* 0x00381f0009027f89 */ /* 0x002e6800000e0000 */
[----:B------:R-:W2:Y:S01]  /*f770*/  SHFL.IDX PT, R3, R18, 0x1, 0x181f ;  /* 0x00381f0012037f89 */ /* 0x000ea200000e0000 */
[----:B-1----:R-:W-:-:S05]  /*f780*/  IADD3 R2, P1, R29, R2, RZ ;  /* 0x000000021d027210 */ /* 0x002fca0007f3e0ff */
[----:B--2---:R-:W-:Y:S01]  /*f790*/  IMAD.X R3, RZ, RZ, R3, P1 ;  /* 0x000000ffff037224 */ /* 0x004fe200008e0603 */
[----:B------:R-:W-:-:S13]  /*f7a0*/  ISETP.LT.OR P1, PT, R19, 0x11, P0 ;  /* 0x000000111300780c */ /* 0x000fda0000721670 */
        /* <DEDUP_REMOVED lines=26> */
[----:B------:R-:W2:Y:S04]  /*f950*/  SHFL.IDX PT, R3, R18, 0x6, 0x181f ;  /* 0x00d81f0012037f89 */ /* 0x000ea800000e0000 */
[----:B------:R-:W-:Y:S01]  /*f960*/  SHFL.IDX PT, R18, R18, 0x7, 0x181f ;  /* 0x00f81f0012127f89 */ /* 0x000fe200000e0000 */
[----:B-1----:R-:W-:-:S05]  /*f970*/  IADD3 R2, P1, R29, R2, RZ ;  /* 0x000000021d027210 */ /* 0x002fca0007f3e0ff */
[----:B--2---:R-:W-:Y:S01]  /*f980*/  IMAD.X R3, RZ, RZ, R3, P1 ;  /* 0x000000ffff037224 */ /* 0x004fe200008e0603 */
[----:B------:R-:W-:-:S13]  /*f990*/  ISETP.LT.OR P1, PT, R19, 0x61, P0 ;  /* 0x000000611300780c */ /* 0x000fda0000721670 */
[----:B------:R1:W-:Y:S04]  /*f9a0*/  LDGSTS.E.BYPASS.LTC128B.128 [R4+0xd400], desc[UR50][R2.64], !P1 ;  /* 0x0d40000002047fae */ /* 0x0003e8000c901d72 */
[----:B-1----:R-:W1:Y:S02]  /*f9b0*/  SHFL.IDX PT, R2, R9, 0x7, 0x181f ;  /* 0x00f81f0009027f89 */ /* 0x002e6400000e0000 */
[----:B-1----:R-:W-:-:S04]  /*f9c0*/  IADD3 R2, P1, R29, R2, RZ ;  /* 0x000000021d027210 */ /* 0x002fc80007f3e0ff */
[----:B------:R-:W-:Y:S02]  /*f9d0*/  IADD3.X R3, RZ, R18, RZ, P1, !PT ;  /* 0x00000012ff037210 */ /* 0x000fe40000ffe4ff */
[----:B------:R-:W-:-:S13]  /*f9e0*/  ISETP.LT.OR P1, PT, R19, 0x71, P0 ;  /* 0x000000711300780c */ /* 0x000fda0000721670 */
[----:B------:R1:W-:Y:S04]  /*f9f0*/  LDGSTS.E.BYPASS.LTC128B.128 [R4+0xdc00], desc[UR50][R2.64], !P1 ;  /* 0x0dc0000002047fae */ /* 0x0003e8000c901d72 */
[----:B-1----:R-:W1:Y:S04]  /*fa00*/  SHFL.IDX PT, R2, R10, RZ, 0x181f ;  /* 0x00181fff0a027589 */ /* 0x002e6800000e0000 */
[----:B------:R-:W2:Y:S04]  /*fa10*/  SHFL.IDX PT, R3, R20, RZ, 0x181f ;  /* 0x00181fff14037589 */ /* 0x000ea800000e0000 */
[----:B------:R-:W3:Y:S01]  /*fa20*/  SHFL.IDX PT, R20, R20, 0x1, 0x181f ;  /* 0x00381f0014147f89 */ /* 0x000ee200000e0000 */
[----:B-1----:R-:W-:-:S05]  /*fa30*/  IADD3 R2, P1, R29, R2, RZ ;  /* 0x000000021d027210 */ /* 0x002fca0007f3e0ff */
[----:B--2---:R-:W-:Y:S01]  /*fa40*/  IMAD.X R3, RZ, RZ, R3, P1 ;  /* 0x000000ffff037224 */ /* 0x004fe200008e0603 */
[----:B------:R-:W-:-:S13]  /*fa50*/  ISETP.LT.OR P1, PT, R19, 0x81, P0 ;  /* 0x000000811300780c */ /* 0x000fda0000721670 */
[----:B------:R1:W-:Y:S01]  /*fa60*/  LDGSTS.E.BYPASS.LTC128B.128 [R4+0xe400], desc[UR50][R2.64], !P1 ;  /* 0x0e40000002047fae */ /* 0x0003e2000c901d72 */
[----:B------:R-:W-:-:S03]  /*fa70*/  ISETP.GE.AND P1, PT, R19, 0x11, PT ;  /* 0x000000111300780c */ /* 0x000fc60003f26270 */
[----:B-1----:R1:W2:Y:S10]  /*fa80*/  SHFL.IDX PT, R2, R10, 0x1, 0x181f ;  /* 0x00381f000a027f89 */ /* 0x0022b400000e0000 */
[----:B------:R-:W-:-:S02]  /*fa90*/  @P1 LOP3.LUT R28, R28, 0x10, RZ, 0xfc, !PT ;  /* 0x000000101c1c1812 */ /* 0x000fc400078efcff */
[----:B------:R-:W-:Y:S02]  /*faa0*/  ISETP.GE.AND P1, PT, R19, 0x51, PT ;  /* 0x000000511300780c */ /* 0x000fe40003f26270 */
[----:B------:R-:W-:-:S04]  /*fab0*/  LOP3.LUT R28, R28, 0xffffffdf, RZ, 0xc0, !PT ;  /* 0xffffffdf1c1c7812 */ /* 0x000fc800078ec0ff */
        /* <DEDUP_REMOVED lines=9> */
[----:B-123--:R-:W-:-:S07]  /*fb50*/  @P2 LOP3.LUT R28, R28, 0x200, RZ, 0xfc, !PT ;  /* 0x000002001c1c2812 */ /* 0x00efce00078efcff */
.L_x_396:
[----:B------:R-:W-:Y:S02]  /*fb60*/  ISETP.LT.OR P0, PT, R19, 0x91, P0 ;  /* 0x000000911300780c */ /* 0x000fe40000701670 */
[----:B------:R-:W-:-:S05]  /*fb70*/  IADD3 R2, P2, R29, R2, RZ ;  /* 0x000000021d027210 */ /* 0x000fca0007f5e0ff */
[----:B------:R-:W-:-:S06]  /*fb80*/  IMAD.X R3, RZ, RZ, R20, P2 ;  /* 0x000000ffff037224 */ /* 0x000fcc00010e0614 */
[----:B------:R-:W-:Y:S01]  /*fb90*/  @!PT LDS RZ, [RZ] ;  /* 0x00000000fffff984 */ /* 0x000fe20000000800 */
[----:B------:R-:W-:Y:S01]  /*fba0*/  @!PT LDS RZ, [RZ] ;  /* 0x00000000fffff984 */ /* 0x000fe20000000800 */
[----:B------:R-:W-:Y:S01]  /*fbb0*/  @!PT LDS RZ, [RZ] ;  /* 0x00000000fffff984 */ /* 0x000fe20000000800 */
[----:B------:R1:W-:Y:S01]  /*fbc0*/  LDGSTS.E.BYPASS.LTC128B.128 [R4+0xec00], desc[UR50][R2.64], !P0 ;  /* 0x0ec0000002047fae */ /* 0x0003e2000c101d72 */
[----:B------:R-:W-:Y:S01]  /*fbd0*/  PLOP3.LUT P0, PT, PT, PT, PT, 0x80, 0x0 ;  /* 0x000000000000781c */ /* 0x000fe20003f0f070 */
[----:B------:R-:W-:-:S12]  /*fbe0*/  NOP ;  /* 0x0000000000007918 */ /* 0x000fd80000000000 */
.L_x_302:
[----:B------:R-:W-:Y:S02]  /*fbf0*/  PLOP3.LUT P2, PT, P2, P0, PT, 0xa2, 0x0 ;  /* 0x000000000000781c */ /* 0x000fe40001741472 */
[----:B------:R-:W-:-:S08]  /*fc00*/  @P0 R2UR P2, UR4, R0 ;  /* 0x00000000000402ca */ /* 0x000fd00000040000 */
[----:B------:R-:W-:-:S05]  /*fc10*/  @P0 PLOP3.LUT P0, PT, P2, PT, PT, 0x80, 0x0 ;  /* 0x000000000000081c */ /* 0x000fca000170f070 */
[----:B------:R-:W-:Y:S01]  /*fc20*/  @!P2 SYNCS.ARRIVE.TRANS64.RED.A0T1 RZ, [UR4+0x22870], RZ ;  /* 0x022870ffffffa9a7 */ /* 0x000fe20008200404 */
[----:B------:R-:W-:Y:S07]  /*fc30*/  @!P2 ARRIVES.LDGSTSBAR.64.TRANSCNT [UR4+0x22870] ;  /* 0x02287000ff00a9b0 */ /* 0x000fee0008000a84 */
[----:B------:R-:W-:Y:S05]  /*fc40*/  @P0 BRA.U.ANY `(.L_x_302) ;  /* 0xfffffffd00e80947 */ /* 0x000fea000393ffff */
[----:B------:R-:W-:Y:S01]  /*fc50*/  NOP ;  /* 0x0000000000007918 */ /* 0x000fe20000000000 */
[----:B-1----:R-:W-:-:S05]  /*fc60*/  IMAD.U32 R2, RZ, RZ, UR44 ;  /* 0x0000002cff027e24 */ /* 0x002fca000f8e00ff */
[----:B------:R-:W-:-:S13]  /*fc70*/  ISETP.NE.AND P6, PT, R2, 0x3, PT ;  /* 0x000000030200780c */ /* 0x000fda0003fc5270 */
[----:B------:R-:W-:Y:S05]  /*fc80*/  @!P6 BRA `(.L_x_303) ;  /* 0x000000000004e947 */ /* 0x000fea0003800000 */
[----:B------:R-:W-:Y:S01]  /*fc90*/  BPT.TRAP 0x1 ;  /* 0x000000040000795c */ /* 0x000fe20000300000 */
.L_x_303:
[----:B------:R1:W-:Y:S01]  /*fca0*/  SYNCS.ARRIVE.TRANS64.A1T0 RZ, [R0+URZ+0x22870], RZ ;  /* 0x022870ff00ff79a7 */ /* 0x0003e2000810003f */
[----:B------:R-:W-:Y:S05]  /*fcb0*/  @!P6 BRA `(.L_x_304) ;  /* 0x000000000004e947 */ /* 0x000fea0003800000 */
[----:B------:R-:W-:Y:S01]  /*fcc0*/  BPT.TRAP 0x1 ;  /* 0x000000040000795c */ /* 0x000fe20000300000 */
.L_x_304:
[----:B------:R-:W2:Y:S01]  /*fcd0*/  SYNCS.PHASECHK.TRANS64.TRYWAIT P0, [R0+URZ+0x22840], R24 ;  /* 0x02284018000075a7 */ /* 0x000ea2000800017f */
[----:B------:R-:W-:Y:S04]  /*fce0*/  BSSY B0, `(.L_x_305) ;  /* 0x0000002000007945 */ /* 0x000fe80003800000 */
[----:B--2---:R-:W-:Y:S05]  /*fcf0*/  @!P0 BRA `(.L_x_306) ;  /* 0x0000005000c48947 */ /* 0x004fea0003800000 */
.L_x_397:
[----:B------:R-:W-:Y:S05]  /*fd00*/  BSYNC B0 ;  /* 0x0000000000007941 */ /* 0x000fea0003800000 */
.L_x_305:
[----:B------:R-:W-:Y:S01]  /*fd10*/  ULDC.64 UR4, c[0x0][0x300] ;  /* 0x0000c00000047ab9 */ /* 0x000fe20000000a00 */
[----:B------:R-:W-:Y:S01]  /*fd20*/  ULDC.64 UR6, c[0x0][0x310] ;  /* 0x0000c40000067ab9 */ /* 0x000fe20000000a00 */
[----:B------:R-:W-:Y:S01]  /*fd30*/  IMAD R9, R21, UR4, RZ ;  /* 0x0000000415097c24 */ /* 0x000fe2000f8e02ff */
[----:B------:R-:W-:Y:S01]  /*fd40*/  ULDC.64 UR8, c[0x0][0x308] ;  /* 0x0000c20000087ab9 */ /* 0x000fe20000000a00 */
[C---:B------:R-:W-:Y:S01]  /*fd50*/  IMAD.WIDE.U32 R2, R8.reuse, UR4, RZ ;  /* 0x0000000408027c25 */ /* 0x040fe2000f8e00ff */
[----:B------:R-:W-:Y:S01]  /*fd60*/  ULDC.64 UR10, c[0x0][0x2e8] ;  /* 0x0000ba00000a7ab9 */ /* 0x000fe20000000a00 */
[----:B------:R-:W3:Y:S02]  /*fd70*/  LDC R11, c[0x0][0x2f4] ;  /* 0x0000bd00ff0b7b82 */ /* 0x000ee40000000800 */
[----:B------:R-:W-:Y:S02]  /*fd80*/  IMAD R9, R8, UR5, R9 ;  /* 0x0000000508097c24 */ /* 0x000fe4000f8e0209 */
[----:B------:R-:W-:-:S02]  /*fd90*/  IMAD R22, R22, UR6, RZ ;  /* 0x0000000616167c24 */ /* 0x000fc4000f8e02ff */
[----:B------:R-:W-:Y:S02]  /*fda0*/  IMAD.IADD R3, R3, 0x1, R9 ;  /* 0x0000000103037824 */ /* 0x000fe400078e0209 */
[C---:B------:R-:W-:Y:S02]  /*fdb0*/  IMAD R22, R7.reuse, UR7, R22 ;  /* 0x0000000707167c24 */ /* 0x040fe4000f8e0216 */
[----:B------:R-:W-:-:S04]  /*fdc0*/  IMAD.WIDE.U32 R2, R7, UR6, R2 ;  /* 0x0000000607027c25 */ /* 0x000fc8000f8e0002 */
[----:B------:R-:W-:Y:S02]  /*fdd0*/  IMAD.IADD R3, R3, 0x1, R22 ;  /* 0x0000000103037824 */ /* 0x000fe400078e0216 */
[C---:B------:R-:W-:Y:S02]  /*fde0*/  IMAD R9, R17.reuse, UR9, RZ ;  /* 0x0000000911097c24 */ /* 0x040fe4000f8e02ff */
[----:B------:R-:W-:-:S04]  /*fdf0*/  IMAD.WIDE.U32 R2, R17, UR8, R2 ;  /* 0x0000000811027c25 */ /* 0x000fc8000f8e0002 */
[----:B------:R-:W-:Y:S01]  /*fe00*/  IMAD R23, R23, UR4, RZ ;  /* 0x0000000417177c24 */ /* 0x000fe2000f8e02ff */
[----:B------:R-:W-:Y:S02]  /*fe10*/  IADD3 R8, P0, R2, UR10, RZ ;  /* 0x0000000a02087c10 */ /* 0x000fe4000ff1e0ff */
[----:B---3--:R-:W-:Y:S01]  /*fe20*/  ISETP.GE.AND P2, PT, R29, R11, PT ;  /* 0x0000000b1d00720c */ /* 0x008fe20003f46270 */
[C---:B------:R-:W-:Y:S01]  /*fe30*/  IMAD R10, R6.reuse, UR5, R23 ;  /* 0x00000005060a7c24 */ /* 0x040fe2000f8e0217 */
[----:B------:R-:W-:Y:S01]  /*fe40*/  IADD3.X R7, R3, UR11, R9, P0, !PT ;  /* 0x0000000b03077c10 */ /* 0x000fe200087fe409 */
[----:B------:R-:W-:Y:S01]  /*fe50*/  IMAD.WIDE.U32 R2, R6, UR4, RZ ;  /* 0x0000000406027c25 */ /* 0x000fe2000f8e00ff */
[----:B------:R-:W-:-:S03]  /*fe60*/  UMOV UR4, 0xffffffff ;  /* 0xffffffff00047882 */ /* 0x000fc60000000000 */
[----:B------:R-:W-:Y:S02]  /*fe70*/  IMAD.IADD R3, R3, 0x1, R10 ;  /* 0x0000000103037824 */ /* 0x000fe400078e020a */
[----:B------:R-:W-:Y:S02]  /*fe80*/  IMAD R6, R25, UR6, RZ ;  /* 0x0000000619067c24 */ /* 0x000fe4000f8e02ff */
[----:B------:R-:W-:-:S04]  /*fe90*/  IMAD.WIDE.U32 R2, R5, UR6, R2 ;  /* 0x0000000605027c25 */ /* 0x000fc8000f8e0002 */
[----:B------:R-:W-:-:S04]  /*fea0*/  IMAD R6, R5, UR7, R6 ;  /* 0x0000000705067c24 */ /* 0x000fc8000f8e0206 */
[----:B------:R-:W-:Y:S02]  /*feb0*/  IMAD.IADD R3, R3, 0x1, R6 ;  /* 0x0000000103037824 */ /* 0x000fe400078e0206 */
[----:B------:R-:W-:-:S03]  /*fec0*/  IMAD.WIDE.U32 R2, R17, UR8, R2 ;  /* 0x0000000811027c25 */ /* 0x000fc6000f8e0002 */
[----:B------:R-:W-:-:S04]  /*fed0*/  IADD3 R6, P0, R2, UR10, RZ ;  /* 0x0000000a02067c10 */ /* 0x000fc8000ff1e0ff */
[----:B------:R-:W-:Y:S01]  /*fee0*/  IADD3.X R5, R9, UR11, R3, P0, !PT ;  /* 0x0000000b09057c10 */ /* 0x000fe200087fe403 */
[----:B------:R-:W-:Y:S08]  /*fef0*/  BRA.DIV UR4, `(.L_x_307) ;  /* 0x0000005204587947 */ /* 0x000ff0000b800000 */
[----:B------:R-:W3:Y:S01]  /*ff00*/  SHFL.IDX PT, R14, R8, RZ, 0x181f ;  /* 0x00181fff080e7589 */ /* 0x000ee200000e0000 */
[C---:B------:R-:W-:Y:S02]  /*ff10*/  LOP3.LUT P6, RZ, R28.reuse, 0x80, RZ, 0xc0, !PT ;  /* 0x000000801cff7812 */ /* 0x040fe400078cc0ff */
[----:B------:R-:W-:Y:S01]  /*ff20*/  P2R R9, PR, RZ, 0x2 ;  /* 0x00000002ff097803 */ /* 0x000fe20000000000 */
[----:B------:R-:W4:Y:S01]  /*ff30*/  SHFL.IDX PT, R2, R7, RZ, 0x181f ;  /* 0x00181fff07027589 */ /* 0x000f2200000e0000 */
[----:B------:R-:W-:-:S09]  /*ff40*/  LOP3.LUT P1, RZ, R28, 0x10, RZ, 0xc0, !PT ;  /* 0x000000101cff7812 */ /* 0x000fd2000782c0ff */
[----:B---3--:R-:W-:Y:S02]  /*ff50*/  @P6 IADD3 R10, P0, R29, R14, RZ ;  /* 0x0000000e1d0a6210 */ /* 0x008fe40007f1e0ff */
[----:B------:R-:W3:Y:S03]  /*ff60*/  SHFL.IDX PT, R14, R8, 0x1, 0x181f ;  /* 0x00381f00080e7f89 */ /* 0x000ee600000e0000 */
[----:B----4-:R-:W-:Y:S02]  /*ff70*/  @P6 IMAD.X R3, RZ, RZ, R2, P0 ;  /* 0x000000ffff036224 */ /* 0x010fe400000e0602 */
[----:B------:R-:W-:-:S05]  /*ff80*/  @P6 IMAD.MOV.U32 R2, RZ, RZ, R10 ;  /* 0x000000ffff026224 */ /* 0x000fca00078e000a */
[----:B------:R4:W-:Y:S01]  /*ff90*/  @P6 LDGSTS.E.BYPASS.LTC128B.128 [R4+0x18400], desc[UR50][R2.64], !P2 ;  /* 0x1840000002046fae */ /* 0x0009e2000d101d72 */
[----:B------:R-:W-:-:S03]  /*ffa0*/  LOP3.LUT P6, RZ, R28, 0x100, RZ, 0xc0, !PT ;  /* 0x000001001cff7812 */ /* 0x000fc600078cc0ff */
[----:B----4-:R-:W4:Y:S01]  /*ffb0*/  SHFL.IDX PT, R2, R7, 0x1, 0x181f ;  /* 0x00381f0007027f89 */ /* 0x010f2200000e0000 */
[----:B---3--:R-:W-:-:S03]  /*ffc0*/  @P1 IADD3 R10, P0, R29, R14, RZ ;  /* 0x0000000e1d0a1210 */ /* 0x008fc60007f1e0ff */
[----:B------:R-:W3:Y:S02]  /*ffd0*/  SHFL.IDX PT, R14, R8, 0x2, 0x181f ;  /* 0x00581f00080e7f89 */ /* 0x000ee400000e0000 */
[----:B----4-:R-:W-:Y:S02]  /*ffe0*/  @P1 IMAD.X R3, RZ, RZ, R2, P0 ;  /* 0x000000ffff031224 */ /* 0x010fe400000e0602 */
[----:B------:R-:W-:Y:S01]  /*fff0*/  @P1 IMAD.MOV.U32 R2, RZ, RZ, R10 ;  /* 0x000000ffff021224 */ /* 0x000fe200078e000a */
[----:B---3--:R-:W-:-:S04]  /*10000*/  @P5 IADD3 R14, P0, R29, R14, RZ ;  /* 0x0000000e1d0e5210 */ /* 0x008fc80007f1e0ff */
[----:B------:R3:W-:Y:S01]  /*10010*/  @P1 LDGSTS.E.BYPASS.LTC128B.128 [R4+0x18c00], desc[UR50][R2.64], !P2 ;  /* 0x18c0000002041fae */ /* 0x0007e2000d101d72 */
[----:B------:R-:W-:-:S03]  /*10020*/  ISETP.NE.AND P1, PT, R9, RZ, PT ;  /* 0x000000ff0900720c */ /* 0x000fc60003f25270 */
[----:B---3--:R-:W3:Y:S02]  /*10030*/  SHFL.IDX PT, R2, R7, 0x2, 0x181f ;  /* 0x00581f0007027f89 */ /* 0x008ee400000e0000 */
[----:B---3--:R-:W-:Y:S01]  /*10040*/  @P5 IADD3.X R9, RZ, R2, RZ, P0, !PT ;  /* 0x00000002ff095210 */ /* 0x008fe200007fe4ff */
[----:B------:R-:W-:Y:S02]  /*10050*/  @P5 IMAD.MOV.U32 R2, RZ, RZ, R14 ;  /* 0x000000ffff025224 */ /* 0x000fe400078e000e */
[----:B------:R-:W3:Y:S02]  /*10060*/  SHFL.IDX PT, R14, R8, 0x3, 0x181f ;  /* 0x00781f00080e7f89 */ /* 0x000ee400000e0000 */
[----:B------:R-:W-:-:S05]  /*10070*/  @P5 IMAD.MOV.U32 R3, RZ, RZ, R9 ;  /* 0x000000ffff035224 */ /* 0x000fca00078e0009 */
[----:B------:R4:W-:Y:S01]  /*10080*/  @P5 LDGSTS.E.BYPASS.LTC128B.128 [R4+0x19400], desc[UR50][R2.64], !P2 ;  /* 0x1940000002045fae */ /* 0x0009e2000d101d72 */
[----:B------:R-:W-:-:S03]  /*10090*/  LOP3.LUT P5, RZ, R28, 0x40, RZ, 0xc0, !PT ;  /* 0x000000401cff7812 */ /* 0x000fc600078ac0ff */
[----:B----4-:R-:W4:Y:S01]  /*100a0*/  SHFL.IDX PT, R2, R7, 0x3, 0x181f ;  /* 0x00781f0007027f89 */ /* 0x010f2200000e0000 */
[----:B---3--:R-:W-:-:S05]  /*100b0*/  @P4 IADD3 R14, P0, R29, R14, RZ ;  /* 0x0000000e1d0e4210 */ /* 0x008fca0007f1e0ff */
[----:B----4-:R-:W-:Y:S02]  /*100c0*/  @P4 IMAD.X R9, RZ, RZ, R2, P0 ;  /* 0x000000ffff094224 */ /* 0x010fe400000e0602 */
[----:B------:R-:W-:Y:S02]  /*100d0*/  @P4 IMAD.MOV.U32 R2, RZ, RZ, R14 ;  /* 0x000000ffff024224 */ /* 0x000fe400078e000e */
[----:B------:R-:W-:Y:S01]  /*100e0*/  @P4 IMAD.MOV.U32 R3, RZ, RZ, R9 ;  /* 0x000000ffff034224 */ /* 0x000fe200078e0009 */
[----:B------:R-:W3:Y:S04]  /*100f0*/  SHFL.IDX PT, R14, R8, 0x4, 0x181f ;  /* 0x00981f00080e7f89 */ /* 0x000ee800000e0000 */
[----:B------:R4:W-:Y:S01]  /*10100*/  @P4 LDGSTS.E.BYPASS.LTC128B.128 [R4+0x19c00], desc[UR50][R2.64], !P2 ;  /* 0x19c0000002044fae */ /* 0x0009e2000d101d72 */
[----:B------:R-:W-:-:S03]  /*10110*/  LOP3.LUT P4, RZ, R28, 0x20, RZ, 0xc0, !PT ;  /* 0x000000201cff7812 */ /* 0x000fc6000788c0ff */
[----:B----4-:R-:W4:Y:S10]  /*10120*/  SHFL.IDX PT, R2, R7, 0x4, 0x181f ;  /* 0x00981f0007027f89 */ /* 0x010f3400000e0000 */
[----:B---3--:R-:W-:-:S05]  /*10130*/  @P4 IADD3 R14, P0, R29, R14, RZ ;  /* 0x0000000e1d0e4210 */ /* 0x008fca0007f1e0ff */
[----:B----4-:R-:W-:Y:S02]  /*10140*/  @P4 IMAD.X R9, RZ, RZ, R2, P0 ;  /* 0x000000ffff094224 */ /* 0x010fe400000e0602 */
[----:B------:R-:W-:Y:S02]  /*10150*/  @P4 IMAD.MOV.U32 R2, RZ, RZ, R14 ;  /* 0x000000ffff024224 */ /* 0x000fe400078e000e */
[----:B------:R-:W-:Y:S01]  /*10160*/  @P4 IMAD.MOV.U32 R3, RZ, RZ, R9 ;  /* 0x000000ffff034224 */ /* 0x000fe200078e0009 */
[----:B------:R-:W3:Y:S04]  /*10170*/  SHFL.IDX PT, R14, R8, 0x5, 0x181f ;  /* 0x00b81f00080e7f89 */ /* 0x000ee800000e0000 */
[----:B------:R4:W-:Y:S04]  /*10180*/  @P4 LDGSTS.E.BYPASS.LTC128B.128 [R4+0x1a400], desc[UR50][R2.64], !P2 ;  /* 0x1a40000002044fae */ /* 0x0009e8000d101d72 */
[----:B----4-:R-:W4:Y:S01]  /*10190*/  SHFL.IDX PT, R2, R7, 0x5, 0x181f ;  /* 0x00b81f0007027f89 */ /* 0x010f2200000e0000 */
[----:B---3--:R-:W-:-:S05]  /*101a0*/  @P5 IADD3 R14, P0, R29, R14, RZ ;  /* 0x0000000e1d0e5210 */ /* 0x008fca0007f1e0ff */
[----:B----4-:R-:W-:Y:S02]  /*101b0*/  @P5 IMAD.X R9, RZ, RZ, R2, P0 ;  /* 0x000000ffff095224 */ /* 0x010fe400000e0602 */
[----:B------:R-:W-:Y:S02]  /*101c0*/  @P5 IMAD.MOV.U32 R2, RZ, RZ, R14 ;  /* 0x000000ffff025224 */ /* 0x000fe400078e000e */
[----:B------:R-:W-:Y:S01]  /*101d0*/  @P5 IMAD.MOV.U32 R3, RZ, RZ, R9 ;  /* 0x000000ffff035224 */ /* 0x000fe200078e0009 */
[----:B------:R-:W3:Y:S04]  /*101e0*/  SHFL.IDX PT, R14, R8, 0x6, 0x181f ;  /* 0x00d81f00080e7f89 */ /* 0x000ee800000e0000 */
[----:B------:R4:W-:Y:S04]  /*101f0*/  @P5 LDGSTS.E.BYPASS.LTC128B.128 [R4+0x1ac00], desc[UR50][R2.64], !P2 ;  /* 0x1ac0000002045fae */ /* 0x0009e8000d101d72 */
[----:B----4-:R-:W4:Y:S04]  /*10200*/  SHFL.IDX PT, R2, R7, 0x6, 0x181f ;  /* 0x00d81f0007027f89 */ /* 0x010f2800000e0000 */
[----:B------:R-:W-:Y:S01]  /*10210*/  SHFL.IDX PT, R7, R7, 0x7, 0x181f ;  /* 0x00f81f0007077f89 */ /* 0x000fe200000e0000 */
[----:B---3--:R-:W-:-:S04]  /*10220*/  @P6 IADD3 R14, P0, R29, R14, RZ ;  /* 0x0000000e1d0e6210 */ /* 0x008fc80007f1e0ff */
[----:B----4-:R-:W-:Y:S01]  /*10230*/  @P6 IADD3.X R9, RZ, R2, RZ, P0, !PT ;  /* 0x00000002ff096210 */ /* 0x010fe200007fe4ff */
[----:B------:R-:W-:Y:S02]  /*10240*/  @P6 IMAD.MOV.U32 R2, RZ, RZ, R14 ;  /* 0x000000ffff026224 */ /* 0x000fe400078e000e */
[----:B------:R-:W3:Y:S02]  /*10250*/  SHFL.IDX PT, R14, R8, 0x7, 0x181f ;  /* 0x00f81f00080e7f89 */ /* 0x000ee400000e0000 */
[----:B------:R-:W-:-:S05]  /*10260*/  @P6 IMAD.MOV.U32 R3, RZ, RZ, R9 ;  /* 0x000000ffff036224 */ /* 0x000fca00078e0009 */
[----:B------:R4:W-:Y:S01]  /*10270*/  @P6 LDGSTS.E.BYPASS.LTC128B.128 [R4+0x1b400], desc[UR50][R2.64], !P2 ;  /* 0x1b40000002046fae */ /* 0x0009e2000d101d72 */
[----:B---3--:R-:W-:-:S05]  /*10280*/  @P3 IADD3 R14, P0, R29, R14, RZ ;  /* 0x0000000e1d0e3210 */ /* 0x008fca0007f1e0ff */
[----:B------:R-:W-:Y:S02]  /*10290*/  @P3 IMAD.X R9, RZ, RZ, R7, P0 ;  /* 0x000000ffff093224 */ /* 0x000fe400000e0607 */
[----:B----4-:R-:W-:Y:S01]  /*102a0*/  @P3 IMAD.MOV.U32 R2, RZ, RZ, R14 ;  /* 0x000000ffff023224 */ /* 0x010fe200078e000e */
[----:B------:R-:W-:Y:S01]  /*102b0*/  SHFL.IDX PT, R7, R5, 0x1, 0x181f ;  /* 0x00381f0005077f89 */ /* 0x000fe200000e0000 */
[----:B------:R-:W-:-:S03]  /*102c0*/  @P3 IMAD.MOV.U32 R3, RZ, RZ, R9 ;  /* 0x000000ffff033224 */ /* 0x000fc600078e0009 */
[----:B------:R-:W3:Y:S04]  /*102d0*/  SHFL.IDX PT, R14, R6, RZ, 0x181f ;  /* 0x00181fff060e7589 */ /* 0x000ee800000e0000 */
[----:B------:R4:W-:Y:S04]  /*102e0*/  @P3 LDGSTS.E.BYPASS.LTC128B.128 [R4+0x1bc00], desc[UR50][R2.64], !P2 ;  /* 0x1bc0000002043fae */ /* 0x0009e8000d101d72 */
[----:B----4-:R-:W4:Y:S01]  /*102f0*/  SHFL.IDX PT, R2, R5, RZ, 0x181f ;  /* 0x00181fff05027589 */ /* 0x010f2200000e0000 */
[----:B---3--:R-:W-:-:S05]  /*10300*/  @P1 IADD3 R14, P0, R29, R14, RZ ;  /* 0x0000000e1d0e1210 */ /* 0x008fca0007f1e0ff */
[----:B----4-:R-:W-:Y:S02]  /*10310*/  @P1 IMAD.X R9, RZ, RZ, R2, P0 ;  /* 0x000000ffff091224 */ /* 0x010fe400000e0602 */
[----:B------:R-:W-:Y:S02]  /*10320*/  @P1 IMAD.MOV.U32 R2, RZ, RZ, R14 ;  /* 0x000000ffff021224 */ /* 0x000fe400078e000e */
[----:B------:R-:W-:Y:S01]  /*10330*/  @P1 IMAD.MOV.U32 R3, RZ, RZ, R9 ;  /* 0x000000ffff031224 */ /* 0x000fe200078e0009 */
[----:B------:R3:W4:Y:S04]  /*10340*/  SHFL.IDX PT, R14, R6, 0x1, 0x181f ;  /* 0x00381f00060e7f89 */ /* 0x00072800000e0000 */
[----:B------:R3:W-:Y:S02]  /*10350*/  @P1 LDGSTS.E.BYPASS.LTC128B.128 [R4+0x1c400], desc[UR50][R2.64], !P2 ;  /* 0x1c40000002041fae */ /* 0x0007e4000d101d72 */
.L_x_419:
[----:B------:R-:W-:-:S13]  /*10360*/  LOP3.LUT P1, RZ, R28, 0x200, RZ, 0xc0, !PT ;  /* 0x000002001cff7812 */ /* 0x000fda000782c0ff */
[----:B---34-:R-:W-:-:S05]  /*10370*/  @P1 IADD3 R2, P0, R29, R14, RZ ;  /* 0x0000000e1d021210 */ /* 0x018fca0007f1e0ff */
[----:B------:R-:W-:Y:S01]  /*10380*/  @P1 IMAD.X R3, RZ, RZ, R7, P0 ;  /* 0x000000ffff031224 */ /* 0x000fe200000e0607 */
[----:B------:R-:W-:-:S04]  /*10390*/  PLOP3.LUT P0, PT, PT, PT, PT, 0x80, 0x0 ;  /* 0x000000000000781c */ /* 0x000fc80003f0f070 */
[----:B------:R-:W-:Y:S01]  /*103a0*/  @!PT LDS RZ, [RZ] ;  /* 0x00000000fffff984 */ /* 0x000fe20000000800 */
[----:B------:R-:W-:Y:S01]  /*103b0*/  @!PT LDS RZ, [RZ] ;  /* 0x00000000fffff984 */ /* 0x000fe20000000800 */
[----:B------:R-:W-:Y:S01]  /*103c0*/  @!PT LDS RZ, [RZ] ;  /* 0x00000000fffff984 */ /* 0x000fe20000000800 */
[----:B------:R3:W-:Y:S01]  /*103d0*/  @P1 LDGSTS.E.BYPASS.LTC128B.128 [R4+0x1cc00], desc[UR50][R2.64], !P2 ;  /* 0x1cc0000002041fae */ /* 0x0007e2000d101d72 */
[----:B------:R-:W-:-:S08]  /*103e0*/  NOP ;  /* 0x0000000000007918 */ /* 0x000fd00000000000 */
.L_x_308:
[----:B------:R-:W-:Y:S02]  /*103f0*/  PLOP3.LUT P1, PT, P1, P0, PT, 0xa2, 0x0 ;  /* 0x000000000000781c */ /* 0x000fe40000f21472 */
[----:B------:R-:W-:-:S08]  /*10400*/  @P0 R2UR P1, UR4, R0 ;  /* 0x00000000000402ca */ /* 0x000fd00000020000 */
[----:B------:R-:W-:-:S05]  /*10410*/  @P0 PLOP3.LUT P0, PT, P1, PT, PT, 0x80, 0x0 ;  /* 0x000000000000081c */ /* 0x000fca0000f0f070 */
[----:B------:R-:W-:Y:S01]  /*10420*/  @!P1 SYNCS.ARRIVE.TRANS64.RED.A0T1 RZ, [UR4+0x22830], RZ ;  /* 0x022830ffffff99a7 */ /* 0x000fe20008200404 */
[----:B------:R-:W-:Y:S07]  /*10430*/  @!P1 ARRIVES.LDGSTSBAR.64.TRANSCNT [UR4+0x22830] ;  /* 0x02283000ff0099b0 */ /* 0x000fee0008000a84 */
[----:B------:R-:W-:Y:S05]  /*10440*/  @P0 BRA.U.ANY `(.L_x_308) ;  /* 0xfffffffd00e80947 */ /* 0x000fea000393ffff */
[----:B------:R-:W-:Y:S01]  /*10450*/  NOP ;  /* 0x0000000000007918 */ /* 0x000fe20000000000 */
[----:B---3--:R-:W-:-:S05]  /*10460*/  IMAD.U32 R2, RZ, RZ, UR44 ;  /* 0x0000002cff027e24 */ /* 0x008fca000f8e00ff */
[----:B------:R-:W-:-:S13]  /*10470*/  ISETP.NE.AND P2, PT, R2, 0x3, PT ;  /* 0x000000030200780c */ /* 0x000fda0003f45270 */
[----:B------:R-:W-:Y:S05]  /*10480*/  @!P2 BRA `(.L_x_309) ;  /* 0x000000000004a947 */ /* 0x000fea0003800000 */
[----:B------:R-:W-:Y:S01]  /*10490*/  BPT.TRAP 0x1 ;  /* 0x000000040000795c */ /* 0x000fe20000300000 */
.L_x_309:
[----:B------:R3:W-:Y:S02]  /*104a0*/  SYNCS.ARRIVE.TRANS64.A1T0 RZ, [R0+URZ+0x22830], RZ ;  /* 0x022830ff00ff79a7 */ /* 0x0007e4000810003f */
[----:B------:R-:W-:Y:S05]  /*104b0*/  WARPSYNC.ALL ;  /* 0x0000000000007948 */ /* 0x000fea0003800000 */
[----:B0123--:R-:W-:Y:S01]  /*104c0*/  VIADD R0, R16, 0x14400 ;  /* 0x0001440010007836 */ /* 0x00ffe20000000000 */
[----:B------:R-:W-:Y:S01]  /*104d0*/  USHF.R.S32.HI UR4, URZ, 0x1f, UR37 ;  /* 0x0000001f3f047899 */ /* 0x000fe20008011425 */
[----:B------:R-:W-:Y:S01]  /*104e0*/  BAR.SYNC.DEFER_BLOCKING 0x8, 0x180 ;  /* 0x0206000000007b1d */ /* 0x000fe20000010000 */
[----:B------:R-:W-:Y:S02]  /*104f0*/  UISETP.NE.AND UP0, UPT, UR48, URZ, UPT ;  /* 0x0000003f3000728c */ /* 0x000fe4000bf05270 */
[----:B------:R-:W-:-:S02]  /*10500*/  LOP3.LUT P0, RZ, R0, 0x3ff, RZ, 0xc0, !PT ;  /* 0x000003ff00ff7812 */ /* 0x000fc4000780c0ff */
[----:B------:R-:W-:Y:S01]  /*10510*/  USEL UR43, UR43, URZ, !UP0 ;  /* 0x0000003f2b2b7287 */ /* 0x000fe2000c000000 */
[----:B------:R-:W-:Y:S01]  /*10520*/  BSSY B6, `(.L_x_310) ;  /* 0x0000018000067945 */ /* 0x000fe20003800000 */
[----:B------:R-:W-:Y:S01]  /*10530*/  ULDC.64 UR6, c[0x0][0x298] ;  /* 0x0000a60000067ab9 */ /* 0x000fe20000000a00 */
[----:B------:R-:W-:Y:S02]  /*10540*/  USEL UR42, UR42, URZ, !UP0 ;  /* 0x0000003f2a2a7287 */ /* 0x000fe4000c000000 */
[----:B------:R-:W-:Y:S02]  /*10550*/  UIMAD UR4, UR4, UR6, URZ ;  /* 0x00000006040472a4 */ /* 0x000fe4000f8e023f */
[----:B------:R-:W-:Y:S02]  /*10560*/  UIMAD.WIDE.U32 UR38, UR37, UR6, URZ ;  /* 0x00000006252672a5 */ /* 0x000fe4000f8e003f */
[----:B------:R-:W-:-:S04]  /*10570*/  UIMAD UR37, UR37, UR7, UR4 ;  /* 0x00000007252572a4 */ /* 0x000fc8000f8e0204 */
[----:B------:R-:W-:Y:S01]  /*10580*/  UIADD3 UR37, UR39, UR37, URZ ;  /* 0x0000002527257290 */ /* 0x000fe2000fffe03f */
[----:B------:R-:W-:Y:S11]  /*10590*/  @!P0 BRA `(.L_x_311) ;  /* 0x0000000000408947 */ /* 0x000ff60003800000 */
[----:B------:R-:W-:Y:S01]  /*105a0*/  MOV R2, 0x0 ;  /* 0x0000000000027802 */ /* 0x000fe20000000f00 */
[----:B------:R-:W-:Y:S01]  /*105b0*/  ULDC.64 UR6, c[0x4][0x98] ;  /* 0x0100260000067ab9 */ /* 0x000fe20000000a00 */
[----:B------:R-:W-:Y:S01]  /*105c0*/  ULDC.64 UR8, c[0x4][0xa0] ;  /* 0x0100280000087ab9 */ /* 0x000fe20000000a00 */
[----:B------:R-:W-:Y:S01]  /*105d0*/  ULDC.64 UR4, c[0x4][0x28] ;  /* 0x01000a0000047ab9 */ /* 0x000fe20000000a00 */
[----:B------:R-:W-:Y:S01]  /*105e0*/  MOV R4, UR6 ;  /* 0x0000000600047c02 */ /* 0x000fe20008000f00 */
[----:B------:R-:W-:Y:S01]  /*105f0*/  IMAD.U32 R5, RZ, RZ, UR7 ;  /* 0x00000007ff057e24 */ /* 0x000fe2000f8e00ff */
        /* <DEDUP_REMOVED lines=10> */
.L_x_311:
[----:B------:R-:W-:Y:S05]  /*106a0*/  BSYNC B6 ;  /* 0x0000000000067941 */ /* 0x000fea0003800000 */
.L_x_310:
[----:B------:R-:W2:Y:S01]  /*106b0*/  LDL.LU R18, [R1+0x4] ;  /* 0x0000040001127983 */ /* 0x000ea20000300800 */
[----:B------:R-:W0:Y:S01]  /*106c0*/  LDC R5, c[0x0][0x448] ;  /* 0x00011200ff057b82 */ /* 0x000e220000000800 */
[----:B------:R-:W1:Y:S01]  /*106d0*/  S2R R2, SR_TID.X ;  /* 0x0000000000027919 */ /* 0x000e620000002100 */
[----:B------:R-:W-:Y:S01]  /*106e0*/  R2UR UR8, R17 ;  /* 0x00000000110872ca */ /* 0x000fe200000e0000 */
[----:B------:R-:W-:Y:S01]  /*106f0*/  ULDC.64 UR6, c[0x0][0x2d8] ;  /* 0x0000b60000067ab9 */ /* 0x000fe20000000a00 */
[----:B------:R3:W5:Y:S01]  /*10700*/  LDL R10, [R1+0x20] ;  /* 0x00002000010a7983 */ /* 0x0007620000100800 */
[----:B0-----:R-:W-:Y:S02]  /*10710*/  ISETP.NE.AND P0, PT, R5, 0x1, PT ;  /* 0x000000010500780c */ /* 0x001fe40003f05270 */
[----:B------:R-:W-:Y:S02]  /*10720*/  R2UR UR10, R17 ;  /* 0x00000000110a72ca */ /* 0x000fe400000e0000 */
[----:B-1----:R-:W-:-:S09]  /*10730*/  LOP3.LUT R19, R2, 0x7f, RZ, 0xc0, !PT ;  /* 0x0000007f02137812 */ /* 0x002fd200078ec0ff */
[----:B------:R-:W0:Y:S01]  /*10740*/  @P0 LDC R3, c[0x0][0x44c] ;  /* 0x00011300ff030b82 */ /* 0x000e220000000800 */
[----:B------:R-:W-:Y:S01]  /*10750*/  IMAD.SHL.U32 R2, R2, 0x10, RZ ;  /* 0x0000001002027824 */ /* 0x000fe200078e00ff */
[----:B------:R-:W-:-:S06]  /*10760*/  SHF.R.U32.HI R19, RZ, 0x3, R19 ;  /* 0x00000003ff137819 */ /* 0x000fcc0000011613 */
[----:B------:R-:W1:Y:S01]  /*10770*/  @P0 LDC R6, c[0x0][0x450] ;  /* 0x00011400ff060b82 */ /* 0x000e620000000800 */
[----:B------:R-:W-:Y:S01]  /*10780*/  LOP3.LUT R2, R19, 0x70, R2, 0xf8, !PT ;  /* 0x0000007013027812 */ /* 0x000fe200078ef802 */
[----:B------:R-:W-:Y:S01]  /*10790*/  UMOV UR4, UR38 ;  /* 0x0000002600047c82 */ /* 0x000fe20008000000 */
[----:B------:R-:W-:Y:S02]  /*107a0*/  UMOV UR5, UR37 ;  /* 0x0000002500057c82 */ /* 0x000fe40008000000 */
[----:B------:R-:W-:-:S03]  /*107b0*/  UIMAD.WIDE.U32 UR4, UR8, UR6, UR4 ;  /* 0x00000006080472a5 */ /* 0x000fc6000f8e0004 */
[----:B------:R-:W-:Y:S02]  /*107c0*/  ULDC.64 UR8, c[0x0][0x2e0] ;  /* 0x0000b80000087ab9 */ /* 0x000fe40000000a00 */
[----:B------:R-:W-:Y:S02]  /*107d0*/  UIMAD UR6, UR42, UR8, URZ ;  /* 0x000000082a0672a4 */ /* 0x000fe4000f8e023f */
[----:B------:R-:W-:Y:S02]  /*107e0*/  UIMAD UR5, UR10, UR7, UR5 ;  /* 0x000000070a0572a4 */ /* 0x000fe4000f8e0205 */
[----:B------:R-:W-:Y:S02]  /*107f0*/  UIMAD UR6, UR43, UR9, UR6 ;  /* 0x000000092b0672a4 */ /* 0x000fe4000f8e0206 */
[----:B------:R-:W-:-:S04]  /*10800*/  UIMAD.WIDE.U32 UR4, UR43, UR8, UR4 ;  /* 0x000000082b0472a5 */ /* 0x000fc8000f8e0004 */
[----:B------:R-:W-:-:S03]  /*10810*/  UIADD3 UR5, UR5, UR6, URZ ;  /* 0x0000000605057290 */ /* 0x000fc6000fffe03f */
[----:B------:R-:W-:Y:S02]  /*10820*/  ULDC.64 UR6, c[0x0][0x2d0] ;  /* 0x0000b40000067ab9 */ /* 0x000fe40000000a00 */
[----:B------:R-:W-:Y:S01]  /*10830*/  MOV R11, UR6 ;  /* 0x00000006000b7c02 */ /* 0x000fe20008000f00 */
[----:B--2---:R-:W-:-:S05]  /*10840*/  IMAD.SHL.U32 R4, R18, 0x80, RZ ;  /* 0x0000008012047824 */ /* 0x004fca00078e00ff */
[----:B------:R-:W-:-:S05]  /*10850*/  LOP3.LUT R0, R2, R4, RZ, 0xfc, !PT ;  /* 0x0000000402007212 */ /* 0x000fca00078efcff */
[----:B0-----:R-:W-:Y:S01]  /*10860*/  @P0 IMAD.HI.U32 R3, R0, R3, RZ ;  /* 0x0000000300030227 */ /* 0x001fe200078e00ff */
[----:B------:R-:W0:Y:S03]  /*10870*/  S2R R18, SR_TID.X ;  /* 0x0000000000127919 */ /* 0x000e260000002100 */
[----:B------:R-:W-:Y:S01]  /*10880*/  IMAD.MOV.U32 R2, RZ, RZ, R0 ;  /* 0x000000ffff027224 */ /* 0x000fe200078e0000 */
[----:B-1----:R-:W-:-:S04]  /*10890*/  @P0 SHF.R.U32.HI R2, RZ, R6, R3 ;  /* 0x00000006ff020219 */ /* 0x002fc80000011603 */
[--C-:B------:R-:W-:Y:S01]  /*108a0*/  SHF.R.S32.HI R3, RZ, 0x1f, R2.reuse ;  /* 0x0000001fff037819 */ /* 0x100fe20000011402 */
[----:B------:R-:W-:-:S04]  /*108b0*/  IMAD.MOV R7, RZ, RZ, -R2 ;  /* 0x000000ffff077224 */ /* 0x000fc800078e0a02 */
[----:B------:R-:W-:Y:S02]  /*108c0*/  IMAD R3, R3, UR6, RZ ;  /* 0x0000000603037c24 */ /* 0x000fe4000f8e02ff */
[----:B------:R-:W-:Y:S02]  /*108d0*/  IMAD R7, R5, R7, R0 ;  /* 0x0000000705077224 */ /* 0x000fe400078e0200 */
[C---:B------:R-:W-:Y:S02]  /*108e0*/  IMAD R9, R2.reuse, UR7, R3 ;  /* 0x0000000702097c24 */ /* 0x040fe4000f8e0203 */
[----:B------:R-:W-:Y:S01]  /*108f0*/  IMAD.WIDE.U32 R2, R2, R11, UR4 ;  /* 0x0000000402027e25 */ /* 0x000fe2000f8e000b */
[----:B------:R-:W-:Y:S01]  /*10900*/  SHF.R.S32.HI R0, RZ, 0x1f, R7 ;  /* 0x0000001fff007819 */ /* 0x000fe20000011407 */
[----:B------:R-:W-:Y:S02]  /*10910*/  ULDC.64 UR4, c[0x0][0x2c8] ;  /* 0x0000b20000047ab9 */ /* 0x000fe40000000a00 */
[----:B------:R-:W-:-:S02]  /*10920*/  IMAD.IADD R3, R3, 0x1, R9 ;  /* 0x0000000103037824 */ /* 0x000fc400078e0209 */
[----:B------:R-:W-:Y:S02]  /*10930*/  IMAD R0, R0, UR4, RZ ;  /* 0x0000000400007c24 */ /* 0x000fe4000f8e02ff */
[----:B------:R-:W-:-:S04]  /*10940*/  IMAD.WIDE.U32 R2, R7, UR4, R2 ;  /* 0x0000000407027c25 */ /* 0x000fc8000f8e0002 */
[----:B------:R-:W-:Y:S01]  /*10950*/  IMAD R7, R7, UR5, R0 ;  /* 0x0000000507077c24 */ /* 0x000fe2000f8e0200 */
[----:B------:R-:W-:Y:S02]  /*10960*/  ULDC.64 UR4, c[0x0][0x280] ;  /* 0x0000a00000047ab9 */ /* 0x000fe40000000a00 */
[----:B------:R-:W-:Y:S01]  /*10970*/  IADD3 R0, P0, R2, UR4, RZ ;  /* 0x0000000402007c10 */ /* 0x000fe2000ff1e0ff */
[----:B------:R-:W-:-:S03]  /*10980*/  ULDC UR4, c[0x0][0x2b8] ;  /* 0x0000ae0000047ab9 */ /* 0x000fc60000000800 */
[----:B------:R-:W-:Y:S02]  /*10990*/  IADD3.X R6, R3, UR5, R7, P0, !PT ;  /* 0x0000000503067c10 */ /* 0x000fe400087fe407 */
[----:B------:R-:W-:Y:S01]  /*109a0*/  ISETP.GE.AND P0, PT, R29, UR4, PT ;  /* 0x000000041d007c0c */ /* 0x000fe2000bf06270 */
[----:B------:R-:W-:Y:S01]  /*109b0*/  UMOV UR4, 0xffffffff ;  /* 0xffffffff00047882 */ /* 0x000fe20000000000 */
[----:B0-----:R-:W-:-:S04]  /*109c0*/  LOP3.LUT R18, R18, 0x7f, RZ, 0xc0, !PT ;  /* 0x0000007f12127812 */ /* 0x001fc800078ec0ff */
[----:B------:R-:W-:Y:S01]  /*109d0*/  SHF.R.U32.HI R18, RZ, 0x3, R18 ;  /* 0x00000003ff127819 */ /* 0x000fe20000011612 */
[----:B---3--:R-:W-:Y:S06]  /*109e0*/  BRA.DIV UR4, `(.L_x_312) ;  /* 0x0000005204787947 */ /* 0x008fec000b800000 */
[----:B------:R-:W0:Y:S01]  /*109f0*/  SHFL.IDX PT, R14, R0, RZ, 0x181f ;  /* 0x00181fff000e7589 */ /* 0x000e2200000e0000 */
[----:B------:R-:W-:Y:S02]  /*10a00*/  IMAD R5, R5, UR41, RZ ;  /* 0x0000002905057c24 */ /* 0x000fe4000f8e02ff */
[----:B------:R-:W-:Y:S01]  /*10a10*/  IMAD.IADD R4, R18, 0x1, R4 ;  /* 0x0000000112047824 */ /* 0x000fe200078e0204 */
[----:B------:R-:W1:Y:S03]  /*10a20*/  SHFL.IDX PT, R2, R6, RZ, 0x181f ;  /* 0x00181fff06027589 */ /* 0x000e6600000e0000 */
[C---:B------:R-:W-:Y:S01]  /*10a30*/  VIADD R8, R4.reuse, 0x10 ;  /* 0x0000001004087836 */ /* 0x040fe20000000000 */
[----:B------:R-:W-:Y:S01]  /*10a40*/  ISETP.GE.AND P2, PT, R4, R5, PT ;  /* 0x000000050400720c */ /* 0x000fe20003f46270 */
[----:B------:R-:W-:-:S12]  /*10a50*/  SHFL.IDX PT, R7, R6, 0x1, 0x181f ;  /* 0x00381f0006077f89 */ /* 0x000fd800000e0000 */
[----:B0-----:R-:W-:-:S05]  /*10a60*/  @!P2 IADD3 R14, P1, R29, R14, RZ ;  /* 0x0000000e1d0ea210 */ /* 0x001fca0007f3e0ff */
[----:B-1----:R-:W-:Y:S02]  /*10a70*/  @!P2 IMAD.X R3, RZ, RZ, R2, P1 ;  /* 0x000000ffff03a224 */ /* 0x002fe400008e0602 */
[----:B------:R-:W-:Y:S02]  /*10a80*/  @!P2 IMAD.MOV.U32 R2, RZ, RZ, R14 ;  /* 0x000000ffff02a224 */ /* 0x000fe400078e000e */
[----:B------:R-:W0:Y:S04]  /*10a90*/  SHFL.IDX PT, R14, R0, 0x1, 0x181f ;  /* 0x00381f00000e7f89 */ /* 0x000e2800000e0000 */
[----:B-----5:R0:W-:Y:S01]  /*10aa0*/  @!P2 LDGSTS.E.BYPASS.LTC128B.128 [R10+0x14400], desc[UR50][R2.64], !P0 ;  /* 0x14400000020aafae */ /* 0x0201e2000c101d72 */
[----:B------:R-:W-:Y:S01]  /*10ab0*/  ISETP.GE.AND P2, PT, R8, R5, PT ;  /* 0x000000050800720c */ /* 0x000fe20003f46270 */
[----:B------:R-:W-:-:S12]  /*10ac0*/  VIADD R8, R4, 0x20 ;  /* 0x0000002004087836 */ /* 0x000fd80000000000 */
[----:B0-----:R-:W-:Y:S02]  /*10ad0*/  @!P2 IADD3 R2, P1, R29, R14, RZ ;  /* 0x0000000e1d02a210 */ /* 0x001fe40007f3e0ff */
[----:B------:R-:W0:Y:S03]  /*10ae0*/  SHFL.IDX PT, R14, R0, 0x2, 0x181f ;  /* 0x00581f00000e7f89 */ /* 0x000e2600000e0000 */
[----:B------:R-:W-:Y:S02]  /*10af0*/  @!P2 IMAD.X R3, RZ, RZ, R7, P1 ;  /* 0x000000ffff03a224 */ /* 0x000fe400008e0607 */
[----:B------:R-:W1:Y:S04]  /*10b00*/  SHFL.IDX PT, R7, R6, 0x2, 0x181f ;  /* 0x00581f0006077f89 */ /* 0x000e6800000e0000 */
[----:B------:R0:W-:Y:S01]  /*10b10*/  @!P2 LDGSTS.E.BYPASS.LTC128B.128 [R10+0x14c00], desc[UR50][R2.64], !P0 ;  /* 0x14c00000020aafae */ /* 0x0001e2000c101d72 */
[----:B------:R-:W-:Y:S01]  /*10b20*/  ISETP.GE.AND P2, PT, R8, R5, PT ;  /* 0x000000050800720c */ /* 0x000fe20003f46270 */
[----:B------:R-:W-:-:S12]  /*10b30*/  VIADD R8, R4, 0x30 ;  /* 0x0000003004087836 */ /* 0x000fd80000000000 */
[----:B0-----:R-:W-:Y:S02]  /*10b40*/  @!P2 IADD3 R2, P1, R29, R14, RZ ;  /* 0x0000000e1d02a210 */ /* 0x001fe40007f3e0ff */
[----:B------:R-:W0:Y:S03]  /*10b50*/  SHFL.IDX PT, R14, R0, 0x3, 0x181f ;  /* 0x00781f00000e7f89 */ /* 0x000e2600000e0000 */
[----:B-1----:R-:W-:Y:S02]  /*10b60*/  @!P2 IMAD.X R3, RZ, RZ, R7, P1 ;  /* 0x000000ffff03a224 */ /* 0x002fe400008e0607 */
[----:B------:R-:W1:Y:S04]  /*10b70*/  SHFL.IDX PT, R7, R6, 0x3, 0x181f ;  /* 0x00781f0006077f89 */ /* 0x000e6800000e0000 */
[----:B------:R0:W-:Y:S01]  /*10b80*/  @!P2 LDGSTS.E.BYPASS.LTC128B.128 [R10+0x15400], desc[UR50][R2.64], !P0 ;  /* 0x15400000020aafae */ /* 0x0001e2000c101d72 */
[----:B------:R-:W-:-:S02]  /*10b90*/  ISETP.GE.AND P2, PT, R8, R5, PT ;  /* 0x000000050800720c */ /* 0x000fc40003f46270 */
[----:B------:R-:W-:-:S11]  /*10ba0*/  IADD3 R8, R4, 0x40, RZ ;  /* 0x0000004004087810 */ /* 0x000fd60007ffe0ff */
[----:B0-----:R-:W-:Y:S02]  /*10bb0*/  @!P2 IADD3 R2, P1, R29, R14, RZ ;  /* 0x0000000e1d02a210 */ /* 0x001fe40007f3e0ff */
[----:B------:R-:W0:Y:S03]  /*10bc0*/  SHFL.IDX PT, R14, R0, 0x4, 0x181f ;  /* 0x00981f00000e7f89 */ /* 0x000e2600000e0000 */
[----:B-1----:R-:W-:Y:S02]  /*10bd0*/  @!P2 IMAD.X R3, RZ, RZ, R7, P1 ;  /* 0x000000ffff03a224 */ /* 0x002fe400008e0607 */
        /* <DEDUP_REMOVED lines=16> */
[----:B------:R-:W-:-:S03]  /*10ce0*/  ISETP.GE.AND P2, PT, R8, R5, PT ;  /* 0x000000050800720c */ /* 0x000fc60003f46270 */
[----:B------:R-:W2:Y:S10]  /*10cf0*/  SHFL.IDX PT, R6, R6, 0x7, 0x181f ;  /* 0x00f81f0006067f89 */ /* 0x000eb400000e0000 */
[----:B0-----:R-:W-:-:S02]  /*10d00*/  @!P2 IADD3 R2, P1, R29, R14, RZ ;  /* 0x0000000e1d02a210 */ /* 0x001fc40007f3e0ff */
[----:B------:R0:W3:Y:S03]  /*10d10*/  SHFL.IDX PT, R14, R0, 0x7, 0x181f ;  /* 0x00f81f00000e7f89 */ /* 0x0000e600000e0000 */
[----:B-1----:R-:W-:-:S05]  /*10d20*/  @!P2 IMAD.X R3, RZ, RZ, R7, P1 ;  /* 0x000000ffff03a224 */ /* 0x002fca00008e0607 */
[----:B------:R0:W-:Y:S03]  /*10d30*/  @!P2 LDGSTS.E.BYPASS.LTC128B.128 [R10+0x17400], desc[UR50][R2.64], !P0 ;  /* 0x17400000020aafae */ /* 0x0001e6000c101d72 */
.L_x_436:
[----:B------:R-:W-:-:S05]  /*10d40*/  VIADD R4, R4, 0x70 ;  /* 0x0000007004047836 */ /* 0x000fca0000000000 */
[----:B------:R-:W-:-:S13]  /*10d50*/  ISETP.GE.AND P1, PT, R4, R5, PT ;  /* 0x000000050400720c */ /* 0x000fda0003f26270 */
[----:B0--3--:R-:W-:-:S05]  /*10d60*/  @!P1 IADD3 R2, P2, R29, R14, RZ ;  /* 0x0000000e1d029210 */ /* 0x009fca0007f5e0ff */
[----:B--2---:R-:W-:-:S05]  /*10d70*/  @!P1 IMAD.X R3, RZ, RZ, R6, P2 ;  /* 0x000000ffff039224 */ /* 0x004fca00010e0606 */
[----:B------:R-:W-:Y:S01]  /*10d80*/  @!PT LDS RZ, [RZ] ;  /* 0x00000000fffff984 */ /* 0x000fe20000000800 */
[----:B------:R-:W-:Y:S01]  /*10d90*/  @!PT LDS RZ, [RZ] ;  /* 0x00000000fffff984 */ /* 0x000fe20000000800 */
[----:B------:R-:W-:Y:S01]  /*10da0*/  @!PT LDS RZ, [RZ] ;  /* 0x00000000fffff984 */ /* 0x000fe20000000800 */
[----:B------:R0:W-:Y:S01]  /*10db0*/  @!P1 LDGSTS.E.BYPASS.LTC128B.128 [R10+0x17c00], desc[UR50][R2.64], !P0 ;  /* 0x17c00000020a9fae */ /* 0x0001e2000c101d72 */
[----:B------:R-:W-:Y:S01]  /*10dc0*/  PLOP3.LUT P0, PT, PT, PT, PT, 0x80, 0x0 ;  /* 0x000000000000781c */ /* 0x000fe20003f0f070 */
[----:B------:R-:W-:-:S12]  /*10dd0*/  NOP ;  /* 0x0000000000007918 */ /* 0x000fd80000000000 */
.L_x_313:
[----:B------:R-:W-:Y:S02]  /*10de0*/  PLOP3.LUT P1, PT, P1, P0, PT, 0xa2, 0x0 ;  /* 0x000000000000781c */ /* 0x000fe40000f21472 */
[----:B------:R-:W-:-:S08]  /*10df0*/  @P0 R2UR P1, UR4, R16 ;  /* 0x00000000100402ca */ /* 0x000fd00000020000 */
[----:B------:R-:W-:-:S05]  /*10e00*/  @P0 PLOP3.LUT P0, PT, P1, PT, PT, 0x80, 0x0 ;  /* 0x000000000000081c */ /* 0x000fca0000f0f070 */
[----:B------:R-:W-:Y:S01]  /*10e10*/  @!P1 SYNCS.ARRIVE.TRANS64.RED.A0T1 RZ, [UR4+0x22800], RZ ;  /* 0x022800ffffff99a7 */ /* 0x000fe20008200404 */
[----:B------:R-:W-:Y:S07]  /*10e20*/  @!P1 ARRIVES.LDGSTSBAR.64.TRANSCNT [UR4+0x22800] ;  /* 0x02280000ff0099b0 */ /* 0x000fee0008000a84 */
[----:B------:R-:W-:Y:S05]  /*10e30*/  @P0 BRA.U.ANY `(.L_x_313) ;  /* 0xfffffffd00e80947 */ /* 0x000fea000393ffff */
[----:B0-----:R-:W2:Y:S02]  /*10e40*/  LDL.LU R2, [R1+0x24] ;  /* 0x0000240001027983 */ /* 0x001ea40000300800 */
[----:B--2---:R-:W-:-:S05]  /*10e50*/  VIADD R2, R2, 0x1 ;  /* 0x0000000102027836 */ /* 0x004fca0000000000 */
[----:B------:R0:W-:Y:S01]  /*10e60*/  STL [R1+0x24], R2 ;  /* 0x0000240201007387 */ /* 0x0001e20000100800 */
[----:B------:R-:W-:-:S04]  /*10e70*/  LEA.HI R0, R2, R2, RZ, 0x1 ;  /* 0x0000000202007211 */ /* 0x000fc800078f08ff */
[----:B------:R-:W-:-:S05]  /*10e80*/  LOP3.LUT R0, R0, 0xfffffffe, RZ, 0xc0, !PT ;  /* 0xfffffffe00007812 */ /* 0x000fca00078ec0ff */
[----:B------:R-:W-:-:S05]  /*10e90*/  IMAD.IADD R0, R2, 0x1, -R0 ;  /* 0x0000000102007824 */ /* 0x000fca00078e0a00 */
[----:B------:R-:W-:Y:S01]  /*10ea0*/  SHF.L.U32 R3, R0, 0x1f, RZ ;  /* 0x0000001f00037819 */ /* 0x000fe200000006ff */
[----:B------:R-:W-:Y:S01]  /*10eb0*/  NOP ;  /* 0x0000000000007918 */ /* 0x000fe20000000000 */
[----:B------:R0:W-:Y:S01]  /*10ec0*/  SYNCS.ARRIVE.TRANS64.A1T0 RZ, [R16+URZ+0x22800], RZ ;  /* 0x022800ff10ff79a7 */ /* 0x0001e2000810003f */
[----:B------:R-:W-:Y:S01]  /*10ed0*/  BSSY B0, `(.L_x_314) ;  /* 0x0000003000007945 */ /* 0x000fe20003800000 */
[----:B------:R-:W1:Y:S03]  /*10ee0*/  SYNCS.PHASECHK.TRANS64.TRYWAIT P0, [R16+URZ+0x22820], R3 ;  /* 0x02282003100075a7 */ /* 0x000e66000800017f */
[----:B01----:R-:W-:Y:S05]  /*10ef0*/  @!P0 BRA `(.L_x_315) ;  /* 0x0000005400688947 */ /* 0x003fea0003800000 */
.L_x_437:
[----:B------:R-:W-:Y:S05]  /*10f00*/  BSYNC B0 ;  /* 0x0000000000007941 */ /* 0x000fea0003800000 */
.L_x_314:
[----:B------:R-:W-:-:S06]  /*10f10*/  UIADD3 UR4, UR47, -0x2, URZ ;  /* 0xfffffffe2f047890 */ /* 0x000fcc000fffe03f */
[----:B------:R-:W-:-:S13]  /*10f20*/  ISETP.LE.AND P0, PT, R37, UR4, PT ;  /* 0x0000000425007c0c */ /* 0x000fda000bf03270 */
[----:B------:R-:W-:Y:S05]  /*10f30*/  @!P0 BRA `(.L_x_316) ;  /* 0x00000018001c8947 */ /* 0x000fea0003800000 */
[----:B------:R-:W-:Y:S01]  /*10f40*/  IMAD.MOV.U32 R22, RZ, RZ, R34 ;  /* 0x000000ffff167224 */ /* 0x000fe200078e0022 */
[----:B------:R-:W-:Y:S01]  /*10f50*/  MOV R31, UR4 ;  /* 0x00000004001f7c02 */ /* 0x000fe20008000f00 */
[----:B------:R-:W-:-:S07]  /*10f60*/  IMAD.MOV.U32 R21, RZ, RZ, R30 ;  /* 0x000000ffff157224 */ /* 0x000fce00078e001e */
.L_x_336:
[----:B01----:R-:W1:Y:S01]  /*10f70*/  LDC R2, c[0x0][0x430] ;  /* 0x00010c00ff027b82 */ /* 0x003e620000000800 */
[----:B------:R-:W2:Y:S01]  /*10f80*/  S2R R0, SR_TID.X ;  /* 0x0000000000007919 */ /* 0x000ea20000002100 */
[----:B------:R-:W-:Y:S01]  /*10f90*/  IMAD R9, R31, 0xa0, R35 ;  /* 0x000000a01f097824 */ /* 0x000fe200078e0223 */
[----:B------:R-:W-:Y:S05]  /*10fa0*/  YIELD ;  /* 0x0000000000007946 */ /* 0x000fea0003800000 */
[----:B------:R-:W3:Y:S01]  /*10fb0*/  S2R R5, SR_TID.X ;  /* 0x0000000000057919 */ /* 0x000ee20000002100 */
[----:B------:R-:W-:Y:S01]  /*10fc0*/  ULDC.64 UR4, c[0x0][0x428] ;  /* 0x00010a0000047ab9 */ /* 0x000fe20000000a00 */
[----:B------:R-:W-:Y:S01]  /*10fd0*/  ULDC.64 UR6, c[0x0][0x418] ;  /* 0x0001060000067ab9 */ /* 0x000fe20000000a00 */
[----:B-1----:R-:W-:-:S02]  /*10fe0*/  ISETP.NE.AND P0, PT, R2, 0x1, PT ;  /* 0x000000010200780c */ /* 0x002fc40003f05270 */
[----:B--2---:R-:W-:-:S11]  /*10ff0*/  LOP3.LUT R0, R0, 0x7f, RZ, 0xc0, !PT ;  /* 0x0000007f00007812 */ /* 0x004fd600078ec0ff */
[----:B0-----:R-:W0:Y:S01]  /*11000*/  @P0 LDC R3, c[0x0][0x434] ;  /* 0x00010d00ff030b82 */ /* 0x001e220000000800 */
[----:B------:R-:W-:Y:S01]  /*11010*/  SHF.R.U32.HI R2, RZ, 0x3, R0 ;  /* 0x00000003ff027819 */ /* 0x000fe20000011600 */
[C---:B---3--:R-:W-:Y:S01]  /*11020*/  IMAD.SHL.U32 R7, R5.reuse, 0x10, RZ ;  /* 0x0000001005077824 */ /* 0x048fe200078e00ff */
[----:B------:R-:W-:-:S05]  /*11030*/  LOP3.LUT R0, R5, 0x7f, RZ, 0xc0, !PT ;  /* 0x0000007f05007812 */ /* 0x000fca00078ec0ff */
[----:B------:R-:W1:Y:S01]  /*11040*/  @P0 LDC R4, c[0x0][0x438] ;  /* 0x00010e00ff040b82 */ /* 0x000e620000000800 */
[----:B------:R-:W-:Y:S02]  /*11050*/  LOP3.LUT R7, R2, 0x70, R7, 0xf8, !PT ;  /* 0x0000007002077812 */ /* 0x000fe400078ef807 */
[----:B------:R-:W-:-:S03]  /*11060*/  SHF.R.U32.HI R0, RZ, 0x3, R0 ;  /* 0x00000003ff007819 */ /* 0x000fc60000011600 */
[----:B------:R-:W-:Y:S02]  /*11070*/  IMAD.IADD R10, R7, 0x1, R9 ;  /* 0x00000001070a7824 */ /* 0x000fe400078e0209 */
[----:B------:R-:W2:Y:S01]  /*11080*/  @P0 LDC R6, c[0x0][0x434] ;  /* 0x00010d00ff060b82 */ /* 0x000ea20000000800 */
[----:B------:R-:W-:Y:S02]  /*11090*/  IMAD.SHL.U32 R7, R5, 0x10, RZ ;  /* 0x0000001005077824 */ /* 0x000fe400078e00ff */
[----:B------:R-:W-:-:S03]  /*110a0*/  IMAD R5, R36, UR4, RZ ;  /* 0x0000000424057c24 */ /* 0x000fc6000f8e02ff */
[----:B------:R-:W-:Y:S01]  /*110b0*/  LOP3.LUT R7, R0, 0x70, R7, 0xf8, !PT ;  /* 0x0000007000077812 */ /* 0x000fe200078ef807 */
[----:B------:R-:W-:Y:S01]  /*110c0*/  IMAD.MOV.U32 R0, RZ, RZ, R10 ;  /* 0x000000ffff007224 */ /* 0x000fe200078e000a */
[----:B------:R-:W3:Y:S01]  /*110d0*/  @P0 LDC R2, c[0x0][0x438] ;  /* 0x00010e00ff020b82 */ /* 0x000ee20000000800 */
[----:B0-----:R-:W-:Y:S01]  /*110e0*/  @P0 IMAD.HI.U32 R3, R10, R3, RZ ;  /* 0x000000030a030227 */ /* 0x001fe200078e00ff */
[----:B------:R-:W-:-:S04]  /*110f0*/  LOP3.LUT R7, R7, 0x80, RZ, 0xfc, !PT ;  /* 0x0000008007077812 */ /* 0x000fc800078efcff */
[C---:B------:R-:W-:Y:S01]  /*11100*/  ISETP.GT.U32.AND P1, PT, R7.reuse, 0x9f, PT ;  /* 0x0000009f0700780c */ /* 0x040fe20003f24070 */
[----:B------:R-:W-:Y:S01]  /*11110*/  IMAD.IADD R9, R7, 0x1, R9 ;  /* 0x0000000107097824 */ /* 0x000fe200078e0209 */
[----:B-1----:R-:W-:Y:S01]  /*11120*/  @P0 SHF.R.U32.HI R0, RZ, R4, R3 ;  /* 0x00000004ff000219 */ /* 0x002fe20000011603 */
[----:B------:R-:W-:Y:S02]  /*11130*/  IMAD R4, R32, UR5, R5 ;  /* 0x0000000520047c24 */ /* 0x000fe4000f8e0205 */
[----:B------:R-:W-:Y:S02]  /*11140*/  IMAD.MOV.U32 R11, RZ, RZ, R9 ;  /* 0x000000ffff0b7224 */ /* 0x000fe400078e0009 */
[----:B--2---:R-:W-:-:S05]  /*11150*/  @P0 IMAD.HI.U32 R3, R9, R6, RZ ;  /* 0x0000000609030227 */ /* 0x004fca00078e00ff */
[----:B---3--:R-:W-:Y:S01]  /*11160*/  @P0 SHF.R.U32.HI R11, RZ, R2, R3 ;  /* 0x00000002ff0b0219 */ /* 0x008fe20000011603 */
[--C-:B------:R-:W-:Y:S01]  /*11170*/  IMAD.MOV.U32 R2, RZ, RZ, R0.reuse ;  /* 0x000000ffff027224 */ /* 0x100fe200078e0000 */
[----:B------:R-:W-:-:S03]  /*11180*/  SHF.R.S32.HI R3, RZ, 0x1f, R0 ;  /* 0x0000001fff037819 */ /* 0x000fc60000011400 */
[----:B------:R-:W-:-:S04]  /*11190*/  IMAD.WIDE.U32 R2, R32, UR4, R2 ;  /* 0x0000000420027c25 */ /* 0x000fc8000f8e0002 */
[----:B------:R-:W-:Y:S01]  /*111a0*/  IMAD.IADD R3, R4, 0x1, R3 ;  /* 0x0000000104037824 */ /* 0x000fe200078e0203 */
[----:B------:R-:W-:-:S04]  /*111b0*/  LEA R6, P0, R2, UR6, 0x2 ;  /* 0x0000000602067c11 */ /* 0x000fc8000f8010ff */
[----:B------:R-:W-:Y:S01]  /*111c0*/  LEA.HI.X R7, R2, UR7, R3, 0x2, P0 ;  /* 0x0000000702077c11 */ /* 0x000fe200080f1403 */
[--C-:B------:R-:W-:Y:S01]  /*111d0*/  @!P1 IMAD.MOV.U32 R2, RZ, RZ, R11.reuse ;  /* 0x000000ffff029224 */ /* 0x100fe200078e000b */
[----:B------:R-:W-:-:S03]  /*111e0*/  @!P1 SHF.R.S32.HI R3, RZ, 0x1f, R11 ;  /* 0x0000001fff039819 */ /* 0x000fc6000001140b */
[----:B------:R0:W2:Y:S01]  /*111f0*/  LDG.E R8, desc[UR50][R6.64] ;  /* 0x0000003206087981 */ /* 0x0000a2000c1e1900 */
[----:B------:R-:W-:Y:S02]  /*11200*/  IMAD.U32 R12, RZ, RZ, UR44 ;  /* 0x0000002cff0c7e24 */ /* 0x000fe4000f8e00ff */
[----:B------:R-:W-:Y:S01]  /*11210*/  @!P1 IMAD.WIDE.U32 R2, R32, UR4, R2 ;  /* 0x0000000420029c25 */ /* 0x000fe2000f8e0002 */
[----:B------:R-:W-:Y:S02]  /*11220*/  ULDC UR4, c[0x0][0x430] ;  /* 0x00010c0000047ab9 */ /* 0x000fe40000000800 */
[----:B------:R-:W-:Y:S01]  /*11230*/  ISETP.NE.AND P2, PT, R12, 0x3, PT ;  /* 0x000000030c00780c */ /* 0x000fe20003f45270 */
[----:B------:R-:W-:Y:S01]  /*11240*/  @!P1 IMAD.IADD R3, R4, 0x1, R3 ;  /* 0x0000000104039824 */ /* 0x000fe200078e0203 */
[----:B------:R-:W-:Y:S01]  /*11250*/  @!P1 LEA R4, P0, R2, UR6, 0x2 ;  /* 0x0000000602049c11 */ /* 0x000fe2000f8010ff */
[----:B------:R-:W-:-:S03]  /*11260*/  VIADD R30, R21, 0x1 ;  /* 0x00000001151e7836 */ /* 0x000fc60000000000 */
[----:B------:R-:W-:Y:S02]  /*11270*/  @!P1 LEA.HI.X R5, R2, UR7, R3, 0x2, P0 ;  /* 0x0000000702059c11 */ /* 0x000fe400080f1403 */
[----:B------:R-:W-:Y:S01]  /*11280*/  IADD3 R3, -R0, RZ, RZ ;  /* 0x000000ff00037210 */ /* 0x000fe20007ffe1ff */
[----:B0-----:R-:W-:Y:S01]  /*11290*/  IMAD.MOV.U32 R7, RZ, RZ, RZ ;  /* 0x000000ffff077224 */ /* 0x001fe200078e00ff */
[----:B------:R-:W-:Y:S01]  /*112a0*/  ISETP.NE.AND P0, PT, R30, 0x2, PT ;  /* 0x000000021e00780c */ /* 0x000fe20003f05270 */
[----:B------:R-:W-:Y:S02]  /*112b0*/  IMAD.MOV R0, RZ, RZ, -R11 ;  /* 0x000000ffff007224 */ /* 0x000fe400078e0a0b */
[----:B------:R-:W-:Y:S01]  /*112c0*/  IMAD R10, R3, UR4, R10 ;  /* 0x00000004030a7c24 */ /* 0x000fe2000f8e020a */
[----:B------:R-:W-:Y:S01]  /*112d0*/  SEL R3, RZ, 0x1, P0 ;  /* 0x00000001ff037807 */ /* 0x000fe20000000000 */
[----:B------:R-:W-:Y:S01]  /*112e0*/  IMAD R9, R0, UR4, R9 ;  /* 0x0000000400097c24 */ /* 0x000fe2000f8e0209 */
[----:B------:R0:W5:Y:S01]  /*112f0*/  @!P1 LDG.E R7, desc[UR50][R4.64] ;  /* 0x0000003204079981 */ /* 0x000162000c1e1900 */
[C---:B------:R-:W-:Y:S01]  /*11300*/  ISETP.GT.AND P1, PT, R31.reuse, R37, PT ;  /* 0x000000251f00720c */ /* 0x040fe20003f24270 */
[----:B------:R-:W-:Y:S01]  /*11310*/  VIADD R31, R31, 0xffffffff ;  /* 0xffffffff1f1f7836 */ /* 0x000fe20000000000 */
[----:B------:R-:W-:-:S02]  /*11320*/  SEL R30, R30, RZ, P0 ;  /* 0x000000ff1e1e7207 */ /* 0x000fc40000000000 */
[----:B------:R-:W-:Y:S02]  /*11330*/  LOP3.LUT R34, R22, R3, RZ, 0x3c, !PT ;  /* 0x0000000316227212 */ /* 0x000fe400078e3cff */
[----:B--2---:R-:W-:Y:S01]  /*11340*/  SHF.R.S32.HI R26, RZ, 0x1f, R8 ;  /* 0x0000001fff1a7819 */ /* 0x004fe20000011408 */
[----:B0-----:R-:W-:Y:S06]  /*11350*/  @!P2 BRA `(.L_x_317) ;  /* 0x000000000004a947 */ /* 0x001fec0003800000 */
[----:B------:R-:W-:Y:S01]  /*11360*/  BPT.TRAP 0x1 ;  /* 0x000000040000795c */ /* 0x000fe20000300000 */
.L_x_317:
[----:B------:R-:W-:Y:S01]  /*11370*/  IMAD R0, R30, 0x8, R16 ;  /* 0x000000081e007824 */ /* 0x000fe200078e0210 */
[----:B------:R-:W-:Y:S01]  /*11380*/  SHF.L.U32 R27, R34, 0x1f, RZ ;  /* 0x0000001f221b7819 */ /* 0x000fe200000006ff */
[----:B------:R-:W-:Y:S01]  /*11390*/  BSSY B0, `(.L_x_318) ;  /* 0x0000004000007945 */ /* 0x000fe20003800000 */
[----:B------:R-:W-:Y:S02]  /*113a0*/  SHF.R.S32.HI R23, RZ, 0x1f, R10 ;  /* 0x0000001fff177819 */ /* 0x000fe4000001140a */
[----:B------:R-:W0:Y:S02]  /*113b0*/  SYNCS.PHASECHK.TRANS64.TRYWAIT P0, [R0+URZ+0x22880], R27 ;  /* 0x0228801b000075a7 */ /* 0x000e24000800017f */
[----:B0-----:R-:W-:Y:S05]  /*113c0*/  @!P0 BRA `(.L_x_319) ;  /* 0x0000005000488947 */ /* 0x001fea0003800000 */
.L_x_438:
[----:B------:R-:W-:Y:S05]  /*113d0*/  BSYNC B0 ;  /* 0x0000000000007941 */ /* 0x000fea0003800000 */
.L_x_318:
[----:B------:R-:W2:Y:S01]  /*113e0*/  LDL R12, [R1+0x10] ;  /* 0x00001000010c7983 */ /* 0x000ea20000100800 */
[----:B------:R-:W-:Y:S01]  /*113f0*/  ULDC.64 UR4, c[0x0][0x328] ;  /* 0x0000ca0000047ab9 */ /* 0x000fe20000000a00 */
[----:B------:R-:W-:Y:S01]  /*11400*/  ULDC.64 UR6, c[0x0][0x338] ;  /* 0x0000ce0000067ab9 */ /* 0x000fe20000000a00 */
[----:B------:R-:W-:Y:S01]  /*11410*/  IMAD R4, R23, UR4, RZ ;  /* 0x0000000417047c24 */ /* 0x000fe2000f8e02ff */
[----:B------:R-:W-:Y:S01]  /*11420*/  SHF.R.S32.HI R24, RZ, 0x1f, R9 ;  /* 0x0000001fff187819 */ /* 0x000fe20000011409 */
[C---:B------:R-:W-:Y:S01]  /*11430*/  IMAD.WIDE.U32 R2, R10.reuse, UR4, RZ ;  /* 0x000000040a027c25 */ /* 0x040fe2000f8e00ff */
[----:B-----5:R-:W-:Y:S01]  /*11440*/  SHF.R.S32.HI R25, RZ, 0x1f, R7 ;  /* 0x0000001fff197819 */ /* 0x020fe20000011407 */
[----:B------:R-:W1:Y:S02]  /*11450*/  LDC R11, c[0x0][0x2f4] ;  /* 0x0000bd00ff0b7b82 */ /* 0x000e640000000800 */
[----:B------:R-:W-:Y:S02]  /*11460*/  IMAD R4, R10, UR5, R4 ;  /* 0x000000050a047c24 */ /* 0x000fe4000f8e0204 */
[----:B------:R-:W-:-:S02]  /*11470*/  IMAD R6, R24, UR4, RZ ;  /* 0x0000000418067c24 */ /* 0x000fc4000f8e02ff */
[----:B------:R-:W-:Y:S02]  /*11480*/  IMAD.IADD R3, R3, 0x1, R4 ;  /* 0x0000000103037824 */ /* 0x000fe400078e0204 */
[----:B------:R-:W-:Y:S02]  /*11490*/  IMAD R4, R26, UR6, RZ ;  /* 0x000000061a047c24 */ /* 0x000fe4000f8e02ff */
[----:B------:R-:W-:-:S04]  /*114a0*/  IMAD.WIDE.U32 R2, R8, UR6, R2 ;  /* 0x0000000608027c25 */ /* 0x000fc8000f8e0002 */
[----:B------:R-:W-:Y:S02]  /*114b0*/  IMAD R4, R8, UR7, R4 ;  /* 0x0000000708047c24 */ /* 0x000fe4000f8e0204 */
[----:B------:R-:W-:Y:S02]  /*114c0*/  IMAD R6, R9, UR5, R6 ;  /* 0x0000000509067c24 */ /* 0x000fe4000f8e0206 */
[----:B------:R-:W-:Y:S02]  /*114d0*/  IMAD.IADD R5, R3, 0x1, R4 ;  /* 0x0000000103057824 */ /* 0x000fe400078e0204 */
[----:B------:R-:W-:Y:S02]  /*114e0*/  IMAD.MOV.U32 R4, RZ, RZ, R2 ;  /* 0x000000ffff047224 */ /* 0x000fe400078e0002 */
[----:B------:R-:W-:Y:S01]  /*114f0*/  IMAD.WIDE.U32 R2, R9, UR4, RZ ;  /* 0x0000000409027c25 */ /* 0x000fe2000f8e00ff */
[----:B------:R-:W-:Y:S01]  /*11500*/  ULDC.64 UR4, c[0x0][0x330] ;  /* 0x0000cc0000047ab9 */ /* 0x000fe20000000a00 */
[----:B-1----:R-:W-:-:S02]  /*11510*/  ISETP.GE.AND P2, PT, R29, R11, PT ;  /* 0x0000000b1d00720c */ /* 0x002fc40003f46270 */
[----:B------:R-:W-:Y:S02]  /*11520*/  IMAD.IADD R3, R3, 0x1, R6 ;  /* 0x0000000103037824 */ /* 0x000fe400078e0206 */
[----:B------:R-:W-:Y:S02]  /*11530*/  IMAD R6, R25, UR6, RZ ;  /* 0x0000000619067c24 */ /* 0x000fe4000f8e02ff */
[----:B------:R-:W-:-:S04]  /*11540*/  IMAD.WIDE.U32 R2, R7, UR6, R2 ;  /* 0x0000000607027c25 */ /* 0x000fc8000f8e0002 */
[----:B------:R-:W-:Y:S01]  /*11550*/  IMAD R6, R7, UR7, R6 ;  /* 0x0000000707067c24 */ /* 0x000fe2000f8e0206 */
[----:B------:R-:W-:Y:S01]  /*11560*/  ULDC.64 UR6, c[0x0][0x318] ;  /* 0x0000c60000067ab9 */ /* 0x000fe20000000a00 */
[----:B------:R-:W-:-:S04]  /*11570*/  IMAD.WIDE.U32 R4, R17, UR4, R4 ;  /* 0x0000000411047c25 */ /* 0x000fc8000f8e0004 */
[----:B------:R-:W-:Y:S01]  /*11580*/  IMAD.IADD R3, R3, 0x1, R6 ;  /* 0x0000000103037824 */ /* 0x000fe200078e0206 */
[----:B------:R-:W-:Y:S01]  /*11590*/  IADD3 R20, P0, R4, UR6, RZ ;  /* 0x0000000604147c10 */ /* 0x000fe2000ff1e0ff */
[C---:B------:R-:W-:Y:S02]  /*115a0*/  IMAD R19, R17.reuse, UR5, RZ ;  /* 0x0000000511137c24 */ /* 0x040fe4000f8e02ff */
[----:B------:R-:W-:Y:S01]  /*115b0*/  IMAD.WIDE.U32 R2, R17, UR4, R2 ;  /* 0x0000000411027c25 */ /* 0x000fe2000f8e0002 */
[----:B------:R-:W-:Y:S02]  /*115c0*/  UMOV UR4, 0xffffffff ;  /* 0xffffffff00047882 */ /* 0x000fe40000000000 */
[----:B------:R-:W-:Y:S02]  /*115d0*/  IADD3.X R4, R19, UR7, R5, P0, !PT ;  /* 0x0000000713047c10 */ /* 0x000fe400087fe405 */
[----:B------:R-:W-:-:S04]  /*115e0*/  IADD3 R18, P0, R2, UR6, RZ ;  /* 0x0000000602127c10 */ /* 0x000fc8000ff1e0ff */
[----:B------:R-:W-:Y:S01]  /*115f0*/  IADD3.X R19, R19, UR7, R3, P0, !PT ;  /* 0x0000000713137c10 */ /* 0x000fe200087fe403 */
[----:B--2---:R-:W-:Y:S01]  /*11600*/  IMAD R6, R30, 0x5000, R12 ;  /* 0x000050001e067824 */ /* 0x004fe200078e020c */
[----:B------:R-:W-:Y:S07]  /*11610*/  BRA.DIV UR4, `(.L_x_320) ;  /* 0x0000004e04c87947 */ /* 0x000fee000b800000 */
[----:B------:R-:W1:Y:S01]  /*11620*/  SHFL.IDX PT, R2, R20, RZ, 0x181f ;  /* 0x00181fff14027589 */ /* 0x000e6200000e0000 */
[----:B------:R-:W-:-:S03]  /*11630*/  IADD3 R6, R16, R6, RZ ;  /* 0x0000000610067210 */ /* 0x000fc60007ffe0ff */
[----:B------:R-:W2:Y:S04]  /*11640*/  SHFL.IDX PT, R3, R4, RZ, 0x181f ;  /* 0x00181fff04037589 */ /* 0x000ea800000e0000 */
[----:B------:R-:W3:Y:S04]  /*11650*/  SHFL.IDX PT, R12, R20, 0x1, 0x181f ;  /* 0x00381f00140c7f89 */ /* 0x000ee800000e0000 */
[----:B------:R-:W4:Y:S04]  /*11660*/  SHFL.IDX PT, R33, R4, 0x1, 0x181f ;  /* 0x00381f0004217f89 */ /* 0x000f2800000e0000 */
[----:B------:R-:W5:Y:S04]  /*11670*/  SHFL.IDX PT, R11, R20, 0x2, 0x181f ;  /* 0x00581f00140b7f89 */ /* 0x000f6800000e0000 */
[----:B------:R-:W0:Y:S01]  /*11680*/  SHFL.IDX PT, R5, R4, 0x2, 0x181f ;  /* 0x00581f0004057f89 */ /* 0x000e2200000e0000 */
[----:B-1----:R-:W-:-:S05]  /*11690*/  IADD3 R2, P0, R29, R2, RZ ;  /* 0x000000021d027210 */ /* 0x002fca0007f1e0ff */
[----:B--2---:R-:W-:-:S05]  /*116a0*/  IMAD.X R3, RZ, RZ, R3, P0 ;  /* 0x000000ffff037224 */ /* 0x004fca00000e0603 */
[----:B------:R3:W-:Y:S02]  /*116b0*/  LDGSTS.E.BYPASS.LTC128B.128 [R6+0xa400], desc[UR50][R2.64], !P2 ;  /* 0x0a40000002067fae */ /* 0x0007e4000d101d72 */
[----:B---3--:R-:W-:-:S05]  /*116c0*/  IADD3 R2, P0, R29, R12, RZ ;  /* 0x0000000c1d027210 */ /* 0x008fca0007f1e0ff */
[----:B----4-:R-:W-:Y:S02]  /*116d0*/  IMAD.X R3, RZ, RZ, R33, P0 ;  /* 0x000000ffff037224 */ /* 0x010fe400000e0621 */
[----:B------:R-:W-:Y:S04]  /*116e0*/  SHFL.IDX PT, R33, R4, 0x7, 0x181f ;  /* 0x00f81f0004217f89 */ /* 0x000fe800000e0000 */
[----:B------:R5:W-:Y:S02]  /*116f0*/  LDGSTS.E.BYPASS.LTC128B.128 [R6+0xac00], desc[UR50][R2.64], !P2 ;  /* 0x0ac0000002067fae */ /* 0x000be4000d101d72 */
[----:B-----5:R-:W-:-:S05]  /*11700*/  IADD3 R2, P0, R29, R11, RZ ;  /* 0x0000000b1d027210 */ /* 0x020fca0007f1e0ff */
[----:B0-----:R-:W-:Y:S02]  /*11710*/  IMAD.X R3, RZ, RZ, R5, P0 ;  /* 0x000000ffff037224 */ /* 0x001fe400000e0605 */
[----:B------:R-:W-:Y:S04]  /*11720*/  SHFL.IDX PT, R5, R18, RZ, 0x181f ;  /* 0x00181fff12057589 */ /* 0x000fe800000e0000 */
[----:B------:R0:W-:Y:S04]  /*11730*/  LDGSTS.E.BYPASS.LTC128B.128 [R6+0xb400], desc[UR50][R2.64], !P2 ;  /* 0x0b40000002067fae */ /* 0x0001e8000d101d72 */
[----:B0-----:R-:W0:Y:S04]  /*11740*/  SHFL.IDX PT, R2, R20, 0x3, 0x181f ;  /* 0x00781f0014027f89 */ /* 0x001e2800000e0000 */
[----:B------:R-:W1:Y:S01]  /*11750*/  SHFL.IDX PT, R3, R4, 0x3, 0x181f ;  /* 0x00781f0004037f89 */ /* 0x000e6200000e0000 */
[----:B0-----:R-:W-:-:S05]  /*11760*/  IADD3 R2, P0, R29, R2, RZ ;  /* 0x000000021d027210 */ /* 0x001fca0007f1e0ff */
[----:B-1----:R-:W-:-:S05]  /*11770*/  IMAD.X R3, RZ, RZ, R3, P0 ;  /* 0x000000ffff037224 */ /* 0x002fca00000e0603 */
        /* <DEDUP_REMOVED lines=12> */
[----:B------:R-:W1:Y:S04]  /*11840*/  SHFL.IDX PT, R3, R4, 0x6, 0x181f ;  /* 0x00d81f0004037f89 */ /* 0x000e6800000e0000 */
[----:B------:R-:W2:Y:S04]  /*11850*/  SHFL.IDX PT, R20, R20, 0x7, 0x181f ;  /* 0x00f81f0014147f89 */ /* 0x000ea800000e0000 */
[----:B------:R-:W3:Y:S04]  /*11860*/  SHFL.IDX PT, R4, R19, RZ, 0x181f ;  /* 0x00181fff13047589 */ /* 0x000ee800000e0000 */
[----:B------:R-:W4:Y:S01]  /*11870*/  SHFL.IDX PT, R19, R19, 0x1, 0x181f ;  /* 0x00381f0013137f89 */ /* 0x000f2200000e0000 */
[----:B0-----:R-:W-:-:S05]  /*11880*/  IADD3 R2, P0, R29, R2, RZ ;  /* 0x000000021d027210 */ /* 0x001fca0007f1e0ff */
[----:B-1----:R-:W-:-:S05]  /*11890*/  IMAD.X R3, RZ, RZ, R3, P0 ;  /* 0x000000ffff037224 */ /* 0x002fca00000e0603 */
[----:B------:R2:W-:Y:S02]  /*118a0*/  LDGSTS.E.BYPASS.LTC128B.128 [R6+0xd400], desc[UR50][R2.64], !P2 ;  /* 0x0d40000002067fae */ /* 0x0005e4000d101d72 */
[----:B--2---:R-:W-:-:S05]  /*118b0*/  IADD3 R2, P0, R29, R20, RZ ;  /* 0x000000141d027210 */ /* 0x004fca0007f1e0ff */
[----:B------:R-:W-:-:S05]  /*118c0*/  IMAD.X R3, RZ, RZ, R33, P0 ;  /* 0x000000ffff037224 */ /* 0x000fca00000e0621 */
[----:B------:R0:W-:Y:S02]  /*118d0*/  LDGSTS.E.BYPASS.LTC128B.128 [R6+0xdc00], desc[UR50][R2.64], !P2 ;  /* 0x0dc0000002067fae */ /* 0x0001e4000d101d72 */
[----:B0-----:R-:W-:-:S05]  /*118e0*/  IADD3 R2, P0, R29, R5, RZ ;  /* 0x000000051d027210 */ /* 0x001fca0007f1e0ff */
[----:B---3--:R-:W-:-:S05]  /*118f0*/  IMAD.X R3, RZ, RZ, R4, P0 ;  /* 0x000000ffff037224 */ /* 0x008fca00000e0604 */
[----:B------:R0:W-:Y:S04]  /*11900*/  LDGSTS.E.BYPASS.LTC128B.128 [R6+0xe400], desc[UR50][R2.64], !P2 ;  /* 0x0e40000002067fae */ /* 0x0001e8000d101d72 */
[----:B0---4-:R0:W1:Y:S02]  /*11910*/  SHFL.IDX PT, R2, R18, 0x1, 0x181f ;  /* 0x00381f0012027f89 */ /* 0x01106400000e0000 */
.L_x_460:
[----:B-1----:R-:W-:-:S05]  /*11920*/  IADD3 R2, P0, R29, R2, RZ ;  /* 0x000000021d027210 */ /* 0x002fca0007f1e0ff */
[----:B------:R-:W-:Y:S01]  /*11930*/  IMAD.X R3, RZ, RZ, R19, P0 ;  /* 0x000000ffff037224 */ /* 0x000fe200000e0613 */
[----:B------:R-:W-:-:S04]  /*11940*/  PLOP3.LUT P0, PT, PT, PT, PT, 0x80, 0x0 ;  /* 0x000000000000781c */ /* 0x000fc80003f0f070 */
[----:B------:R-:W-:Y:S01]  /*11950*/  @!PT LDS RZ, [RZ] ;  /* 0x00000000fffff984 */ /* 0x000fe20000000800 */
[----:B------:R-:W-:Y:S01]  /*11960*/  @!PT LDS RZ, [RZ] ;  /* 0x00000000fffff984 */ /* 0x000fe20000000800 */
[----:B------:R-:W-:Y:S01]  /*11970*/  @!PT LDS RZ, [RZ] ;  /* 0x00000000fffff984 */ /* 0x000fe20000000800 */
[----:B------:R1:W-:Y:S01]  /*11980*/  LDGSTS.E.BYPASS.LTC128B.128 [R6+0xec00], desc[UR50][R2.64], !P2 ;  /* 0x0ec0000002067fae */ /* 0x0003e2000d101d72 */
[----:B------:R-:W-:-:S08]  /*11990*/  NOP ;  /* 0x0000000000007918 */ /* 0x000fd00000000000 */
.L_x_321:
        /* <DEDUP_REMOVED lines=11> */
.L_x_322:
[----:B------:R1:W-:Y:S01]  /*11a50*/  SYNCS.ARRIVE.TRANS64.A1T0 RZ, [R0+URZ+0x22870], RZ ;  /* 0x022870ff00ff79a7 */ /* 0x0003e2000810003f */
[----:B------:R-:W-:Y:S05]  /*11a60*/  @!P3 BRA `(.L_x_323) ;  /* 0x000000000004b947 */ /* 0x000fea0003800000 */
[----:B------:R-:W-:Y:S01]  /*11a70*/  BPT.TRAP 0x1 ;  /* 0x000000040000795c */ /* 0x000fe20000300000 */
.L_x_323:
[----:B------:R-:W2:Y:S01]  /*11a80*/  SYNCS.PHASECHK.TRANS64.TRYWAIT P0, [R0+URZ+0x22840], R27 ;  /* 0x0228401b000075a7 */ /* 0x000ea2000800017f */
[----:B------:R-:W-:Y:S04]  /*11a90*/  BSSY B0, `(.L_x_324) ;  /* 0x0000002000007945 */ /* 0x000fe80003800000 */
[----:B--2---:R-:W-:Y:S05]  /*11aa0*/  @!P0 BRA `(.L_x_325) ;  /* 0x00000054005c8947 */ /* 0x004fea0003800000 */
.L_x_461:
[----:B------:R-:W-:Y:S05]  /*11ab0*/  BSYNC B0 ;  /* 0x0000000000007941 */ /* 0x000fea0003800000 */
.L_x_324:
[----:B------:R-:W-:Y:S01]  /*11ac0*/  ULDC.64 UR4, c[0x0][0x300] ;  /* 0x0000c00000047ab9 */ /* 0x000fe20000000a00 */
[----:B------:R-:W-:Y:S01]  /*11ad0*/  ULDC.64 UR6, c[0x0][0x310] ;  /* 0x0000c40000067ab9 */ /* 0x000fe20000000a00 */
[----:B------:R-:W-:Y:S01]  /*11ae0*/  IMAD R4, R23, UR4, RZ ;  /* 0x0000000417047c24 */ /* 0x000fe2000f8e02ff */
[----:B------:R-:W3:Y:S01]  /*11af0*/  LDC R11, c[0x0][0x2f4] ;  /* 0x0000bd00ff0b7b82 */ /* 0x000ee20000000800 */
[----:B------:R-:W-:-:S04]  /*11b00*/  IMAD.WIDE.U32 R2, R10, UR4, RZ ;  /* 0x000000040a027c25 */ /* 0x000fc8000f8e00ff */
[----:B------:R-:W-:Y:S02]  /*11b10*/  IMAD R4, R10, UR5, R4 ;  /* 0x000000050a047c24 */ /* 0x000fe4000f8e0204 */
[----:B------:R-:W-:Y:S02]  /*11b20*/  IMAD R26, R26, UR6, RZ ;  /* 0x000000061a1a7c24 */ /* 0x000fe4000f8e02ff */
[----:B------:R-:W-:Y:S02]  /*11b30*/  IMAD.IADD R3, R3, 0x1, R4 ;  /* 0x0000000103037824 */ /* 0x000fe400078e0204 */
[C---:B------:R-:W-:Y:S02]  /*11b40*/  IMAD R26, R8.reuse, UR7, R26 ;  /* 0x00000007081a7c24 */ /* 0x040fe4000f8e021a */
[----:B------:R-:W-:-:S04]  /*11b50*/  IMAD.WIDE.U32 R2, R8, UR6, R2 ;  /* 0x0000000608027c25 */ /* 0x000fc8000f8e0002 */
[----:B------:R-:W-:Y:S01]  /*11b60*/  IMAD R8, R24, UR4, RZ ;  /* 0x0000000418087c24 */ /* 0x000fe2000f8e02ff */
[----:B------:R-:W-:Y:S01]  /*11b70*/  IADD3 R5, R3, R26, RZ ;  /* 0x0000001a03057210 */ /* 0x000fe20007ffe0ff */
[----:B------:R-:W-:Y:S02]  /*11b80*/  IMAD.MOV.U32 R4, RZ, RZ, R2 ;  /* 0x000000ffff047224 */ /* 0x000fe400078e0002 */
[C---:B------:R-:W-:Y:S02]  /*11b90*/  IMAD R8, R9.reuse, UR5, R8 ;  /* 0x0000000509087c24 */ /* 0x040fe4000f8e0208 */
[----:B------:R-:W-:Y:S01]  /*11ba0*/  IMAD.WIDE.U32 R2, R9, UR4, RZ ;  /* 0x0000000409027c25 */ /* 0x000fe2000f8e00ff */
[----:B------:R-:W-:Y:S01]  /*11bb0*/  ULDC.64 UR4, c[0x0][0x308] ;  /* 0x0000c20000047ab9 */ /* 0x000fe20000000a00 */
[----:B---3--:R-:W-:Y:S02]  /*11bc0*/  ISETP.GE.AND P2, PT, R29, R11, PT ;  /* 0x0000000b1d00720c */ /* 0x008fe40003f46270 */
[----:B------:R-:W-:-:S02]  /*11bd0*/  IMAD.IADD R3, R3, 0x1, R8 ;  /* 0x0000000103037824 */ /* 0x000fc400078e0208 */
        /* <DEDUP_REMOVED lines=13> */
[----:B------:R-:W-:Y:S08]  /*11cb0*/  BRA.DIV UR4, `(.L_x_326) ;  /* 0x0000005204ec7947 */ /* 0x000ff0000b800000 */
[----:B------:R-:W3:Y:S04]  /*11cc0*/  SHFL.IDX PT, R2, R9, RZ, 0x181f ;  /* 0x00181fff09027589 */ /* 0x000ee800000e0000 */
[----:B------:R-:W4:Y:S04]  /*11cd0*/  SHFL.IDX PT, R3, R4, RZ, 0x181f ;  /* 0x00181fff04037589 */ /* 0x000f2800000e0000 */
[----:B------:R-:W5:Y:S04]  /*11ce0*/  SHFL.IDX PT, R12, R9, 0x1, 0x181f ;  /* 0x00381f00090c7f89 */ /* 0x000f6800000e0000 */
[----:B------:R-:W0:Y:S04]  /*11cf0*/  SHFL.IDX PT, R10, R4, 0x1, 0x181f ;  /* 0x00381f00040a7f89 */ /* 0x000e2800000e0000 */
[----:B------:R-:W1:Y:S04]  /*11d00*/  SHFL.IDX PT, R11, R9, 0x2, 0x181f ;  /* 0x00581f00090b7f89 */ /* 0x000e6800000e0000 */
[----:B------:R-:W2:Y:S01]  /*11d10*/  SHFL.IDX PT, R5, R4, 0x2, 0x181f ;  /* 0x00581f0004057f89 */ /* 0x000ea200000e0000 */
[----:B---3--:R-:W-:-:S03]  /*11d20*/  IADD3 R2, P0, R29, R2, RZ ;  /* 0x000000021d027210 */ /* 0x008fc60007f1e0ff */
[----:B------:R-:W-:Y:S02]  /*11d30*/  SHFL.IDX PT, R14, R7, 0x1, 0x181f ;  /* 0x00381f00070e7f89 */ /* 0x000fe400000e0000 */
[----:B----4-:R-:W-:-:S05]  /*11d40*/  IMAD.X R3, RZ, RZ, R3, P0 ;  /* 0x000000ffff037224 */ /* 0x010fca00000e0603 */
[----:B------:R5:W-:Y:S02]  /*11d50*/  LDGSTS.E.BYPASS.LTC128B.128 [R6+0x18400], desc[UR50][R2.64], !P2 ;  /* 0x1840000002067fae */ /* 0x000be4000d101d72 */
[----:B-----5:R-:W-:-:S05]  /*11d60*/  IADD3 R2, P0, R29, R12, RZ ;  /* 0x0000000c1d027210 */ /* 0x020fca0007f1e0ff */
[----:B0-----:R-:W-:Y:S02]  /*11d70*/  IMAD.X R3, RZ, RZ, R10, P0 ;  /* 0x000000ffff037224 */ /* 0x001fe400000e060a */
[----:B------:R-:W-:Y:S04]  /*11d80*/  SHFL.IDX PT, R10, R4, 0x7, 0x181f ;  /* 0x00f81f00040a7f89 */ /* 0x000fe800000e0000 */
[----:B------:R1:W-:Y:S02]  /*11d90*/  LDGSTS.E.BYPASS.LTC128B.128 [R6+0x18c00], desc[UR50][R2.64], !P2 ;  /* 0x18c0000002067fae */ /* 0x0003e4000d101d72 */
[----:B-1----:R-:W-:-:S05]  /*11da0*/  IADD3 R2, P0, R29, R11, RZ ;  /* 0x0000000b1d027210 */ /* 0x002fca0007f1e0ff */
[----:B--2---:R-:W-:Y:S02]  /*11db0*/  IMAD.X R3, RZ, RZ, R5, P0 ;  /* 0x000000ffff037224 */ /* 0x004fe400000e0605 */
        /* <DEDUP_REMOVED lines=28> */
[----:B0-----:R-:W-:-:S04]  /*11f80*/  IADD3 R2, P0, R29, R5, RZ ;  /* 0x000000051d027210 */ /* 0x001fc80007f1e0ff */
[----:B---3--:R-:W-:-:S05]  /*11f90*/  IADD3.X R3, RZ, R4, RZ, P0, !PT ;  /* 0x00000004ff037210 */ /* 0x008fca00007fe4ff */
[----:B----4-:R0:W-:Y:S04]  /*11fa0*/  LDGSTS.E.BYPASS.LTC128B.128 [R6+0x1c400], desc[UR50][R2.64], !P2 ;  /* 0x1c40000002067fae */ /* 0x0101e8000d101d72 */
.L_x_483:
[----:B0-----:R-:W-:-:S05]  /*11fb0*/  IADD3 R2, P0, R29, R14, RZ ;  /* 0x0000000e1d027210 */ /* 0x001fca0007f1e0ff */
[----:B------:R-:W-:Y:S01]  /*11fc0*/  IMAD.X R3, RZ, RZ, R8, P0 ;  /* 0x000000ffff037224 */ /* 0x000fe200000e0608 */
[----:B------:R-:W-:-:S04]  /*11fd0*/  PLOP3.LUT P0, PT, PT, PT, PT, 0x80, 0x0 ;  /* 0x000000000000781c */ /* 0x000fc80003f0f070 */
[----:B------:R-:W-:Y:S01]  /*11fe0*/  @!PT LDS RZ, [RZ] ;  /* 0x00000000fffff984 */ /* 0x000fe20000000800 */
[----:B------:R-:W-:Y:S01]  /*11ff0*/  @!PT LDS RZ, [RZ] ;  /* 0x00000000fffff984 */ /* 0x000fe20000000800 */
[----:B------:R-:W-:Y:S01]  /*12000*/  @!PT LDS RZ, [RZ] ;  /* 0x00000000fffff984 */ /* 0x000fe20000000800 */
[----:B------:R0:W-:Y:S01]  /*12010*/  LDGSTS.E.BYPASS.LTC128B.128 [R6+0x1cc00], desc[UR50][R2.64], !P2 ;  /* 0x1cc0000002067fae */ /* 0x0001e2000d101d72 */
[----:B------:R-:W-:-:S08]  /*12020*/  NOP ;  /* 0x0000000000007918 */ /* 0x000fd00000000000 */
.L_x_327:
[----:B------:R-:W-:Y:S02]  /*12030*/  PLOP3.LUT P2, PT, P2, P0, PT, 0xa2, 0x0 ;  /* 0x000000000000781c */ /* 0x000fe40001741472 */
[----:B------:R-:W-:-:S08]  /*12040*/  @P0 R2UR P2, UR4, R0 ;  /* 0x00000000000402ca */ /* 0x000fd00000040000 */
[----:B------:R-:W-:-:S05]  /*12050*/  @P0 PLOP3.LUT P0, PT, P2, PT, PT, 0x80, 0x0 ;  /* 0x000000000000081c */ /* 0x000fca000170f070 */
[----:B------:R-:W-:Y:S01]  /*12060*/  @!P2 SYNCS.ARRIVE.TRANS64.RED.A0T1 RZ, [UR4+0x22830], RZ ;  /* 0x022830ffffffa9a7 */ /* 0x000fe20008200404 */
[----:B------:R-:W-:Y:S07]  /*12070*/  @!P2 ARRIVES.LDGSTSBAR.64.TRANSCNT [UR4+0x22830] ;  /* 0x02283000ff00a9b0 */ /* 0x000fee0008000a84 */
[----:B------:R-:W-:Y:S05]  /*12080*/  @P0 BRA.U.ANY `(.L_x_327) ;  /* 0xfffffffd00e80947 */ /* 0x000fea000393ffff */
[----:B------:R-:W-:Y:S01]  /*12090*/  NOP ;  /* 0x0000000000007918 */ /* 0x000fe20000000000 */
[----:B0-----:R-:W-:-:S05]  /*120a0*/  IMAD.U32 R2, RZ, RZ, UR44 ;  /* 0x0000002cff027e24 */ /* 0x001fca000f8e00ff */
[----:B------:R-:W-:-:S13]  /*120b0*/  ISETP.NE.AND P3, PT, R2, 0x3, PT ;  /* 0x000000030200780c */ /* 0x000fda0003f65270 */
[----:B------:R-:W-:Y:S05]  /*120c0*/  @!P3 BRA `(.L_x_328) ;  /* 0x000000000004b947 */ /* 0x000fea0003800000 */
[----:B------:R-:W-:Y:S01]  /*120d0*/  BPT.TRAP 0x1 ;  /* 0x000000040000795c */ /* 0x000fe20000300000 */
.L_x_328:
[----:B------:R0:W-:Y:S02]  /*120e0*/  SYNCS.ARRIVE.TRANS64.A1T0 RZ, [R0+URZ+0x22830], RZ ;  /* 0x022830ff00ff79a7 */ /* 0x0001e4000810003f */
[----:B0-----:R-:W-:-:S05]  /*120f0*/  IMAD.U32 R0, RZ, RZ, UR45 ;  /* 0x0000002dff007e24 */ /* 0x001fca000f8e00ff */
[----:B------:R-:W-:-:S13]  /*12100*/  ISETP.NE.AND P0, PT, R0, 0x3, PT ;  /* 0x000000030000780c */ /* 0x000fda0003f05270 */
[----:B------:R-:W-:Y:S05]  /*12110*/  @!P0 BRA `(.L_x_329) ;  /* 0x0000000000048947 */ /* 0x000fea0003800000 */
[----:B------:R-:W-:Y:S01]  /*12120*/  BPT.TRAP 0x1 ;  /* 0x000000040000795c */ /* 0x000fe20000300000 */
.L_x_329:
[----:B------:R-:W-:Y:S01]  /*12130*/  LOP3.LUT R3, R22, 0x1, RZ, 0x3c, !PT ;  /* 0x0000000116037812 */ /* 0x000fe200078e3cff */
[----:B------:R-:W-:Y:S01]  /*12140*/  IMAD R18, R21, 0x8, R16 ;  /* 0x0000000815127824 */ /* 0x000fe200078e0210 */
[----:B------:R-:W-:Y:S02]  /*12150*/  BSSY B0, `(.L_x_330) ;  /* 0x0000004000007945 */ /* 0x000fe40003800000 */
[----:B------:R-:W-:-:S04]  /*12160*/  SHF.L.U32 R3, R3, 0x1f, RZ ;  /* 0x0000001f03037819 */ /* 0x000fc800000006ff */
[----:B------:R-:W0:Y:S02]  /*12170*/  SYNCS.PHASECHK.TRANS64.TRYWAIT P2, [R18+URZ+0x22870], R3 ;  /* 0x02287003120075a7 */ /* 0x000e24000804017f */
[----:B0-----:R-:W-:Y:S05]  /*12180*/  @!P2 BRA `(.L_x_331) ;  /* 0x000000580068a947 */ /* 0x001fea0003800000 */
.L_x_484:
[----:B------:R-:W-:Y:S05]  /*12190*/  BSYNC B0 ;  /* 0x0000000000007941 */ /* 0x000fea0003800000 */
.L_x_330:
[----:B------:R-:W-:-:S05]  /*121a0*/  IMAD.U32 R0, RZ, RZ, UR44 ;  /* 0x0000002cff007e24 */ /* 0x000fca000f8e00ff */
[----:B------:R-:W-:-:S13]  /*121b0*/  ISETP.NE.AND P2, PT, R0, 0x3, PT ;  /* 0x000000030000780c */ /* 0x000fda0003f45270 */
[----:B------:R-:W-:Y:S05]  /*121c0*/  @!P2 BRA `(.L_x_332) ;  /* 0x000000000004a947 */ /* 0x000fea0003800000 */
[----:B------:R-:W-:Y:S01]  /*121d0*/  BPT.TRAP 0x1 ;  /* 0x000000040000795c */ /* 0x000fe20000300000 */
.L_x_332:
[----:B0-----:R-:W-:Y:S01]  /*121e0*/  SHF.L.U32 R3, R22, 0x1f, RZ ;  /* 0x0000001f16037819 */ /* 0x001fe200000006ff */
[----:B------:R-:W-:-:S03]  /*121f0*/  IMAD R2, R21, 0x5000, RZ ;  /* 0x0000500015027824 */ /* 0x000fc600078e02ff */
[----:B------:R-:W0:Y:S02]  /*12200*/  SYNCS.PHASECHK.TRANS64.TRYWAIT P2, [R18+URZ+0x22860], R3 ;  /* 0x02286003120075a7 */ /* 0x000e24000804017f */
[----:B0-----:R-:W-:Y:S05]  /*12210*/  @!P2 BRA `(.L_x_333) ;  /* 0x000000580058a947 */ /* 0x001fea0003800000 */
.L_x_485:
[----:B------:R-:W0:Y:S04]  /*12220*/  LDL R4, [R1+0x18] ;  /* 0x0000180001047983 */ /* 0x000e280000100800 */
[----:B------:R-:W2:Y:S04]  /*12230*/  LDL R0, [R1+0x1c] ;  /* 0x00001c0001007983 */ /* 0x000ea80000100800 */
[----:B------:R-:W3:Y:S01]  /*12240*/  LDL R12, [R1+0x14] ;  /* 0x00001400010c7983 */ /* 0x000ee20000100800 */
[----:B------:R-:W-:Y:S05]  /*12250*/  WARPSYNC.ALL ;  /* 0x0000000000007948 */ /* 0x000fea0003800000 */
[----:B------:R-:W-:-:S05]  /*12260*/  IMAD.U32 R19, RZ, RZ, UR44 ;  /* 0x0000002cff137e24 */ /* 0x000fca000f8e00ff */
[----:B------:R-:W-:Y:S02]  /*12270*/  ISETP.NE.AND P2, PT, R19, 0x3, PT ;  /* 0x000000031300780c */ /* 0x000fe40003f45270 */
[----:B0-----:R-:W-:-:S05]  /*12280*/  LOP3.LUT R3, R2, R4, RZ, 0xfc, !PT ;  /* 0x0000000402037212 */ /* 0x001fca00078efcff */
[C---:B------:R-:W-:Y:S01]  /*12290*/  IMAD.IADD R3, R16.reuse, 0x1, R3 ;  /* 0x0000000110037824 */ /* 0x040fe200078e0203 */
[----:B---3--:R-:W-:-:S03]  /*122a0*/  IADD3 R2, R16, R2, R12 ;  /* 0x0000000210027210 */ /* 0x008fc60007ffe00c */
[----:B--2---:R-:W-:Y:S01]  /*122b0*/  IMAD.IADD R0, R0, 0x1, R3 ;  /* 0x0000000100007824 */ /* 0x004fe200078e0203 */
[----:B------:R-:W0:Y:S02]  /*122c0*/  LDSM.16.MT88.4 R4, [R3+0xa400] ;  /* 0x00a400000304783b */ /* 0x000e240000004200 */
[C-C-:B0-----:R-:W-:Y:S02]  /*122d0*/  PRMT R8, R4.reuse, 0x6420, R5.reuse ;  /* 0x0000642004087816 */ /* 0x141fe40000000005 */
[----:B------:R-:W-:Y:S02]  /*122e0*/  PRMT R9, R4, 0x7531, R5 ;  /* 0x0000753104097816 */ /* 0x000fe40000000005 */
[C-C-:B------:R-:W-:Y:S02]  /*122f0*/  PRMT R10, R6.reuse, 0x6420, R7.reuse ;  /* 0x00006420060a7816 */ /* 0x140fe40000000007 */
[----:B------:R-:W-:Y:S02]  /*12300*/  PRMT R11, R6, 0x7531, R7 ;  /* 0x00007531060b7816 */ /* 0x000fe40000000007 */
[----:B------:R-:W0:Y:S04]  /*12310*/  LDSM.16.MT88.4 R4, [R0+0xa400] ;  /* 0x00a400000004783b */ /* 0x000e280000004200 */
[----:B------:R-:W-:Y:S01]  /*12320*/  STSM.16.M88.4 [R2+0x400], R8 ;  /* 0x0004000802007844 */ /* 0x000fe20000000200 */
[----:B0-----:R-:W-:-:S02]  /*12330*/  PRMT R12, R4, 0x6420, R5 ;  /* 0x00006420040c7816 */ /* 0x001fc40000000005 */
[----:B------:R-:W-:Y:S02]  /*12340*/  PRMT R13, R4, 0x7531, R5 ;  /* 0x00007531040d7816 */ /* 0x000fe40000000005 */
[C-C-:B------:R-:W-:Y:S02]  /*12350*/  PRMT R14, R6.reuse, 0x6420, R7.reuse ;  /* 0x00006420060e7816 */ /* 0x140fe40000000007 */
[----:B------:R-:W-:-:S05]  /*12360*/  PRMT R15, R6, 0x7531, R7 ;  /* 0x00007531060f7816 */ /* 0x000fca0000000007 */
[----:B------:R-:W-:Y:S04]  /*12370*/  STSM.16.M88.4 [R2+0xc00], R12 ;  /* 0x000c000c02007844 */ /* 0x000fe80000000200 */
[----:B------:R-:W0:Y:S02]  /*12380*/  LDSM.16.MT88.4 R8, [R3+0xb400] ;  /* 0x00b400000308783b */ /* 0x000e240000004200 */
[C-C-:B0-----:R-:W-:Y:S02]  /*12390*/  PRMT R4, R8.reuse, 0x6420, R9.reuse ;  /* 0x0000642008047816 */ /* 0x141fe40000000009 */
[----:B------:R-:W-:Y:S02]  /*123a0*/  PRMT R5, R8, 0x7531, R9 ;  /* 0x0000753108057816 */ /* 0x000fe40000000009 */
[----:B------:R-:W-:-:S02]  /*123b0*/  PRMT R6, R10, 0x6420, R11 ;  /* 0x000064200a067816 */ /* 0x000fc4000000000b */
[----:B------:R-:W-:Y:S02]  /*123c0*/  PRMT R7, R10, 0x7531, R11 ;  /* 0x000075310a077816 */ /* 0x000fe4000000000b */
[----:B------:R-:W0:Y:S04]  /*123d0*/  LDSM.16.MT88.4 R8, [R0+0xb400] ;  /* 0x00b400000008783b */ /* 0x000e280000004200 */
[----:B------:R-:W-:Y:S01]  /*123e0*/  STSM.16.M88.4 [R2+0x1400], R4 ;  /* 0x0014000402007844 */ /* 0x000fe20000000200 */
[C-C-:B0-----:R-:W-:Y:S02]  /*123f0*/  PRMT R20, R8.reuse, 0x6420, R9.reuse ;  /* 0x0000642008147816 */ /* 0x141fe40000000009 */
[----:B------:R-:W-:Y:S02]  /*12400*/  PRMT R21, R8, 0x7531, R9 ;  /* 0x0000753108157816 */ /* 0x000fe40000000009 */
[----:B------:R-:W-:-:S02]  /*12410*/  PRMT R22, R10, 0x6420, R11 ;  /* 0x000064200a167816 */ /* 0x000fc4000000000b */
        /* <DEDUP_REMOVED lines=20> */
[----:B------:R0:W-:Y:S02]  /*12560*/  STSM.16.M88.4 [R2+0x3400], R4 ;  /* 0x0034000402007844 */ /* 0x0001e40000000200 */
[C-C-:B0-----:R-:W-:Y:S02]  /*12570*/  PRMT R4, R8.reuse, 0x6420, R9.reuse ;  /* 0x0000642008047816 */ /* 0x141fe40000000009 */
[----:B------:R-:W-:-:S02]  /*12580*/  PRMT R5, R8, 0x7531, R9 ;  /* 0x0000753108057816 */ /* 0x000fc40000000009 */
[C-C-:B------:R-:W-:Y:S02]  /*12590*/  PRMT R6, R10.reuse, 0x6420, R11.reuse ;  /* 0x000064200a067816 */ /* 0x140fe4000000000b */
[----:B------:R-:W-:-:S05]  /*125a0*/  PRMT R7, R10, 0x7531, R11 ;  /* 0x000075310a077816 */ /* 0x000fca000000000b */
[----:B------:R-:W-:Y:S04]  /*125b0*/  STSM.16.M88.4 [R2+0x3c00], R4 ;  /* 0x003c000402007844 */ /* 0x000fe80000000200 */
[----:B------:R-:W0:Y:S04]  /*125c0*/  LDSM.16.MT88.4 R8, [R3+0xe400] ;  /* 0x00e400000308783b */ /* 0x000e280000004200 */
        /* <DEDUP_REMOVED lines=19> */
.L_x_334:
[----:B-1----:R1:W-:Y:S01]  /*12700*/  SYNCS.ARRIVE.TRANS64.A1T0 RZ, [R18+URZ+0x22850], RZ ;  /* 0x022850ff12ff79a7 */ /* 0x0023e2000810003f */
[----:B------:R-:W-:Y:S06]  /*12710*/  BAR.SYNC.DEFER_BLOCKING 0x2, 0x80 ;  /* 0x0082000000007b1d */ /* 0x000fec0000010000 */
[----:B------:R-:W-:Y:S05]  /*12720*/  @!P0 BRA `(.L_x_335) ;  /* 0x0000000000048947 */ /* 0x000fea0003800000 */
[----:B------:R-:W-:Y:S01]  /*12730*/  BPT.TRAP 0x1 ;  /* 0x000000040000795c */ /* 0x000fe20000300000 */
.L_x_335:
[----:B------:R-:W2:Y:S01]  /*12740*/  LDL R0, [R1+0xc] ;  /* 0x00000c0001007983 */ /* 0x000ea20000100800 */
[----:B-1----:R-:W-:Y:S02]  /*12750*/  VIADD R18, R18, 0x22880 ;  /* 0x0002288012127836 */ /* 0x002fe40000000000 */
[----:B------:R-:W-:Y:S02]  /*12760*/  IMAD.MOV.U32 R22, RZ, RZ, R34 ;  /* 0x000000ffff167224 */ /* 0x000fe400078e0022 */
[----:B------:R-:W-:Y:S01]  /*12770*/  IMAD.MOV.U32 R21, RZ, RZ, R30 ;  /* 0x000000ffff157224 */ /* 0x000fe200078e001e */
[----:B--2---:R-:W-:-:S04]  /*12780*/  PRMT R18, R0, 0x654, R18 ;  /* 0x0000065400127816 */ /* 0x004fc80000000012 */
[----:B------:R1:W-:Y:S01]  /*12790*/  SYNCS.ARRIVE.TRANS64.RED.A1T0 RZ, [R18+URZ], RZ ;  /* 0x000000ff12ff79a7 */ /* 0x0003e2000810043f */
[----:B------:R-:W-:Y:S05]  /*127a0*/  @P1 BRA `(.L_x_336) ;  /* 0xffffffe400f01947 */ /* 0x000fea000383ffff */
.L_x_316:
[----:B------:R-:W0:Y:S01]  /*127b0*/  S2R R0, SR_TID.X ;  /* 0x0000000000007919 */ /* 0x000e220000002100 */
[----:B------:R-:W-:Y:S01]  /*127c0*/  BSSY B0, `(.L_x_337) ;  /* 0x0000013000007945 */ /* 0x000fe20003800000 */
[----:B0-----:R-:W-:Y:S02]  /*127d0*/  LOP3.LUT R2, R0, 0x7f, RZ, 0xc0, !PT ;  /* 0x0000007f00027812 */ /* 0x001fe400078ec0ff */
[----:B------:R-:W-:Y:S02]  /*127e0*/  MOV R0, UR45 ;  /* 0x0000002d00007c02 */ /* 0x000fe40008000f00 */
[----:B------:R-:W-:Y:S02]  /*127f0*/  ISETP.NE.AND P1, PT, R2, RZ, PT ;  /* 0x000000ff0200720c */ /* 0x000fe40003f25270 */
[----:B------:R-:W-:-:S11]  /*12800*/  ISETP.NE.AND P0, PT, R0, 0x3, PT ;  /* 0x000000030000780c */ /* 0x000fd60003f05270 */
[----:B------:R-:W-:Y:S05]  /*12810*/  @P1 BRA `(.L_x_338) ;  /* 0x0000000000341947 */ /* 0x000fea0003800000 */
[----:B------:R-:W0:Y:S01]  /*12820*/  S2R R5, SR_LANEID ;  /* 0x0000000000057919 */ /* 0x000e220000000000 */
[----:B------:R-:W-:Y:S01]  /*12830*/  VOTEU.ANY UR4, UPT, PT ;  /* 0x0000000000047886 */ /* 0x000fe200038e0100 */
[----:B------:R-:W2:Y:S01]  /*12840*/  LDC.64 R2, c[0x0][0xc60] ;  /* 0x00031800ff027b82 */ /* 0x000ea20000000a00 */
[----:B------:R-:W0:Y:S02]  /*12850*/  FLO.U32 R0, UR4 ;  /* 0x0000000400007d00 */ /* 0x000e2400080e0000 */
[----:B0-----:R-:W-:-:S06]  /*12860*/  ISETP.EQ.U32.AND P1, PT, R0, R5, PT ;  /* 0x000000050000720c */ /* 0x001fcc0003f22070 */
[----:B------:R-:W2:Y:S07]  /*12870*/  POPC R5, UR4 ;  /* 0x0000000400057d09 */ /* 0x000eae0008000000 */
[----:B--2---:R-:W2:Y:S01]  /*12880*/  @P1 ATOMG.E.ADD.STRONG.GPU PT, R3, desc[UR50][R2.64], R5 ;  /* 0x00000005020319a8 */ /* 0x004ea200081ee1f2 */
[----:B------:R-:W0:Y:S02]  /*12890*/  S2R R4, SR_LTMASK ;  /* 0x0000000000047919 */ /* 0x000e240000003900 */
[----:B0-----:R-:W-:-:S04]  /*128a0*/  LOP3.LUT R4, R4, UR4, RZ, 0xc0, !PT ;  /* 0x0000000404047c12 */ /* 0x001fc8000f8ec0ff */
[----:B------:R-:W0:Y:S01]  /*128b0*/  POPC R7, R4 ;  /* 0x0000000400077309 */ /* 0x000e220000000000 */
[----:B--2---:R-:W0:Y:S02]  /*128c0*/  SHFL.IDX PT, R0, R3, R0, 0x1f ;  /* 0x00001f0003007589 */ /* 0x004e2400000e0000 */
[----:B0-----:R-:W-:-:S05]  /*128d0*/  IADD3 R0, R0, UR46, R7 ;  /* 0x0000002e00007c10 */ /* 0x001fca000fffe007 */
[----:B------:R0:W-:Y:S02]  /*128e0*/  STL [R1], R0 ;  /* 0x0000000001007387 */ /* 0x0001e40000100800 */
.L_x_338:
[----:B------:R-:W-:Y:S05]  /*128f0*/  BSYNC B0 ;  /* 0x0000000000007941 */ /* 0x000fea0003800000 */
.L_x_337:
[----:B------:R-:W-:Y:S05]  /*12900*/  @!P0 BRA `(.L_x_339) ;  /* 0x0000000000048947 */ /* 0x000fea0003800000 */
[----:B------:R-:W-:Y:S01]  /*12910*/  BPT.TRAP 0x1 ;  /* 0x000000040000795c */ /* 0x000fe20000300000 */
.L_x_339:
[----:B0-----:R-:W-:Y:S01]  /*12920*/  LOP3.LUT R0, R34, 0x1, RZ, 0x3c, !PT ;  /* 0x0000000122007812 */ /* 0x001fe200078e3cff */
[----:B------:R-:W-:Y:S01]  /*12930*/  IMAD R17, R30, 0x8, R16 ;  /* 0x000000081e117824 */ /* 0x000fe200078e0210 */
[----:B------:R-:W-:Y:S02]  /*12940*/  BSSY B0, `(.L_x_340) ;  /* 0x0000004000007945 */ /* 0x000fe40003800000 */
[----:B------:R-:W-:-:S04]  /*12950*/  SHF.L.U32 R0, R0, 0x1f, RZ ;  /* 0x0000001f00007819 */ /* 0x000fc800000006ff */
[----:B------:R-:W0:Y:S02]  /*12960*/  SYNCS.PHASECHK.TRANS64.TRYWAIT P1, [R17+URZ+0x22870], R0 ;  /* 0x02287000110075a7 */ /* 0x000e24000802017f */
[----:B0-----:R-:W-:Y:S05]  /*12970*/  @!P1 BRA `(.L_x_341) ;  /* 0x0000005000949947 */ /* 0x001fea0003800000 */
.L_x_486:
[----:B------:R-:W-:Y:S05]  /*12980*/  BSYNC B0 ;  /* 0x0000000000007941 */ /* 0x000fea0003800000 */
.L_x_340:
[----:B------:R-:W-:-:S05]  /*12990*/  IMAD.U32 R2, RZ, RZ, UR44 ;  /* 0x0000002cff027e24 */ /* 0x000fca000f8e00ff */
[----:B------:R-:W-:-:S13]  /*129a0*/  ISETP.NE.AND P1, PT, R2, 0x3, PT ;  /* 0x000000030200780c */ /* 0x000fda0003f25270 */
[----:B------:R-:W-:Y:S05]  /*129b0*/  @!P1 BRA `(.L_x_342) ;  /* 0x0000000000049947 */ /* 0x000fea0003800000 */
[----:B------:R-:W-:Y:S01]  /*129c0*/  BPT.TRAP 0x1 ;  /* 0x000000040000795c */ /* 0x000fe20000300000 */
.L_x_342:
[----:B0-----:R-:W-:Y:S01]  /*129d0*/  SHF.L.U32 R0, R34, 0x1f, RZ ;  /* 0x0000001f22007819 */ /* 0x001fe200000006ff */
[----:B------:R-:W-:-:S03]  /*129e0*/  IMAD R19, R30, 0x5000, RZ ;  /* 0x000050001e137824 */ /* 0x000fc600078e02ff */
[----:B------:R-:W0:Y:S02]  /*129f0*/  SYNCS.PHASECHK.TRANS64.TRYWAIT P1, [R17+URZ+0x22860], R0 ;  /* 0x02286000110075a7 */ /* 0x000e24000802017f */
[----:B0-----:R-:W-:Y:S05]  /*12a00*/  @!P1 BRA `(.L_x_343) ;  /* 0x0000005000849947 */ /* 0x001fea0003800000 */
.L_x_487:
[----:B------:R-:W2:Y:S04]  /*12a10*/  LDL R2, [R1+0x18] ;  /* 0x0000180001027983 */ /* 0x000ea80000100800 */
[----:B------:R-:W3:Y:S04]  /*12a20*/  LDL R4, [R1+0x1c] ;  /* 0x00001c0001047983 */ /* 0x000ee80000100800 */
[----:B-1----:R-:W0:Y:S01]  /*12a30*/  LDL R18, [R1+0x14] ;  /* 0x0000140001127983 */ /* 0x002e220000100800 */
[----:B------:R-:W-:Y:S05]  /*12a40*/  WARPSYNC.ALL ;  /* 0x0000000000007948 */ /* 0x000fea0003800000 */
[----:B--2---:R-:W-:-:S05]  /*12a50*/  LOP3.LUT R3, R19, R2, RZ, 0xfc, !PT ;  /* 0x0000000213037212 */ /* 0x004fca00078efcff */
[C---:B------:R-:W-:Y:S01]  /*12a60*/  IMAD.IADD R2, R16.reuse, 0x1, R3 ;  /* 0x0000000110027824 */ /* 0x040fe200078e0203 */
[----:B0-----:R-:W-:-:S03]  /*12a70*/  IADD3 R0, R16, R19, R18 ;  /* 0x0000001310007210 */ /* 0x001fc60007ffe012 */
[----:B---3--:R-:W-:Y:S01]  /*12a80*/  IMAD.IADD R3, R4, 0x1, R2 ;  /* 0x0000000104037824 */ /* 0x008fe200078e0202 */
[----:B------:R-:W0:Y:S01]  /*12a90*/  LDSM.16.MT88.4 R8, [R2+0xa400] ;  /* 0x00a400000208783b */ /* 0x000e220000004200 */
[----:B------:R-:W-:-:S03]  /*12aa0*/  IMAD.U32 R18, RZ, RZ, UR44 ;  /* 0x0000002cff127e24 */ /* 0x000fc6000f8e00ff */
[----:B------:R-:W1:Y:S02]  /*12ab0*/  LDSM.16.MT88.4 R4, [R3+0xa400] ;  /* 0x00a400000304783b */ /* 0x000e640000004200 */
[----:B------:R-:W-:Y:S02]  /*12ac0*/  ISETP.NE.AND P1, PT, R18, 0x3, PT ;  /* 0x000000031200780c */ /* 0x000fe40003f25270 */
[C-C-:B0-----:R-:W-:Y:S02]  /*12ad0*/  PRMT R12, R8.reuse, 0x6420, R9.reuse ;  /* 0x00006420080c7816 */ /* 0x141fe40000000009 */
[----:B------:R-:W-:Y:S02]  /*12ae0*/  PRMT R13, R8, 0x7531, R9 ;  /* 0x00007531080d7816 */ /* 0x000fe40000000009 */
[C-C-:B------:R-:W-:Y:S02]  /*12af0*/  PRMT R14, R10.reuse, 0x6420, R11.reuse ;  /* 0x000064200a0e7816 */ /* 0x140fe4000000000b */
[----:B------:R-:W-:-:S02]  /*12b00*/  PRMT R15, R10, 0x7531, R11 ;  /* 0x000075310a0f7816 */ /* 0x000fc4000000000b */
[C-C-:B-1----:R-:W-:Y:S02]  /*12b10*/  PRMT R20, R4.reuse, 0x6420, R5.reuse ;  /* 0x0000642004147816 */ /* 0x142fe40000000005 */
[----:B------:R-:W-:Y:S01]  /*12b20*/  PRMT R21, R4, 0x7531, R5 ;  /* 0x0000753104157816 */ /* 0x000fe20000000005 */
[----:B------:R-:W-:Y:S01]  /*12b30*/  STSM.16.M88.4 [R0+0x400], R12 ;  /* 0x0004000c00007844 */ /* 0x000fe20000000200 */
        /* <DEDUP_REMOVED lines=59> */
.L_x_344:
[----:B-1----:R1:W-:Y:S01]  /*12ef0*/  SYNCS.ARRIVE.TRANS64.A1T0 RZ, [R17+URZ+0x22850], RZ ;  /* 0x022850ff11ff79a7 */ /* 0x0023e2000810003f */
[----:B------:R-:W-:Y:S06]  /*12f00*/  BAR.SYNC.DEFER_BLOCKING 0x2, 0x80 ;  /* 0x0082000000007b1d */ /* 0x000fec0000010000 */
[----:B------:R-:W-:Y:S05]  /*12f10*/  @!P0 BRA `(.L_x_345) ;  /* 0x0000000000048947 */ /* 0x000fea0003800000 */
[----:B------:R-:W-:Y:S01]  /*12f20*/  BPT.TRAP 0x1 ;  /* 0x000000040000795c */ /* 0x000fe20000300000 */
.L_x_345:
[----:B0-----:R-:W2:Y:S01]  /*12f30*/  LDL R0, [R1+0xc] ;  /* 0x00000c0001007983 */ /* 0x001ea20000100800 */
[----:B-1----:R-:W-:Y:S02]  /*12f40*/  VIADD R17, R17, 0x22880 ;  /* 0x0002288011117836 */ /* 0x002fe40000000000 */
[----:B------:R-:W-:-:S05]  /*12f50*/  VIADD R30, R30, 0x1 ;  /* 0x000000011e1e7836 */ /* 0x000fca0000000000 */
[----:B------:R-:W-:-:S04]  /*12f60*/  ISETP.NE.AND P0, PT, R30, 0x2, PT ;  /* 0x000000021e00780c */ /* 0x000fc80003f05270 */
[----:B------:R-:W-:Y:S02]  /*12f70*/  SEL R3, RZ, 0x1, P0 ;  /* 0x00000001ff037807 */ /* 0x000fe40000000000 */
[----:B------:R-:W-:Y:S02]  /*12f80*/  SEL R30, R30, RZ, P0 ;  /* 0x000000ff1e1e7207 */ /* 0x000fe40000000000 */
[----:B------:R-:W-:Y:S02]  /*12f90*/  LOP3.LUT R34, R34, R3, RZ, 0x3c, !PT ;  /* 0x0000000322227212 */ /* 0x000fe400078e3cff */
[----:B--2---:R-:W-:-:S04]  /*12fa0*/  PRMT R17, R0, 0x654, R17 ;  /* 0x0000065400117816 */ /* 0x004fc80000000011 */
[----:B------:R1:W-:Y:S03]  /*12fb0*/  SYNCS.ARRIVE.TRANS64.RED.A1T0 RZ, [R17+URZ], RZ ;  /* 0x000000ff11ff79a7 */ /* 0x0003e6000810043f */
.L_x_288:
[----:B------:R-:W-:Y:S05]  /*12fc0*/  BSYNC B7 ;  /* 0x0000000000077941 */ /* 0x000fea0003800000 */
.L_x_286:
[----:B------:R-:W-:-:S13]  /*12fd0*/  LOP3.LUT P0, RZ, R28, 0x400, RZ, 0xc0, !PT ;  /* 0x000004001cff7812 */ /* 0x000fda000780c0ff */
[----:B------:R-:W-:Y:S05]  /*12fe0*/  @!P0 BRA `(.L_x_346) ;  /* 0x0000000000348947 */ /* 0x000fea0003800000 */
[----:B------:R-:W0:Y:S08]  /*12ff0*/  S2UR UR4, SR_CgaCtaId ;  /* 0x00000000000479c3 */ /* 0x000e300000008800 */
[----:B------:R-:W-:Y:S01]  /*13000*/  BAR.SYNC.DEFER_BLOCKING 0x5, 0x180 ;  /* 0x0146000000007b1d */ /* 0x000fe20000010000 */
[----:B------:R-:W-:Y:S01]  /*13010*/  MOV R16, 0x400 ;  /* 0x0000040000107802 */ /* 0x000fe20000000f00 */
[----:B0-----:R-:W-:-:S05]  /*13020*/  IMAD.U32 R0, RZ, RZ, UR4 ;  /* 0x00000004ff007e24 */ /* 0x001fca000f8e00ff */
[----:B------:R-:W-:Y:S01]  /*13030*/  LEA R16, R0, R16, 0x18 ;  /* 0x0000001000107211 */ /* 0x000fe200078ec0ff */
[----:B------:R-:W-:Y:S04]  /*13040*/  STL [R1+0xc], R0 ;  /* 0x00000c0001007387 */ /* 0x000fe80000100800 */
[----:B------:R-:W0:Y:S04]  /*13050*/  LDS.128 R4, [R16+0x228d0] ;  /* 0x0228d00010047984 */ /* 0x000e280000000c00 */
[----:B0-----:R0:W-:Y:S01]  /*13060*/  STL.64 [R1], R4 ;  /* 0x0000000401007387 */ /* 0x0011e20000100a00 */
[----:B------:R-:W-:-:S03]  /*13070*/  IMAD.MOV.U32 R0, RZ, RZ, R7 ;  /* 0x000000ffff007224 */ /* 0x000fc600078e0007 */
[----:B------:R0:W-:Y:S02]  /*13080*/  STL [R1+0x8], R6 ;  /* 0x0000080601007387 */ /* 0x0001e40000100800 */
[----:B------:R-:W-:Y:S01]  /*13090*/  R2UR UR40, R0 ;  /* 0x00000000002872ca */ /* 0x000fe200000e0000 */
[----:B------:R-:W-:Y:S06]  /*130a0*/  BAR.ARV 0x4, 0x180 ;  /* 0x0106000000007b1d */ /* 0x000fec0000002000 */
[----:B------:R-:W-:Y:S08]  /*130b0*/  BRA `(.L_x_347) ;  /* 0x0000000800e47947 */ /* 0x000ff00003800000 */
.L_x_346:
[----:B------:R-:W2:Y:S01]  /*130c0*/  S2R R2, SR_TID.X ;  /* 0x0000000000027919 */ /* 0x000ea20000002100 */
[----:B------:R-:W-:Y:S01]  /*130d0*/  ULDC UR4, c[0x0][0xc3c] ;  /* 0x00030f0000047ab9 */ /* 0x000fe20000000800 */
[----:B0-----:R-:W3:Y:S01]  /*130e0*/  LDL.LU R0, [R1] ;  /* 0x0000000001007983 */ /* 0x001ee20000300800 */
[----:B------:R-:W-:Y:S02]  /*130f0*/  MOV R6, RZ ;  /* 0x000000ff00067202 */ /* 0x000fe40000000f00 */
[----:B--2---:R-:W-:-:S04]  /*13100*/  LOP3.LUT R9, R2, 0x1f, RZ, 0xc0, !PT ;  /* 0x0000001f02097812 */ /* 0x004fc800078ec0ff */
[C---:B------:R-:W-:Y:S01]  /*13110*/  ISETP.NE.AND P0, PT, R9.reuse, 0x1f, PT ;  /* 0x0000001f0900780c */ /* 0x040fe20003f05270 */
[----:B------:R-:W-:-:S05]  /*13120*/  VIADD R7, R9, UR40 ;  /* 0x0000002809077c36 */ /* 0x000fca0008000000 */
[----:B------:R-:W-:Y:S01]  /*13130*/  ISETP.GE.OR P1, PT, R7, UR4, !P0 ;  /* 0x0000000407007c0c */ /* 0x000fe2000c726670 */
[----:B------:R-:W-:-:S12]  /*13140*/  ULDC UR4, c[0x0][0xc3c] ;  /* 0x00030f0000047ab9 */ /* 0x000fd80000000800 */
[----:B------:R-:W0:Y:S08]  /*13150*/  @!P1 LDC.64 R2, c[0x0][0xc80] ;  /* 0x00032000ff029b82 */ /* 0x000e300000000a00 */
[----:B------:R-:W2:Y:S01]  /*13160*/  @!P1 LDC.64 R4, c[0x0][0xc78] ;  /* 0x00031e00ff049b82 */ /* 0x000ea20000000a00 */
[----:B0-----:R-:W-:-:S05]  /*13170*/  @!P1 IMAD.WIDE R2, R7, 0x4, R2 ;  /* 0x0000000407029825 */ /* 0x001fca00078e0202 */
[----:B------:R2:W4:Y:S02]  /*13180*/  @!P1 LDG.E R6, desc[UR50][R2.64] ;  /* 0x0000003202069981 */ /* 0x000524000c1e1900 */
[----:B--2---:R-:W-:-:S04]  /*13190*/  @!P1 IMAD.WIDE R2, R7, 0x4, R4 ;  /* 0x0000000407029825 */ /* 0x004fc800078e0204 */
[----:B------:R-:W-:-:S06]  /*131a0*/  IMAD.MOV.U32 R5, RZ, RZ, RZ ;  /* 0x000000ffff057224 */ /* 0x000fcc00078e00ff */
[----:B------:R-:W4:Y:S01]  /*131b0*/  @!P1 LDG.E R5, desc[UR50][R2.64] ;  /* 0x0000003202059981 */ /* 0x000f22000c1e1900 */
[C---:B------:R-:W-:Y:S02]  /*131c0*/  ISETP.NE.AND P1, PT, R9.reuse, RZ, PT ;  /* 0x000000ff0900720c */ /* 0x040fe40003f25270 */
[C---:B------:R-:W-:Y:S02]  /*131d0*/  ISETP.GE.U32.AND P2, PT, R9.reuse, 0x2, PT ;  /* 0x000000020900780c */ /* 0x040fe40003f46070 */
[C---:B------:R-:W-:Y:S02]  /*131e0*/  ISETP.GE.U32.AND P3, PT, R9.reuse, 0x4, PT ;  /* 0x000000040900780c */ /* 0x040fe40003f66070 */
[C---:B------:R-:W-:Y:S02]  /*131f0*/  ISETP.GE.U32.AND P4, PT, R9.reuse, 0x8, PT ;  /* 0x000000080900780c */ /* 0x040fe40003f86070 */
[----:B------:R-:W-:Y:S01]  /*13200*/  ISETP.GE.U32.AND P5, PT, R9, 0x10, PT ;  /* 0x000000100900780c */ /* 0x000fe20003fa6070 */
[----:B---3--:R-:W-:-:S02]  /*13210*/  IMAD.MOV.U32 R10, RZ, RZ, R0 ;  /* 0x000000ffff0a7224 */ /* 0x008fc400078e0000 */
[----:B----4-:R-:W-:-:S05]  /*13220*/  IMAD R0, R5, R6, RZ ;  /* 0x0000000605007224 */ /* 0x010fca00078e02ff */
        /* <DEDUP_REMOVED lines=12> */
[----:B------:R-:W0:Y:S04]  /*132f0*/  SHFL.UP PT, R2, R7, 0x10, RZ ;  /* 0x0600000007027989 */ /* 0x000e2800000e00ff */
[----:B------:R-:W-:Y:S01]  /*13300*/  SHFL.IDX PT, R11, R10, 0x1, 0x1f ;  /* 0x00201f000a0b7f89 */ /* 0x000fe200000e0000 */
[----:B0-----:R-:W-:-:S05]  /*13310*/  SEL R2, R2, RZ, P5 ;  /* 0x000000ff02027207 */ /* 0x001fca0002800000 */
[----:B------:R-:W-:Y:S02]  /*13320*/  IMAD.IADD R3, R7, 0x1, R2 ;  /* 0x0000000107037824 */ /* 0x000fe400078e0202 */
[----:B------:R-:W0:Y:S03]  /*13330*/  LDC R2, c[0x0][0xc38] ;  /* 0x00030e00ff027b82 */ /* 0x000e260000000800 */
[----:B------:R-:W0:Y:S04]  /*13340*/  SHFL.IDX PT, R9, R3, 0x1f, 0x1f ;  /* 0x03e01f0003097f89 */ /* 0x000e2800000e0000 */
[----:B------:R-:W2:Y:S01]  /*13350*/  SHFL.IDX PT, R0, R10, RZ, 0x1f ;  /* 0x00001fff0a007589 */ /* 0x000ea200000e0000 */
[----:B0-----:R-:W-:-:S04]  /*13360*/  IMAD R4, R9, R2, RZ ;  /* 0x0000000209047224 */ /* 0x001fc800078e02ff */
[----:B------:R-:W-:-:S05]  /*13370*/  IMAD.IADD R9, R11, 0x1, R4 ;  /* 0x000000010b097824 */ /* 0x000fca00078e0204 */
[----:B--2---:R-:W-:Y:S01]  /*13380*/  ISETP.GT.AND P6, PT, R9, R0, PT ;  /* 0x000000000900720c */ /* 0x004fe20003fc4270 */
[----:B------:R-:W-:-:S12]  /*13390*/  IMAD.MOV.U32 R7, RZ, RZ, RZ ;  /* 0x000000ffff077224 */ /* 0x000fd800078e00ff */
[----:B------:R-:W-:Y:S05]  /*133a0*/  @P6 BRA `(.L_x_348) ;  /* 0x0000000000986947 */ /* 0x000fea0003800000 */
.L_x_350:
[----:B------:R-:W-:-:S04]  /*133b0*/  UIADD3 UR40, UR40, 0x1f, URZ ;  /* 0x0000001f28287890 */ /* 0x000fc8000fffe03f */
[----:B------:R-:W-:-:S06]  /*133c0*/  UISETP.GE.AND UP0, UPT, UR40, UR4, UPT ;  /* 0x000000042800728c */ /* 0x000fcc000bf06270 */
[----:B------:R-:W-:-:S13]  /*133d0*/  PLOP3.LUT P6, PT, PT, PT, UP0, 0x40, 0x0 ;  /* 0x000000000000781c */ /* 0x000fda0003fce808 */
[----:B------:R-:W-:Y:S05]  /*133e0*/  @!P6 BRA `(.L_x_349) ;  /* 0x0000000400bce947 */ /* 0x000fea0003800000 */
[----:B------:R-:W0:Y:S01]  /*133f0*/  S2R R2, SR_TID.X ;  /* 0x0000000000027919 */ /* 0x000e220000002100 */
[----:B------:R-:W-:Y:S01]  /*13400*/  IMAD.MOV.U32 R6, RZ, RZ, RZ ;  /* 0x000000ffff067224 */ /* 0x000fe200078e00ff */
[----:B0-----:R-:W-:-:S05]  /*13410*/  LOP3.LUT R2, R2, 0x1f, RZ, 0xc0, !PT ;  /* 0x0000001f02027812 */ /* 0x001fca00078ec0ff */
[----:B------:R-:W-:-:S05]  /*13420*/  VIADD R11, R2, UR40 ;  /* 0x00000028020b7c36 */ /* 0x000fca0008000000 */
[----:B------:R-:W-:-:S13]  /*13430*/  ISETP.GE.OR P6, PT, R11, UR4, !P0 ;  /* 0x000000040b007c0c */ /* 0x000fda000c7c6670 */
[----:B------:R-:W0:Y:S08]  /*13440*/  @!P6 LDC.64 R2, c[0x0][0xc80] ;  /* 0x00032000ff02eb82 */ /* 0x000e300000000a00 */
[----:B------:R-:W2:Y:S01]  /*13450*/  @!P6 LDC.64 R4, c[0x0][0xc78] ;  /* 0x00031e00ff04eb82 */ /* 0x000ea20000000a00 */
[----:B0-----:R-:W-:-:S05]  /*13460*/  @!P6 IMAD.WIDE R2, R11, 0x4, R2 ;  /* 0x000000040b02e825 */ /* 0x001fca00078e0202 */
[----:B------:R2:W3:Y:S02]  /*13470*/  @!P6 LDG.E R6, desc[UR50][R2.64] ;  /* 0x000000320206e981 */ /* 0x0004e4000c1e1900 */
[----:B--2---:R-:W-:-:S04]  /*13480*/  @!P6 IMAD.WIDE R2, R11, 0x4, R4 ;  /* 0x000000040b02e825 */ /* 0x004fc800078e0204 */
[----:B------:R-:W-:-:S06]  /*13490*/  IMAD.MOV.U32 R5, RZ, RZ, RZ ;  /* 0x000000ffff057224 */ /* 0x000fcc00078e00ff */
[----:B------:R-:W3:Y:S02]  /*134a0*/  @!P6 LDG.E R5, desc[UR50][R2.64] ;  /* 0x000000320205e981 */ /* 0x000ee4000c1e1900 */
[----:B---3--:R-:W-:-:S05]  /*134b0*/  IMAD R13, R5, R6, RZ ;  /* 0x00000006050d7224 */ /* 0x008fca00078e02ff */
[----:B------:R-:W0:Y:S02]  /*134c0*/  SHFL.UP PT, R4, R13, 0x1, RZ ;  /* 0x042000000d047989 */ /* 0x000e2400000e00ff */
[----:B0-----:R-:W-:-:S04]  /*134d0*/  SEL R4, R4, RZ, P1 ;  /* 0x000000ff04047207 */ /* 0x001fc80000800000 */
[----:B------:R-:W-:-:S05]  /*134e0*/  IADD3 R4, R13, R4, RZ ;  /* 0x000000040d047210 */ /* 0x000fca0007ffe0ff */
        /* <DEDUP_REMOVED lines=11> */
[----:B------:R-:W-:Y:S02]  /*135a0*/  IMAD.IADD R3, R3, 0x1, R2 ;  /* 0x0000000103037824 */ /* 0x000fe400078e0202 */
[----:B------:R-:W0:Y:S03]  /*135b0*/  LDC R2, c[0x0][0xc38] ;  /* 0x00030e00ff027b82 */ /* 0x000e260000000800 */
[----:B------:R-:W0:Y:S02]  /*135c0*/  SHFL.IDX PT, R13, R3, 0x1f, 0x1f ;  /* 0x03e01f00030d7f89 */ /* 0x000e2400000e0000 */
[----:B0-----:R-:W-:-:S04]  /*135d0*/  IMAD R4, R13, R2, RZ ;  /* 0x000000020d047224 */ /* 0x001fc800078e02ff */
[----:B------:R-:W-:-:S05]  /*135e0*/  IMAD.IADD R9, R4, 0x1, R9 ;  /* 0x0000000104097824 */ /* 0x000fca00078e0209 */
[----:B------:R-:W-:-:S13]  /*135f0*/  ISETP.GT.AND P6, PT, R9, R0, PT ;  /* 0x000000000900720c */ /* 0x000fda0003fc4270 */
[----:B------:R-:W-:Y:S05]  /*13600*/  @!P6 BRA `(.L_x_350) ;  /* 0xfffffffc0068e947 */ /* 0x000fea000383ffff */
.L_x_348:
[----:B------:R-:W-:-:S04]  /*13610*/  IMAD.IADD R10, R9, 0x1, -R4 ;  /* 0x00000001090a7824 */ /* 0x000fc800078e0a04 */
        /* <DEDUP_REMOVED lines=8> */
[----:B------:R2:W3:Y:S01]  /*136a0*/  SHFL.IDX PT, R5, R5, R12, 0x1f ;  /* 0x00001f0c05057589 */ /* 0x0004e200000e0000 */
[----:B0-----:R-:W-:-:S04]  /*136b0*/  IABS R4, R6 ;  /* 0x0000000600047213 */ /* 0x001fc80000000000 */
[----:B------:R-:W0:Y:S08]  /*136c0*/  I2F.RP R8, R4 ;  /* 0x0000000400087306 */ /* 0x000e300000209400 */
[----:B0-----:R-:W0:Y:S02]  /*136d0*/  MUFU.RCP R8, R8 ;  /* 0x0000000800087308 */ /* 0x001e240000001000 */
[----:B0-----:R-:W-:-:S06]  /*136e0*/  VIADD R9, R8, 0xffffffe ;  /* 0x0ffffffe08097836 */ /* 0x001fcc0000000000 */
[----:B------:R-:W0:Y:S01]  /*136f0*/  F2I.FTZ.U32.TRUNC.NTZ R9, R9 ;  /* 0x0000000900097305 */ /* 0x000e22000021f000 */
[----:B--23--:R-:W-:Y:S05]  /*13700*/  @!P0 BRA `(.L_x_351) ;  /* 0x00000000000c8947 */ /* 0x00cfea0003800000 */
[----:B------:R-:W-:-:S06]  /*13710*/  UIADD3 UR5, UR4, -0x1, URZ ;  /* 0xffffffff04057890 */ /* 0x000fcc000fffe03f */
[----:B------:R-:W-:-:S05]  /*13720*/  IMAD.U32 R8, RZ, RZ, UR5 ;  /* 0x00000005ff087e24 */ /* 0x000fca000f8e00ff */
[----:B------:R2:W3:Y:S02]  /*13730*/  SHFL.IDX PT, R7, R3, R8, 0x1f ;  /* 0x00001f0803077589 */ /* 0x0004e400000e0000 */
.L_x_351:
[----:B---3--:R-:W-:Y:S01]  /*13740*/  IMAD R11, R7, R2, R10 ;  /* 0x00000002070b7224 */ /* 0x008fe200078e020a */
[----:B------:R-:W-:Y:S01]  /*13750*/  IABS R7, R5 ;  /* 0x0000000500077213 */ /* 0x000fe20000000000 */
[--C-:B0-2---:R-:W-:Y:S01]  /*13760*/  IMAD.MOV R3, RZ, RZ, -R9.reuse ;  /* 0x000000ffff037224 */ /* 0x105fe200078e0a09 */
[----:B------:R-:W-:Y:S01]  /*13770*/  MOV R2, RZ ;  /* 0x000000ff00027202 */ /* 0x000fe20000000f00 */
[----:B------:R-:W-:Y:S01]  /*13780*/  UIADD3 UR40, UR4, UR40, URZ ;  /* 0x0000002804287290 */ /* 0x000fe2000fffe03f */
[----:B------:R-:W0:Y:S01]  /*13790*/  I2F.RP R8, R7 ;  /* 0x0000000700087306 */ /* 0x000e220000209400 */
[----:B------:R-:W-:Y:S01]  /*137a0*/  IMAD R10, R3, R4, RZ ;  /* 0x00000004030a7224 */ /* 0x000fe200078e02ff */
[----:B------:R2:W-:Y:S01]  /*137b0*/  STL [R1], R11 ;  /* 0x0000000b01007387 */ /* 0x0005e20000100800 */
[----:B------:R-:W-:Y:S02]  /*137c0*/  IMAD.MOV.U32 R3, RZ, RZ, R9 ;  /* 0x000000ffff037224 */ /* 0x000fe400078e0009 */
[----:B------:R-:W-:-:S04]  /*137d0*/  IMAD.HI.U32 R2, R9, R10, R2 ;  /* 0x0000000a09027227 */ /* 0x000fc800078e0002 */
[----:B------:R-:W-:Y:S01]  /*137e0*/  IMAD.IADD R9, R0, 0x1, -R11 ;  /* 0x0000000100097824 */ /* 0x000fe200078e0a0b */
[----:B------:R-:W-:Y:S01]  /*137f0*/  IABS R0, R6 ;  /* 0x0000000600007213 */ /* 0x000fe20000000000 */
[----:B0-----:R-:W0:Y:S03]  /*13800*/  MUFU.RCP R8, R8 ;  /* 0x0000000800087308 */ /* 0x001e260000001000 */
[----:B--2---:R-:W-:Y:S01]  /*13810*/  IABS R11, R9 ;  /* 0x00000009000b7213 */ /* 0x004fe20000000000 */
[----:B------:R-:W-:-:S04]  /*13820*/  IMAD.MOV R3, RZ, RZ, -R0 ;  /* 0x000000ffff037224 */ /* 0x000fc800078e0a00 */
[----:B------:R-:W-:-:S04]  /*13830*/  IMAD.HI.U32 R0, R2, R11, RZ ;  /* 0x0000000b02007227 */ /* 0x000fc800078e00ff */
[----:B------:R-:W-:-:S05]  /*13840*/  IMAD R11, R0, R3, R11 ;  /* 0x00000003000b7224 */ /* 0x000fca00078e020b */
[----:B------:R-:W-:Y:S01]  /*13850*/  ISETP.GT.U32.AND P1, PT, R4, R11, PT ;  /* 0x0000000b0400720c */ /* 0x000fe20003f24070 */
[----:B0-----:R-:W-:-:S06]  /*13860*/  VIADD R3, R8, 0xffffffe ;  /* 0x0ffffffe08037836 */ /* 0x001fcc0000000000 */
[----:B------:R-:W0:Y:S06]  /*13870*/  F2I.FTZ.U32.TRUNC.NTZ R3, R3 ;  /* 0x0000000300037305 */ /* 0x000e2c000021f000 */
[----:B------:R-:W-:Y:S02]  /*13880*/  @!P1 IMAD.IADD R11, R11, 0x1, -R4 ;  /* 0x000000010b0b9824 */ /* 0x000fe400078e0a04 */
[----:B------:R-:W-:Y:S01]  /*13890*/  @!P1 VIADD R0, R0, 0x1 ;  /* 0x0000000100009836 */ /* 0x000fe20000000000 */
[----:B------:R-:W-:Y:S02]  /*138a0*/  ISETP.NE.AND P1, PT, R6, RZ, PT ;  /* 0x000000ff0600720c */ /* 0x000fe40003f25270 */
[----:B------:R-:W-:Y:S01]  /*138b0*/  ISETP.GE.U32.AND P0, PT, R11, R4, PT ;  /* 0x000000040b00720c */ /* 0x000fe20003f06070 */
[----:B0-----:R-:W-:-:S04]  /*138c0*/  IMAD.MOV R2, RZ, RZ, -R3 ;  /* 0x000000ffff027224 */ /* 0x001fc800078e0a03 */
[----:B------:R-:W-:Y:S02]  /*138d0*/  IMAD R11, R2, R7, RZ ;  /* 0x00000007020b7224 */ /* 0x000fe400078e02ff */
[----:B------:R-:W-:-:S06]  /*138e0*/  IMAD.MOV.U32 R2, RZ, RZ, RZ ;  /* 0x000000ffff027224 */ /* 0x000fcc00078e00ff */
[----:B------:R-:W-:Y:S02]  /*138f0*/  @P0 VIADD R0, R0, 0x1 ;  /* 0x0000000100000836 */ /* 0x000fe40000000000 */
[----:B------:R-:W-:Y:S01]  /*13900*/  IMAD.HI.U32 R4, R3, R11, R2 ;  /* 0x0000000b03047227 */ /* 0x000fe200078e0002 */
[----:B------:R-:W-:-:S04]  /*13910*/  LOP3.LUT R2, R9, R6, RZ, 0x3c, !PT ;  /* 0x0000000609027212 */ /* 0x000fc800078e3cff */
[----:B------:R-:W-:Y:S01]  /*13920*/  ISETP.GE.AND P2, PT, R2, RZ, PT ;  /* 0x000000ff0200720c */ /* 0x000fe20003f46270 */
[----:B------:R-:W-:Y:S01]  /*13930*/  IMAD.MOV.U32 R2, RZ, RZ, R0 ;  /* 0x000000ffff027224 */ /* 0x000fe200078e0000 */
[----:B------:R-:W-:-:S04]  /*13940*/  IABS R0, R5 ;  /* 0x0000000500007213 */ /* 0x000fc80000000000 */
[----:B------:R-:W-:-:S07]  /*13950*/  IADD3 R0, RZ, -R0, RZ ;  /* 0x80000000ff007210 */ /* 0x000fce0007ffe0ff */
[----:B------:R-:W-:Y:S01]  /*13960*/  @!P2 IMAD.MOV R2, RZ, RZ, -R2 ;  /* 0x000000ffff02a224 */ /* 0x000fe200078e0a02 */
[----:B------:R-:W-:-:S04]  /*13970*/  @!P1 LOP3.LUT R2, RZ, R6, RZ, 0x33, !PT ;  /* 0x00000006ff029212 */ /* 0x000fc800078e33ff */
[-C--:B------:R-:W-:Y:S01]  /*13980*/  IABS R3, R2.reuse ;  /* 0x0000000200037213 */ /* 0x080fe20000000000 */
[----:B------:R-:W-:-:S04]  /*13990*/  IMAD R6, R6, R2, RZ ;  /* 0x0000000206067224 */ /* 0x000fc800078e02ff */
[----:B------:R-:W-:-:S04]  /*139a0*/  IMAD.HI.U32 R4, R4, R3, RZ ;  /* 0x0000000304047227 */ /* 0x000fc800078e00ff */
[----:B------:R-:W-:-:S05]  /*139b0*/  IMAD R0, R4, R0, R3 ;  /* 0x0000000004007224 */ /* 0x000fca00078e0203 */
[----:B------:R-:W-:-:S13]  /*139c0*/  ISETP.GT.U32.AND P1, PT, R7, R0, PT ;  /* 0x000000000700720c */ /* 0x000fda0003f24070 */
[----:B------:R-:W-:Y:S02]  /*139d0*/  @!P1 IMAD.IADD R0, R0, 0x1, -R7 ;  /* 0x0000000100009824 */ /* 0x000fe400078e0a07 */
[----:B------:R-:W-:Y:S01]  /*139e0*/  @!P1 VIADD R4, R4, 0x1 ;  /* 0x0000000104049836 */ /* 0x000fe20000000000 */
[----:B------:R-:W-:Y:S02]  /*139f0*/  ISETP.NE.AND P1, PT, R5, RZ, PT ;  /* 0x000000ff0500720c */ /* 0x000fe40003f25270 */
[----:B------:R-:W-:Y:S02]  /*13a00*/  ISETP.GE.U32.AND P0, PT, R0, R7, PT ;  /* 0x000000070000720c */ /* 0x000fe40003f06070 */
[----:B------:R-:W-:-:S04]  /*13a10*/  LOP3.LUT R0, R2, R5, RZ, 0x3c, !PT ;  /* 0x0000000502007212 */ /* 0x000fc800078e3cff */
[----:B------:R-:W-:-:S07]  /*13a20*/  ISETP.GE.AND P2, PT, R0, RZ, PT ;  /* 0x000000ff0000720c */ /* 0x000fce0003f46270 */
[----:B------:R-:W-:-:S06]  /*13a30*/  @P0 VIADD R4, R4, 0x1 ;  /* 0x0000000104040836 */ /* 0x000fcc0000000000 */
[----:B------:R-:W-:Y:S01]  /*13a40*/  @!P2 IMAD.MOV R4, RZ, RZ, -R4 ;  /* 0x000000ffff04a224 */ /* 0x000fe200078e0a04 */
        /* <DEDUP_REMOVED lines=9> */
.L_x_349:
[----:B------:R0:W-:Y:S01]  /*13ae0*/  STL [R1], R0 ;  /* 0x0000000001007387 */ /* 0x0001e20000100800 */
[----:B------:R-:W-:-:S03]  /*13af0*/  ULDC UR40, c[0x0][0xc3c] ;  /* 0x00030f0000287ab9 */ /* 0x000fc60000000800 */
[----:B------:R0:W-:Y:S04]  /*13b00*/  STL [R1+0x4], RZ ;  /* 0x000004ff01007387 */ /* 0x0001e80000100800 */
[----:B------:R0:W-:Y:S02]  /*13b10*/  STL [R1+0x8], RZ ;  /* 0x000008ff01007387 */ /* 0x0001e40000100800 */
.L_x_352:
[----:B------:R-:W3:Y:S04]  /*13b20*/  LDL R3, [R1+0x4] ;  /* 0x0000040001037983 */ /* 0x000ee80000100800 */
[----:B--2---:R-:W2:Y:S04]  /*13b30*/  LDL R2, [R1+0x8] ;  /* 0x0000080001027983 */ /* 0x004ea80000100800 */
[----:B------:R-:W4:Y:S01]  /*13b40*/  LDL R4, [R1] ;  /* 0x0000000001047983 */ /* 0x000f220000100800 */
[----:B0-----:R-:W0:Y:S01]  /*13b50*/  S2R R0, SR_TID.X ;  /* 0x0000000000007919 */ /* 0x001e220000002100 */
[----:B------:R-:W-:Y:S01]  /*13b60*/  BAR.SYNC.DEFER_BLOCKING 0x4, 0x180 ;  /* 0x0106000000007b1d */ /* 0x000fe20000010000 */
[----:B---3--:R-:W-:-:S02]  /*13b70*/  IMAD.MOV.U32 R5, RZ, RZ, R3 ;  /* 0x000000ffff057224 */ /* 0x008fc400078e0003 */
[----:B--2---:R-:W-:-:S03]  /*13b80*/  IMAD.MOV.U32 R3, RZ, RZ, R2 ;  /* 0x000000ffff037224 */ /* 0x004fc600078e0002 */
[----:B------:R2:W3:Y:S01]  /*13b90*/  LDL R2, [R1+0xc] ;  /* 0x00000c0001027983 */ /* 0x0004e20000100800 */
[----:B0-----:R-:W-:Y:S01]  /*13ba0*/  LOP3.LUT R0, R0, 0x1f, RZ, 0xc0, !PT ;  /* 0x0000001f00007812 */ /* 0x001fe200078ec0ff */
[----:B------:R-:W-:-:S03]  /*13bb0*/  IMAD.MOV.U32 R6, RZ, RZ, R3 ;  /* 0x000000ffff067224 */ /* 0x000fc600078e0003 */
[----:B------:R-:W-:-:S13]  /*13bc0*/  ISETP.NE.AND P0, PT, R0, RZ, PT ;  /* 0x000000ff0000720c */ /* 0x000fda0003f05270 */
[----:B------:R-:W-:Y:S01]  /*13bd0*/  @!P0 MOV R0, 0x400 ;  /* 0x0000040000008802 */ /* 0x000fe20000000f00 */
[----:B---3--:R-:W0:Y:S03]  /*13be0*/  @!P0 S2R R2, SR_CgaCtaId ;  /* 0x0000000000028919 */ /* 0x008e260000008800 */
[----:B0-----:R-:W-:Y:S01]  /*13bf0*/  @!P0 LEA R16, R2, R0, 0x18 ;  /* 0x0000000002108211 */ /* 0x001fe200078ec0ff */
[----:B------:R2:W-:Y:S01]  /*13c00*/  @!P0 STL [R1+0xc], R2 ;  /* 0x00000c0201008387 */ /* 0x0005e20000100800 */
[----:B------:R-:W-:-:S05]  /*13c10*/  MOV R0, UR40 ;  /* 0x0000002800007c02 */ /* 0x000fca0008000f00 */
[----:B------:R-:W-:-:S05]  /*13c20*/  @!P0 IMAD.MOV.U32 R7, RZ, RZ, R0 ;  /* 0x000000ffff078224 */ /* 0x000fca00078e0000 */
[----:B----4-:R2:W-:Y:S01]  /*13c30*/  @!P0 STS.128 [R16+0x228d0], R4 ;  /* 0x0228d00410008388 */ /* 0x0105e20000000c00 */
[----:B------:R-:W-:Y:S06]  /*13c40*/  BAR.ARV 0x5, 0x180 ;  /* 0x0146000000007b1d */ /* 0x000fec0000002000 */
.L_x_347:
[----:B------:R-:W-:Y:S02]  /*13c50*/  ULDC UR4, c[0x0][0xc3c] ;  /* 0x00030f0000047ab9 */ /* 0x000fe40000000800 */
[----:B------:R-:W-:-:S06]  /*13c60*/  UISETP.GE.AND UP0, UPT, UR40, UR4, UPT ;  /* 0x000000042800728c */ /* 0x000fcc000bf06270 */
[----:B------:R-:W-:-:S13]  /*13c70*/  PLOP3.LUT P0, PT, PT, PT, UP0, 0x80, 0x0 ;  /* 0x000000000000781c */ /* 0x000fda0003f0f008 */
[----:B------:R-:W-:Y:S05]  /*13c80*/  @!P0 BRA `(.L_x_353) ;  /* 0xffffffa000b08947 */ /* 0x000fea000383ffff */
.L_x_281:
[----:B--2---:R-:W2:Y:S01]  /*13c90*/  LDL.LU R0, [R1+0x24] ;  /* 0x0000240001007983 */ /* 0x004ea20000300800 */
[----:B------:R-:W-:Y:S01]  /*13ca0*/  BSSY B0, `(.L_x_354) ;  /* 0x000000b000007945 */ /* 0x000fe20003800000 */
[----:B0-----:R-:W0:Y:S01]  /*13cb0*/  S2R R5, SR_CgaCtaId ;  /* 0x0000000000057919 */ /* 0x001e220000008800 */
[----:B--2---:R-:W-:-:S05]  /*13cc0*/  VIADD R0, R0, 0x1 ;  /* 0x0000000100007836 */ /* 0x004fca0000000000 */
[----:B------:R-:W-:-:S04]  /*13cd0*/  LEA.HI R2, R0, R0, RZ, 0x1 ;  /* 0x0000000000027211 */ /* 0x000fc800078f08ff */
[----:B------:R-:W-:Y:S02]  /*13ce0*/  LOP3.LUT R3, R2, 0xfffffffe, RZ, 0xc0, !PT ;  /* 0xfffffffe02037812 */ /* 0x000fe400078ec0ff */
[----:B------:R-:W-:-:S03]  /*13cf0*/  MOV R2, 0x400 ;  /* 0x0000040000027802 */ /* 0x000fc60000000f00 */
[----:B------:R-:W-:Y:S01]  /*13d00*/  IMAD.IADD R0, R0, 0x1, -R3 ;  /* 0x0000000100007824 */ /* 0x000fe200078e0a03 */
[----:B0-----:R-:W-:-:S04]  /*13d10*/  LEA R7, R5, R2, 0x18 ;  /* 0x0000000205077211 */ /* 0x001fc800078ec0ff */
[----:B------:R-:W-:-:S04]  /*13d20*/  SHF.L.U32 R0, R0, 0x1f, RZ ;  /* 0x0000001f00007819 */ /* 0x000fc800000006ff */
[----:B------:R-:W0:Y:S02]  /*13d30*/  SYNCS.PHASECHK.TRANS64.TRYWAIT P0, [R7+URZ+0x22820], R0 ;  /* 0x02282000070075a7 */ /* 0x000e24000800017f */
[----:B0-----:R-:W-:Y:S05]  /*13d40*/  @!P0 BRA `(.L_x_355) ;  /* 0x0000003c00c88947 */ /* 0x001fea0003800000 */
.L_x_488:
[----:B------:R-:W-:Y:S05]  /*13d50*/  BSYNC B0 ;  /* 0x0000000000007941 */ /* 0x000fea0003800000 */
.L_x_354:
[----:B------:R-:W-:-:S03]  /*13d60*/  UMOV UR4, 0xffffffff ;  /* 0xffffffff00047882 */ /* 0x000fc60000000000 */
[----:B------:R-:W-:Y:S05]  /*13d70*/  BRA.DIV UR4, `(.L_x_356) ;  /* 0x0000003e04d07947 */ /* 0x000fea000b800000 */
[----:B0-----:R-:W0:Y:S02]  /*13d80*/  S2R R0, SR_TID.X ;  /* 0x0000000000007919 */ /* 0x001e240000002100 */
[----:B0-----:R-:W-:-:S04]  /*13d90*/  SHF.R.U32.HI R0, RZ, 0x5, R0 ;  /* 0x00000005ff007819 */ /* 0x001fc80000011600 */
[----:B------:R-:W-:-:S05]  /*13da0*/  LOP3.LUT R0, R0, 0x3, RZ, 0xc0, !PT ;  /* 0x0000000300007812 */ /* 0x000fca00078ec0ff */
[----:B------:R0:W2:Y:S02]  /*13db0*/  SHFL.IDX PT, R14, R0, RZ, 0x1f ;  /* 0x00001fff000e7589 */ /* 0x0000a400000e0000 */
.L_x_491:
[----:B--2---:R-:W-:Y:S01]  /*13dc0*/  ISETP.NE.AND P0, PT, R14, RZ, PT ;  /* 0x000000ff0e00720c */ /* 0x004fe20003f05270 */
[----:B------:R-:W-:-:S12]  /*13dd0*/  BSSY B0, `(.L_x_357) ;  /* 0x000002c000007945 */ /* 0x000fd80003800000 */
[----:B------:R-:W-:Y:S05]  /*13de0*/  @P0 BRA `(.L_x_358) ;  /* 0x0000000000a80947 */ /* 0x000fea0003800000 */
[----:B------:R-:W-:-:S03]  /*13df0*/  UMOV UR4, 0xffffffff ;  /* 0xffffffff00047882 */ /* 0x000fc60000000000 */
[----:B------:R-:W-:Y:S05]  /*13e00*/  BRA.DIV UR4, `(.L_x_359) ;  /* 0x0000003e04e07947 */ /* 0x000fea000b800000 */
[----:B------:R-:W-:-:S13]  /*13e10*/  ELECT P6, URZ, PT ;  /* 0x00000000003f782f */ /* 0x000fda00038c0000 */
.L_x_494:
[----:B------:R-:W-:Y:S05]  /*13e20*/  @!P6 BRA `(.L_x_358) ;  /* 0x000000000098e947 */ /* 0x000fea0003800000 */
[----:B------:R-:W-:-:S06]  /*13e30*/  ULOP3.LUT UR4, UR36, 0x2, URZ, 0xfc, !UPT ;  /* 0x0000000224047892 */ /* 0x000fcc000f8efc3f */
[----:B0-----:R-:W-:-:S05]  /*13e40*/  IMAD.U32 R0, RZ, RZ, UR4 ;  /* 0x00000004ff007e24 */ /* 0x001fca000f8e00ff */
[----:B------:R-:W-:-:S13]  /*13e50*/  ISETP.NE.AND P0, PT, R0, 0x3, PT ;  /* 0x000000030000780c */ /* 0x000fda0003f05270 */
[----:B------:R-:W-:Y:S05]  /*13e60*/  @!P0 BRA `(.L_x_360) ;  /* 0x0000000000048947 */ /* 0x000fea0003800000 */
[----:B------:R-:W-:Y:S01]  /*13e70*/  BPT.TRAP 0x1 ;  /* 0x000000040000795c */ /* 0x000fe20000300000 */
.L_x_360:
[----:B------:R-:W-:Y:S01]  /*13e80*/  IMAD R5, R30, 0x8, R7 ;  /* 0x000000081e057824 */ /* 0x000fe200078e0207 */
[----:B------:R-:W-:Y:S01]  /*13e90*/  SHF.L.U32 R0, R34, 0x1f, RZ ;  /* 0x0000001f22007819 */ /* 0x000fe200000006ff */
[----:B------:R-:W-:-:S03]  /*13ea0*/  VIADD R30, R30, 0x1 ;  /* 0x000000011e1e7836 */ /* 0x000fc60000000000 */
[----:B------:R-:W0:Y:S02]  /*13eb0*/  SYNCS.PHASECHK.TRANS64.TRYWAIT P1, [R5+URZ+0x22840], R0 ;  /* 0x02284000050075a7 */ /* 0x000e24000802017f */
[----:B------:R-:W-:-:S04]  /*13ec0*/  ISETP.NE.AND P2, PT, R30, 0x2, PT ;  /* 0x000000021e00780c */ /* 0x000fc80003f45270 */
[----:B------:R-:W-:Y:S01]  /*13ed0*/  SEL R3, RZ, 0x1, P2 ;  /* 0x00000001ff037807 */ /* 0x000fe20001000000 */
[----:B0-----:R-:W-:Y:S08]  /*13ee0*/  @!P1 BRA `(.L_x_361) ;  /* 0x0000003c00c89947 */ /* 0x001ff00003800000 */
.L_x_495:
[----:B------:R-:W-:Y:S02]  /*13ef0*/  SEL R30, R30, RZ, P2 ;  /* 0x000000ff1e1e7207 */ /* 0x000fe40001000000 */
[----:B------:R-:W-:Y:S01]  /*13f00*/  LOP3.LUT R2, R34, R3, RZ, 0x3c, !PT ;  /* 0x0000000322027212 */ /* 0x000fe200078e3cff */
[----:B------:R-:W-:Y:S06]  /*13f10*/  @!P0 BRA `(.L_x_362) ;  /* 0x0000000000048947 */ /* 0x000fec0003800000 */
[----:B------:R-:W-:Y:S01]  /*13f20*/  BPT.TRAP 0x1 ;  /* 0x000000040000795c */ /* 0x000fe20000300000 */
.L_x_362:
[----:B------:R-:W-:Y:S01]  /*13f30*/  IMAD R3, R30, 0x8, R7 ;  /* 0x000000081e037824 */ /* 0x000fe200078e0207 */
[----:B------:R-:W-:-:S04]  /*13f40*/  SHF.L.U32 R2, R2, 0x1f, RZ ;  /* 0x0000001f02027819 */ /* 0x000fc800000006ff */
[----:B------:R-:W2:Y:S02]  /*13f50*/  SYNCS.PHASECHK.TRANS64.TRYWAIT P1, [R3+URZ+0x22840], R2 ;  /* 0x02284002030075a7 */ /* 0x000ea4000802017f */
[----:B--2---:R-:W-:Y:S05]  /*13f60*/  @!P1 BRA `(.L_x_363) ;  /* 0x0000003c00bc9947 */ /* 0x004fea0003800000 */
.L_x_496:
[----:B------:R-:W-:Y:S05]  /*13f70*/  @!P0 BRA `(.L_x_364) ;  /* 0x0000000000048947 */ /* 0x000fea0003800000 */
[----:B------:R-:W-:Y:S01]  /*13f80*/  BPT.TRAP 0x1 ;  /* 0x000000040000795c */ /* 0x000fe20000300000 */
.L_x_364:
[----:B------:R-:W3:Y:S02]  /*13f90*/  SYNCS.PHASECHK.TRANS64.TRYWAIT P1, [R5+URZ+0x22860], R0 ;  /* 0x02286000050075a7 */ /* 0x000ee4000802017f */
[----:B---3--:R-:W-:Y:S05]  /*13fa0*/  @!P1 BRA `(.L_x_365) ;  /* 0x0000003c00c09947 */ /* 0x008fea0003800000 */
.L_x_497:
[----:B------:R-:W-:Y:S05]  /*13fb0*/  @!P0 BRA `(.L_x_366) ;  /* 0x0000000000048947 */ /* 0x000fea0003800000 */
[----:B------:R-:W-:Y:S01]  /*13fc0*/  BPT.TRAP 0x1 ;  /* 0x000000040000795c */ /* 0x000fe20000300000 */
.L_x_366:
[----:B------:R-:W4:Y:S02]  /*13fd0*/  SYNCS.PHASECHK.TRANS64.TRYWAIT P1, [R3+URZ+0x22860], R2 ;  /* 0x02286002030075a7 */ /* 0x000f24000802017f */
[----:B----4-:R-:W-:Y:S05]  /*13fe0*/  @!P1 BRA `(.L_x_367) ;  /* 0x0000003c00c49947 */ /* 0x010fea0003800000 */
.L_x_498:
[----:B------:R-:W-:Y:S05]  /*13ff0*/  @!P0 BRA `(.L_x_368) ;  /* 0x0000000000048947 */ /* 0x000fea0003800000 */
[----:B------:R-:W-:Y:S01]  /*14000*/  BPT.TRAP 0x1 ;  /* 0x000000040000795c */ /* 0x000fe20000300000 */
.L_x_368:
[----:B------:R-:W5:Y:S02]  /*14010*/  SYNCS.PHASECHK.TRANS64.TRYWAIT P1, [R5+URZ+0x22880], R0 ;  /* 0x02288000050075a7 */ /* 0x000f64000802017f */
[----:B-----5:R-:W-:Y:S05]  /*14020*/  @!P1 BRA `(.L_x_369) ;  /* 0x0000003c00c89947 */ /* 0x020fea0003800000 */
.L_x_499:
[----:B------:R-:W-:Y:S05]  /*14030*/  @!P0 BRA `(.L_x_370) ;  /* 0x0000000000048947 */ /* 0x000fea0003800000 */
[----:B------:R-:W-:Y:S01]  /*14040*/  BPT.TRAP 0x1 ;  /* 0x000000040000795c */ /* 0x000fe20000300000 */
.L_x_370:
[----:B------:R0:W0:Y:S02]  /*14050*/  SYNCS.PHASECHK.TRANS64.TRYWAIT P0, [R3+URZ+0x22880], R2 ;  /* 0x02288002030075a7 */ /* 0x000024000800017f */
[----:B0-----:R-:W-:Y:S05]  /*14060*/  @!P0 NANOSLEEP.SYNCS 0x989680 ;  /* 0x009896800000895d */ /* 0x001fea0003900000 */
[----:B------:R-:W0:Y:S02]  /*14070*/  @!P0 SYNCS.PHASECHK.TRANS64 P0, [R3+URZ+0x22880], R2 ;  /* 0x02288002030085a7 */ /* 0x000e24000800007f */
[----:B0-----:R-:W-:Y:S05]  /*14080*/  @!P0 BRA `(.L_x_370) ;  /* 0xfffffffc00f08947 */ /* 0x001fea000383ffff */
.L_x_358:
[----:B------:R-:W-:Y:S05]  /*14090*/  BSYNC B0 ;  /* 0x0000000000007941 */ /* 0x000fea0003800000 */
.L_x_357:
[----:B------:R-:W-:Y:S05]  /*140a0*/  EXIT ;  /* 0x000000000000794d */ /* 0x000fea0003800000 */
.L_x_229:
[----:B0-----:R-:W-:-:S04]  /*140b0*/  IMAD.U32 R3, RZ, RZ, UR54 ;  /* 0x00000036ff037e24 */ /* 0x001fc8000f8e00ff */
[----:B------:R0:W1:Y:S03]  /*140c0*/  SYNCS.PHASECHK.TRANS64.TRYWAIT P1, [R3+URZ+0x22800], R4 ;  /* 0x02280004030075a7 */ /* 0x000066000802017f */
[----:B-1----:R-:W-:Y:S05]  /*140d0*/  @!P1 NANOSLEEP.SYNCS 0x989680 ;  /* 0x009896800000995d */ /* 0x002fea0003900000 */
[----:B------:R-:W1:Y:S02]  /*140e0*/  @!P1 SYNCS.PHASECHK.TRANS64 P1, [R3+URZ+0x22800], R4 ;  /* 0x02280004030095a7 */ /* 0x000e64000802007f */
[----:B-1----:R-:W-:Y:S05]  /*140f0*/  @!P1 BRA `(.L_x_229) ;  /* 0xfffffffc00ec9947 */ /* 0x002fea000383ffff */
[----:B------:R-:W-:Y:S05]  /*14100*/  BRA `(.L_x_371) ;  /* 0xfffffed800f47947 */ /* 0x000fea000383ffff */
.L_x_233:
[----:B-1----:R1:W2:Y:S02]  /*14110*/  SYNCS.PHASECHK.TRANS64.TRYWAIT P1, [R4+URZ+0x22830], R3 ;  /* 0x02283003040075a7 */ /* 0x0022a4000802017f */
[----:B--2---:R-:W-:Y:S05]  /*14120*/  @!P1 NANOSLEEP.SYNCS 0x989680 ;  /* 0x009896800000995d */ /* 0x004fea0003900000 */
[----:B------:R-:W2:Y:S02]  /*14130*/  @!P1 SYNCS.PHASECHK.TRANS64 P1, [R4+URZ+0x22830], R3 ;  /* 0x02283003040095a7 */ /* 0x000ea4000802007f */
[----:B--2---:R-:W-:Y:S05]  /*14140*/  @!P1 BRA `(.L_x_233) ;  /* 0xfffffffc00f09947 */ /* 0x004fea000383ffff */
[----:B------:R-:W-:Y:S05]  /*14150*/  BRA `(.L_x_232) ;  /* 0xfffffedc00107947 */ /* 0x000fea000383ffff */
.L_x_239:
[----:B-1----:R-:W-:-:S04]  /*14160*/  IMAD.U32 R9, RZ, RZ, UR6 ;  /* 0x00000006ff097e24 */ /* 0x002fc8000f8e00ff */
[----:B------:R1:W2:Y:S03]  /*14170*/  SYNCS.PHASECHK.TRANS64.TRYWAIT P1, [R9+URZ+0x22830], R8 ;  /* 0x02283008090075a7 */ /* 0x0002a6000802017f */
[----:B--2---:R-:W-:Y:S05]  /*14180*/  @!P1 NANOSLEEP.SYNCS 0x989680 ;  /* 0x009896800000995d */ /* 0x004fea0003900000 */
[----:B------:R-:W2:Y:S02]  /*14190*/  @!P1 SYNCS.PHASECHK.TRANS64 P1, [R9+URZ+0x22830], R8 ;  /* 0x02283008090095a7 */ /* 0x000ea4000802007f */
[----:B--2---:R-:W-:Y:S05]  /*141a0*/  @!P1 BRA `(.L_x_239) ;  /* 0xfffffffc00ec9947 */ /* 0x004fea000383ffff */
[----:B------:R-:W-:Y:S05]  /*141b0*/  BRA `(.L_x_236) ;  /* 0xffffff14006c7947 */ /* 0x000fea000383ffff */
.L_x_243:
[----:B-1----:R-:W-:-:S04]  /*141c0*/  IMAD.U32 R9, RZ, RZ, UR6 ;  /* 0x00000006ff097e24 */ /* 0x002fc8000f8e00ff */
[----:B------:R1:W2:Y:S03]  /*141d0*/  SYNCS.PHASECHK.TRANS64.TRYWAIT P1, [R9+URZ+0x22850], R8 ;  /* 0x02285008090075a7 */ /* 0x0002a6000802017f */
[----:B--2---:R-:W-:Y:S05]  /*141e0*/  @!P1 NANOSLEEP.SYNCS 0x989680 ;  /* 0x009896800000995d */ /* 0x004fea0003900000 */
[----:B------:R-:W2:Y:S02]  /*141f0*/  @!P1 SYNCS.PHASECHK.TRANS64 P1, [R9+URZ+0x22850], R8 ;  /* 0x02285008090095a7 */ /* 0x000ea4000802007f */
[----:B--2---:R-:W-:Y:S05]  /*14200*/  @!P1 BRA `(.L_x_243) ;  /* 0xfffffffc00ec9947 */ /* 0x004fea000383ffff */
[----:B------:R-:W-:Y:S05]  /*14210*/  BRA `(.L_x_240) ;  /* 0xffffff1c00947947 */ /* 0x000fea000383ffff */
.L_x_250:
[----:B-1----:R-:W-:-:S04]  /*14220*/  IMAD.U32 R3, RZ, RZ, UR5 ;  /* 0x00000005ff037e24 */ /* 0x002fc8000f8e00ff */
[----:B------:R1:W2:Y:S03]  /*14230*/  SYNCS.PHASECHK.TRANS64.TRYWAIT P1, [R3+URZ+0x22850], R0 ;  /* 0x02285000030075a7 */ /* 0x0002a6000802017f */
[----:B--2---:R-:W-:Y:S05]  /*14240*/  @!P1 NANOSLEEP.SYNCS 0x989680 ;  /* 0x009896800000995d */ /* 0x004fea0003900000 */
[----:B------:R-:W2:Y:S02]  /*14250*/  @!P1 SYNCS.PHASECHK.TRANS64 P1, [R3+URZ+0x22850], R0 ;  /* 0x02285000030095a7 */ /* 0x000ea4000802007f */
[----:B--2---:R-:W-:Y:S05]  /*14260*/  @!P1 BRA `(.L_x_250) ;  /* 0xfffffffc00ec9947 */ /* 0x004fea000383ffff */
[----:B------:R-:W-:Y:S05]  /*14270*/  BRA `(.L_x_249) ;  /* 0xffffff4800047947 */ /* 0x000fea000383ffff */
.L_x_297:
[----:B------:R-:W0:Y:S01]  /*14280*/  S2R R20, SR_TID.X ;  /* 0x0000000000147919 */ /* 0x000e220000002100 */
[----:B------:R-:W-:Y:S02]  /*14290*/  IMAD.MOV.U32 R12, RZ, RZ, RZ ;  /* 0x000000ffff0c7224 */ /* 0x000fe400078e00ff */
[----:B------:R-:W-:Y:S02]  /*142a0*/  IMAD.MOV.U32 R11, RZ, RZ, 0x1f ;  /* 0x0000001fff0b7424 */ /* 0x000fe400078e00ff */
[----:B------:R-:W-:Y:S01]  /*142b0*/  IMAD.MOV.U32 R15, RZ, RZ, -0x1 ;  /* 0xffffffffff0f7424 */ /* 0x000fe200078e00ff */
[----:B0-----:R-:W-:-:S04]  /*142c0*/  SHF.R.U32.HI R20, RZ, 0x5, R20 ;  /* 0x00000005ff147819 */ /* 0x001fc80000011614 */
[----:B------:R-:W-:-:S04]  /*142d0*/  LOP3.LUT R20, R20, 0x3, RZ, 0xc0, !PT ;  /* 0x0000000314147812 */ /* 0x000fc800078ec0ff */
[----:B------:R-:W-:-:S07]  /*142e0*/  MOV R13, R20 ;  /* 0x00000014000d7202 */ /* 0x000fce0000000f00 */
[----:B-----5:R-:W-:Y:S05]  /*142f0*/  WARPSYNC.COLLECTIVE R15, `(.L_x_372) ;  /* 0x000000000f087348 */ /* 0x020fea0003c00000 */
[----:B------:R0:W1:Y:S02]  /*14300*/  SHFL.IDX P6, R14, R13, R12, R11 ;  /* 0x0000000c0d0e7389 */ /* 0x00006400000c000b */
[----:B01---5:R-:W-:Y:S01]  /*14310*/  ENDCOLLECTIVE ;  /* 0x000000000000791b */ /* 0x023fe20003800000 */
.L_x_372:
[----:B------:R-:W-:Y:S05]  /*14320*/  BRA `(.L_x_373) ;  /* 0xffffffa800e07947 */ /* 0x000fea000383ffff */
.L_x_300:
[----:B0-----:R0:W1:Y:S02]  /*14330*/  SYNCS.PHASECHK.TRANS64.TRYWAIT P0, [R0+URZ+0x22880], R24 ;  /* 0x02288018000075a7 */ /* 0x001064000800017f */
[----:B-1----:R-:W-:Y:S05]  /*14340*/  @!P0 NANOSLEEP.SYNCS 0x989680 ;  /* 0x009896800000895d */ /* 0x002fea0003900000 */
[----:B------:R-:W1:Y:S02]  /*14350*/  @!P0 SYNCS.PHASECHK.TRANS64 P0, [R0+URZ+0x22880], R24 ;  /* 0x02288018000085a7 */ /* 0x000e64000800007f */
[----:B-1----:R-:W-:Y:S05]  /*14360*/  @!P0 BRA `(.L_x_300) ;  /* 0xfffffffc00f08947 */ /* 0x002fea000383ffff */
[----:B------:R-:W-:Y:S05]  /*14370*/  BRA `(.L_x_374) ;  /* 0xffffffb000007947 */ /* 0x000fea000383ffff */
.L_x_301:
[----:B------:R-:W-:Y:S01]  /*14380*/  BSSY B0, `(.L_x_375) ;  /* 0x0000008000007945 */ /* 0x000fe20003800000 */
[----:B------:R-:W-:Y:S02]  /*14390*/  IMAD.MOV.U32 R13, RZ, RZ, R18 ;  /* 0x000000ffff0d7224 */ /* 0x000fe400078e0012 */
[----:B------:R-:W-:Y:S02]  /*143a0*/  IMAD.MOV.U32 R12, RZ, RZ, RZ ;  /* 0x000000ffff0c7224 */ /* 0x000fe400078e00ff */
[----:B------:R-:W-:Y:S02]  /*143b0*/  IMAD.MOV.U32 R11, RZ, RZ, 0x181f ;  /* 0x0000181fff0b7424 */ /* 0x000fe400078e00ff */
[----:B------:R-:W-:-:S07]  /*143c0*/  IMAD.MOV.U32 R15, RZ, RZ, -0x1 ;  /* 0xffffffffff0f7424 */ /* 0x000fce00078e00ff */
[----:B0-----:R-:W-:Y:S05]  /*143d0*/  WARPSYNC.COLLECTIVE R15, `(.L_x_376) ;  /* 0x000000000f087348 */ /* 0x001fea0003c00000 */
[----:B------:R1:W2:Y:S02]  /*143e0*/  SHFL.IDX P6, R14, R13, R12, R11 ;  /* 0x0000000c0d0e7389 */ /* 0x0002a400000c000b */
[----:B012---:R-:W-:Y:S01]  /*143f0*/  ENDCOLLECTIVE ;  /* 0x000000000000791b */ /* 0x007fe20003800000 */
.L_x_376:
[----:B------:R-:W-:Y:S05]  /*14400*/  BSYNC B0 ;  /* 0x0000000000007941 */ /* 0x000fea0003800000 */
.L_x_375:
[----:B------:R-:W-:Y:S01]  /*14410*/  IMAD.MOV.U32 R13, RZ, RZ, R9 ;  /* 0x000000ffff0d7224 */ /* 0x000fe200078e0009 */
[----:B------:R-:W-:Y:S01]  /*14420*/  MOV R15, 0xffffffff ;  /* 0xffffffff000f7802 */ /* 0x000fe20000000f00 */
[----:B------:R-:W-:Y:S01]  /*14430*/  IMAD.MOV.U32 R12, RZ, RZ, RZ ;  /* 0x000000ffff0c7224 */ /* 0x000fe200078e00ff */
[C---:B------:R-:W-:Y:S01]  /*14440*/  ISETP.GE.AND P3, PT, R19.reuse, 0x41, PT ;  /* 0x000000411300780c */ /* 0x040fe20003f66270 */
[----:B------:R-:W-:Y:S01]  /*14450*/  IMAD.MOV.U32 R11, RZ, RZ, 0x181f ;  /* 0x0000181fff0b7424 */ /* 0x000fe200078e00ff */
[----:B------:R-:W-:Y:S01]  /*14460*/  LOP3.LUT R28, R28, 0xffffffef, RZ, 0xc0, !PT ;  /* 0xffffffef1c1c7812 */ /* 0x000fe200078ec0ff */
[----:B------:R-:W-:Y:S01]  /*14470*/  IMAD.MOV.U32 R3, RZ, RZ, R14 ;  /* 0x000000ffff037224 */ /* 0x000fe200078e000e */
[----:B------:R-:W-:Y:S01]  /*14480*/  ISETP.GE.AND P2, PT, R19, 0x61, PT ;  /* 0x000000611300780c */ /* 0x000fe20003f46270 */
[----:B------:R-:W-:-:S12]  /*14490*/  IMAD.IADD R4, R16, 0x1, R4 ;  /* 0x0000000110047824 */ /* 0x000fd800078e0204 */
[----:B------:R-:W-:Y:S05]  /*144a0*/  WARPSYNC.COLLECTIVE R15, `(.L_x_377) ;  /* 0x000000000f087348 */ /* 0x000fea0003c00000 */
[----:B------:R0:W1:Y:S02]  /*144b0*/  SHFL.IDX P6, R14, R13, R12, R11 ;  /* 0x0000000c0d0e7389 */ /* 0x00006400000c000b */
[----:B01----:R-:W-:Y:S01]  /*144c0*/  ENDCOLLECTIVE ;  /* 0x000000000000791b */ /* 0x003fe20003800000 */
.L_x_377:
[C---:B------:R-:W-:Y:S02]  /*144d0*/  ISETP.GE.AND P5, PT, R19.reuse, 0x21, PT ;  /* 0x000000211300780c */ /* 0x040fe40003fa6270 */
[----:B------:R-:W-:Y:S01]  /*144e0*/  ISETP.GE.AND P4, PT, R19, 0x31, PT ;  /* 0x000000311300780c */ /* 0x000fe20003f86270 */
[----:B------:R-:W-:Y:S02]  /*144f0*/  IMAD.MOV.U32 R13, RZ, RZ, R18 ;  /* 0x000000ffff0d7224 */ /* 0x000fe400078e0012 */
[----:B------:R-:W-:Y:S02]  /*14500*/  IMAD.MOV.U32 R12, RZ, RZ, 0x1 ;  /* 0x00000001ff0c7424 */ /* 0x000fe400078e00ff */
[----:B------:R-:W-:-:S08]  /*14510*/  IMAD.MOV.U32 R2, RZ, RZ, R14 ;  /* 0x000000ffff027224 */ /* 0x000fd000078e000e */
[----:B------:R-:W-:Y:S05]  /*14520*/  WARPSYNC.COLLECTIVE R15, `(.L_x_378) ;  /* 0x000000000f087348 */ /* 0x000fea0003c00000 */
[----:B------:R0:W1:Y:S02]  /*14530*/  SHFL.IDX P6, R14, R13, R12, R11 ;  /* 0x0000000c0d0e7389 */ /* 0x00006400000c000b */
[----:B01----:R-:W-:Y:S01]  /*14540*/  ENDCOLLECTIVE ;  /* 0x000000000000791b */ /* 0x003fe20003800000 */
.L_x_378:
[----:B------:R-:W-:-:S05]  /*14550*/  IADD3 R2, P1, R29, R2, RZ ;  /* 0x000000021d027210 */ /* 0x000fca0007f3e0ff */
[----:B------:R-:W-:Y:S01]  /*14560*/  IMAD.X R3, RZ, RZ, R3, P1 ;  /* 0x000000ffff037224 */ /* 0x000fe200008e0603 */
[----:B------:R-:W-:Y:S01]  /*14570*/  ISETP.LT.OR P1, PT, R19, 0x1, P0 ;  /* 0x000000011300780c */ /* 0x000fe20000721670 */
[----:B------:R-:W-:-:S12]  /*14580*/  IMAD.MOV.U32 R13, RZ, RZ, R9 ;  /* 0x000000ffff0d7224 */ /* 0x000fd800078e0009 */
[----:B------:R-:W-:Y:S01]  /*14590*/  @!PT LDS RZ, [RZ] ;  /* 0x00000000fffff984 */ /* 0x000fe20000000800 */
[----:B------:R-:W-:Y:S01]  /*145a0*/  @!PT LDS RZ, [RZ] ;  /* 0x00000000fffff984 */ /* 0x000fe20000000800 */
[----:B------:R-:W-:Y:S01]  /*145b0*/  @!PT LDS RZ, [RZ] ;  /* 0x00000000fffff984 */ /* 0x000fe20000000800 */
[----:B------:R0:W-:Y:S02]  /*145c0*/  LDGSTS.E.BYPASS.LTC128B.128 [R4+0xa400], desc[UR50][R2.64], !P1 ;  /* 0x0a40000002047fae */ /* 0x0001e4000c901d72 */
[----:B0-----:R-:W-:-:S07]  /*145d0*/  IMAD.MOV.U32 R3, RZ, RZ, R14 ;  /* 0x000000ffff037224 */ /* 0x001fce00078e000e */
[----:B------:R-:W-:Y:S05]  /*145e0*/  WARPSYNC.COLLECTIVE R15, `(.L_x_379) ;  /* 0x000000000f087348 */ /* 0x000fea0003c00000 */
[----:B------:R0:W1:Y:S02]  /*145f0*/  SHFL.IDX P6, R14, R13, R12, R11 ;  /* 0x0000000c0d0e7389 */ /* 0x00006400000c000b */
[----:B01----:R-:W-:Y:S01]  /*14600*/  ENDCOLLECTIVE ;  /* 0x000000000000791b */ /* 0x003fe20003800000 */
.L_x_379:
[----:B------:R-:W-:Y:S02]  /*14610*/  IMAD.MOV.U32 R13, RZ, RZ, R18 ;  /* 0x000000ffff0d7224 */ /* 0x000fe400078e0012 */
[----:B------:R-:W-:Y:S02]  /*14620*/  IMAD.MOV.U32 R12, RZ, RZ, 0x2 ;  /* 0x00000002ff0c7424 */ /* 0x000fe400078e00ff */
[----:B------:R-:W-:-:S07]  /*14630*/  IMAD.MOV.U32 R2, RZ, RZ, R14 ;  /* 0x000000ffff027224 */ /* 0x000fce00078e000e */
[----:B------:R-:W-:Y:S05]  /*14640*/  WARPSYNC.COLLECTIVE R15, `(.L_x_380) ;  /* 0x000000000f087348 */ /* 0x000fea0003c00000 */
[----:B------:R0:W1:Y:S02]  /*14650*/  SHFL.IDX P6, R14, R13, R12, R11 ;  /* 0x0000000c0d0e7389 */ /* 0x00006400000c000b */
[----:B01----:R-:W-:Y:S01]  /*14660*/  ENDCOLLECTIVE ;  /* 0x000000000000791b */ /* 0x003fe20003800000 */
.L_x_380:
        /* <DEDUP_REMOVED lines=8> */
[----:B0-----:R-:W-:-:S07]  /*146f0*/  MOV R3, R14 ;  /* 0x0000000e00037202 */ /* 0x001fce0000000f00 */
[----:B------:R-:W-:Y:S05]  /*14700*/  WARPSYNC.COLLECTIVE R15, `(.L_x_381) ;  /* 0x000000000f087348 */ /* 0x000fea0003c00000 */
[----:B------:R0:W1:Y:S02]  /*14710*/  SHFL.IDX P6, R14, R13, R12, R11 ;  /* 0x0000000c0d0e7389 */ /* 0x00006400000c000b */
[----:B01----:R-:W-:Y:S01]  /*14720*/  ENDCOLLECTIVE ;  /* 0x000000000000791b */ /* 0x003fe20003800000 */
.L_x_381:
[----:B------:R-:W-:Y:S02]  /*14730*/  IMAD.MOV.U32 R13, RZ, RZ, R18 ;  /* 0x000000ffff0d7224 */ /* 0x000fe400078e0012 */
[----:B------:R-:W-:Y:S02]  /*14740*/  IMAD.MOV.U32 R12, RZ, RZ, 0x3 ;  /* 0x00000003ff0c7424 */ /* 0x000fe400078e00ff */
[----:B------:R-:W-:-:S07]  /*14750*/  IMAD.MOV.U32 R2, RZ, RZ, R14 ;  /* 0x000000ffff027224 */ /* 0x000fce00078e000e */
[----:B------:R-:W-:Y:S05]  /*14760*/  WARPSYNC.COLLECTIVE R15, `(.L_x_382) ;  /* 0x000000000f087348 */ /* 0x000fea0003c00000 */
[----:B------:R0:W1:Y:S02]  /*14770*/  SHFL.IDX P6, R14, R13, R12, R11 ;  /* 0x0000000c0d0e7389 */ /* 0x00006400000c000b */
[----:B01----:R-:W-:Y:S01]  /*14780*/  ENDCOLLECTIVE ;  /* 0x000000000000791b */ /* 0x003fe20003800000 */
.L_x_382:
        /* <DEDUP_REMOVED lines=12> */
.L_x_383:
[----:B------:R-:W-:Y:S02]  /*14850*/  IMAD.MOV.U32 R13, RZ, RZ, R18 ;  /* 0x000000ffff0d7224 */ /* 0x000fe400078e0012 */
[----:B------:R-:W-:Y:S02]  /*14860*/  IMAD.MOV.U32 R12, RZ, RZ, 0x4 ;  /* 0x00000004ff0c7424 */ /* 0x000fe400078e00ff */
[----:B------:R-:W-:-:S07]  /*14870*/  IMAD.MOV.U32 R2, RZ, RZ, R14 ;  /* 0x000000ffff027224 */ /* 0x000fce00078e000e */
[----:B------:R-:W-:Y:S05]  /*14880*/  WARPSYNC.COLLECTIVE R15, `(.L_x_384) ;  /* 0x000000000f087348 */ /* 0x000fea0003c00000 */
[----:B------:R0:W1:Y:S02]  /*14890*/  SHFL.IDX P6, R14, R13, R12, R11 ;  /* 0x0000000c0d0e7389 */ /* 0x00006400000c000b */
[----:B01----:R-:W-:Y:S01]  /*148a0*/  ENDCOLLECTIVE ;  /* 0x000000000000791b */ /* 0x003fe20003800000 */
.L_x_384:
        /* <DEDUP_REMOVED lines=12> */
.L_x_385:
[----:B------:R-:W-:Y:S02]  /*14970*/  IMAD.MOV.U32 R13, RZ, RZ, R18 ;  /* 0x000000ffff0d7224 */ /* 0x000fe400078e0012 */
[----:B------:R-:W-:Y:S02]  /*14980*/  IMAD.MOV.U32 R12, RZ, RZ, 0x5 ;  /* 0x00000005ff0c7424 */ /* 0x000fe400078e00ff */
[----:B------:R-:W-:-:S07]  /*14990*/  IMAD.MOV.U32 R2, RZ, RZ, R14 ;  /* 0x000000ffff027224 */ /* 0x000fce00078e000e */
[----:B------:R-:W-:Y:S05]  /*149a0*/  WARPSYNC.COLLECTIVE R15, `(.L_x_386) ;  /* 0x000000000f087348 */ /* 0x000fea0003c00000 */
[----:B------:R0:W1:Y:S02]  /*149b0*/  SHFL.IDX P6, R14, R13, R12, R11 ;  /* 0x0000000c0d0e7389 */ /* 0x00006400000c000b */
[----:B01----:R-:W-:Y:S01]  /*149c0*/  ENDCOLLECTIVE ;  /* 0x000000000000791b */ /* 0x003fe20003800000 */
.L_x_386:
        /* <DEDUP_REMOVED lines=12> */
.L_x_387:
[----:B------:R-:W-:Y:S02]  /*14a90*/  IMAD.MOV.U32 R13, RZ, RZ, R18 ;  /* 0x000000ffff0d7224 */ /* 0x000fe400078e0012 */
[----:B------:R-:W-:Y:S02]  /*14aa0*/  IMAD.MOV.U32 R12, RZ, RZ, 0x6 ;  /* 0x00000006ff0c7424 */ /* 0x000fe400078e00ff */
[----:B------:R-:W-:-:S07]  /*14ab0*/  IMAD.MOV.U32 R2, RZ, RZ, R14 ;  /* 0x000000ffff027224 */ /* 0x000fce00078e000e */
[----:B------:R-:W-:Y:S05]  /*14ac0*/  WARPSYNC.COLLECTIVE R15, `(.L_x_388) ;  /* 0x000000000f087348 */ /* 0x000fea0003c00000 */
[----:B------:R0:W1:Y:S02]  /*14ad0*/  SHFL.IDX P6, R14, R13, R12, R11 ;  /* 0x0000000c0d0e7389 */ /* 0x00006400000c000b */
[----:B01----:R-:W-:Y:S01]  /*14ae0*/  ENDCOLLECTIVE ;  /* 0x000000000000791b */ /* 0x003fe20003800000 */
.L_x_388:
        /* <DEDUP_REMOVED lines=12> */
.L_x_389:
[----:B------:R-:W-:Y:S02]  /*14bb0*/  IMAD.MOV.U32 R13, RZ, RZ, R18 ;  /* 0x000000ffff0d7224 */ /* 0x000fe400078e0012 */
[----:B------:R-:W-:Y:S02]  /*14bc0*/  IMAD.MOV.U32 R12, RZ, RZ, 0x7 ;  /* 0x00000007ff0c7424 */ /* 0x000fe400078e00ff */
[----:B------:R-:W-:-:S07]  /*14bd0*/  IMAD.MOV.U32 R2, RZ, RZ, R14 ;  /* 0x000000ffff027224 */ /* 0x000fce00078e000e */
[----:B------:R-:W-:Y:S05]  /*14be0*/  WARPSYNC.COLLECTIVE R15, `(.L_x_390) ;  /* 0x000000000f087348 */ /* 0x000fea0003c00000 */
[----:B------:R0:W1:Y:S02]  /*14bf0*/  SHFL.IDX P6, R14, R13, R12, R11 ;  /* 0x0000000c0d0e7389 */ /* 0x00006400000c000b */
[----:B01----:R-:W-:Y:S01]  /*14c00*/  ENDCOLLECTIVE ;  /* 0x000000000000791b */ /* 0x003fe20003800000 */
.L_x_390:
[----:B------:R-:W-:-:S05]  /*14c10*/  IADD3 R2, P1, R29, R2, RZ ;  /* 0x000000021d027210 */ /* 0x000fca0007f3e0ff */
[----:B------:R-:W-:Y:S01]  /*14c20*/  IMAD.X R3, RZ, RZ, R3, P1 ;  /* 0x000000ffff037224 */ /* 0x000fe200008e0603 */
[----:B------:R-:W-:Y:S01]  /*14c30*/  ISETP.LT.OR P1, PT, R19, 0x61, P0 ;  /* 0x000000611300780c */ /* 0x000fe20000721670 */
[----:B------:R-:W-:-:S12]  /*14c40*/  IMAD.MOV.U32 R13, RZ, RZ, R9 ;  /* 0x000000ffff0d7224 */ /* 0x000fd800078e0009 */
[----:B------:R-:W-:Y:S01]  /*14c50*/  @!PT LDS RZ, [RZ] ;  /* 0x00000000fffff984 */ /* 0x000fe20000000800 */
[----:B------:R-:W-:Y:S01]  /*14c60*/  @!PT LDS RZ, [RZ] ;  /* 0x00000000fffff984 */ /* 0x000fe20000000800 */
[----:B------:R-:W-:Y:S01]  /*14c70*/  @!PT LDS RZ, [RZ] ;  /* 0x00000000fffff984 */ /* 0x000fe20000000800 */
[----:B------:R0:W-:Y:S01]  /*14c80*/  LDGSTS.E.BYPASS.LTC128B.128 [R4+0xd400], desc[UR50][R2.64], !P1 ;  /* 0x0d40000002047fae */ /* 0x0001e2000c901d72 */
[----:B------:R-:W-:-:S07]  /*14c90*/  IMAD.MOV.U32 R18, RZ, RZ, R14 ;  /* 0x000000ffff127224 */ /* 0x000fce00078e000e */
[----:B0-----:R-:W-:Y:S05]  /*14ca0*/  WARPSYNC.COLLECTIVE R15, `(.L_x_391) ;  /* 0x000000000f087348 */ /* 0x001fea0003c00000 */
[----:B------:R1:W2:Y:S02]  /*14cb0*/  SHFL.IDX P6, R14, R13, R12, R11 ;  /* 0x0000000c0d0e7389 */ /* 0x0002a400000c000b */
[----:B012---:R-:W-:Y:S01]  /*14cc0*/  ENDCOLLECTIVE ;  /* 0x000000000000791b */ /* 0x007fe20003800000 */
.L_x_391:
[----:B------:R-:W-:Y:S02]  /*14cd0*/  IMAD.MOV.U32 R13, RZ, RZ, R20 ;  /* 0x000000ffff0d7224 */ /* 0x000fe400078e0014 */
[----:B------:R-:W-:Y:S02]  /*14ce0*/  IMAD.MOV.U32 R12, RZ, RZ, RZ ;  /* 0x000000ffff0c7224 */ /* 0x000fe400078e00ff */
[----:B------:R-:W-:-:S07]  /*14cf0*/  IMAD.MOV.U32 R2, RZ, RZ, R14 ;  /* 0x000000ffff027224 */ /* 0x000fce00078e000e */
[----:B------:R-:W-:Y:S05]  /*14d00*/  WARPSYNC.COLLECTIVE R15, `(.L_x_392) ;  /* 0x000000000f087348 */ /* 0x000fea0003c00000 */
[----:B------:R0:W1:Y:S02]  /*14d10*/  SHFL.IDX P6, R14, R13, R12, R11 ;  /* 0x0000000c0d0e7389 */ /* 0x00006400000c000b */
[----:B01----:R-:W-:Y:S01]  /*14d20*/  ENDCOLLECTIVE ;  /* 0x000000000000791b */ /* 0x003fe20003800000 */
.L_x_392:
        /* <DEDUP_REMOVED lines=12> */
.L_x_393:
[----:B------:R-:W-:Y:S02]  /*14df0*/  IMAD.MOV.U32 R13, RZ, RZ, R20 ;  /* 0x000000ffff0d7224 */ /* 0x000fe400078e0014 */
[----:B------:R-:W-:Y:S02]  /*14e00*/  IMAD.MOV.U32 R12, RZ, RZ, 0x1 ;  /* 0x00000001ff0c7424 */ /* 0x000fe400078e00ff */
[----:B------:R-:W-:-:S07]  /*14e10*/  IMAD.MOV.U32 R2, RZ, RZ, R14 ;  /* 0x000000ffff027224 */ /* 0x000fce00078e000e */
[----:B------:R-:W-:Y:S05]  /*14e20*/  WARPSYNC.COLLECTIVE R15, `(.L_x_394) ;  /* 0x000000000f087348 */ /* 0x000fea0003c00000 */
[----:B------:R0:W1:Y:S02]  /*14e30*/  SHFL.IDX P6, R14, R13, R12, R11 ;  /* 0x0000000c0d0e7389 */ /* 0x00006400000c000b */
[----:B01----:R-:W-:Y:S01]  /*14e40*/  ENDCOLLECTIVE ;  /* 0x000000000000791b */ /* 0x003fe20003800000 */
.L_x_394:
        /* <DEDUP_REMOVED lines=8> */
[----:B------:R-:W-:Y:S01]  /*14ed0*/  ISETP.GE.AND P1, PT, R19, 0x11, PT ;  /* 0x000000111300780c */ /* 0x000fe20003f26270 */
[----:B------:R-:W-:-:S12]  /*14ee0*/  IMAD.MOV.U32 R20, RZ, RZ, R14 ;  /* 0x000000ffff147224 */ /* 0x000fd800078e000e */
[----:B0-----:R-:W-:Y:S05]  /*14ef0*/  WARPSYNC.COLLECTIVE R15, `(.L_x_395) ;  /* 0x000000000f087348 */ /* 0x001fea0003c00000 */
[----:B------:R1:W2:Y:S02]  /*14f00*/  SHFL.IDX P6, R14, R13, R12, R11 ;  /* 0x0000000c0d0e7389 */ /* 0x0002a400000c000b */
[----:B012---:R-:W-:Y:S01]  /*14f10*/  ENDCOLLECTIVE ;  /* 0x000000000000791b */ /* 0x007fe20003800000 */
.L_x_395:
[----:B------:R-:W-:Y:S02]  /*14f20*/  @P1 LOP3.LUT R28, R28, 0x10, RZ, 0xfc, !PT ;  /* 0x000000101c1c1812 */ /* 0x000fe400078efcff */
[----:B------:R-:W-:Y:S02]  /*14f30*/  ISETP.GE.AND P1, PT, R19, 0x51, PT ;  /* 0x000000511300780c */ /* 0x000fe40003f26270 */
[----:B------:R-:W-:-:S04]  /*14f40*/  LOP3.LUT R28, R28, 0xffffffdf, RZ, 0xc0, !PT ;  /* 0xffffffdf1c1c7812 */ /* 0x000fc800078ec0ff */
[----:B------:R-:W-:Y:S02]  /*14f50*/  @P3 LOP3.LUT R28, R28, 0x20, RZ, 0xfc, !PT ;  /* 0x000000201c1c3812 */ /* 0x000fe400078efcff */
[----:B------:R-:W-:Y:S02]  /*14f60*/  ISETP.GE.AND P3, PT, R19, 0x71, PT ;  /* 0x000000711300780c */ /* 0x000fe40003f66270 */
[----:B------:R-:W-:Y:S01]  /*14f70*/  LOP3.LUT R28, R28, 0xffffffbf, RZ, 0xc0, !PT ;  /* 0xffffffbf1c1c7812 */ /* 0x000fe200078ec0ff */
[----:B------:R-:W-:-:S03]  /*14f80*/  IMAD.MOV.U32 R2, RZ, RZ, R14 ;  /* 0x000000ffff027224 */ /* 0x000fc600078e000e */
[----:B------:R-:W-:Y:S02]  /*14f90*/  @P1 LOP3.LUT R28, R28, 0x40, RZ, 0xfc, !PT ;  /* 0x000000401c1c1812 */ /* 0x000fe400078efcff */
[----:B------:R-:W-:Y:S02]  /*14fa0*/  ISETP.GE.AND P1, PT, R19, 0x81, PT ;  /* 0x000000811300780c */ /* 0x000fe40003f26270 */
[----:B------:R-:W-:-:S04]  /*14fb0*/  LOP3.LUT R28, R28, 0xfffffeff, RZ, 0xc0, !PT ;  /* 0xfffffeff1c1c7812 */ /* 0x000fc800078ec0ff */
[----:B------:R-:W-:Y:S02]  /*14fc0*/  @P2 LOP3.LUT R28, R28, 0x100, RZ, 0xfc, !PT ;  /* 0x000001001c1c2812 */ /* 0x000fe400078efcff */
[----:B------:R-:W-:Y:S02]  /*14fd0*/  ISETP.GE.AND P2, PT, R19, 0x91, PT ;  /* 0x000000911300780c */ /* 0x000fe40003f46270 */
[----:B------:R-:W-:-:S11]  /*14fe0*/  LOP3.LUT R28, R28, 0xfffffdff, RZ, 0xc0, !PT ;  /* 0xfffffdff1c1c7812 */ /* 0x000fd600078ec0ff */
[----:B------:R-:W-:Y:S01]  /*14ff0*/  @P2 LOP3.LUT R28, R28, 0x200, RZ, 0xfc, !PT ;  /* 0x000002001c1c2812 */ /* 0x000fe200078efcff */
[----:B------:R-:W-:Y:S06]  /*15000*/  BRA `(.L_x_396) ;  /* 0xffffffa800d47947 */ /* 0x000fec000383ffff */
.L_x_306:
[----:B--2---:R2:W3:Y:S02]  /*15010*/  SYNCS.PHASECHK.TRANS64.TRYWAIT P0, [R0+URZ+0x22840], R24 ;  /* 0x02284018000075a7 */ /* 0x0044e4000800017f */
[----:B---3--:R-:W-:Y:S05]  /*15020*/  @!P0 NANOSLEEP.SYNCS 0x989680 ;  /* 0x009896800000895d */ /* 0x008fea0003900000 */
[----:B------:R-:W3:Y:S02]  /*15030*/  @!P0 SYNCS.PHASECHK.TRANS64 P0, [R0+URZ+0x22840], R24 ;  /* 0x02284018000085a7 */ /* 0x000ee4000800007f */
[----:B---3--:R-:W-:Y:S05]  /*15040*/  @!P0 BRA `(.L_x_306) ;  /* 0xfffffffc00f08947 */ /* 0x008fea000383ffff */
[----:B------:R-:W-:Y:S05]  /*15050*/  BRA `(.L_x_397) ;  /* 0xffffffac00287947 */ /* 0x000fea000383ffff */
.L_x_307:
[----:B------:R-:W-:Y:S01]  /*15060*/  BSSY B0, `(.L_x_398) ;  /* 0x0000008000007945 */ /* 0x000fe20003800000 */
[----:B------:R-:W-:Y:S01]  /*15070*/  IMAD.MOV.U32 R13, RZ, RZ, R7 ;  /* 0x000000ffff0d7224 */ /* 0x000fe200078e0007 */
[----:B------:R-:W-:Y:S01]  /*15080*/  MOV R15, 0xffffffff ;  /* 0xffffffff000f7802 */ /* 0x000fe20000000f00 */
[----:B------:R-:W-:Y:S02]  /*15090*/  IMAD.MOV.U32 R12, RZ, RZ, RZ ;  /* 0x000000ffff0c7224 */ /* 0x000fe400078e00ff */
[----:B------:R-:W-:-:S07]  /*150a0*/  IMAD.MOV.U32 R11, RZ, RZ, 0x181f ;  /* 0x0000181fff0b7424 */ /* 0x000fce00078e00ff */
[----:B012---:R-:W-:Y:S05]  /*150b0*/  WARPSYNC.COLLECTIVE R15, `(.L_x_399) ;  /* 0x000000000f087348 */ /* 0x007fea0003c00000 */
[----:B------:R3:W4:Y:S02]  /*150c0*/  SHFL.IDX P6, R14, R13, R12, R11 ;  /* 0x0000000c0d0e7389 */ /* 0x00072400000c000b */
[----:B01234-:R-:W-:Y:S01]  /*150d0*/  ENDCOLLECTIVE ;  /* 0x000000000000791b */ /* 0x01ffe20003800000 */
.L_x_399:
[----:B------:R-:W-:Y:S05]  /*150e0*/  BSYNC B0 ;  /* 0x0000000000007941 */ /* 0x000fea0003800000 */
.L_x_398:
[----:B------:R-:W-:Y:S02]  /*150f0*/  IMAD.MOV.U32 R13, RZ, RZ, R8 ;  /* 0x000000ffff0d7224 */ /* 0x000fe400078e0008 */
[----:B------:R-:W-:Y:S02]  /*15100*/  IMAD.MOV.U32 R12, RZ, RZ, RZ ;  /* 0x000000ffff0c7224 */ /* 0x000fe400078e00ff */
[----:B------:R-:W-:Y:S02]  /*15110*/  IMAD.MOV.U32 R11, RZ, RZ, 0x181f ;  /* 0x0000181fff0b7424 */ /* 0x000fe400078e00ff */
[----:B------:R-:W-:Y:S02]  /*15120*/  IMAD.MOV.U32 R15, RZ, RZ, -0x1 ;  /* 0xffffffffff0f7424 */ /* 0x000fe400078e00ff */
[----:B------:R-:W-:-:S07]  /*15130*/  IMAD.MOV.U32 R2, RZ, RZ, R14 ;  /* 0x000000ffff027224 */ /* 0x000fce00078e000e */
[----:B------:R-:W-:Y:S05]  /*15140*/  WARPSYNC.COLLECTIVE R15, `(.L_x_400) ;  /* 0x000000000f087348 */ /* 0x000fea0003c00000 */
[----:B------:R0:W1:Y:S02]  /*15150*/  SHFL.IDX P6, R14, R13, R12, R11 ;  /* 0x0000000c0d0e7389 */ /* 0x00006400000c000b */
[----:B01----:R-:W-:Y:S01]  /*15160*/  ENDCOLLECTIVE ;  /* 0x000000000000791b */ /* 0x003fe20003800000 */
.L_x_400:
[----:B------:R-:W-:Y:S02]  /*15170*/  IMAD.MOV.U32 R13, RZ, RZ, R7 ;  /* 0x000000ffff0d7224 */ /* 0x000fe400078e0007 */
        /* <DEDUP_REMOVED lines=8> */
[----:B------:R0:W-:Y:S02]  /*15200*/  @P6 LDGSTS.E.BYPASS.LTC128B.128 [R4+0x18400], desc[UR50][R2.64], !P2 ;  /* 0x1840000002046fae */ /* 0x0001e4000d101d72 */
[----:B0-----:R-:W-:Y:S05]  /*15210*/  WARPSYNC.COLLECTIVE R15, `(.L_x_401) ;  /* 0x000000000f087348 */ /* 0x001fea0003c00000 */
[----:B------:R1:W2:Y:S02]  /*15220*/  SHFL.IDX P6, R14, R13, R12, R11 ;  /* 0x0000000c0d0e7389 */ /* 0x0002a400000c000b */
[----:B012---:R-:W-:Y:S01]  /*15230*/  ENDCOLLECTIVE ;  /* 0x000000000000791b */ /* 0x007fe20003800000 */
.L_x_401:
[----:B------:R-:W-:Y:S02]  /*15240*/  IMAD.MOV.U32 R13, RZ, RZ, R8 ;  /* 0x000000ffff0d7224 */ /* 0x000fe400078e0008 */
[----:B------:R-:W-:-:S07]  /*15250*/  IMAD.MOV.U32 R2, RZ, RZ, R14 ;  /* 0x000000ffff027224 */ /* 0x000fce00078e000e */
[----:B------:R-:W-:Y:S05]  /*15260*/  WARPSYNC.COLLECTIVE R15, `(.L_x_402) ;  /* 0x000000000f087348 */ /* 0x000fea0003c00000 */
[----:B------:R0:W1:Y:S02]  /*15270*/  SHFL.IDX P6, R14, R13, R12, R11 ;  /* 0x0000000c0d0e7389 */ /* 0x00006400000c000b */
[----:B01----:R-:W-:Y:S01]  /*15280*/  ENDCOLLECTIVE ;  /* 0x000000000000791b */ /* 0x003fe20003800000 */
.L_x_402:
[----:B------:R-:W-:Y:S02]  /*15290*/  IMAD.MOV.U32 R13, RZ, RZ, R7 ;  /* 0x000000ffff0d7224 */ /* 0x000fe400078e0007 */
[----:B------:R-:W-:Y:S01]  /*152a0*/  IMAD.MOV.U32 R12, RZ, RZ, 0x2 ;  /* 0x00000002ff0c7424 */ /* 0x000fe200078e00ff */
[----:B------:R-:W-:-:S13]  /*152b0*/  LOP3.LUT P6, RZ, R28, 0x10, RZ, 0xc0, !PT ;  /* 0x000000101cff7812 */ /* 0x000fda00078cc0ff */
[----:B------:R-:W-:-:S04]  /*152c0*/  @P6 IADD3 R10, P0, R29, R14, RZ ;  /* 0x0000000e1d0a6210 */ /* 0x000fc80007f1e0ff */
[----:B------:R-:W-:Y:S01]  /*152d0*/  @P6 IADD3.X R3, RZ, R2, RZ, P0, !PT ;  /* 0x00000002ff036210 */ /* 0x000fe200007fe4ff */
[----:B------:R-:W-:-:S05]  /*152e0*/  @P6 IMAD.MOV.U32 R2, RZ, RZ, R10 ;  /* 0x000000ffff026224 */ /* 0x000fca00078e000a */
[----:B------:R-:W-:Y:S01]  /*152f0*/  @!PT LDS RZ, [RZ] ;  /* 0x00000000fffff984 */ /* 0x000fe20000000800 */
[----:B------:R-:W-:Y:S01]  /*15300*/  @!PT LDS RZ, [RZ] ;  /* 0x00000000fffff984 */ /* 0x000fe20000000800 */
[----:B------:R-:W-:Y:S01]  /*15310*/  @!PT LDS RZ, [RZ] ;  /* 0x00000000fffff984 */ /* 0x000fe20000000800 */
[----:B------:R0:W-:Y:S03]  /*15320*/  @P6 LDGSTS.E.BYPASS.LTC128B.128 [R4+0x18c00], desc[UR50][R2.64], !P2 ;  /* 0x18c0000002046fae */ /* 0x0001e6000d101d72 */
[----:B0-----:R-:W-:Y:S05]  /*15330*/  WARPSYNC.COLLECTIVE R15, `(.L_x_403) ;  /* 0x000000000f087348 */ /* 0x001fea0003c00000 */
[----:B------:R1:W2:Y:S02]  /*15340*/  SHFL.IDX P6, R14, R13, R12, R11 ;  /* 0x0000000c0d0e7389 */ /* 0x0002a400000c000b */
[----:B012---:R-:W-:Y:S01]  /*15350*/  ENDCOLLECTIVE ;  /* 0x000000000000791b */ /* 0x007fe20003800000 */
.L_x_403:
[----:B------:R-:W-:Y:S02]  /*15360*/  IMAD.MOV.U32 R13, RZ, RZ, R8 ;  /* 0x000000ffff0d7224 */ /* 0x000fe400078e0008 */
[----:B------:R-:W-:-:S07]  /*15370*/  IMAD.MOV.U32 R2, RZ, RZ, R14 ;  /* 0x000000ffff027224 */ /* 0x000fce00078e000e */
[----:B------:R-:W-:Y:S05]  /*15380*/  WARPSYNC.COLLECTIVE R15, `(.L_x_404) ;  /* 0x000000000f087348 */ /* 0x000fea0003c00000 */
[----:B------:R0:W1:Y:S02]  /*15390*/  SHFL.IDX P6, R14, R13, R12, R11 ;  /* 0x0000000c0d0e7389 */ /* 0x00006400000c000b */
[----:B01----:R-:W-:Y:S01]  /*153a0*/  ENDCOLLECTIVE ;  /* 0x000000000000791b */ /* 0x003fe20003800000 */
.L_x_404:
[----:B------:R-:W-:Y:S02]  /*153b0*/  IMAD.MOV.U32 R13, RZ, RZ, R7 ;  /* 0x000000ffff0d7224 */ /* 0x000fe400078e0007 */
[----:B------:R-:W-:Y:S01]  /*153c0*/  IMAD.MOV.U32 R12, RZ, RZ, 0x3 ;  /* 0x00000003ff0c7424 */ /* 0x000fe200078e00ff */
[----:B------:R-:W-:-:S05]  /*153d0*/  @P5 IADD3 R14, P0, R29, R14, RZ ;  /* 0x0000000e1d0e5210 */ /* 0x000fca0007f1e0ff */
[----:B------:R-:W-:Y:S02]  /*153e0*/  @P5 IMAD.X R9, RZ, RZ, R2, P0 ;  /* 0x000000ffff095224 */ /* 0x000fe400000e0602 */
[----:B------:R-:W-:-:S07]  /*153f0*/  @P5 IMAD.MOV.U32 R2, RZ, RZ, R14 ;  /* 0x000000ffff025224 */ /* 0x000fce00078e000e */
[----:B------:R-:W-:Y:S05]  /*15400*/  WARPSYNC.COLLECTIVE R15, `(.L_x_405) ;  /* 0x000000000f087348 */ /* 0x000fea0003c00000 */
[----:B------:R0:W1:Y:S02]  /*15410*/  SHFL.IDX P6, R14, R13, R12, R11 ;  /* 0x0000000c0d0e7389 */ /* 0x00006400000c000b */
[----:B01----:R-:W-:Y:S01]  /*15420*/  ENDCOLLECTIVE ;  /* 0x000000000000791b */ /* 0x003fe20003800000 */
.L_x_405:
[----:B------:R-:W-:-:S05]  /*15430*/  @P5 IMAD.MOV.U32 R3, RZ, RZ, R9 ;  /* 0x000000ffff035224 */ /* 0x000fca00078e0009 */
[----:B------:R-:W-:Y:S01]  /*15440*/  @!PT LDS RZ, [RZ] ;  /* 0x00000000fffff984 */ /* 0x000fe20000000800 */
[----:B------:R-:W-:Y:S01]  /*15450*/  @!PT LDS RZ, [RZ] ;  /* 0x00000000fffff984 */ /* 0x000fe20000000800 */
[----:B------:R-:W-:Y:S01]  /*15460*/  @!PT LDS RZ, [RZ] ;  /* 0x00000000fffff984 */ /* 0x000fe20000000800 */
[----:B------:R0:W-:Y:S01]  /*15470*/  @P5 LDGSTS.E.BYPASS.LTC128B.128 [R4+0x19400], desc[UR50][R2.64], !P2 ;  /* 0x1940000002045fae */ /* 0x0001e2000d101d72 */
[----:B------:R-:W-:Y:S02]  /*15480*/  LOP3.LUT P5, RZ, R28, 0x40, RZ, 0xc0, !PT ;  /* 0x000000401cff7812 */ /* 0x000fe400078ac0ff */
[----:B------:R-:W-:Y:S01]  /*15490*/  MOV R13, R8 ;  /* 0x00000008000d7202 */ /* 0x000fe20000000f00 */
[----:B0-----:R-:W-:-:S10]  /*154a0*/  IMAD.MOV.U32 R2, RZ, RZ, R14 ;  /* 0x000000ffff027224 */ /* 0x001fd400078e000e */
[----:B------:R-:W-:Y:S05]  /*154b0*/  WARPSYNC.COLLECTIVE R15, `(.L_x_406) ;  /* 0x000000000f087348 */ /* 0x000fea0003c00000 */
[----:B------:R0:W1:Y:S02]  /*154c0*/  SHFL.IDX P6, R14, R13, R12, R11 ;  /* 0x0000000c0d0e7389 */ /* 0x00006400000c000b */
[----:B01----:R-:W-:Y:S01]  /*154d0*/  ENDCOLLECTIVE ;  /* 0x000000000000791b */ /* 0x003fe20003800000 */
.L_x_406:
        /* <DEDUP_REMOVED lines=8> */
.L_x_407:
[----:B------:R-:W-:-:S05]  /*15560*/  @P4 IMAD.MOV.U32 R3, RZ, RZ, R9 ;  /* 0x000000ffff034224 */ /* 0x000fca00078e0009 */
[----:B------:R-:W-:Y:S01]  /*15570*/  @!PT LDS RZ, [RZ] ;  /* 0x00000000fffff984 */ /* 0x000fe20000000800 */
[----:B------:R-:W-:Y:S01]  /*15580*/  @!PT LDS RZ, [RZ] ;  /* 0x00000000fffff984 */ /* 0x000fe20000000800 */
[----:B------:R-:W-:Y:S01]  /*15590*/  @!PT LDS RZ, [RZ] ;  /* 0x00000000fffff984 */ /* 0x000fe20000000800 */
[----:B------:R0:W-:Y:S01]  /*155a0*/  @P4 LDGSTS.E.BYPASS.LTC128B.128 [R4+0x19c00], desc[UR50][R2.64], !P2 ;  /* 0x19c0000002044fae */ /* 0x0001e2000d101d72 */
[----:B------:R-:W-:Y:S01]  /*155b0*/  LOP3.LUT P4, RZ, R28, 0x20, RZ, 0xc0, !PT ;  /* 0x000000201cff7812 */ /* 0x000fe2000788c0ff */
[----:B------:R-:W-:Y:S02]  /*155c0*/  IMAD.MOV.U32 R13, RZ, RZ, R8 ;  /* 0x000000ffff0d7224 */ /* 0x000fe400078e0008 */
[----:B0-----:R-:W-:-:S10]  /*155d0*/  IMAD.MOV.U32 R2, RZ, RZ, R14 ;  /* 0x000000ffff027224 */ /* 0x001fd400078e000e */
[----:B------:R-:W-:Y:S05]  /*155e0*/  WARPSYNC.COLLECTIVE R15, `(.L_x_408) ;  /* 0x000000000f087348 */ /* 0x000fea0003c00000 */
[----:B------:R0:W1:Y:S02]  /*155f0*/  SHFL.IDX P6, R14, R13, R12, R11 ;  /* 0x0000000c0d0e7389 */ /* 0x00006400000c000b */
[----:B01----:R-:W-:Y:S01]  /*15600*/  ENDCOLLECTIVE ;  /* 0x000000000000791b */ /* 0x003fe20003800000 */
.L_x_408:
[----:B------:R-:W-:Y:S01]  /*15610*/  IMAD.MOV.U32 R13, RZ, RZ, R7 ;  /* 0x000000ffff0d7224 */ /* 0x000fe200078e0007 */
[----:B------:R-:W-:Y:S02]  /*15620*/  MOV R12, 0x5 ;  /* 0x00000005000c7802 */ /* 0x000fe40000000f00 */
[----:B------:R-:W-:-:S05]  /*15630*/  @P4 IADD3 R14, P0, R29, R14, RZ ;  /* 0x0000000e1d0e4210 */ /* 0x000fca0007f1e0ff */
[----:B------:R-:W-:Y:S02]  /*15640*/  @P4 IMAD.X R9, RZ, RZ, R2, P0 ;  /* 0x000000ffff094224 */ /* 0x000fe400000e0602 */
[----:B------:R-:W-:-:S07]  /*15650*/  @P4 IMAD.MOV.U32 R2, RZ, RZ, R14 ;  /* 0x000000ffff024224 */ /* 0x000fce00078e000e */
[----:B------:R-:W-:Y:S05]  /*15660*/  WARPSYNC.COLLECTIVE R15, `(.L_x_409) ;  /* 0x000000000f087348 */ /* 0x000fea0003c00000 */
[----:B------:R0:W1:Y:S02]  /*15670*/  SHFL.IDX P6, R14, R13, R12, R11 ;  /* 0x0000000c0d0e7389 */ /* 0x00006400000c000b */
[----:B01----:R-:W-:Y:S01]  /*15680*/  ENDCOLLECTIVE ;  /* 0x000000000000791b */ /* 0x003fe20003800000 */
.L_x_409:
        /* <DEDUP_REMOVED lines=11> */
.L_x_410:
        /* <DEDUP_REMOVED lines=8> */
.L_x_411:
[----:B------:R-:W-:-:S05]  /*157c0*/  @P5 IMAD.MOV.U32 R3, RZ, RZ, R9 ;  /* 0x000000ffff035224 */ /* 0x000fca00078e0009 */
[----:B------:R-:W-:Y:S01]  /*157d0*/  @!PT LDS RZ, [RZ] ;  /* 0x00000000fffff984 */ /* 0x000fe20000000800 */
[----:B------:R-:W-:Y:S01]  /*157e0*/  @!PT LDS RZ, [RZ] ;  /* 0x00000000fffff984 */ /* 0x000fe20000000800 */
[----:B------:R-:W-:Y:S01]  /*157f0*/  @!PT LDS RZ, [RZ] ;  /* 0x00000000fffff984 */ /* 0x000fe20000000800 */
[----:B------:R0:W-:Y:S01]  /*15800*/  @P5 LDGSTS.E.BYPASS.LTC128B.128 [R4+0x1ac00], desc[UR50][R2.64], !P2 ;  /* 0x1ac0000002045fae */ /* 0x0001e2000d101d72 */
[----:B------:R-:W-:Y:S02]  /*15810*/  IMAD.MOV.U32 R13, RZ, RZ, R8 ;  /* 0x000000ffff0d7224 */ /* 0x000fe400078e0008 */
[----:B0-----:R-:W-:-:S07]  /*15820*/  IMAD.MOV.U32 R2, RZ, RZ, R14 ;  /* 0x000000ffff027224 */ /* 0x001fce00078e000e */
[----:B------:R-:W-:Y:S05]  /*15830*/  WARPSYNC.COLLECTIVE R15, `(.L_x_412) ;  /* 0x000000000f087348 */ /* 0x000fea0003c00000 */
[----:B------:R0:W1:Y:S02]  /*15840*/  SHFL.IDX P6, R14, R13, R12, R11 ;  /* 0x0000000c0d0e7389 */ /* 0x00006400000c000b */
[----:B01----:R-:W-:Y:S01]  /*15850*/  ENDCOLLECTIVE ;  /* 0x000000000000791b */ /* 0x003fe20003800000 */
.L_x_412:
        /* <DEDUP_REMOVED lines=8> */
.L_x_413:
[----:B------:R-:W-:-:S05]  /*158e0*/  @P4 MOV R3, R9 ;  /* 0x0000000900034202 */ /* 0x000fca0000000f00 */
        /* <DEDUP_REMOVED lines=9> */
.L_x_414:
[----:B------:R-:W-:Y:S02]  /*15980*/  IMAD.MOV.U32 R13, RZ, RZ, R5 ;  /* 0x000000ffff0d7224 */ /* 0x000fe400078e0005 */
[----:B------:R-:W-:Y:S01]  /*15990*/  IMAD.MOV.U32 R12, RZ, RZ, RZ ;  /* 0x000000ffff0c7224 */ /* 0x000fe200078e00ff */
[----:B------:R-:W-:-:S05]  /*159a0*/  @P3 IADD3 R14, P0, R29, R14, RZ ;  /* 0x0000000e1d0e3210 */ /* 0x000fca0007f1e0ff */
[----:B------:R-:W-:-:S08]  /*159b0*/  @P3 IMAD.MOV.U32 R2, RZ, RZ, R14 ;  /* 0x000000ffff023224 */ /* 0x000fd000078e000e */
[----:B------:R-:W-:Y:S05]  /*159c0*/  WARPSYNC.COLLECTIVE R15, `(.L_x_415) ;  /* 0x000000000f087348 */ /* 0x000fea0003c00000 */
[----:B------:R0:W1:Y:S02]  /*159d0*/  SHFL.IDX P6, R14, R13, R12, R11 ;  /* 0x0000000c0d0e7389 */ /* 0x00006400000c000b */
[----:B01----:R-:W-:Y:S01]  /*159e0*/  ENDCOLLECTIVE ;  /* 0x000000000000791b */ /* 0x003fe20003800000 */
.L_x_415:
[----:B------:R-:W-:-:S04]  /*159f0*/  @P3 IMAD.X R9, RZ, RZ, R7, P0 ;  /* 0x000000ffff093224 */ /* 0x000fc800000e0607 */
        /* <DEDUP_REMOVED lines=10> */
.L_x_416:
        /* <DEDUP_REMOVED lines=8> */
.L_x_417:
        /* <DEDUP_REMOVED lines=10> */
.L_x_418:
[----:B------:R-:W-:Y:S05]  /*15bc0*/  BRA `(.L_x_419) ;  /* 0xffffffa400e47947 */ /* 0x000fea000383ffff */
.L_x_312:
[----:B------:R-:W-:Y:S02]  /*15bd0*/  IMAD.MOV.U32 R13, RZ, RZ, R6 ;  /* 0x000000ffff0d7224 */ /* 0x000fe400078e0006 */
[----:B------:R-:W-:Y:S02]  /*15be0*/  IMAD.MOV.U32 R12, RZ, RZ, RZ ;  /* 0x000000ffff0c7224 */ /* 0x000fe400078e00ff */
[----:B------:R-:W-:Y:S02]  /*15bf0*/  IMAD.MOV.U32 R11, RZ, RZ, 0x181f ;  /* 0x0000181fff0b7424 */ /* 0x000fe400078e00ff */
[----:B------:R-:W-:Y:S02]  /*15c00*/  IMAD.MOV.U32 R15, RZ, RZ, -0x1 ;  /* 0xffffffffff0f7424 */ /* 0x000fe400078e00ff */
[----:B------:R-:W-:Y:S02]  /*15c10*/  IMAD R5, R5, UR41, RZ ;  /* 0x0000002905057c24 */ /* 0x000fe4000f8e02ff */
[----:B------:R-:W-:-:S07]  /*15c20*/  IMAD.IADD R4, R18, 0x1, R4 ;  /* 0x0000000112047824 */ /* 0x000fce00078e0204 */
[----:B-----5:R-:W-:Y:S05]  /*15c30*/  WARPSYNC.COLLECTIVE R15, `(.L_x_420) ;  /* 0x000000000f087348 */ /* 0x020fea0003c00000 */
[----:B------:R0:W1:Y:S02]  /*15c40*/  SHFL.IDX P6, R14, R13, R12, R11 ;  /* 0x0000000c0d0e7389 */ /* 0x00006400000c000b */
[----:B01---5:R-:W-:Y:S01]  /*15c50*/  ENDCOLLECTIVE ;  /* 0x000000000000791b */ /* 0x023fe20003800000 */
.L_x_420:
[C---:B------:R-:W-:Y:S01]  /*15c60*/  VIADD R8, R4.reuse, 0x10 ;  /* 0x0000001004087836 */ /* 0x040fe20000000000 */
[----:B------:R-:W-:Y:S02]  /*15c70*/  ISETP.GE.AND P2, PT, R4, R5, PT ;  /* 0x000000050400720c */ /* 0x000fe40003f46270 */
[----:B------:R-:W-:Y:S01]  /*15c80*/  MOV R13, R0 ;  /* 0x00000000000d7202 */ /* 0x000fe20000000f00 */
[----:B------:R-:W-:-:S10]  /*15c90*/  IMAD.MOV.U32 R2, RZ, RZ, R14 ;  /* 0x000000ffff027224 */ /* 0x000fd400078e000e */
[----:B------:R-:W-:Y:S05]  /*15ca0*/  WARPSYNC.COLLECTIVE R15, `(.L_x_421) ;  /* 0x000000000f087348 */ /* 0x000fea0003c00000 */
[----:B------:R0:W1:Y:S02]  /*15cb0*/  SHFL.IDX P6, R14, R13, R12, R11 ;  /* 0x0000000c0d0e7389 */ /* 0x00006400000c000b */
[----:B01----:R-:W-:Y:S01]  /*15cc0*/  ENDCOLLECTIVE ;  /* 0x000000000000791b */ /* 0x003fe20003800000 */
.L_x_421:
[----:B------:R-:W-:Y:S02]  /*15cd0*/  IMAD.MOV.U32 R13, RZ, RZ, R6 ;  /* 0x000000ffff0d7224 */ /* 0x000fe400078e0006 */
[----:B------:R-:W-:Y:S01]  /*15ce0*/  IMAD.MOV.U32 R12, RZ, RZ, 0x1 ;  /* 0x00000001ff0c7424 */ /* 0x000fe200078e00ff */
[----:B------:R-:W-:-:S05]  /*15cf0*/  @!P2 IADD3 R14, P1, R29, R14, RZ ;  /* 0x0000000e1d0ea210 */ /* 0x000fca0007f3e0ff */
[----:B------:R-:W-:Y:S02]  /*15d00*/  @!P2 IMAD.X R3, RZ, RZ, R2, P1 ;  /* 0x000000ffff03a224 */ /* 0x000fe400008e0602 */
[----:B------:R-:W-:-:S07]  /*15d10*/  @!P2 IMAD.MOV.U32 R2, RZ, RZ, R14 ;  /* 0x000000ffff02a224 */ /* 0x000fce00078e000e */
[----:B------:R-:W-:Y:S05]  /*15d20*/  WARPSYNC.COLLECTIVE R15, `(.L_x_422) ;  /* 0x000000000f087348 */ /* 0x000fea0003c00000 */
[----:B------:R0:W1:Y:S02]  /*15d30*/  SHFL.IDX P6, R14, R13, R12, R11 ;  /* 0x0000000c0d0e7389 */ /* 0x00006400000c000b */
[----:B01----:R-:W-:Y:S01]  /*15d40*/  ENDCOLLECTIVE ;  /* 0x000000000000791b */ /* 0x003fe20003800000 */
.L_x_422:
[----:B------:R-:W-:Y:S01]  /*15d50*/  @!PT LDS RZ, [RZ] ;  /* 0x00000000fffff984 */ /* 0x000fe20000000800 */
[----:B------:R-:W-:Y:S01]  /*15d60*/  @!PT LDS RZ, [RZ] ;  /* 0x00000000fffff984 */ /* 0x000fe20000000800 */
[----:B------:R-:W-:Y:S01]  /*15d70*/  @!PT LDS RZ, [RZ] ;  /* 0x00000000fffff984 */ /* 0x000fe20000000800 */
[----:B------:R0:W-:Y:S01]  /*15d80*/  @!P2 LDGSTS.E.BYPASS.LTC128B.128 [R10+0x14400], desc[UR50][R2.64], !P0 ;  /* 0x14400000020aafae */ /* 0x0001e2000c101d72 */
[----:B------:R-:W-:Y:S01]  /*15d90*/  ISETP.GE.AND P2, PT, R8, R5, PT ;  /* 0x000000050800720c */ /* 0x000fe20003f46270 */
[----:B------:R-:W-:Y:S02]  /*15da0*/  VIADD R8, R4, 0x20 ;  /* 0x0000002004087836 */ /* 0x000fe40000000000 */
[----:B------:R-:W-:Y:S02]  /*15db0*/  IMAD.MOV.U32 R13, RZ, RZ, R0 ;  /* 0x000000ffff0d7224 */ /* 0x000fe400078e0000 */
[----:B------:R-:W-:-:S08]  /*15dc0*/  IMAD.MOV.U32 R7, RZ, RZ, R14 ;  /* 0x000000ffff077224 */ /* 0x000fd000078e000e */
[----:B0-----:R-:W-:Y:S05]  /*15dd0*/  WARPSYNC.COLLECTIVE R15, `(.L_x_423) ;  /* 0x000000000f087348 */ /* 0x001fea0003c00000 */
[----:B------:R1:W2:Y:S02]  /*15de0*/  SHFL.IDX P6, R14, R13, R12, R11 ;  /* 0x0000000c0d0e7389 */ /* 0x0002a400000c000b */
[----:B012---:R-:W-:Y:S01]  /*15df0*/  ENDCOLLECTIVE ;  /* 0x000000000000791b */ /* 0x007fe20003800000 */
.L_x_423:
[----:B------:R-:W-:Y:S01]  /*15e00*/  IMAD.MOV.U32 R13, RZ, RZ, R6 ;  /* 0x000000ffff0d7224 */ /* 0x000fe200078e0006 */
[----:B------:R-:W-:Y:S02]  /*15e10*/  MOV R12, 0x2 ;  /* 0x00000002000c7802 */ /* 0x000fe40000000f00 */
[----:B------:R-:W-:-:S13]  /*15e20*/  @!P2 IADD3 R2, P1, R29, R14, RZ ;  /* 0x0000000e1d02a210 */ /* 0x000fda0007f3e0ff */
[----:B------:R-:W-:Y:S05]  /*15e30*/  WARPSYNC.COLLECTIVE R15, `(.L_x_424) ;  /* 0x000000000f087348 */ /* 0x000fea0003c00000 */
[----:B------:R0:W1:Y:S02]  /*15e40*/  SHFL.IDX P6, R14, R13, R12, R11 ;  /* 0x0000000c0d0e7389 */ /* 0x00006400000c000b */
[----:B01----:R-:W-:Y:S01]  /*15e50*/  ENDCOLLECTIVE ;  /* 0x000000000000791b */ /* 0x003fe20003800000 */
.L_x_424:
[----:B------:R-:W-:-:S05]  /*15e60*/  @!P2 IMAD.X R3, RZ, RZ, R7, P1 ;  /* 0x000000ffff03a224 */ /* 0x000fca00008e0607 */
        /* <DEDUP_REMOVED lines=11> */
.L_x_425:
[----:B------:R-:W-:Y:S02]  /*15f20*/  IMAD.MOV.U32 R13, RZ, RZ, R6 ;  /* 0x000000ffff0d7224 */ /* 0x000fe400078e0006 */
[----:B------:R-:W-:Y:S01]  /*15f30*/  IMAD.MOV.U32 R12, RZ, RZ, 0x3 ;  /* 0x00000003ff0c7424 */ /* 0x000fe200078e00ff */
[----:B------:R-:W-:-:S13]  /*15f40*/  @!P2 IADD3 R2, P1, R29, R14, RZ ;  /* 0x0000000e1d02a210 */ /* 0x000fda0007f3e0ff */
[----:B------:R-:W-:Y:S05]  /*15f50*/  WARPSYNC.COLLECTIVE R15, `(.L_x_426) ;  /* 0x000000000f087348 */ /* 0x000fea0003c00000 */
[----:B------:R0:W1:Y:S02]  /*15f60*/  SHFL.IDX P6, R14, R13, R12, R11 ;  /* 0x0000000c0d0e7389 */ /* 0x00006400000c000b */
[----:B01----:R-:W-:Y:S01]  /*15f70*/  ENDCOLLECTIVE ;  /* 0x000000000000791b */ /* 0x003fe20003800000 */
.L_x_426:
        /* <DEDUP_REMOVED lines=12> */
.L_x_427:
[----:B------:R-:W-:Y:S01]  /*16040*/  IMAD.MOV.U32 R13, RZ, RZ, R6 ;  /* 0x000000ffff0d7224 */ /* 0x000fe200078e0006 */
[----:B------:R-:W-:Y:S02]  /*16050*/  MOV R12, 0x4 ;  /* 0x00000004000c7802 */ /* 0x000fe40000000f00 */
[----:B------:R-:W-:-:S13]  /*16060*/  @!P2 IADD3 R2, P1, R29, R14, RZ ;  /* 0x0000000e1d02a210 */ /* 0x000fda0007f3e0ff */
[----:B------:R-:W-:Y:S05]  /*16070*/  WARPSYNC.COLLECTIVE R15, `(.L_x_428) ;  /* 0x000000000f087348 */ /* 0x000fea0003c00000 */
[----:B------:R0:W1:Y:S02]  /*16080*/  SHFL.IDX P6, R14, R13, R12, R11 ;  /* 0x0000000c0d0e7389 */ /* 0x00006400000c000b */
[----:B01----:R-:W-:Y:S01]  /*16090*/  ENDCOLLECTIVE ;  /* 0x000000000000791b */ /* 0x003fe20003800000 */
.L_x_428:
        /* <DEDUP_REMOVED lines=12> */
.L_x_429:
[----:B------:R-:W-:Y:S02]  /*16160*/  IMAD.MOV.U32 R13, RZ, RZ, R6 ;  /* 0x000000ffff0d7224 */ /* 0x000fe400078e0006 */
[----:B------:R-:W-:Y:S01]  /*16170*/  IMAD.MOV.U32 R12, RZ, RZ, 0x5 ;  /* 0x00000005ff0c7424 */ /* 0x000fe200078e00ff */
[----:B------:R-:W-:-:S13]  /*16180*/  @!P2 IADD3 R2, P1, R29, R14, RZ ;  /* 0x0000000e1d02a210 */ /* 0x000fda0007f3e0ff */
[----:B------:R-:W-:Y:S05]  /*16190*/  WARPSYNC.COLLECTIVE R15, `(.L_x_430) ;  /* 0x000000000f087348 */ /* 0x000fea0003c00000 */
[----:B------:R0:W1:Y:S02]  /*161a0*/  SHFL.IDX P6, R14, R13, R12, R11 ;  /* 0x0000000c0d0e7389 */ /* 0x00006400000c000b */
[----:B01----:R-:W-:Y:S01]  /*161b0*/  ENDCOLLECTIVE ;  /* 0x000000000000791b */ /* 0x003fe20003800000 */
.L_x_430:
[----:B------:R-:W-:-:S05]  /*161c0*/  @!P2 IMAD.X R3, RZ, RZ, R7, P1 ;  /* 0x000000ffff03a224 */ /* 0x000fca00008e0607 */
[----:B------:R-:W-:Y:S01]  /*161d0*/  @!PT LDS RZ, [RZ] ;  /* 0x00000000fffff984 */ /* 0x000fe20000000800 */
[----:B------:R-:W-:Y:S01]  /*161e0*/  @!PT LDS RZ, [RZ] ;  /* 0x00000000fffff984 */ /* 0x000fe20000000800 */
[----:B------:R-:W-:Y:S01]  /*161f0*/  @!PT LDS RZ, [RZ] ;  /* 0x00000000fffff984 */ /* 0x000fe20000000800 */
[----:B------:R0:W-:Y:S01]  /*16200*/  @!P2 LDGSTS.E.BYPASS.LTC128B.128 [R10+0x16400], desc[UR50][R2.64], !P0 ;  /* 0x16400000020aafae */ /* 0x0001e2000c101d72 */
[----:B------:R-:W-:Y:S01]  /*16210*/  ISETP.GE.AND P2, PT, R8, R5, PT ;  /* 0x000000050800720c */ /* 0x000fe20003f46270 */
[----:B------:R-:W-:Y:S02]  /*16220*/  IMAD.MOV.U32 R13, RZ, RZ, R0 ;  /* 0x000000ffff0d7224 */ /* 0x000fe400078e0000 */
[----:B------:R-:W-:-:S10]  /*16230*/  IMAD.MOV.U32 R7, RZ, RZ, R14 ;  /* 0x000000ffff077224 */ /* 0x000fd400078e000e */
[----:B0-----:R-:W-:Y:S05]  /*16240*/  WARPSYNC.COLLECTIVE R15, `(.L_x_431) ;  /* 0x000000000f087348 */ /* 0x001fea0003c00000 */
[----:B------:R1:W2:Y:S02]  /*16250*/  SHFL.IDX P6, R14, R13, R12, R11 ;  /* 0x0000000c0d0e7389 */ /* 0x0002a400000c000b */
[----:B012---:R-:W-:Y:S01]  /*16260*/  ENDCOLLECTIVE ;  /* 0x000000000000791b */ /* 0x007fe20003800000 */
.L_x_431:
[----:B------:R-:W-:Y:S02]  /*16270*/  IMAD.MOV.U32 R13, RZ, RZ, R6 ;  /* 0x000000ffff0d7224 */ /* 0x000fe400078e0006 */
[----:B------:R-:W-:Y:S01]  /*16280*/  IMAD.MOV.U32 R12, RZ, RZ, 0x6 ;  /* 0x00000006ff0c7424 */ /* 0x000fe200078e00ff */
[----:B------:R-:W-:-:S13]  /*16290*/  @!P2 IADD3 R2, P1, R29, R14, RZ ;  /* 0x0000000e1d02a210 */ /* 0x000fda0007f3e0ff */
[----:B------:R-:W-:Y:S05]  /*162a0*/  WARPSYNC.COLLECTIVE R15, `(.L_x_432) ;  /* 0x000000000f087348 */ /* 0x000fea0003c00000 */
[----:B------:R0:W1:Y:S02]  /*162b0*/  SHFL.IDX P6, R14, R13, R12, R11 ;  /* 0x0000000c0d0e7389 */ /* 0x00006400000c000b */
[----:B01----:R-:W-:Y:S01]  /*162c0*/  ENDCOLLECTIVE ;  /* 0x000000000000791b */ /* 0x003fe20003800000 */
.L_x_432:
[----:B------:R-:W-:-:S05]  /*162d0*/  @!P2 IMAD.X R3, RZ, RZ, R7, P1 ;  /* 0x000000ffff03a224 */ /* 0x000fca00008e0607 */
[----:B------:R-:W-:Y:S01]  /*162e0*/  @!PT LDS RZ, [RZ] ;  /* 0x00000000fffff984 */ /* 0x000fe20000000800 */
[----:B------:R-:W-:Y:S01]  /*162f0*/  @!PT LDS RZ, [RZ] ;  /* 0x00000000fffff984 */ /* 0x000fe20000000800 */
[----:B------:R-:W-:Y:S01]  /*16300*/  @!PT LDS RZ, [RZ] ;  /* 0x00000000fffff984 */ /* 0x000fe20000000800 */
[----:B------:R0:W-:Y:S01]  /*16310*/  @!P2 LDGSTS.E.BYPASS.LTC128B.128 [R10+0x16c00], desc[UR50][R2.64], !P0 ;  /* 0x16c00000020aafae */ /* 0x0001e2000c101d72 */
[----:B------:R-:W-:Y:S02]  /*16320*/  IMAD.MOV.U32 R13, RZ, RZ, R0 ;  /* 0x000000ffff0d7224 */ /* 0x000fe400078e0000 */
[----:B0-----:R-:W-:Y:S01]  /*16330*/  VIADD R2, R4, 0x60 ;  /* 0x0000006004027836 */ /* 0x001fe20000000000 */
[----:B------:R-:W-:-:S07]  /*16340*/  MOV R7, R14 ;  /* 0x0000000e00077202 */ /* 0x000fce0000000f00 */
[----:B------:R-:W-:Y:S05]  /*16350*/  WARPSYNC.COLLECTIVE R15, `(.L_x_433) ;  /* 0x000000000f087348 */ /* 0x000fea0003c00000 */
[----:B------:R0:W1:Y:S02]  /*16360*/  SHFL.IDX P6, R14, R13, R12, R11 ;  /* 0x0000000c0d0e7389 */ /* 0x00006400000c000b */
[----:B01----:R-:W-:Y:S01]  /*16370*/  ENDCOLLECTIVE ;  /* 0x000000000000791b */ /* 0x003fe20003800000 */
.L_x_433:
[----:B------:R-:W-:Y:S01]  /*16380*/  ISETP.GE.AND P2, PT, R2, R5, PT ;  /* 0x000000050200720c */ /* 0x000fe20003f46270 */
[----:B------:R-:W-:Y:S02]  /*16390*/  IMAD.MOV.U32 R13, RZ, RZ, R6 ;  /* 0x000000ffff0d7224 */ /* 0x000fe400078e0006 */
[----:B------:R-:W-:-:S10]  /*163a0*/  IMAD.MOV.U32 R12, RZ, RZ, 0x7 ;  /* 0x00000007ff0c7424 */ /* 0x000fd400078e00ff */
[----:B------:R-:W-:-:S13]  /*163b0*/  @!P2 IADD3 R2, P1, R29, R14, RZ ;  /* 0x0000000e1d02a210 */ /* 0x000fda0007f3e0ff */
[----:B------:R-:W-:Y:S05]  /*163c0*/  WARPSYNC.COLLECTIVE R15, `(.L_x_434) ;  /* 0x000000000f087348 */ /* 0x000fea0003c00000 */
[----:B------:R0:W1:Y:S02]  /*163d0*/  SHFL.IDX P6, R14, R13, R12, R11 ;  /* 0x0000000c0d0e7389 */ /* 0x00006400000c000b */
[----:B01----:R-:W-:Y:S01]  /*163e0*/  ENDCOLLECTIVE ;  /* 0x000000000000791b */ /* 0x003fe20003800000 */
.L_x_434:
[----:B------:R-:W-:-:S05]  /*163f0*/  @!P2 IMAD.X R3, RZ, RZ, R7, P1 ;  /* 0x000000ffff03a224 */ /* 0x000fca00008e0607 */
[----:B------:R-:W-:Y:S01]  /*16400*/  @!PT LDS RZ, [RZ] ;  /* 0x00000000fffff984 */ /* 0x000fe20000000800 */
[----:B------:R-:W-:Y:S01]  /*16410*/  @!PT LDS RZ, [RZ] ;  /* 0x00000000fffff984 */ /* 0x000fe20000000800 */
[----:B------:R-:W-:Y:S01]  /*16420*/  @!PT LDS RZ, [RZ] ;  /* 0x00000000fffff984 */ /* 0x000fe20000000800 */
[----:B------:R0:W-:Y:S01]  /*16430*/  @!P2 LDGSTS.E.BYPASS.LTC128B.128 [R10+0x17400], desc[UR50][R2.64], !P0 ;  /* 0x17400000020aafae */ /* 0x0001e2000c101d72 */
[----:B------:R-:W-:Y:S02]  /*16440*/  IMAD.MOV.U32 R13, RZ, RZ, R0 ;  /* 0x000000ffff0d7224 */ /* 0x000fe400078e0000 */
[----:B------:R-:W-:-:S07]  /*16450*/  IMAD.MOV.U32 R6, RZ, RZ, R14 ;  /* 0x000000ffff067224 */ /* 0x000fce00078e000e */
[----:B0-----:R-:W-:Y:S05]  /*16460*/  WARPSYNC.COLLECTIVE R15, `(.L_x_435) ;  /* 0x000000000f087348 */ /* 0x001fea0003c00000 */
[----:B------:R1:W2:Y:S02]  /*16470*/  SHFL.IDX P6, R14, R13, R12, R11 ;  /* 0x0000000c0d0e7389 */ /* 0x0002a400000c000b */
[----:B012---:R-:W-:Y:S01]  /*16480*/  ENDCOLLECTIVE ;  /* 0x000000000000791b */ /* 0x007fe20003800000 */
.L_x_435:
[----:B------:R-:W-:Y:S05]  /*16490*/  BRA `(.L_x_436) ;  /* 0xffffffa800287947 */ /* 0x000fea000383ffff */
.L_x_315:
[----:B0-----:R0:W1:Y:S02]  /*164a0*/  SYNCS.PHASECHK.TRANS64.TRYWAIT P0, [R16+URZ+0x22820], R3 ;  /* 0x02282003100075a7 */ /* 0x001064000800017f */
[----:B-1----:R-:W-:Y:S05]  /*164b0*/  @!P0 NANOSLEEP.SYNCS 0x989680 ;  /* 0x009896800000895d */ /* 0x002fea0003900000 */
[----:B------:R-:W1:Y:S02]  /*164c0*/  @!P0 SYNCS.PHASECHK.TRANS64 P0, [R16+URZ+0x22820], R3 ;  /* 0x02282003100085a7 */ /* 0x000e64000800007f */
[----:B-1----:R-:W-:Y:S05]  /*164d0*/  @!P0 BRA `(.L_x_315) ;  /* 0xfffffffc00f08947 */ /* 0x002fea000383ffff */
[----:B------:R-:W-:Y:S05]  /*164e0*/  BRA `(.L_x_437) ;  /* 0xffffffa800847947 */ /* 0x000fea000383ffff */
.L_x_319:
[----:B0-----:R0:W1:Y:S02]  /*164f0*/  SYNCS.PHASECHK.TRANS64.TRYWAIT P0, [R0+URZ+0x22880], R27 ;  /* 0x0228801b000075a7 */ /* 0x001064000800017f */
[----:B-1----:R-:W-:Y:S05]  /*16500*/  @!P0 NANOSLEEP.SYNCS 0x989680 ;  /* 0x009896800000895d */ /* 0x002fea0003900000 */
[----:B------:R-:W1:Y:S02]  /*16510*/  @!P0 SYNCS.PHASECHK.TRANS64 P0, [R0+URZ+0x22880], R27 ;  /* 0x0228801b000085a7 */ /* 0x000e64000800007f */
[----:B-1----:R-:W-:Y:S05]  /*16520*/  @!P0 BRA `(.L_x_319) ;  /* 0xfffffffc00f08947 */ /* 0x002fea000383ffff */
[----:B------:R-:W-:Y:S05]  /*16530*/  BRA `(.L_x_438) ;  /* 0xffffffac00a47947 */ /* 0x000fea000383ffff */
.L_x_320:
        /* <DEDUP_REMOVED lines=8> */
.L_x_440:
[----:B------:R-:W-:Y:S05]  /*165c0*/  BSYNC B0 ;  /* 0x0000000000007941 */ /* 0x000fea0003800000 */
.L_x_439:
[----:B------:R-:W-:Y:S01]  /*165d0*/  IMAD.MOV.U32 R13, RZ, RZ, R20 ;  /* 0x000000ffff0d7224 */ /* 0x000fe200078e0014 */
[----:B------:R-:W-:Y:S01]  /*165e0*/  MOV R3, R14 ;  /* 0x0000000e00037202 */ /* 0x000fe20000000f00 */
[----:B------:R-:W-:Y:S02]  /*165f0*/  IMAD.MOV.U32 R12, RZ, RZ, RZ ;  /* 0x000000ffff0c7224 */ /* 0x000fe400078e00ff */
[----:B------:R-:W-:Y:S02]  /*16600*/  IMAD.MOV.U32 R11, RZ, RZ, 0x181f ;  /* 0x0000181fff0b7424 */ /* 0x000fe400078e00ff */
[----:B------:R-:W-:Y:S02]  /*16610*/  IMAD.MOV.U32 R15, RZ, RZ, -0x1 ;  /* 0xffffffffff0f7424 */ /* 0x000fe400078e00ff */
[----:B------:R-:W-:-:S07]  /*16620*/  IMAD.IADD R6, R16, 0x1, R6 ;  /* 0x0000000110067824 */ /* 0x000fce00078e0206 */
[----:B------:R-:W-:Y:S05]  /*16630*/  WARPSYNC.COLLECTIVE R15, `(.L_x_441) ;  /* 0x000000000f087348 */ /* 0x000fea0003c00000 */
[----:B------:R0:W1:Y:S02]  /*16640*/  SHFL.IDX P6, R14, R13, R12, R11 ;  /* 0x0000000c0d0e7389 */ /* 0x00006400000c000b */
[----:B01----:R-:W-:Y:S01]  /*16650*/  ENDCOLLECTIVE ;  /* 0x000000000000791b */ /* 0x003fe20003800000 */
.L_x_441:
[----:B------:R-:W-:Y:S02]  /*16660*/  IMAD.MOV.U32 R13, RZ, RZ, R4 ;  /* 0x000000ffff0d7224 */ /* 0x000fe400078e0004 */
[----:B------:R-:W-:Y:S02]  /*16670*/  IMAD.MOV.U32 R12, RZ, RZ, 0x1 ;  /* 0x00000001ff0c7424 */ /* 0x000fe400078e00ff */
[----:B------:R-:W-:-:S07]  /*16680*/  IMAD.MOV.U32 R2, RZ, RZ, R14 ;  /* 0x000000ffff027224 */ /* 0x000fce00078e000e */
[----:B------:R-:W-:Y:S05]  /*16690*/  WARPSYNC.COLLECTIVE R15, `(.L_x_442) ;  /* 0x000000000f087348 */ /* 0x000fea0003c00000 */
[----:B------:R0:W1:Y:S02]  /*166a0*/  SHFL.IDX P6, R14, R13, R12, R11 ;  /* 0x0000000c0d0e7389 */ /* 0x00006400000c000b */
[----:B01----:R-:W-:Y:S01]  /*166b0*/  ENDCOLLECTIVE ;  /* 0x000000000000791b */ /* 0x003fe20003800000 */
.L_x_442:
        /* <DEDUP_REMOVED lines=11> */
.L_x_443:
[----:B------:R-:W-:Y:S01]  /*16770*/  IMAD.MOV.U32 R13, RZ, RZ, R4 ;  /* 0x000000ffff0d7224 */ /* 0x000fe200078e0004 */
[----:B------:R-:W-:-:S04]  /*16780*/  MOV R12, R14 ;  /* 0x0000000e000c7202 */ /* 0x000fc80000000f00 */
[----:B------:R-:W-:Y:S01]  /*16790*/  IADD3 R2, P0, R29, R12, RZ ;  /* 0x0000000c1d027210 */ /* 0x000fe20007f1e0ff */
[----:B------:R-:W-:-:S04]  /*167a0*/  IMAD.MOV.U32 R12, RZ, RZ, 0x2 ;  /* 0x00000002ff0c7424 */ /* 0x000fc800078e00ff */
[----:B------:R-:W-:-:S08]  /*167b0*/  IMAD.X R3, RZ, RZ, R33, P0 ;  /* 0x000000ffff037224 */ /* 0x000fd000000e0621 */
[----:B------:R-:W-:Y:S05]  /*167c0*/  WARPSYNC.COLLECTIVE R15, `(.L_x_444) ;  /* 0x000000000f087348 */ /* 0x000fea0003c00000 */
[----:B------:R0:W1:Y:S02]  /*167d0*/  SHFL.IDX P6, R14, R13, R12, R11 ;  /* 0x0000000c0d0e7389 */ /* 0x00006400000c000b */
[----:B01----:R-:W-:Y:S01]  /*167e0*/  ENDCOLLECTIVE ;  /* 0x000000000000791b */ /* 0x003fe20003800000 */
.L_x_444:
        /* <DEDUP_REMOVED lines=9> */
.L_x_445:
[----:B------:R-:W-:Y:S02]  /*16880*/  IMAD.MOV.U32 R13, RZ, RZ, R4 ;  /* 0x000000ffff0d7224 */ /* 0x000fe400078e0004 */
[----:B------:R-:W-:Y:S02]  /*16890*/  IMAD.MOV.U32 R12, RZ, RZ, 0x3 ;  /* 0x00000003ff0c7424 */ /* 0x000fe400078e00ff */
[----:B------:R-:W-:-:S05]  /*168a0*/  IMAD.MOV.U32 R11, RZ, RZ, R14 ;  /* 0x000000ffff0b7224 */ /* 0x000fca00078e000e */
[----:B------:R-:W-:Y:S01]  /*168b0*/  IADD3 R2, P0, R29, R11, RZ ;  /* 0x0000000b1d027210 */ /* 0x000fe20007f1e0ff */
[----:B------:R-:W-:-:S04]  /*168c0*/  IMAD.MOV.U32 R11, RZ, RZ, 0x181f ;  /* 0x0000181fff0b7424 */ /* 0x000fc800078e00ff */
[----:B------:R-:W-:-:S08]  /*168d0*/  IMAD.X R3, RZ, RZ, R5, P0 ;  /* 0x000000ffff037224 */ /* 0x000fd000000e0605 */
[----:B------:R-:W-:Y:S05]  /*168e0*/  WARPSYNC.COLLECTIVE R15, `(.L_x_446) ;  /* 0x000000000f087348 */ /* 0x000fea0003c00000 */
[----:B------:R0:W1:Y:S02]  /*168f0*/  SHFL.IDX P6, R14, R13, R12, R11 ;  /* 0x0000000c0d0e7389 */ /* 0x00006400000c000b */
[----:B01----:R-:W-:Y:S01]  /*16900*/  ENDCOLLECTIVE ;  /* 0x000000000000791b */ /* 0x003fe20003800000 */
.L_x_446:
[----:B------:R-:W-:Y:S01]  /*16910*/  @!PT LDS RZ, [RZ] ;  /* 0x00000000fffff984 */ /* 0x000fe20000000800 */
[----:B------:R-:W-:Y:S01]  /*16920*/  @!PT LDS RZ, [RZ] ;  /* 0x00000000fffff984 */ /* 0x000fe20000000800 */
[----:B------:R-:W-:Y:S01]  /*16930*/  @!PT LDS RZ, [RZ] ;  /* 0x00000000fffff984 */ /* 0x000fe20000000800 */
[----:B------:R0:W-:Y:S01]  /*16940*/  LDGSTS.E.BYPASS.LTC128B.128 [R6+0xb400], desc[UR50][R2.64], !P2 ;  /* 0x0b40000002067fae */ /* 0x0001e2000d101d72 */
[----:B------:R-:W-:Y:S01]  /*16950*/  MOV R13, R20 ;  /* 0x00000014000d7202 */ /* 0x000fe20000000f00 */
[----:B0-----:R-:W-:-:S07]  /*16960*/  IMAD.MOV.U32 R3, RZ, RZ, R14 ;  /* 0x000000ffff037224 */ /* 0x001fce00078e000e */
[----:B------:R-:W-:Y:S05]  /*16970*/  WARPSYNC.COLLECTIVE R15, `(.L_x_447) ;  /* 0x000000000f087348 */ /* 0x000fea0003c00000 */
[----:B------:R0:W1:Y:S02]  /*16980*/  SHFL.IDX P6, R14, R13, R12, R11 ;  /* 0x0000000c0d0e7389 */ /* 0x00006400000c000b */
[----:B01----:R-:W-:Y:S01]  /*16990*/  ENDCOLLECTIVE ;  /* 0x000000000000791b */ /* 0x003fe20003800000 */
.L_x_447:
[----:B------:R-:W-:Y:S02]  /*169a0*/  IMAD.MOV.U32 R13, RZ, RZ, R4 ;  /* 0x000000ffff0d7224 */ /* 0x000fe400078e0004 */
[----:B------:R-:W-:Y:S02]  /*169b0*/  IMAD.MOV.U32 R12, RZ, RZ, 0x4 ;  /* 0x00000004ff0c7424 */ /* 0x000fe400078e00ff */
[----:B------:R-:W-:-:S07]  /*169c0*/  IMAD.MOV.U32 R2, RZ, RZ, R14 ;  /* 0x000000ffff027224 */ /* 0x000fce00078e000e */
[----:B------:R-:W-:Y:S05]  /*169d0*/  WARPSYNC.COLLECTIVE R15, `(.L_x_448) ;  /* 0x000000000f087348 */ /* 0x000fea0003c00000 */
[----:B------:R0:W1:Y:S02]  /*169e0*/  SHFL.IDX P6, R14, R13, R12, R11 ;  /* 0x0000000c0d0e7389 */ /* 0x00006400000c000b */
[----:B01----:R-:W-:Y:S01]  /*169f0*/  ENDCOLLECTIVE ;  /* 0x000000000000791b */ /* 0x003fe20003800000 */
.L_x_448:
        /* <DEDUP_REMOVED lines=11> */
.L_x_449:
[----:B------:R-:W-:Y:S02]  /*16ab0*/  IMAD.MOV.U32 R13, RZ, RZ, R4 ;  /* 0x000000ffff0d7224 */ /* 0x000fe400078e0004 */
[----:B------:R-:W-:Y:S02]  /*16ac0*/  IMAD.MOV.U32 R12, RZ, RZ, 0x5 ;  /* 0x00000005ff0c7424 */ /* 0x000fe400078e00ff */
[----:B------:R-:W-:-:S07]  /*16ad0*/  IMAD.MOV.U32 R2, RZ, RZ, R14 ;  /* 0x000000ffff027224 */ /* 0x000fce00078e000e */
[----:B------:R-:W-:Y:S05]  /*16ae0*/  WARPSYNC.COLLECTIVE R15, `(.L_x_450) ;  /* 0x000000000f087348 */ /* 0x000fea0003c00000 */
[----:B------:R0:W1:Y:S02]  /*16af0*/  SHFL.IDX P6, R14, R13, R12, R11 ;  /* 0x0000000c0d0e7389 */ /* 0x00006400000c000b */
[----:B01----:R-:W-:Y:S01]  /*16b00*/  ENDCOLLECTIVE ;  /* 0x000000000000791b */ /* 0x003fe20003800000 */
.L_x_450:
[----:B------:R-:W-:-:S05]  /*16b10*/  IADD3 R2, P0, R29, R2, RZ ;  /* 0x000000021d027210 */ /* 0x000fca0007f1e0ff */
[----:B------:R-:W-:-:S05]  /*16b20*/  IMAD.X R3, RZ, RZ, R3, P0 ;  /* 0x000000ffff037224 */ /* 0x000fca00000e0603 */
        /* <DEDUP_REMOVED lines=9> */
.L_x_451:
[----:B------:R-:W-:Y:S02]  /*16bc0*/  IMAD.MOV.U32 R13, RZ, RZ, R4 ;  /* 0x000000ffff0d7224 */ /* 0x000fe400078e0004 */
[----:B------:R-:W-:Y:S02]  /*16bd0*/  IMAD.MOV.U32 R12, RZ, RZ, 0x6 ;  /* 0x00000006ff0c7424 */ /* 0x000fe400078e00ff */
[----:B------:R-:W-:-:S07]  /*16be0*/  IMAD.MOV.U32 R2, RZ, RZ, R14 ;  /* 0x000000ffff027224 */ /* 0x000fce00078e000e */
[----:B------:R-:W-:Y:S05]  /*16bf0*/  WARPSYNC.COLLECTIVE R15, `(.L_x_452) ;  /* 0x000000000f087348 */ /* 0x000fea0003c00000 */
[----:B------:R0:W1:Y:S02]  /*16c00*/  SHFL.IDX P6, R14, R13, R12, R11 ;  /* 0x0000000c0d0e7389 */ /* 0x00006400000c000b */
[----:B01----:R-:W-:Y:S01]  /*16c10*/  ENDCOLLECTIVE ;  /* 0x000000000000791b */ /* 0x003fe20003800000 */
.L_x_452:
        /* <DEDUP_REMOVED lines=11> */
.L_x_453:
[----:B------:R-:W-:Y:S02]  /*16cd0*/  IMAD.MOV.U32 R13, RZ, RZ, R4 ;  /* 0x000000ffff0d7224 */ /* 0x000fe400078e0004 */
[----:B------:R-:W-:Y:S02]  /*16ce0*/  IMAD.MOV.U32 R12, RZ, RZ, 0x7 ;  /* 0x00000007ff0c7424 */ /* 0x000fe400078e00ff */
[----:B------:R-:W-:-:S07]  /*16cf0*/  IMAD.MOV.U32 R2, RZ, RZ, R14 ;  /* 0x000000ffff027224 */ /* 0x000fce00078e000e */
[----:B------:R-:W-:Y:S05]  /*16d00*/  WARPSYNC.COLLECTIVE R15, `(.L_x_454) ;  /* 0x000000000f087348 */ /* 0x000fea0003c00000 */
[----:B------:R0:W1:Y:S02]  /*16d10*/  SHFL.IDX P6, R14, R13, R12, R11 ;  /* 0x0000000c0d0e7389 */ /* 0x00006400000c000b */
[----:B01----:R-:W-:Y:S01]  /*16d20*/  ENDCOLLECTIVE ;  /* 0x000000000000791b */ /* 0x003fe20003800000 */
.L_x_454:
        /* <DEDUP_REMOVED lines=11> */
.L_x_455:
[----:B------:R-:W-:Y:S02]  /*16de0*/  IMAD.MOV.U32 R13, RZ, RZ, R19 ;  /* 0x000000ffff0d7224 */ /* 0x000fe400078e0013 */
[----:B------:R-:W-:Y:S01]  /*16df0*/  IMAD.MOV.U32 R12, RZ, RZ, RZ ;  /* 0x000000ffff0c7224 */ /* 0x000fe200078e00ff */
[----:B------:R-:W-:-:S07]  /*16e00*/  MOV R20, R14 ;  /* 0x0000000e00147202 */ /* 0x000fce0000000f00 */
[----:B------:R-:W-:Y:S05]  /*16e10*/  WARPSYNC.COLLECTIVE R15, `(.L_x_456) ;  /* 0x000000000f087348 */ /* 0x000fea0003c00000 */
[----:B------:R0:W1:Y:S02]  /*16e20*/  SHFL.IDX P6, R14, R13, R12, R11 ;  /* 0x0000000c0d0e7389 */ /* 0x00006400000c000b */
[----:B01----:R-:W-:Y:S01]  /*16e30*/  ENDCOLLECTIVE ;  /* 0x000000000000791b */ /* 0x003fe20003800000 */
.L_x_456:
        /* <DEDUP_REMOVED lines=11> */
.L_x_457:
[----:B------:R-:W-:Y:S02]  /*16ef0*/  IMAD.MOV.U32 R13, RZ, RZ, R19 ;  /* 0x000000ffff0d7224 */ /* 0x000fe400078e0013 */
[----:B------:R-:W-:Y:S02]  /*16f00*/  IMAD.MOV.U32 R12, RZ, RZ, 0x1 ;  /* 0x00000001ff0c7424 */ /* 0x000fe400078e00ff */
[----:B------:R-:W-:-:S07]  /*16f10*/  IMAD.MOV.U32 R5, RZ, RZ, R14 ;  /* 0x000000ffff057224 */ /* 0x000fce00078e000e */
[----:B------:R-:W-:Y:S05]  /*16f20*/  WARPSYNC.COLLECTIVE R15, `(.L_x_458) ;  /* 0x000000000f087348 */ /* 0x000fea0003c00000 */
[----:B------:R0:W1:Y:S02]  /*16f30*/  SHFL.IDX P6, R14, R13, R12, R11 ;  /* 0x0000000c0d0e7389 */ /* 0x00006400000c000b */
[----:B01----:R-:W-:Y:S01]  /*16f40*/  ENDCOLLECTIVE ;  /* 0x000000000000791b */ /* 0x003fe20003800000 */
.L_x_458:
[----:B------:R-:W-:-:S05]  /*16f50*/  IADD3 R2, P0, R29, R5, RZ ;  /* 0x000000051d027210 */ /* 0x000fca0007f1e0ff */
[----:B------:R-:W-:-:S05]  /*16f60*/  IMAD.X R3, RZ, RZ, R4, P0 ;  /* 0x000000ffff037224 */ /* 0x000fca00000e0604 */
        /* <DEDUP_REMOVED lines=9> */
.L_x_459:
[----:B------:R-:W-:Y:S01]  /*17000*/  IMAD.MOV.U32 R2, RZ, RZ, R14 ;  /* 0x000000ffff027224 */ /* 0x000fe200078e000e */
[----:B------:R-:W-:Y:S06]  /*17010*/  BRA `(.L_x_460) ;  /* 0xffffffa800407947 */ /* 0x000fec000383ffff */
.L_x_325:
[----:B--2---:R2:W3:Y:S02]  /*17020*/  SYNCS.PHASECHK.TRANS64.TRYWAIT P0, [R0+URZ+0x22840], R27 ;  /* 0x0228401b000075a7 */ /* 0x0044e4000800017f */
[----:B---3--:R-:W-:Y:S05]  /*17030*/  @!P0 NANOSLEEP.SYNCS 0x989680 ;  /* 0x009896800000895d */ /* 0x008fea0003900000 */
[----:B------:R-:W3:Y:S02]  /*17040*/  @!P0 SYNCS.PHASECHK.TRANS64 P0, [R0+URZ+0x22840], R27 ;  /* 0x0228401b000085a7 */ /* 0x000ee4000800007f */
[----:B---3--:R-:W-:Y:S05]  /*17050*/  @!P0 BRA `(.L_x_325) ;  /* 0xfffffffc00f08947 */ /* 0x008fea000383ffff */
[----:B------:R-:W-:Y:S05]  /*17060*/  BRA `(.L_x_461) ;  /* 0xffffffa800907947 */ /* 0x000fea000383ffff */
.L_x_326:
[----:B------:R-:W-:Y:S01]  /*17070*/  BSSY B0, `(.L_x_462) ;  /* 0x0000008000007945 */ /* 0x000fe20003800000 */
[----:B------:R-:W-:Y:S02]  /*17080*/  IMAD.MOV.U32 R13, RZ, RZ, R4 ;  /* 0x000000ffff0d7224 */ /* 0x000fe400078e0004 */
[----:B------:R-:W-:Y:S02]  /*17090*/  IMAD.MOV.U32 R12, RZ, RZ, RZ ;  /* 0x000000ffff0c7224 */ /* 0x000fe400078e00ff */
[----:B------:R-:W-:Y:S02]  /*170a0*/  IMAD.MOV.U32 R11, RZ, RZ, 0x181f ;  /* 0x0000181fff0b7424 */ /* 0x000fe400078e00ff */
[----:B------:R-:W-:-:S07]  /*170b0*/  IMAD.MOV.U32 R15, RZ, RZ, -0x1 ;  /* 0xffffffffff0f7424 */ /* 0x000fce00078e00ff */
[----:B012---:R-:W-:Y:S05]  /*170c0*/  WARPSYNC.COLLECTIVE R15, `(.L_x_463) ;  /* 0x000000000f087348 */ /* 0x007fea0003c00000 */
[----:B------:R3:W4:Y:S02]  /*170d0*/  SHFL.IDX P6, R14, R13, R12, R11 ;  /* 0x0000000c0d0e7389 */ /* 0x00072400000c000b */
[----:B01234-:R-:W-:Y:S01]  /*170e0*/  ENDCOLLECTIVE ;  /* 0x000000000000791b */ /* 0x01ffe20003800000 */
.L_x_463:
[----:B------:R-:W-:Y:S05]  /*170f0*/  BSYNC B0 ;  /* 0x0000000000007941 */ /* 0x000fea0003800000 */
.L_x_462:
        /* <DEDUP_REMOVED lines=8> */
.L_x_464:
[----:B------:R-:W-:Y:S02]  /*17180*/  IMAD.MOV.U32 R13, RZ, RZ, R4 ;  /* 0x000000ffff0d7224 */ /* 0x000fe400078e0004 */
[----:B------:R-:W-:Y:S02]  /*17190*/  IMAD.MOV.U32 R12, RZ, RZ, 0x1 ;  /* 0x00000001ff0c7424 */ /* 0x000fe400078e00ff */
[----:B------:R-:W-:-:S07]  /*171a0*/  IMAD.MOV.U32 R2, RZ, RZ, R14 ;  /* 0x000000ffff027224 */ /* 0x000fce00078e000e */
[----:B------:R-:W-:Y:S05]  /*171b0*/  WARPSYNC.COLLECTIVE R15, `(.L_x_465) ;  /* 0x000000000f087348 */ /* 0x000fea0003c00000 */
[----:B------:R0:W1:Y:S02]  /*171c0*/  SHFL.IDX P6, R14, R13, R12, R11 ;  /* 0x0000000c0d0e7389 */ /* 0x00006400000c000b */
[----:B01----:R-:W-:Y:S01]  /*171d0*/  ENDCOLLECTIVE ;  /* 0x000000000000791b */ /* 0x003fe20003800000 */
.L_x_465:
[----:B------:R-:W-:-:S04]  /*171e0*/  IADD3 R2, P0, R29, R2, RZ ;  /* 0x000000021d027210 */ /* 0x000fc80007f1e0ff */
[----:B------:R-:W-:-:S05]  /*171f0*/  IADD3.X R3, RZ, R3, RZ, P0, !PT ;  /* 0x00000003ff037210 */ /* 0x000fca00007fe4ff */
        /* <DEDUP_REMOVED lines=9> */
.L_x_466:
[----:B------:R-:W-:Y:S02]  /*17290*/  IMAD.MOV.U32 R13, RZ, RZ, R4 ;  /* 0x000000ffff0d7224 */ /* 0x000fe400078e0004 */
[----:B------:R-:W-:-:S05]  /*172a0*/  IMAD.MOV.U32 R12, RZ, RZ, R14 ;  /* 0x000000ffff0c7224 */ /* 0x000fca00078e000e */
[----:B------:R-:W-:Y:S01]  /*172b0*/  IADD3 R2, P0, R29, R12, RZ ;  /* 0x0000000c1d027210 */ /* 0x000fe20007f1e0ff */
[----:B------:R-:W-:-:S04]  /*172c0*/  IMAD.MOV.U32 R12, RZ, RZ, 0x2 ;  /* 0x00000002ff0c7424 */ /* 0x000fc800078e00ff */
[----:B------:R-:W-:-:S08]  /*172d0*/  IMAD.X R3, RZ, RZ, R10, P0 ;  /* 0x000000ffff037224 */ /* 0x000fd000000e060a */
[----:B------:R-:W-:Y:S05]  /*172e0*/  WARPSYNC.COLLECTIVE R15, `(.L_x_467) ;  /* 0x000000000f087348 */ /* 0x000fea0003c00000 */
[----:B------:R0:W1:Y:S02]  /*172f0*/  SHFL.IDX P6, R14, R13, R12, R11 ;  /* 0x0000000c0d0e7389 */ /* 0x00006400000c000b */
[----:B01----:R-:W-:Y:S01]  /*17300*/  ENDCOLLECTIVE ;  /* 0x000000000000791b */ /* 0x003fe20003800000 */
.L_x_467:
        /* <DEDUP_REMOVED lines=9> */
.L_x_468:
[----:B------:R-:W-:Y:S02]  /*173a0*/  IMAD.MOV.U32 R13, RZ, RZ, R4 ;  /* 0x000000ffff0d7224 */ /* 0x000fe400078e0004 */
[----:B------:R-:W-:Y:S02]  /*173b0*/  IMAD.MOV.U32 R12, RZ, RZ, 0x3 ;  /* 0x00000003ff0c7424 */ /* 0x000fe400078e00ff */
[----:B------:R-:W-:-:S05]  /*173c0*/  IMAD.MOV.U32 R11, RZ, RZ, R14 ;  /* 0x000000ffff0b7224 */ /* 0x000fca00078e000e */
[----:B------:R-:W-:Y:S01]  /*173d0*/  IADD3 R2, P0, R29, R11, RZ ;  /* 0x0000000b1d027210 */ /* 0x000fe20007f1e0ff */
[----:B------:R-:W-:-:S03]  /*173e0*/  IMAD.MOV.U32 R11, RZ, RZ, 0x181f ;  /* 0x0000181fff0b7424 */ /* 0x000fc600078e00ff */
[----:B------:R-:W-:-:S09]  /*173f0*/  IADD3.X R3, RZ, R5, RZ, P0, !PT ;  /* 0x00000005ff037210 */ /* 0x000fd200007fe4ff */
[----:B------:R-:W-:Y:S05]  /*17400*/  WARPSYNC.COLLECTIVE R15, `(.L_x_469) ;  /* 0x000000000f087348 */ /* 0x000fea0003c00000 */
[----:B------:R0:W1:Y:S02]  /*17410*/  SHFL.IDX P6, R14, R13, R12, R11 ;  /* 0x0000000c0d0e7389 */ /* 0x00006400000c000b */
[----:B01----:R-:W-:Y:S01]  /*17420*/  ENDCOLLECTIVE ;  /* 0x000000000000791b */ /* 0x003fe20003800000 */
.L_x_469:
        /* <DEDUP_REMOVED lines=9> */
.L_x_470:
[----:B------:R-:W-:Y:S02]  /*174c0*/  IMAD.MOV.U32 R13, RZ, RZ, R4 ;  /* 0x000000ffff0d7224 */ /* 0x000fe400078e0004 */
[----:B------:R-:W-:Y:S02]  /*174d0*/  IMAD.MOV.U32 R12, RZ, RZ, 0x4 ;  /* 0x00000004ff0c7424 */ /* 0x000fe400078e00ff */
[----:B------:R-:W-:-:S07]  /*174e0*/  IMAD.MOV.U32 R2, RZ, RZ, R14 ;  /* 0x000000ffff027224 */ /* 0x000fce00078e000e */
[----:B------:R-:W-:Y:S05]  /*174f0*/  WARPSYNC.COLLECTIVE R15, `(.L_x_471) ;  /* 0x000000000f087348 */ /* 0x000fea0003c00000 */
[----:B------:R0:W1:Y:S02]  /*17500*/  SHFL.IDX P6, R14, R13, R12, R11 ;  /* 0x0000000c0d0e7389 */ /* 0x00006400000c000b */
[----:B01----:R-:W-:Y:S01]  /*17510*/  ENDCOLLECTIVE ;  /* 0x000000000000791b */ /* 0x003fe20003800000 */
.L_x_471:
        /* <DEDUP_REMOVED lines=11> */
.L_x_472:
[----:B------:R-:W-:Y:S02]  /*175d0*/  IMAD.MOV.U32 R13, RZ, RZ, R4 ;  /* 0x000000ffff0d7224 */ /* 0x000fe400078e0004 */
[----:B------:R-:W-:Y:S01]  /*175e0*/  IMAD.MOV.U32 R12, RZ, RZ, 0x5 ;  /* 0x00000005ff0c7424 */ /* 0x000fe200078e00ff */
[----:B------:R-:W-:-:S07]  /*175f0*/  MOV R2, R14 ;  /* 0x0000000e00027202 */ /* 0x000fce0000000f00 */
[----:B------:R-:W-:Y:S05]  /*17600*/  WARPSYNC.COLLECTIVE R15, `(.L_x_473) ;  /* 0x000000000f087348 */ /* 0x000fea0003c00000 */
[----:B------:R0:W1:Y:S02]  /*17610*/  SHFL.IDX P6, R14, R13, R12, R11 ;  /* 0x0000000c0d0e7389 */ /* 0x00006400000c000b */
[----:B01----:R-:W-:Y:S01]  /*17620*/  ENDCOLLECTIVE ;  /* 0x000000000000791b */ /* 0x003fe20003800000 */
.L_x_473:
        /* <DEDUP_REMOVED lines=11> */
.L_x_474:
[----:B------:R-:W-:Y:S02]  /*176e0*/  IMAD.MOV.U32 R13, RZ, RZ, R4 ;  /* 0x000000ffff0d7224 */ /* 0x000fe400078e0004 */
[----:B------:R-:W-:Y:S02]  /*176f0*/  IMAD.MOV.U32 R12, RZ, RZ, 0x6 ;  /* 0x00000006ff0c7424 */ /* 0x000fe400078e00ff */
[----:B------:R-:W-:-:S07]  /*17700*/  IMAD.MOV.U32 R2, RZ, RZ, R14 ;  /* 0x000000ffff027224 */ /* 0x000fce00078e000e */
[----:B------:R-:W-:Y:S05]  /*17710*/  WARPSYNC.COLLECTIVE R15, `(.L_x_475) ;  /* 0x000000000f087348 */ /* 0x000fea0003c00000 */
[----:B------:R0:W1:Y:S02]  /*17720*/  SHFL.IDX P6, R14, R13, R12, R11 ;  /* 0x0000000c0d0e7389 */ /* 0x00006400000c000b */
[----:B01----:R-:W-:Y:S01]  /*17730*/  ENDCOLLECTIVE ;  /* 0x000000000000791b */ /* 0x003fe20003800000 */
.L_x_475:
        /* <DEDUP_REMOVED lines=11> */
.L_x_476:
[----:B------:R-:W-:Y:S02]  /*177f0*/  IMAD.MOV.U32 R13, RZ, RZ, R4 ;  /* 0x000000ffff0d7224 */ /* 0x000fe400078e0004 */
[----:B------:R-:W-:Y:S01]  /*17800*/  IMAD.MOV.U32 R12, RZ, RZ, 0x7 ;  /* 0x00000007ff0c7424 */ /* 0x000fe200078e00ff */
[----:B------:R-:W-:-:S07]  /*17810*/  MOV R2, R14 ;  /* 0x0000000e00027202 */ /* 0x000fce0000000f00 */
[----:B------:R-:W-:Y:S05]  /*17820*/  WARPSYNC.COLLECTIVE R15, `(.L_x_477) ;  /* 0x000000000f087348 */ /* 0x000fea0003c00000 */
[----:B------:R0:W1:Y:S02]  /*17830*/  SHFL.IDX P6, R14, R13, R12, R11 ;  /* 0x0000000c0d0e7389 */ /* 0x00006400000c000b */
[----:B01----:R-:W-:Y:S01]  /*17840*/  ENDCOLLECTIVE ;  /* 0x000000000000791b */ /* 0x003fe20003800000 */
.L_x_477:
        /* <DEDUP_REMOVED lines=11> */
.L_x_478:
[----:B------:R-:W-:Y:S02]  /*17900*/  IMAD.MOV.U32 R13, RZ, RZ, R8 ;  /* 0x000000ffff0d7224 */ /* 0x000fe400078e0008 */
[----:B------:R-:W-:Y:S02]  /*17910*/  IMAD.MOV.U32 R12, RZ, RZ, RZ ;  /* 0x000000ffff0c7224 */ /* 0x000fe400078e00ff */
[----:B------:R-:W-:-:S07]  /*17920*/  IMAD.MOV.U32 R9, RZ, RZ, R14 ;  /* 0x000000ffff097224 */ /* 0x000fce00078e000e */
[----:B------:R-:W-:Y:S05]  /*17930*/  WARPSYNC.COLLECTIVE R15, `(.L_x_479) ;  /* 0x000000000f087348 */ /* 0x000fea0003c00000 */
[----:B------:R0:W1:Y:S02]  /*17940*/  SHFL.IDX P6, R14, R13, R12, R11 ;  /* 0x0000000c0d0e7389 */ /* 0x00006400000c000b */
[----:B01----:R-:W-:Y:S01]  /*17950*/  ENDCOLLECTIVE ;  /* 0x000000000000791b */ /* 0x003fe20003800000 */
.L_x_479:
        /* <DEDUP_REMOVED lines=11> */
.L_x_480:
[----:B------:R-:W-:Y:S02]  /*17a10*/  IMAD.MOV.U32 R13, RZ, RZ, R8 ;  /* 0x000000ffff0d7224 */ /* 0x000fe400078e0008 */
[----:B------:R-:W-:Y:S01]  /*17a20*/  IMAD.MOV.U32 R12, RZ, RZ, 0x1 ;  /* 0x00000001ff0c7424 */ /* 0x000fe200078e00ff */
[----:B------:R-:W-:-:S07]  /*17a30*/  MOV R5, R14 ;  /* 0x0000000e00057202 */ /* 0x000fce0000000f00 */
[----:B------:R-:W-:Y:S05]  /*17a40*/  WARPSYNC.COLLECTIVE R15, `(.L_x_481) ;  /* 0x000000000f087348 */ /* 0x000fea0003c00000 */
[----:B------:R0:W1:Y:S02]  /*17a50*/  SHFL.IDX P6, R14, R13, R12, R11 ;  /* 0x0000000c0d0e7389 */ /* 0x00006400000c000b */
[----:B01----:R-:W-:Y:S01]  /*17a60*/  ENDCOLLECTIVE ;  /* 0x000000000000791b */ /* 0x003fe20003800000 */
.L_x_481:
        /* <DEDUP_REMOVED lines=11> */
.L_x_482:
[----:B------:R-:W-:Y:S05]  /*17b20*/  BRA `(.L_x_483) ;  /* 0xffffffa400207947 */ /* 0x000fea000383ffff */
.L_x_331:
[----:B0-----:R0:W1:Y:S02]  /*17b30*/  SYNCS.PHASECHK.TRANS64.TRYWAIT P2, [R18+URZ+0x22870], R3 ;  /* 0x02287003120075a7 */ /* 0x001064000804017f */
[----:B-1----:R-:W-:Y:S05]  /*17b40*/  @!P2 NANOSLEEP.SYNCS 0x989680 ;  /* 0x009896800000a95d */ /* 0x002fea0003900000 */
[----:B------:R-:W1:Y:S02]  /*17b50*/  @!P2 SYNCS.PHASECHK.TRANS64 P2, [R18+URZ+0x22870], R3 ;  /* 0x022870031200a5a7 */ /* 0x000e64000804007f */
[----:B-1----:R-:W-:Y:S05]  /*17b60*/  @!P2 BRA `(.L_x_331) ;  /* 0xfffffffc00f0a947 */ /* 0x002fea000383ffff */
[----:B------:R-:W-:Y:S05]  /*17b70*/  BRA `(.L_x_484) ;  /* 0xffffffa400847947 */ /* 0x000fea000383ffff */
.L_x_333:
[----:B0-----:R0:W1:Y:S02]  /*17b80*/  SYNCS.PHASECHK.TRANS64.TRYWAIT P2, [R18+URZ+0x22860], R3 ;  /* 0x02286003120075a7 */ /* 0x001064000804017f */
[----:B-1----:R-:W-:Y:S05]  /*17b90*/  @!P2 NANOSLEEP.SYNCS 0x989680 ;  /* 0x009896800000a95d */ /* 0x002fea0003900000 */
[----:B------:R-:W1:Y:S02]  /*17ba0*/  @!P2 SYNCS.PHASECHK.TRANS64 P2, [R18+URZ+0x22860], R3 ;  /* 0x022860031200a5a7 */ /* 0x000e64000804007f */
[----:B-1----:R-:W-:Y:S05]  /*17bb0*/  @!P2 BRA `(.L_x_333) ;  /* 0xfffffffc00f0a947 */ /* 0x002fea000383ffff */
[----:B------:R-:W-:Y:S05]  /*17bc0*/  BRA `(.L_x_485) ;  /* 0xffffffa400947947 */ /* 0x000fea000383ffff */
.L_x_341:
[----:B0-----:R0:W2:Y:S02]  /*17bd0*/  SYNCS.PHASECHK.TRANS64.TRYWAIT P1, [R17+URZ+0x22870], R0 ;  /* 0x02287000110075a7 */ /* 0x0010a4000802017f */
[----:B--2---:R-:W-:Y:S05]  /*17be0*/  @!P1 NANOSLEEP.SYNCS 0x989680 ;  /* 0x009896800000995d */ /* 0x004fea0003900000 */
[----:B------:R-:W2:Y:S02]  /*17bf0*/  @!P1 SYNCS.PHASECHK.TRANS64 P1, [R17+URZ+0x22870], R0 ;  /* 0x02287000110095a7 */ /* 0x000ea4000802007f */
[----:B--2---:R-:W-:Y:S05]  /*17c00*/  @!P1 BRA `(.L_x_341) ;  /* 0xfffffffc00f09947 */ /* 0x004fea000383ffff */
[----:B------:R-:W-:Y:S05]  /*17c10*/  BRA `(.L_x_486) ;  /* 0xffffffac00587947 */ /* 0x000fea000383ffff */
.L_x_343:
[----:B0-----:R0:W2:Y:S02]  /*17c20*/  SYNCS.PHASECHK.TRANS64.TRYWAIT P1, [R17+URZ+0x22860], R0 ;  /* 0x02286000110075a7 */ /* 0x0010a4000802017f */
[----:B--2---:R-:W-:Y:S05]  /*17c30*/  @!P1 NANOSLEEP.SYNCS 0x989680 ;  /* 0x009896800000995d */ /* 0x004fea0003900000 */
[----:B------:R-:W2:Y:S02]  /*17c40*/  @!P1 SYNCS.PHASECHK.TRANS64 P1, [R17+URZ+0x22860], R0 ;  /* 0x02286000110095a7 */ /* 0x000ea4000802007f */
[----:B--2---:R-:W-:Y:S05]  /*17c50*/  @!P1 BRA `(.L_x_343) ;  /* 0xfffffffc00f09947 */ /* 0x004fea000383ffff */
[----:B------:R-:W-:Y:S05]  /*17c60*/  BRA `(.L_x_487) ;  /* 0xffffffac00687947 */ /* 0x000fea000383ffff */
.L_x_355:
[----:B0-----:R0:W2:Y:S02]  /*17c70*/  SYNCS.PHASECHK.TRANS64.TRYWAIT P0, [R7+URZ+0x22820], R0 ;  /* 0x02282000070075a7 */ /* 0x0010a4000800017f */
[----:B--2---:R-:W-:Y:S05]  /*17c80*/  @!P0 NANOSLEEP.SYNCS 0x989680 ;  /* 0x009896800000895d */ /* 0x004fea0003900000 */
[----:B------:R-:W2:Y:S02]  /*17c90*/  @!P0 SYNCS.PHASECHK.TRANS64 P0, [R7+URZ+0x22820], R0 ;  /* 0x02282000070085a7 */ /* 0x000ea4000800007f */
[----:B--2---:R-:W-:Y:S05]  /*17ca0*/  @!P0 BRA `(.L_x_355) ;  /* 0xfffffffc00f08947 */ /* 0x004fea000383ffff */
[----:B------:R-:W-:Y:S05]  /*17cb0*/  BRA `(.L_x_488) ;  /* 0xffffffc000247947 */ /* 0x000fea000383ffff */
.L_x_356:
[----:B------:R-:W2:Y:S01]  /*17cc0*/  S2R R2, SR_TID.X ;  /* 0x0000000000027919 */ /* 0x000ea20000002100 */
[----:B------:R-:W-:Y:S01]  /*17cd0*/  BSSY B0, `(.L_x_489) ;  /* 0x000000a000007945 */ /* 0x000fe20003800000 */
[----:B------:R-:W-:Y:S02]  /*17ce0*/  IMAD.MOV.U32 R12, RZ, RZ, RZ ;  /* 0x000000ffff0c7224 */ /* 0x000fe400078e00ff */
[----:B------:R-:W-:Y:S02]  /*17cf0*/  IMAD.MOV.U32 R11, RZ, RZ, 0x1f ;  /* 0x0000001fff0b7424 */ /* 0x000fe400078e00ff */
[----:B------:R-:W-:Y:S01]  /*17d00*/  IMAD.MOV.U32 R15, RZ, RZ, -0x1 ;  /* 0xffffffffff0f7424 */ /* 0x000fe200078e00ff */
[----:B--2---:R-:W-:-:S04]  /*17d10*/  SHF.R.U32.HI R2, RZ, 0x5, R2 ;  /* 0x00000005ff027819 */ /* 0x004fc80000011602 */
[----:B------:R-:W-:-:S05]  /*17d20*/  LOP3.LUT R2, R2, 0x3, RZ, 0xc0, !PT ;  /* 0x0000000302027812 */ /* 0x000fca00078ec0ff */
[----:B------:R-:W-:-:S07]  /*17d30*/  IMAD.MOV.U32 R13, RZ, RZ, R2 ;  /* 0x000000ffff0d7224 */ /* 0x000fce00078e0002 */
[----:B01----:R-:W-:Y:S05]  /*17d40*/  WARPSYNC.COLLECTIVE R15, `(.L_x_490) ;  /* 0x000000000f087348 */ /* 0x003fea0003c00000 */
[----:B------:R2:W3:Y:S02]  /*17d50*/  SHFL.IDX P6, R14, R13, R12, R11 ;  /* 0x0000000c0d0e7389 */ /* 0x0004e400000c000b */
[----:B0123--:R-:W-:Y:S01]  /*17d60*/  ENDCOLLECTIVE ;  /* 0x000000000000791b */ /* 0x00ffe20003800000 */
.L_x_490:
[----:B------:R-:W-:Y:S05]  /*17d70*/  BSYNC B0 ;  /* 0x0000000000007941 */ /* 0x000fea0003800000 */
.L_x_489:
[----:B------:R-:W-:Y:S05]  /*17d80*/  BRA `(.L_x_491) ;  /* 0xffffffc0000c7947 */ /* 0x000fea000383ffff */
.L_x_359:
[----:B------:R-:W-:Y:S01]  /*17d90*/  BSSY B1, `(.L_x_492) ;  /* 0x0000006000017945 */ /* 0x000fe20003800000 */
[----:B------:R-:W-:-:S07]  /*17da0*/  IMAD.MOV.U32 R15, RZ, RZ, -0x1 ;  /* 0xffffffffff0f7424 */ /* 0x000fce00078e00ff */
[----:B01----:R-:W-:Y:S05]  /*17db0*/  WARPSYNC.COLLECTIVE R15, `(.L_x_493) ;  /* 0x000000000f0c7348 */ /* 0x003fea0003c00000 */
[----:B------:R-:W-:Y:S02]  /*17dc0*/  ELECT P6, UR62, PT ;  /* 0x00000000003e782f */ /* 0x000fe400038c0000 */
[----:B------:R-:W-:Y:S01]  /*17dd0*/  MOV R14, UR62 ;  /* 0x0000003e000e7c02 */ /* 0x000fe20008000f00 */
[----:B01----:R-:W-:Y:S10]  /*17de0*/  ENDCOLLECTIVE ;  /* 0x000000000000791b */ /* 0x003ff40003800000 */
.L_x_493:
[----:B------:R-:W-:Y:S05]  /*17df0*/  BSYNC B1 ;  /* 0x0000000000017941 */ /* 0x000fea0003800000 */
.L_x_492:
[----:B------:R-:W-:Y:S05]  /*17e00*/  BRA `(.L_x_494) ;  /* 0xffffffc000047947 */ /* 0x000fea000383ffff */
.L_x_361:
[----:B0-----:R0:W2:Y:S02]  /*17e10*/  SYNCS.PHASECHK.TRANS64.TRYWAIT P1, [R5+URZ+0x22840], R0 ;  /* 0x02284000050075a7 */ /* 0x0010a4000802017f */
[----:B--2---:R-:W-:Y:S05]  /*17e20*/  @!P1 NANOSLEEP.SYNCS 0x989680 ;  /* 0x009896800000995d */ /* 0x004fea0003900000 */
[----:B------:R-:W2:Y:S02]  /*17e30*/  @!P1 SYNCS.PHASECHK.TRANS64 P1, [R5+URZ+0x22840], R0 ;  /* 0x02284000050095a7 */ /* 0x000ea4000802007f */
[----:B--2---:R-:W-:Y:S05]  /*17e40*/  @!P1 BRA `(.L_x_361) ;  /* 0xfffffffc00f09947 */ /* 0x004fea000383ffff */
[----:B------:R-:W-:Y:S05]  /*17e50*/  BRA `(.L_x_495) ;  /* 0xffffffc000247947 */ /* 0x000fea000383ffff */
.L_x_363:
[----:B--2---:R2:W3:Y:S02]  /*17e60*/  SYNCS.PHASECHK.TRANS64.TRYWAIT P1, [R3+URZ+0x22840], R2 ;  /* 0x02284002030075a7 */ /* 0x0044e4000802017f */
[----:B---3--:R-:W-:Y:S05]  /*17e70*/  @!P1 NANOSLEEP.SYNCS 0x989680 ;  /* 0x009896800000995d */ /* 0x008fea0003900000 */
[----:B------:R-:W3:Y:S02]  /*17e80*/  @!P1 SYNCS.PHASECHK.TRANS64 P1, [R3+URZ+0x22840], R2 ;  /* 0x02284002030095a7 */ /* 0x000ee4000802007f */
[----:B---3--:R-:W-:Y:S05]  /*17e90*/  @!P1 BRA `(.L_x_363) ;  /* 0xfffffffc00f09947 */ /* 0x008fea000383ffff */
[----:B------:R-:W-:Y:S05]  /*17ea0*/  BRA `(.L_x_496) ;  /* 0xffffffc000307947 */ /* 0x000fea000383ffff */
.L_x_365:
[----:B---3--:R3:W4:Y:S02]  /*17eb0*/  SYNCS.PHASECHK.TRANS64.TRYWAIT P1, [R5+URZ+0x22860], R0 ;  /* 0x02286000050075a7 */ /* 0x008724000802017f */
[----:B----4-:R-:W-:Y:S05]  /*17ec0*/  @!P1 NANOSLEEP.SYNCS 0x989680 ;  /* 0x009896800000995d */ /* 0x010fea0003900000 */
[----:B------:R-:W4:Y:S02]  /*17ed0*/  @!P1 SYNCS.PHASECHK.TRANS64 P1, [R5+URZ+0x22860], R0 ;  /* 0x02286000050095a7 */ /* 0x000f24000802007f */
[----:B----4-:R-:W-:Y:S05]  /*17ee0*/  @!P1 BRA `(.L_x_365) ;  /* 0xfffffffc00f09947 */ /* 0x010fea000383ffff */
[----:B------:R-:W-:Y:S05]  /*17ef0*/  BRA `(.L_x_497) ;  /* 0xffffffc0002c7947 */ /* 0x000fea000383ffff */
.L_x_367:
[----:B----4-:R4:W0:Y:S02]  /*17f00*/  SYNCS.PHASECHK.TRANS64.TRYWAIT P1, [R3+URZ+0x22860], R2 ;  /* 0x02286002030075a7 */ /* 0x010824000802017f */
[----:B0-----:R-:W-:Y:S05]  /*17f10*/  @!P1 NANOSLEEP.SYNCS 0x989680 ;  /* 0x009896800000995d */ /* 0x001fea0003900000 */
[----:B------:R-:W0:Y:S02]  /*17f20*/  @!P1 SYNCS.PHASECHK.TRANS64 P1, [R3+URZ+0x22860], R2 ;  /* 0x02286002030095a7 */ /* 0x000e24000802007f */
[----:B0-----:R-:W-:Y:S05]  /*17f30*/  @!P1 BRA `(.L_x_367) ;  /* 0xfffffffc00f09947 */ /* 0x001fea000383ffff */
[----:B------:R-:W-:Y:S05]  /*17f40*/  BRA `(.L_x_498) ;  /* 0xffffffc000287947 */ /* 0x000fea000383ffff */
.L_x_369:
[----:B------:R0:W0:Y:S02]  /*17f50*/  SYNCS.PHASECHK.TRANS64.TRYWAIT P1, [R5+URZ+0x22880], R0 ;  /* 0x02288000050075a7 */ /* 0x000024000802017f */
[----:B0-----:R-:W-:Y:S05]  /*17f60*/  @!P1 NANOSLEEP.SYNCS 0x989680 ;  /* 0x009896800000995d */ /* 0x001fea0003900000 */
[----:B------:R-:W0:Y:S02]  /*17f70*/  @!P1 SYNCS.PHASECHK.TRANS64 P1, [R5+URZ+0x22880], R0 ;  /* 0x02288000050095a7 */ /* 0x000e24000802007f */
[----:B0-----:R-:W-:Y:S05]  /*17f80*/  @!P1 BRA `(.L_x_369) ;  /* 0xfffffffc00f09947 */ /* 0x001fea000383ffff */
[----:B------:R-:W-:Y:S05]  /*17f90*/  BRA `(.L_x_499) ;  /* 0xffffffc000247947 */ /* 0x000fea000383ffff */
.L_x_500:
        /* <DEDUP_REMOVED lines=14> */
.L_x_3741:


//--------------------- .text._ZN7cutlass13device_kernelIN5flash11enable_sm90INS1_16FlashAttnFwdSm90INS1_25CollectiveMainloopFwdSm90ILi2EN4cute5tupleIJNS5_1CILi1EEES8_S8_EEENS6_IJNS7_ILi128EEENS7_ILi160EEESA_EEELi128ENS_12float_e4m3_tEfNS_4arch4Sm90ELb0ELb0ELb1ELb1ELb1ELb1ELb0ELb1ELb1ELb1ELb1ELb0EEENS1_21CollectiveEpilogueFwdINS6_IJSA_SA_SB_EEES9_NS_10bfloat16_tESF_Li256ELb1ELb1ELb1ELb1EEENS1_36VarlenDynamicPersistentTileSchedulerILi128ELi160ELi256ELi128ELb1ELb1ELb1ELb0ELb1ELb1EEEEEEEEEvNT_6ParamsE --------------------------
	.section	.text._ZN7cutlass13device_kernelIN5flash11enable_sm90INS1_16FlashAttnFwdSm90INS1_25CollectiveMainloopFwdSm90ILi2EN4cute5tupleIJNS5_1CILi1EEES8_S8_EEENS6_IJNS7_ILi128EEENS7_ILi160EEESA_EEELi128ENS_12float_e4m3_tEfNS_4arch4Sm90ELb0ELb0ELb1ELb1ELb1ELb1ELb0ELb1ELb1ELb1ELb1ELb0EEENS1_21CollectiveEpilogueFwdINS6_IJSA_SA_SB_EEES9_NS_10bfloat16_tESF_Li256ELb1ELb1ELb1ELb1EEENS1_36VarlenDynamicPersistentTileSchedulerILi128ELi160ELi256ELi128ELb1ELb1ELb1ELb0ELb1ELb1EEEEEEEEEvNT_6ParamsE,"ax",@progbits
	.align	128
.text._ZN7cutlass13device_kernelIN5flash11enable_sm90INS1_16FlashAttnFwdSm90INS1_25CollectiveMainloopFwdSm90ILi2EN4cute5tupleIJNS5_1CILi1EEES8_S8_EEENS6_IJNS7_ILi128EEENS7_ILi160EEESA_EEELi128ENS_12float_e4m3_tEfNS_4arch4Sm90ELb0ELb0ELb1ELb1ELb1ELb1ELb0ELb1ELb1ELb1ELb1ELb0EEENS1_21CollectiveEpilogueFwdINS6_IJSA_SA_SB_EEES9_NS_10bfloat16_tESF_Li256ELb1ELb1ELb1ELb1EEENS1_36VarlenDynamicPersistentTileSchedulerILi128ELi160ELi256ELi128ELb1ELb1ELb1ELb0ELb1ELb1EEEEEEEEEvNT_6ParamsE:
        .type           _ZN7cutlass13device_kernelIN5flash11enable_sm90INS1_16FlashAttnFwdSm90INS1_25CollectiveMainloopFwdSm90ILi2EN4cute5tupleIJNS5_1CILi1EEES8_S8_EEENS6_IJNS7_ILi128EEENS7_ILi160EEESA_EEELi128ENS_12float_e4m3_tEfNS_4arch4Sm90ELb0ELb0ELb1ELb1ELb1ELb1ELb0ELb1ELb1ELb1ELb1ELb0EEENS1_21CollectiveEpilogueFwdINS6_IJSA_SA_SB_EEES9_NS_10bfloat16_tESF_Li256ELb1ELb1ELb1ELb1EEENS1_36VarlenDynamicPersistentTileSchedulerILi128ELi160ELi256ELi128ELb1ELb1ELb1ELb0ELb1ELb1EEEEEEEEEvNT_6ParamsE,@function
        .size           _ZN7cutlass13device_kernelIN5flash11enable_sm90INS1_16FlashAttnFwdSm90INS1_25CollectiveMainloopFwdSm90ILi2EN4cute5tupleIJNS5_1CILi1EEES8_S8_EEENS6_IJNS7_ILi128EEENS7_ILi160EEESA_EEELi128ENS_12float_e4m3_tEfNS_4arch4Sm90ELb0ELb0ELb1ELb1ELb1ELb1ELb0ELb1ELb1ELb1ELb1ELb0EEENS1_21CollectiveEpilogueFwdINS6_IJSA_SA_SB_EEES9_NS_10bfloat16_tESF_Li256ELb1ELb1ELb1ELb1EEENS1_36VarlenDynamicPersistentTileSchedulerILi128ELi160ELi256ELi128ELb1ELb1ELb1ELb0ELb1ELb1EEEEEEEEEvNT_6ParamsE,(.L_x_3742 - _ZN7cutlass13device_kernelIN5flash11enable_sm90INS1_16FlashAttnFwdSm90INS1_25CollectiveMainloopFwdSm90ILi2EN4cute5tupleIJNS5_1CILi1EEES8_S8_EEENS6_IJNS7_ILi128EEENS7_ILi160EEESA_EEELi128ENS_12float_e4m3_tEfNS_4arch4Sm90ELb0ELb0ELb1ELb1ELb1ELb1ELb0ELb1ELb1ELb1ELb1ELb0EEENS1_21CollectiveEpilogueFwdINS6_IJSA_SA_SB_EEES9_NS_10bfloat16_tESF_Li256ELb1ELb1ELb1ELb1EEENS1_36VarlenDynamicPersistentTileSchedulerILi128ELi160ELi256ELi128ELb1ELb1ELb1ELb0ELb1ELb1EEEEEEEEEvNT_6ParamsE)
        .other          _ZN7cutlass13device_kernelIN5flash11enable_sm90INS1_16FlashAttnFwdSm90INS1_25CollectiveMainloopFwdSm90ILi2EN4cute5tupleIJNS5_1CILi1EEES8_S8_EEENS6_IJNS7_ILi128EEENS7_ILi160EEESA_EEELi128ENS_12float_e4m3_tEfNS_4arch4Sm90ELb0ELb0ELb1ELb1ELb1ELb1ELb0ELb1ELb1ELb1ELb1ELb0EEENS1_21CollectiveEpilogueFwdINS6_IJSA_SA_SB_EEES9_NS_10bfloat16_tESF_Li256ELb1ELb1ELb1ELb1EEENS1_36VarlenDynamicPersistentTileSchedulerILi128ELi160ELi256ELi128ELb1ELb1ELb1ELb0ELb1ELb1EEEEEEEEEvNT_6ParamsE,@"STO_CUDA_ENTRY STV_DEFAULT"
_ZN7cutlass13device_kernelIN5flash11enable_sm90INS1_16FlashAttnFwdSm90INS1_25CollectiveMainloopFwdSm90ILi2EN4cute5tupleIJNS5_1CILi1EEES8_S8_EEENS6_IJNS7_ILi128EEENS7_ILi160EEESA_EEELi128ENS_12float_e4m3_tEfNS_4arch4Sm90ELb0ELb0ELb1ELb1ELb1ELb1ELb0ELb1ELb1ELb1ELb1ELb0EEENS1_21CollectiveEpilogueFwdINS6_IJSA_SA_SB_EEES9_NS_10bfloat16_tESF_Li256ELb1ELb1ELb1ELb1EEENS1_36VarlenDynamicPersistentTileSchedulerILi128ELi160ELi256ELi128ELb1ELb1ELb1ELb0ELb1ELb1EEEEEEEEEvNT_6ParamsE:
[----:B------:R-:W0:Y:S02]  /*0000*/  LDC R1, c[0x0][0x28] ;  /* 0x00000a00ff017b82 */ /* 0x000e240000000800 */
[----:B0-----:R-:W-:Y:S01]  /*0010*/  VIADD R1, R1, 0xffffffb0 ;  /* 0xffffffb001017836 */ /* 0x001fe20000000000 */
[----:B------:R-:W0:Y:S01]  /*0020*/  S2R R3, SR_TID.X ;  /* 0x0000000000037919 */ /* 0x000e220000002100 */
[----:B------:R-:W-:Y:S01]  /*0030*/  ELECT P0, URZ, PT ;  /* 0x00000000003f782f */ /* 0x000fe20003800000 */
[----:B------:R-:W-:Y:S01]  /*0040*/  BSSY B0, `(.L_x_501) ;  /* 0x000000e000007945 */ /* 0x000fe20003800000 */
[--C-:B0-----:R-:W-:Y:S02]  /*0050*/  SHF.R.U32.HI R0, RZ, 0x5, R3.reuse ;  /* 0x00000005ff007819 */ /* 0x101fe40000011603 */
[----:B------:R-:W-:-:S03]  /*0060*/  SHF.R.U32.HI R3, RZ, 0x7, R3 ;  /* 0x00000007ff037819 */ /* 0x000fc60000011603 */
[----:B------:R-:W0:Y:S02]  /*0070*/  SHFL.IDX PT, R2, R0, RZ, 0x1f ;  /* 0x00001fff00027589 */ /* 0x000e2400000e0000 */
[----:B0-----:R-:W-:-:S13]  /*0080*/  ISETP.EQ.AND P0, PT, R2, RZ, P0 ;  /* 0x000000ff0200720c */ /* 0x001fda0000702270 */
[----:B------:R-:W-:Y:S05]  /*0090*/  @!P0 BRA `(.L_x_502) ;  /* 0x0000000000208947 */ /* 0x000fea0003800000 */
[----:B------:R-:W-:Y:S02]  /*00a0*/  ULDC.64 UR4, c[0x0][0x198] ;  /* 0x0000660000047ab9 */ /* 0x000fe40000000a00 */
[----:B------:R-:W-:Y:S02]  /*00b0*/  UIADD3 UR6, UP0, UR4, 0x570, URZ ;  /* 0x0000057004067890 */ /* 0x000fe4000ff1e03f */
[----:B------:R-:W-:Y:S02]  /*00c0*/  UIADD3 UR4, UP1, UR4, 0x670, URZ ;  /* 0x0000067004047890 */ /* 0x000fe4000ff3e03f */
[----:B------:R-:W-:Y:S02]  /*00d0*/  UIADD3.X UR7, URZ, UR5, URZ, UP0, !UPT ;  /* 0x000000053f077290 */ /* 0x000fe400087fe43f */
[----:B------:R-:W-:-:S07]  /*00e0*/  UIADD3.X UR5, URZ, UR5, URZ, UP1, !UPT ;  /* 0x000000053f057290 */ /* 0x000fce0008ffe43f */
[----:B------:R0:W-:Y:S02]  /*00f0*/  UTMACCTL.PF [UR6] ;  /* 0x00000000060079b9 */ /* 0x0001e40008040000 */
[----:B------:R0:W-:Y:S02]  /*0100*/  UTMACCTL.PF [UR4] ;  /* 0x00000000040079b9 */ /* 0x0001e40008040000 */
[----:B0-----:R-:W-:Y:S01]  /*0110*/  NOP ;  /* 0x0000000000007918 */ /* 0x001fe20000000000 */
.L_x_502:
[----:B------:R-:W-:Y:S05]  /*0120*/  BSYNC B0 ;  /* 0x0000000000007941 */ /* 0x000fea0003800000 */
.L_x_501:
[----:B------:R-:W-:Y:S01]  /*0130*/  VOTEU.ANY UP0, P0 ;  /* 0x00000000003f7886 */ /* 0x000fe20000000100 */
[----:B------:R-:W0:Y:S01]  /*0140*/  SHFL.IDX PT, R3, R3, RZ, 0x1f ;  /* 0x00001fff03037589 */ /* 0x000e2200000e0000 */
[----:B------:R-:W-:Y:S01]  /*0150*/  UMOV UR4, 0x80 ;  /* 0x0000008000047882 */ /* 0x000fe20000000000 */
[----:B------:R-:W-:Y:S01]  /*0160*/  UMOV UR7, 0x100 ;  /* 0x0000010000077882 */ /* 0x000fe20000000000 */
[----:B------:R-:W-:Y:S01]  /*0170*/  VOTEU.ANY UP1, P0 ;  /* 0x00000000003f7886 */ /* 0x000fe20000020100 */
[----:B------:R-:W1:Y:S01]  /*0180*/  @UP0 S2UR UR8, SR_CgaCtaId ;  /* 0x00000000000809c3 */ /* 0x000e620000008800 */
[----:B------:R-:W2:Y:S01]  /*0190*/  SHFL.IDX PT, R2, R0, RZ, 0x1f ;  /* 0x00001fff00027589 */ /* 0x000ea200000e0000 */
[----:B------:R-:W-:Y:S01]  /*01a0*/  @UP0 UMOV UR6, 0x400 ;  /* 0x0000040000060882 */ /* 0x000fe20000000000 */
[----:B------:R-:W-:-:S04]  /*01b0*/  @UP0 UIADD3 UR4, -UR4, 0x100000, URZ ;  /* 0x0010000004040890 */ /* 0x000fc8000fffe13f */
[----:B------:R-:W-:Y:S02]  /*01c0*/  @UP0 USHF.L.U32 UR5, UR4, 0xb, URZ ;  /* 0x0000000b04050899 */ /* 0x000fe4000800063f */
[----:B------:R-:W-:Y:S01]  /*01d0*/  @UP0 USHF.L.U32 UR4, UR4, 0x1, URZ ;  /* 0x0000000104040899 */ /* 0x000fe2000800063f */
[----:B------:R-:W-:Y:S01]  /*01e0*/  VOTEU.ANY UP2, P0 ;  /* 0x00000000003f7886 */ /* 0x000fe20000040100 */
[----:B0-----:R-:W-:Y:S01]  /*01f0*/  R2UR UR9, R3 ;  /* 0x00000000030972ca */ /* 0x001fe200000e0000 */
[----:B-1----:R-:W-:Y:S01]  /*0200*/  @UP0 ULEA UR8, UR8, UR6, 0x18 ;  /* 0x0000000608080291 */ /* 0x002fe2000f8ec03f */
[----:B--2---:R-:W-:Y:S01]  /*0210*/  ISETP.NE.AND P1, PT, R2, RZ, PT ;  /* 0x000000ff0200720c */ /* 0x004fe20003f25270 */
[----:B------:R-:W-:-:S04]  /*0220*/  @UP0 UIADD3 UR6, -UR7, 0x100000, URZ ;  /* 0x0010000007060890 */ /* 0x000fc8000fffe13f */
[----:B------:R-:W-:Y:S02]  /*0230*/  @UP0 USHF.L.U32 UR7, UR6, 0xb, URZ ;  /* 0x0000000b06070899 */ /* 0x000fe4000800063f */
[----:B------:R-:W-:-:S04]  /*0240*/  @UP0 USHF.L.U32 UR6, UR6, 0x1, URZ ;  /* 0x0000000106060899 */ /* 0x000fc8000800063f */
[----:B------:R-:W-:Y:S01]  /*0250*/  UISETP.NE.AND UP0, UPT, UR9, URZ, UPT ;  /* 0x0000003f0900728c */ /* 0x000fe2000bf05270 */
[----:B------:R-:W0:Y:S02]  /*0260*/  FENCE.VIEW.ASYNC.S ;  /* 0x00000000000073c6 */ /* 0x000e240000000000 */
[----:B0-----:R0:W1:Y:S05]  /*0270*/  @UP1 SYNCS.EXCH.64 URZ, [UR8+0x22800], UR4 ;  /* 0x02280004083f15b2 */ /* 0x00106a0008000100 */
[----:B------:R0:W2:Y:S01]  /*0280*/  @UP2 SYNCS.EXCH.64 URZ, [UR8+0x22820], UR6 ;  /* 0x02282006083f25b2 */ /* 0x0000a20008000100 */
        /* <DEDUP_REMOVED lines=14> */
[----:B0-----:R3:W4:Y:S08]  /*0370*/  SYNCS.EXCH.64 URZ, [UR8+0x22830], UR4 ;  /* 0x02283004083f75b2 */ /* 0x0017300008000100 */
[----:B------:R3:W0:Y:S01]  /*0380*/  SYNCS.EXCH.64 URZ, [UR8+0x22840], UR6 ;  /* 0x02284006083f75b2 */ /* 0x0006220008000100 */
[----:B------:R3:W0:Y:S01]  /*0390*/  SYNCS.EXCH.64 URZ, [UR8+0x22838], UR4 ;  /* 0x02283804083f75b2 */ /* 0x0006220008000100 */
[----:B------:R3:W0:Y:S02]  /*03a0*/  SYNCS.EXCH.64 URZ, [UR8+0x22848], UR6 ;  /* 0x02284806083f75b2 */ /* 0x0006240008000100 */
[----:B---3--:R-:W-:Y:S01]  /*03b0*/  NOP ;  /* 0x0000000000007918 */ /* 0x008fe20000000000 */
.L_x_503:
[----:B------:R-:W3:Y:S01]  /*03c0*/  SHFL.IDX PT, R2, R0, RZ, 0x1f ;  /* 0x00001fff00027589 */ /* 0x000ee200000e0000 */
[----:B------:R-:W-:Y:S01]  /*03d0*/  NOP ;  /* 0x0000000000007918 */ /* 0x000fe20000000000 */
[----:B---3--:R-:W-:-:S13]  /*03e0*/  ISETP.NE.AND P0, PT, R2, RZ, PT ;  /* 0x000000ff0200720c */ /* 0x008fda0003f05270 */
        /* <DEDUP_REMOVED lines=17> */
[----:B------:R3:W0:Y:S02]  /*0500*/  SYNCS.EXCH.64 URZ, [UR8+0x22868], UR6 ;  /* 0x02286806083f75b2 */ /* 0x0006240008000100 */
[----:B---3--:R-:W-:Y:S01]  /*0510*/  NOP ;  /* 0x0000000000007918 */ /* 0x008fe20000000000 */
.L_x_504:
[----:B------:R-:W3:Y:S01]  /*0520*/  SHFL.IDX PT, R2, R0, RZ, 0x1f ;  /* 0x00001fff00027589 */ /* 0x000ee200000e0000 */
[----:B------:R-:W-:Y:S01]  /*0530*/  NOP ;  /* 0x0000000000007918 */ /* 0x000fe20000000000 */
[----:B---3--:R-:W-:-:S13]  /*0540*/  ISETP.NE.AND P0, PT, R2, RZ, PT ;  /* 0x000000ff0200720c */ /* 0x008fda0003f05270 */
        /* <DEDUP_REMOVED lines=13> */
[----:B------:R3:W0:Y:S02]  /*0620*/  SYNCS.EXCH.64 URZ, [UR6+0x22888], UR4 ;  /* 0x02288804063f75b2 */ /* 0x0006240008000100 */
[----:B---3--:R-:W-:Y:S01]  /*0630*/  NOP ;  /* 0x0000000000007918 */ /* 0x008fe20000000000 */
.L_x_505:
        /* <DEDUP_REMOVED lines=22> */
.L_x_506:
[----:B------:R-:W3:Y:S01]  /*07a0*/  SHFL.IDX PT, R3, R0, RZ, 0x1f ;  /* 0x00001fff00037589 */ /* 0x000ee200000e0000 */
[----:B------:R-:W-:Y:S01]  /*07b0*/  NOP ;  /* 0x0000000000007918 */ /* 0x000fe20000000000 */
[----:B------:R-:W0:Y:S01]  /*07c0*/  S2R R2, SR_CgaCtaId ;  /* 0x0000000000027919 */ /* 0x000e220000008800 */
[----:B---3--:R-:W-:-:S13]  /*07d0*/  ISETP.NE.AND P0, PT, R3, RZ, PT ;  /* 0x000000ff0300720c */ /* 0x008fda0003f05270 */
[----:B0-----:R-:W-:Y:S05]  /*07e0*/  @P0 BRA `(.L_x_507) ;  /* 0x0000000000480947 */ /* 0x001fea0003800000 */
        /* <DEDUP_REMOVED lines=13> */
[----:B0-----:R0:W3:Y:S08]  /*08c0*/  SYNCS.EXCH.64 URZ, [UR8+0x228b0], UR4 ;  /* 0x0228b004083f75b2 */ /* 0x0010f00008000100 */
[----:B------:R0:W0:Y:S01]  /*08d0*/  SYNCS.EXCH.64 URZ, [UR8+0x228c0], UR6 ;  /* 0x0228c006083f75b2 */ /* 0x0000220008000100 */
[----:B------:R0:W0:Y:S01]  /*08e0*/  SYNCS.EXCH.64 URZ, [UR8+0x228b8], UR4 ;  /* 0x0228b804083f75b2 */ /* 0x0000220008000100 */
[----:B------:R0:W0:Y:S01]  /*08f0*/  SYNCS.EXCH.64 URZ, [UR8+0x228c8], UR6 ;  /* 0x0228c806083f75b2 */ /* 0x0000220008000100 */
[----:B------:R-:W-:Y:S01]  /*0900*/  NOP ;  /* 0x0000000000007918 */ /* 0x000fe20000000000 */
.L_x_507:
[----:B0-----:R-:W-:Y:S01]  /*0910*/  UMOV UR4, 0x1 ;  /* 0x0000000100047882 */ /* 0x001fe20000000000 */
[----:B------:R-:W-:Y:S01]  /*0920*/  PLOP3.LUT P0, PT, PT, PT, UP0, 0x80, 0x0 ;  /* 0x000000000000781c */ /* 0x000fe20003f0f008 */
[----:B------:R-:W-:Y:S01]  /*0930*/  USEL UR4, UR4, 0x2, !UP0 ;  /* 0x0000000204047887 */ /* 0x000fe2000c000000 */
[----:B------:R-:W-:Y:S01]  /*0940*/  NOP ;  /* 0x0000000000007918 */ /* 0x000fe20000000000 */
[----:B------:R-:W-:Y:S01]  /*0950*/  ULDC.64 UR36, c[0x0][0x208] ;  /* 0x0000820000247ab9 */ /* 0x000fe20000000a00 */
[----:B------:R-:W-:Y:S03]  /*0960*/  BSSY B8, `(.L_x_508) ;  /* 0x00021e7000087945 */ /* 0x000fe60003800000 */
[----:B------:R-:W-:-:S05]  /*0970*/  IMAD.U32 R3, RZ, RZ, UR4 ;  /* 0x00000004ff037e24 */ /* 0x000fca000f8e00ff */
[----:B------:R0:W-:Y:S01]  /*0980*/  STL [R1+0x4c], R3 ;  /* 0x00004c0301007387 */ /* 0x0001e20000100800 */
[----:B-1234-:R-:W-:Y:S06]  /*0990*/  BAR.SYNC.DEFER_BLOCKING 0x0 ;  /* 0x0000000000007b1d */ /* 0x01efec0000010000 */
[----:B------:R-:W-:Y:S05]  /*09a0*/  @!P0 BRA `(.L_x_509) ;  /* 0x0000019c00808947 */ /* 0x000fea0003800000 */
.L_x_510:
[----:B------:R-:W-:-:S08]  /*09b0*/  NOP ;  /* 0x0000000000007918 */ /* 0x000fd00000000000 */
[----:B------:R-:W1:Y:S02]  /*09c0*/  USETMAXREG.TRY_ALLOC.CTAPOOL UP0, 0xe8 ;  /* 0x000000e8000079c8 */ /* 0x000e640008000600 */
[----:B-1----:R-:W-:-:S13]  /*09d0*/  PLOP3.LUT P0, PT, PT, PT, UP0, 0x80, 0x0 ;  /* 0x000000000000781c */ /* 0x002fda0003f0f008 */
[----:B------:R-:W-:Y:S05]  /*09e0*/  @!P0 BRA `(.L_x_510) ;  /* 0xfffffffc00f08947 */ /* 0x000fea000383ffff */
[----:B------:R-:W1:Y:S01]  /*09f0*/  S2R R0, SR_TID.X ;  /* 0x0000000000007919 */ /* 0x000e620000002100 */
[----:B------:R-:W2:Y:S01]  /*0a00*/  S2UR UR39, SR_CgaCtaId ;  /* 0x00000000002779c3 */ /* 0x000ea20000008800 */
[----:B------:R-:W-:-:S07]  /*0a10*/  UMOV UR4, 0x400 ;  /* 0x0000040000047882 */ /* 0x000fce0000000000 */
[----:B------:R-:W-:Y:S06]  /*0a20*/  BAR.ARV 0x8, 0x180 ;  /* 0x0206000000007b1d */ /* 0x000fec0000002000 */
[----:B--2---:R-:W-:-:S06]  /*0a30*/  ULEA UR4, UR39, UR4, 0x18 ;  /* 0x0000000427047291 */ /* 0x004fcc000f8ec03f */
[----:B------:R-:W-:Y:S01]  /*0a40*/  IMAD.U32 R18, RZ, RZ, UR4 ;  /* 0x00000004ff127e24 */ /* 0x000fe2000f8e00ff */
[----:B-1----:R-:W-:Y:S01]  /*0a50*/  SHF.R.U32.HI R0, RZ, 0x7, R0 ;  /* 0x00000007ff007819 */ /* 0x002fe20000011600 */
[----:B------:R-:W-:-:S03]  /*0a60*/  ULDC UR4, c[0x0][0xc3c] ;  /* 0x00030f0000047ab9 */ /* 0x000fc60000000800 */
[----:B------:R-:W-:-:S13]  /*0a70*/  ISETP.NE.AND P0, PT, R0, 0x1, PT ;  /* 0x000000010000780c */ /* 0x000fda0003f05270 */
[----:B------:R-:W-:Y:S08]  /*0a80*/  @!P0 BAR.ARV 0x9, 0x100 ;  /* 0x0244000000008b1d */ /* 0x000ff00000002000 */
[----:B------:R-:W-:Y:S06]  /*0a90*/  BAR.SYNC.DEFER_BLOCKING 0x5, 0x180 ;  /* 0x0146000000007b1d */ /* 0x000fec0000010000 */
[----:B------:R-:W1:Y:S02]  /*0aa0*/  LDS.128 R28, [R18+0x228d0] ;  /* 0x0228d000121c7984 */ /* 0x000e640000000c00 */
[----:B------:R-:W-:Y:S06]  /*0ab0*/  BAR.ARV 0x4, 0x180 ;  /* 0x0106000000007b1d */ /* 0x000fec0000002000 */
[----:B-1----:R-:W-:-:S13]  /*0ac0*/  ISETP.GE.AND P0, PT, R31, UR4, PT ;  /* 0x000000041f007c0c */ /* 0x002fda000bf06270 */
[----:B------:R-:W-:Y:S05]  /*0ad0*/  @P0 BRA `(.L_x_511) ;  /* 0x0000021c003c0947 */ /* 0x000fea0003800000 */
[----:B------:R-:W2:Y:S01]  /*0ae0*/  LDL R2, [R1+0x4c] ;  /* 0x00004c0001027983 */ /* 0x000ea20000100800 */
[----:B------:R-:W-:Y:S01]  /*0af0*/  MOV R188, RZ ;  /* 0x000000ff00bc7202 */ /* 0x000fe20000000f00 */
[----:B------:R-:W-:Y:S01]  /*0b00*/  IMAD.MOV.U32 R193, RZ, RZ, RZ ;  /* 0x000000ffffc17224 */ /* 0x000fe200078e00ff */
[----:B------:R-:W-:Y:S01]  /*0b10*/  CS2R R194, SRZ ;  /* 0x0000000000c27805 */ /* 0x000fe2000001ff00 */
[----:B------:R-:W1:Y:S02]  /*0b20*/  S2R R0, SR_TID.X ;  /* 0x0000000000007919 */ /* 0x000e640000002100 */
[----:B-1----:R-:W-:-:S05]  /*0b30*/  VIADD R12, R0, 0xffffff80 ;  /* 0xffffff80000c7836 */ /* 0x002fca0000000000 */
[----:B------:R-:W-:Y:S02]  /*0b40*/  SHF.R.S32.HI R0, RZ, 0x1f, R12 ;  /* 0x0000001fff007819 */ /* 0x000fe4000001140c */
[----:B--2---:R-:W-:Y:S02]  /*0b50*/  R2UR UR4, R2 ;  /* 0x00000000020472ca */ /* 0x004fe400000e0000 */
[----:B------:R-:W-:-:S04]  /*0b60*/  LEA.HI R2, R0, R12, RZ, 0x7 ;  /* 0x0000000c00027211 */ /* 0x000fc800078f38ff */
[----:B0-----:R-:W-:Y:S02]  /*0b70*/  LOP3.LUT R3, R2, 0xffffff80, RZ, 0xc0, !PT ;  /* 0xffffff8002037812 */ /* 0x001fe400078ec0ff */
[----:B------:R-:W-:Y:S02]  /*0b80*/  SHF.R.S32.HI R13, RZ, 0x7, R2 ;  /* 0x00000007ff0d7819 */ /* 0x000fe40000011402 */
[----:B------:R-:W-:-:S03]  /*0b90*/  IADD3 R10, R12, -R3, RZ ;  /* 0x800000030c0a7210 */ /* 0x000fc60007ffe0ff */
[----:B------:R-:W-:Y:S01]  /*0ba0*/  ULOP3.LUT UR60, UR4, 0x1, URZ, 0xfc, !UPT ;  /* 0x00000001043c7892 */ /* 0x000fe2000f8efc3f */
[----:B------:R-:W-:Y:S02]  /*0bb0*/  SHF.R.S32.HI R8, RZ, 0x1f, R10 ;  /* 0x0000001fff087819 */ /* 0x000fe4000001140a */
[----:B------:R-:W-:Y:S02]  /*0bc0*/  UMOV UR4, URZ ;  /* 0x0000003f00047c82 */ /* 0x000fe40008000000 */
[CC--:B------:R-:W-:Y:S02]  /*0bd0*/  LEA.HI R9, R8.reuse, R10.reuse, RZ, 0x2 ;  /* 0x0000000a08097211 */ /* 0x0c0fe400078f10ff */
[----:B------:R-:W-:Y:S02]  /*0be0*/  LEA.HI R8, R8, R10, RZ, 0x5 ;  /* 0x0000000a08087211 */ /* 0x000fe400078f28ff */
[--C-:B------:R-:W-:Y:S02]  /*0bf0*/  SHF.R.S32.HI R5, RZ, 0x2, R9.reuse ;  /* 0x00000002ff057819 */ /* 0x100fe40000011409 */
[----:B------:R-:W-:-:S02]  /*0c00*/  SHF.R.S32.HI R4, RZ, 0x1f, R9 ;  /* 0x0000001fff047819 */ /* 0x000fc40000011409 */
[----:B------:R-:W-:Y:S02]  /*0c10*/  SHF.R.S32.HI R8, RZ, 0x5, R8 ;  /* 0x00000005ff087819 */ /* 0x000fe40000011408 */
[----:B------:R-:W-:Y:S02]  /*0c20*/  LEA.HI R3, R4, R5, RZ, 0x3 ;  /* 0x0000000504037211 */ /* 0x000fe400078f18ff */
[CC--:B------:R-:W-:Y:S02]  /*0c30*/  LEA.HI R4, R0.reuse, R12.reuse, RZ, 0x4 ;  /* 0x0000000c00047211 */ /* 0x0c0fe400078f20ff */
[----:B------:R-:W-:Y:S02]  /*0c40*/  LOP3.LUT R6, R3, 0xfffffff8, RZ, 0xc0, !PT ;  /* 0xfffffff803067812 */ /* 0x000fe400078ec0ff */
[----:B------:R-:W-:Y:S02]  /*0c50*/  LEA.HI R3, R0, R12, RZ, 0x5 ;  /* 0x0000000c00037211 */ /* 0x000fe400078f28ff */
[----:B------:R-:W-:Y:S01]  /*0c60*/  SHF.R.S32.HI R7, RZ, 0x4, R4 ;  /* 0x00000004ff077819 */ /* 0x000fe20000011404 */
[----:B------:R-:W-:Y:S01]  /*0c70*/  IMAD.IADD R11, R5, 0x1, -R6 ;  /* 0x00000001050b7824 */ /* 0x000fe200078e0a06 */
[C---:B------:R-:W-:Y:S01]  /*0c80*/  LOP3.LUT R5, R4.reuse, 0x3fffff0, RZ, 0xc0, !PT ;  /* 0x03fffff004057812 */ /* 0x040fe200078ec0ff */
[----:B------:R-:W-:Y:S01]  /*0c90*/  IMAD.SHL.U32 R3, R3, 0x20, RZ ;  /* 0x0000002003037824 */ /* 0x000fe200078e00ff */
[----:B------:R-:W-:Y:S01]  /*0ca0*/  LEA.HI R4, R4, R7, RZ, 0x1 ;  /* 0x0000000704047211 */ /* 0x000fe200078f08ff */
[----:B------:R-:W-:Y:S01]  /*0cb0*/  IMAD R11, R8, 0x10, R11 ;  /* 0x00000010080b7824 */ /* 0x000fe200078e020b */
[----:B------:R-:W-:Y:S01]  /*0cc0*/  LEA.HI R6, R2, R13, RZ, 0x1 ;  /* 0x0000000d02067211 */ /* 0x000fe200078f08ff */
[----:B------:R-:W-:Y:S01]  /*0cd0*/  IMAD.IADD R2, R12, 0x1, -R5 ;  /* 0x000000010c027824 */ /* 0x000fe200078e0a05 */
[----:B------:R-:W-:-:S02]  /*0ce0*/  LOP3.LUT R4, R4, 0x1ffffffe, RZ, 0xc0, !PT ;  /* 0x1ffffffe04047812 */ /* 0x000fc400078ec0ff */
[----:B------:R-:W-:Y:S02]  /*0cf0*/  LOP3.LUT R199, R3, 0xfffffc00, RZ, 0xc0, !PT ;  /* 0xfffffc0003c77812 */ /* 0x000fe400078ec0ff */
[----:B------:R-:W-:Y:S01]  /*0d00*/  LOP3.LUT R6, R6, 0x3fffffe, RZ, 0xc0, !PT ;  /* 0x03fffffe06067812 */ /* 0x000fe200078ec0ff */
[----:B------:R-:W-:Y:S01]  /*0d10*/  IMAD.IADD R4, R7, 0x1, -R4 ;  /* 0x0000000107047824 */ /* 0x000fe200078e0a04 */
[----:B------:R-:W-:Y:S02]  /*0d20*/  LEA R3, R2, R199, 0x6 ;  /* 0x000000c702037211 */ /* 0x000fe400078e30ff */
[----:B------:R-:W-:Y:S01]  /*0d30*/  LOP3.LUT R9, R9, 0x7ffffffc, RZ, 0xc0, !PT ;  /* 0x7ffffffc09097812 */ /* 0x000fe200078ec0ff */
[----:B------:R-:W-:Y:S02]  /*0d40*/  IMAD.IADD R6, R13, 0x1, -R6 ;  /* 0x000000010d067824 */ /* 0x000fe400078e0a06 */
[----:B------:R-:W-:Y:S01]  /*0d50*/  IMAD R2, R4, 0x8, R3 ;  /* 0x0000000804027824 */ /* 0x000fe200078e0203 */
[----:B------:R-:W-:Y:S01]  /*0d60*/  LEA.HI R4, R0, R12, RZ, 0x3 ;  /* 0x0000000c00047211 */ /* 0x000fe200078f18ff */
[----:B------:R-:W-:-:S02]  /*0d70*/  IMAD R5, R6, 0x40, R11 ;  /* 0x0000004006057824 */ /* 0x000fc400078e020b */
[----:B------:R-:W-:Y:S01]  /*0d80*/  IMAD.IADD R9, R10, 0x1, -R9 ;  /* 0x000000010a097824 */ /* 0x000fe200078e0a09 */
[----:B------:R0:W-:Y:S01]  /*0d90*/  STL [R1+0x48], R2 ;  /* 0x0000480201007387 */ /* 0x0001e20000100800 */
[----:B------:R-:W-:Y:S02]  /*0da0*/  LOP3.LUT R207, R4, 0xfffffff8, RZ, 0xc0, !PT ;  /* 0xfffffff804cf7812 */ /* 0x000fe400078ec0ff */
[----:B------:R-:W-:Y:S01]  /*0db0*/  IMAD.SHL.U32 R211, R9, 0x2, RZ ;  /* 0x0000000209d37824 */ /* 0x000fe200078e00ff */
[----:B------:R-:W-:Y:S02]  /*0dc0*/  STL [R1+0x40], R5 ;  /* 0x0000400501007387 */ /* 0x000fe40000100800 */
[----:B------:R-:W-:Y:S02]  /*0dd0*/  IMAD.IADD R207, R12, 0x1, -R207 ;  /* 0x000000010ccf7824 */ /* 0x000fe400078e0acf */
[C---:B------:R-:W-:Y:S01]  /*0de0*/  IADD3 R227, R211.reuse, 0x68, RZ ;  /* 0x00000068d3e37810 */ /* 0x040fe20007ffe0ff */
[----:B------:R-:W-:Y:S01]  /*0df0*/  VIADD R229, R211, 0x58 ;  /* 0x00000058d3e57836 */ /* 0x000fe20000000000 */
[----:B0-----:R-:W-:Y:S01]  /*0e00*/  LEA.HI R2, R0, R12, RZ, 0x2 ;  /* 0x0000000c00027211 */ /* 0x001fe200078f10ff */
[----:B------:R-:W-:-:S02]  /*0e10*/  IMAD.SHL.U32 R198, R207, 0x8, RZ ;  /* 0x00000008cfc67824 */ /* 0x000fc400078e00ff */
[C---:B------:R-:W-:Y:S01]  /*0e20*/  VIADD R228, R211.reuse, 0x60 ;  /* 0x00000060d3e47836 */ /* 0x040fe20000000000 */
[--C-:B------:R-:W-:Y:S01]  /*0e30*/  SHF.R.S32.HI R190, RZ, 0x2, R2.reuse ;  /* 0x00000002ffbe7819 */ /* 0x100fe20000011402 */
[----:B------:R-:W-:Y:S01]  /*0e40*/  VIADD R206, R198, 0x40 ;  /* 0x00000040c6ce7836 */ /* 0x000fe20000000000 */
[----:B------:R-:W-:Y:S01]  /*0e50*/  LOP3.LUT R0, R2, 0xfffffffc, RZ, 0xc0, !PT ;  /* 0xfffffffc02007812 */ /* 0x000fe200078ec0ff */
[----:B------:R-:W-:Y:S01]  /*0e60*/  VIADD R10, R211, 0x20 ;  /* 0x00000020d30a7836 */ /* 0x000fe20000000000 */
[----:B------:R-:W-:Y:S01]  /*0e70*/  SHF.R.S32.HI R3, RZ, 0x1f, R2 ;  /* 0x0000001fff037819 */ /* 0x000fe20000011402 */
[----:B------:R-:W-:Y:S01]  /*0e80*/  VIADD R8, R190, 0x40 ;  /* 0x00000040be087836 */ /* 0x000fe20000000000 */
[----:B------:R-:W-:Y:S01]  /*0e90*/  SHF.R.S32.HI R2, RZ, 0x3, R4 ;  /* 0x00000003ff027819 */ /* 0x000fe20000011404 */
[----:B------:R-:W-:Y:S01]  /*0ea0*/  IMAD.IADD R6, R12, 0x1, -R0 ;  /* 0x000000010c067824 */ /* 0x000fe200078e0a00 */
[----:B------:R-:W-:Y:S01]  /*0eb0*/  LEA.HI R3, R3, R190, RZ, 0x3 ;  /* 0x000000be03037211 */ /* 0x000fe200078f18ff */
[----:B------:R-:W-:Y:S01]  /*0ec0*/  IMAD.SHL.U32 R196, R8, 0x80, RZ ;  /* 0x0000008008c47824 */ /* 0x000fe200078e00ff */
[----:B------:R-:W-:Y:S01]  /*0ed0*/  SHF.R.S32.HI R2, RZ, 0x1f, R8 ;  /* 0x0000001fff027819 */ /* 0x000fe20000011408 */
[C---:B------:R-:W-:Y:S01]  /*0ee0*/  IMAD.SHL.U32 R16, R6.reuse, 0x10, RZ ;  /* 0x0000001006107824 */ /* 0x040fe200078e00ff */
[----:B------:R-:W-:Y:S01]  /*0ef0*/  LEA.HI R0, R6, R6, RZ, 0x1 ;  /* 0x0000000606007211 */ /* 0x000fe200078f08ff */
[C---:B------:R-:W-:Y:S01]  /*0f00*/  VIADD R9, R211.reuse, 0x28 ;  /* 0x00000028d3097836 */ /* 0x040fe20000000000 */
[----:B------:R-:W-:Y:S01]  /*0f10*/  LEA.HI R2, R2, R8, RZ, 0x3 ;  /* 0x0000000802027211 */ /* 0x000fe200078f18ff */
[----:B------:R-:W-:Y:S01]  /*0f20*/  VIADD R8, R211, 0x30 ;  /* 0x00000030d3087836 */ /* 0x000fe20000000000 */
[----:B------:R-:W-:Y:S01]  /*0f30*/  LOP3.LUT R3, R3, 0xfffffff8, RZ, 0xc0, !PT ;  /* 0xfffffff803037812 */ /* 0x000fe200078ec0ff */
[----:B------:R-:W-:Y:S01]  /*0f40*/  VIADD R19, R16, 0x40 ;  /* 0x0000004010137836 */ /* 0x000fe20000000000 */
[----:B------:R-:W-:Y:S01]  /*0f50*/  LOP3.LUT R0, R0, 0x1ffffffe, RZ, 0xc0, !PT ;  /* 0x1ffffffe00007812 */ /* 0x000fe200078ec0ff */
[C---:B------:R-:W-:Y:S01]  /*0f60*/  VIADD R226, R211.reuse, 0x70 ;  /* 0x00000070d3e27836 */ /* 0x040fe20000000000 */
[----:B------:R-:W-:Y:S01]  /*0f70*/  LOP3.LUT R196, R196, 0x380, RZ, 0xc0, !PT ;  /* 0x00000380c4c47812 */ /* 0x000fe200078ec0ff */
[----:B------:R-:W-:Y:S01]  /*0f80*/  IMAD.IADD R200, R190, 0x1, -R3 ;  /* 0x00000001bec87824 */ /* 0x000fe200078e0a03 */
[----:B------:R-:W-:Y:S01]  /*0f90*/  SHF.L.U32 R2, R2, 0x7, RZ ;  /* 0x0000000702027819 */ /* 0x000fe200000006ff */
[C---:B------:R-:W-:Y:S01]  /*0fa0*/  IMAD.IADD R0, R6.reuse, 0x1, -R0 ;  /* 0x0000000106007824 */ /* 0x040fe200078e0a00 */
[----:B------:R-:W-:Y:S01]  /*0fb0*/  SHF.L.U32 R22, R6, 0x3, RZ ;  /* 0x0000000306167819 */ /* 0x000fe200000006ff */
[----:B------:R-:W-:Y:S01]  /*0fc0*/  VIADD R215, R211, 0x78 ;  /* 0x00000078d3d77836 */ /* 0x000fe20000000000 */
[----:B------:R-:W-:-:S02]  /*0fd0*/  SHF.R.S32.HI R3, RZ, 0x1f, R198 ;  /* 0x0000001fff037819 */ /* 0x000fc400000114c6 */
[----:B------:R-:W-:Y:S01]  /*0fe0*/  SHF.R.U32.HI R3, RZ, 0x3, R196 ;  /* 0x00000003ff037819 */ /* 0x000fe200000116c4 */
[----:B------:R-:W-:Y:S01]  /*0ff0*/  VIADD R192, R22, 0x20 ;  /* 0x0000002016c07836 */ /* 0x000fe20000000000 */
[----:B------:R-:W-:Y:S02]  /*1000*/  LOP3.LUT R6, R196, 0x70, R16, 0xf8, !PT ;  /* 0x00000070c4067812 */ /* 0x000fe400078ef810 */
[----:B------:R-:W-:Y:S02]  /*1010*/  LOP3.LUT R203, R2, 0xfffffc00, RZ, 0xc0, !PT ;  /* 0xfffffc0002cb7812 */ /* 0x000fe400078ec0ff */
[----:B------:R-:W-:Y:S02]  /*1020*/  IADD3 R7, R190, 0x80, RZ ;  /* 0x00000080be077810 */ /* 0x000fe40007ffe0ff */
[----:B------:R-:W-:Y:S02]  /*1030*/  LOP3.LUT R3, R203, R6, R3, 0xf6, !PT ;  /* 0x00000006cb037212 */ /* 0x000fe400078ef603 */
[----:B------:R-:W-:Y:S01]  /*1040*/  SHF.R.S32.HI R4, RZ, 0x1f, R7 ;  /* 0x0000001fff047819 */ /* 0x000fe20000011407 */
[----:B------:R-:W-:Y:S01]  /*1050*/  IMAD.SHL.U32 R197, R7, 0x80, RZ ;  /* 0x0000008007c57824 */ /* 0x000fe200078e00ff */
[----:B------:R-:W-:-:S02]  /*1060*/  IADD3 R2, R18, R3, RZ ;  /* 0x0000000312027210 */ /* 0x000fc40007ffe0ff */
[----:B------:R-:W-:Y:S01]  /*1070*/  LEA.HI R4, R4, R7, RZ, 0x3 ;  /* 0x0000000704047211 */ /* 0x000fe200078f18ff */
[C---:B------:R-:W-:Y:S01]  /*1080*/  VIADD R7, R211.reuse, 0x38 ;  /* 0x00000038d3077836 */ /* 0x040fe20000000000 */
[----:B------:R-:W-:Y:S01]  /*1090*/  SHF.R.S32.HI R6, RZ, 0x1f, R206 ;  /* 0x0000001fff067819 */ /* 0x000fe200000114ce */
[----:B------:R0:W-:Y:S01]  /*10a0*/  STL [R1+0x3c], R2 ;  /* 0x00003c0201007387 */ /* 0x0001e20000100800 */
[----:B------:R-:W-:Y:S01]  /*10b0*/  IADD3 R6, R211, 0x40, RZ ;  /* 0x00000040d3067810 */ /* 0x000fe20007ffe0ff */
[----:B------:R-:W-:Y:S01]  /*10c0*/  IMAD.SHL.U32 R4, R4, 0x80, RZ ;  /* 0x0000008004047824 */ /* 0x000fe200078e00ff */
[----:B------:R-:W-:Y:S02]  /*10d0*/  SHF.R.S32.HI R3, RZ, 0x1f, R8 ;  /* 0x0000001fff037819 */ /* 0x000fe40000011408 */
[----:B------:R-:W-:Y:S02]  /*10e0*/  LOP3.LUT R197, R197, 0x380, RZ, 0xc0, !PT ;  /* 0x00000380c5c57812 */ /* 0x000fe400078ec0ff */
[----:B------:R-:W-:Y:S01]  /*10f0*/  LOP3.LUT R204, R4, 0xfffffc00, RZ, 0xc0, !PT ;  /* 0xfffffc0004cc7812 */ /* 0x000fe200078ec0ff */
[C---:B------:R-:W-:Y:S01]  /*1100*/  VIADD R4, R211.reuse, 0x48 ;  /* 0x00000048d3047836 */ /* 0x040fe20000000000 */
[----:B------:R-:W-:Y:S01]  /*1110*/  SHF.R.S32.HI R17, RZ, 0x1f, R16 ;  /* 0x0000001fff117819 */ /* 0x000fe20000011410 */
[----:B0-----:R-:W-:Y:S01]  /*1120*/  VIADD R2, R211, 0x50 ;  /* 0x00000050d3027836 */ /* 0x001fe20000000000 */
[----:B------:R-:W-:-:S02]  /*1130*/  SHF.R.S32.HI R189, RZ, 0x1f, R19 ;  /* 0x0000001fffbd7819 */ /* 0x000fc40000011413 */
[----:B------:R-:W-:Y:S02]  /*1140*/  SHF.R.S32.HI R3, RZ, 0x1f, R4 ;  /* 0x0000001fff037819 */ /* 0x000fe40000011404 */
[----:B------:R-:W-:Y:S02]  /*1150*/  SHF.R.S32.HI R2, RZ, 0x1f, R2 ;  /* 0x0000001fff027819 */ /* 0x000fe40000011402 */
[----:B------:R-:W-:Y:S01]  /*1160*/  SHF.R.S32.HI R2, RZ, 0x1f, R227 ;  /* 0x0000001fff027819 */ /* 0x000fe200000114e3 */
[----:B------:R-:W-:Y:S01]  /*1170*/  IMAD R2, R0, 0x8, R5 ;  /* 0x0000000800027824 */ /* 0x000fe200078e0205 */
[----:B------:R-:W-:Y:S01]  /*1180*/  SHF.R.S32.HI R4, RZ, 0x1f, R229 ;  /* 0x0000001fff047819 */ /* 0x000fe200000114e5 */
[----:B------:R-:W-:Y:S01]  /*1190*/  IMAD.U32 R0, RZ, RZ, UR4 ;  /* 0x00000004ff007e24 */ /* 0x000fe2000f8e00ff */
[----:B------:R-:W-:Y:S02]  /*11a0*/  SHF.R.S32.HI R3, RZ, 0x1f, R228 ;  /* 0x0000001fff037819 */ /* 0x000fe400000114e4 */
[----:B------:R0:W-:Y:S01]  /*11b0*/  STL [R1+0x44], R2 ;  /* 0x0000440201007387 */ /* 0x0001e20000100800 */
[----:B------:R-:W-:-:S02]  /*11c0*/  SHF.R.S32.HI R10, RZ, 0x1f, R10 ;  /* 0x0000001fff0a7819 */ /* 0x000fc4000001140a */
[----:B------:R-:W-:Y:S01]  /*11d0*/  SHF.R.S32.HI R9, RZ, 0x1f, R9 ;  /* 0x0000001fff097819 */ /* 0x000fe20000011409 */
[----:B------:R0:W-:Y:S01]  /*11e0*/  STL [R1+0x20], R0 ;  /* 0x0000200001007387 */ /* 0x0001e20000100800 */
[----:B------:R-:W-:Y:S02]  /*11f0*/  SHF.R.S32.HI R7, RZ, 0x1f, R7 ;  /* 0x0000001fff077819 */ /* 0x000fe40000011407 */
[----:B------:R-:W-:Y:S02]  /*1200*/  SHF.R.S32.HI R6, RZ, 0x1f, R6 ;  /* 0x0000001fff067819 */ /* 0x000fe40000011406 */
[----:B------:R-:W-:Y:S02]  /*1210*/  SHF.R.S32.HI R4, RZ, 0x1f, R226 ;  /* 0x0000001fff047819 */ /* 0x000fe400000114e2 */
[----:B------:R-:W-:-:S07]  /*1220*/  SHF.R.S32.HI R3, RZ, 0x1f, R215 ;  /* 0x0000001fff037819 */ /* 0x000fce00000114d7 */
.L_x_688:
[----:B01--4-:R-:W0:Y:S02]  /*1230*/  LDC.64 R2, c[0x0][0xc88] ;  /* 0x00032200ff027b82 */ /* 0x013e240000000a00 */
[----:B0-----:R-:W-:-:S05]  /*1240*/  IMAD.WIDE R2, R31, 0x4, R2 ;  /* 0x000000041f027825 */ /* 0x001fca00078e0202 */
[----:B--2---:R-:W2:Y:S01]  /*1250*/  LDG.E R205, desc[UR36][R2.64] ;  /* 0x0000002402cd7981 */ /* 0x004ea2000c1e1900 */
[----:B------:R-:W-:Y:S05]  /*1260*/  YIELD ;  /* 0x0000000000007946 */ /* 0x000fea0003800000 */
[----:B------:R-:W-:Y:S01]  /*1270*/  ULDC.64 UR4, c[0x0][0xa28] ;  /* 0x00028a0000047ab9 */ /* 0x000fe20000000a00 */
[----:B------:R-:W-:Y:S01]  /*1280*/  ULDC.64 UR8, c[0x0][0xa18] ;  /* 0x0002860000087ab9 */ /* 0x000fe20000000a00 */
[----:B------:R-:W-:Y:S01]  /*1290*/  ISETP.NE.U32.AND P1, PT, RZ, UR4, PT ;  /* 0x00000004ff007c0c */ /* 0x000fe2000bf25070 */
[----:B------:R-:W-:Y:S01]  /*12a0*/  ULDC.64 UR6, c[0x0][0xa08] ;  /* 0x0002820000067ab9 */ /* 0x000fe20000000a00 */
[----:B------:R-:W-:Y:S01]  /*12b0*/  IMAD.MOV.U32 R8, RZ, RZ, RZ ;  /* 0x000000ffff087224 */ /* 0x000fe200078e00ff */
[----:B------:R-:W-:Y:S01]  /*12c0*/  ISETP.NE.U32.AND P0, PT, RZ, UR6, PT ;  /* 0x00000006ff007c0c */ /* 0x000fe2000bf05070 */
[----:B------:R-:W-:Y:S01]  /*12d0*/  IMAD.MOV.U32 R86, RZ, RZ, RZ ;  /* 0x000000ffff567224 */ /* 0x000fe200078e00ff */
[----:B------:R-:W-:-:S02]  /*12e0*/  ISETP.NE.AND.EX P1, PT, RZ, UR5, PT, P1 ;  /* 0x00000005ff007c0c */ /* 0x000fc4000bf25310 */
[----:B------:R-:W-:Y:S02]  /*12f0*/  ISETP.NE.AND.EX P0, PT, RZ, UR7, PT, P0 ;  /* 0x00000007ff007c0c */ /* 0x000fe4000bf05300 */
[----:B--2---:R-:W-:-:S09]  /*1300*/  SHF.R.S32.HI R212, RZ, 0x1f, R205 ;  /* 0x0000001fffd47819 */ /* 0x004fd200000114cd */
[C---:B------:R-:W-:Y:S02]  /*1310*/  @P1 LEA R4, P2, R205.reuse, UR4, 0x2 ;  /* 0x00000004cd041c11 */ /* 0x040fe4000f8410ff */
[C---:B------:R-:W-:Y:S02]  /*1320*/  SHF.L.U32 R209, R205.reuse, 0x2, RZ ;  /* 0x00000002cdd17819 */ /* 0x040fe400000006ff */
[C-C-:B------:R-:W-:Y:S02]  /*1330*/  @P1 LEA.HI.X R5, R205.reuse, UR5, R212.reuse, 0x2, P2 ;  /* 0x00000005cd051c11 */ /* 0x140fe400090f14d4 */
[----:B------:R-:W-:Y:S01]  /*1340*/  ISETP.NE.U32.AND P2, PT, RZ, UR8, PT ;  /* 0x00000008ff007c0c */ /* 0x000fe2000bf45070 */
[----:B------:R-:W-:Y:S01]  /*1350*/  ULDC UR4, c[0x0][0x288] ;  /* 0x0000a20000047ab9 */ /* 0x000fe20000000800 */
[----:B------:R-:W-:Y:S01]  /*1360*/  SHF.L.U64.HI R210, R205, 0x2, R212 ;  /* 0x00000002cdd27819 */ /* 0x000fe200000102d4 */
[----:B------:R0:W5:Y:S01]  /*1370*/  @P1 LDG.E R8, desc[UR36][R4.64] ;  /* 0x0000002404081981 */ /* 0x000162000c1e1900 */
[----:B------:R-:W-:-:S02]  /*1380*/  ISETP.NE.AND.EX P2, PT, RZ, UR9, PT, P2 ;  /* 0x00000009ff007c0c */ /* 0x000fc4000bf45320 */
[----:B------:R-:W-:Y:S01]  /*1390*/  IADD3 R6, P3, R209, UR6, RZ ;  /* 0x00000006d1067c10 */ /* 0x000fe2000ff7e0ff */
[----:B---3--:R-:W-:Y:S01]  /*13a0*/  IMAD.U32 R25, RZ, RZ, UR4 ;  /* 0x00000004ff197e24 */ /* 0x008fe2000f8e00ff */
[----:B------:R-:W-:Y:S02]  /*13b0*/  ULDC.64 UR4, c[0x0][0x418] ;  /* 0x0001060000047ab9 */ /* 0x000fe40000000a00 */
[----:B------:R-:W-:-:S05]  /*13c0*/  IADD3.X R7, R210, UR7, RZ, P3, !PT ;  /* 0x00000007d2077c10 */ /* 0x000fca0009ffe4ff */
[----:B------:R0:W5:Y:S02]  /*13d0*/  @P0 LDG.E R86, desc[UR36][R6.64] ;  /* 0x0000002406560981 */ /* 0x000164000c1e1900 */
[----:B------:R-:W-:-:S04]  /*13e0*/  @P2 IADD3 R2, P1, R209, UR8, RZ ;  /* 0x00000008d1022c10 */ /* 0x000fc8000ff3e0ff */
[----:B------:R-:W-:-:S05]  /*13f0*/  @P2 IADD3.X R3, R210, UR9, RZ, P1, !PT ;  /* 0x00000009d2032c10 */ /* 0x000fca0008ffe4ff */
[----:B------:R0:W5:Y:S01]  /*1400*/  @P2 LDG.E R25, desc[UR36][R2.64] ;  /* 0x0000002402192981 */ /* 0x000162000c1e1900 */
[----:B------:R-:W-:-:S03]  /*1410*/  UISETP.NE.U32.AND UP0, UPT, UR4, URZ, UPT ;  /* 0x0000003f0400728c */ /* 0x000fc6000bf05070 */
[----:B------:R-:W-:Y:S01]  /*1420*/  ULDC UR4, c[0x0][0x424] ;  /* 0x0001090000047ab9 */ /* 0x000fe20000000800 */
[----:B------:R-:W-:-:S03]  /*1430*/  UISETP.NE.AND.EX UP0, UPT, UR5, URZ, UPT, UP0 ;  /* 0x0000003f0500728c */ /* 0x000fc6000bf05300 */
[----:B------:R-:W-:Y:S01]  /*1440*/  ULDC UR5, c[0x0][0x2f0] ;  /* 0x0000bc0000057ab9 */ /* 0x000fe20000000800 */
[----:B------:R-:W-:-:S04]  /*1450*/  USEL UR4, UR4, 0x1, UP0 ;  /* 0x0000000104047887 */ /* 0x000fc80008000000 */
[----:B------:R-:W-:-:S03]  /*1460*/  UIMAD UR4, UR4, UR5, URZ ;  /* 0x00000005040472a4 */ /* 0x000fc6000f8e023f */
[----:B------:R-:W-:Y:S02]  /*1470*/  ULDC UR5, c[0x0][0x348] ;  /* 0x0000d20000057ab9 */ /* 0x000fe40000000800 */
[----:B------:R-:W-:Y:S01]  /*1480*/  IMAD.U32 R27, RZ, RZ, UR5 ;  /* 0x00000005ff1b7e24 */ /* 0x000fe2000f8e00ff */
[----:B------:R-:W-:Y:S01]  /*1490*/  MOV R31, UR4 ;  /* 0x00000004001f7c02 */ /* 0x000fe20008000f00 */
[----:B0-----:R-:W-:Y:S06]  /*14a0*/  @P2 BRA `(.L_x_512) ;  /* 0x0000000000242947 */ /* 0x001fec0003800000 */
[----:B------:R-:W-:Y:S02]  /*14b0*/  ULDC.64 UR4, c[0x0][0xa00] ;  /* 0x0002800000047ab9 */ /* 0x000fe40000000a00 */
[----:B------:R-:W-:-:S04]  /*14c0*/  ISETP.NE.U32.AND P1, PT, RZ, UR4, PT ;  /* 0x00000004ff007c0c */ /* 0x000fc8000bf25070 */
[----:B------:R-:W-:-:S13]  /*14d0*/  ISETP.NE.AND.EX P1, PT, RZ, UR5, PT, P1 ;  /* 0x00000005ff007c0c */ /* 0x000fda000bf25310 */
[----:B------:R-:W-:Y:S05]  /*14e0*/  @!P1 BRA `(.L_x_512) ;  /* 0x0000000000149947 */ /* 0x000fea0003800000 */
[----:B------:R-:W0:Y:S02]  /*14f0*/  LDC.64 R2, c[0x0][0xa00] ;  /* 0x00028000ff027b82 */ /* 0x000e240000000a00 */
[----:B0-----:R-:W-:-:S05]  /*1500*/  IMAD.WIDE R2, R205, 0x4, R2 ;  /* 0x00000004cd027825 */ /* 0x001fca00078e0202 */
[----:B-----5:R-:W2:Y:S04]  /*1510*/  LDG.E R25, desc[UR36][R2.64] ;  /* 0x0000002402197981 */ /* 0x020ea8000c1e1900 */
[----:B------:R-:W2:Y:S02]  /*1520*/  LDG.E R0, desc[UR36][R2.64+0x4] ;  /* 0x0000042402007981 */ /* 0x000ea4000c1e1900 */
[----:B--2---:R-:W-:-:S07]  /*1530*/  IMAD.IADD R25, R0, 0x1, -R25 ;  /* 0x0000000100197824 */ /* 0x004fce00078e0a19 */
.L_x_512:
[----:B------:R-:W-:Y:S01]  /*1540*/  ULDC.64 UR4, c[0x0][0xa20] ;  /* 0x0002880000047ab9 */ /* 0x000fe20000000a00 */
[C---:B------:R-:W-:Y:S01]  /*1550*/  LOP3.LUT R2, R30.reuse, 0xff000000, RZ, 0xc0, !PT ;  /* 0xff0000001e027812 */ /* 0x040fe200078ec0ff */
[----:B------:R-:W-:Y:S01]  /*1560*/  IMAD.MOV.U32 R213, RZ, RZ, R29 ;  /* 0x000000ffffd57224 */ /* 0x000fe200078e001d */
[----:B------:R-:W-:Y:S02]  /*1570*/  ISETP.NE.U32.AND P1, PT, RZ, UR4, PT ;  /* 0x00000004ff007c0c */ /* 0x000fe4000bf25070 */
[C---:B------:R-:W-:Y:S02]  /*1580*/  LOP3.LUT R0, R30.reuse, 0xff0000, RZ, 0xc0, !PT ;  /* 0x00ff00001e007812 */ /* 0x040fe400078ec0ff */
[----:B------:R-:W-:Y:S02]  /*1590*/  ISETP.NE.AND.EX P1, PT, RZ, UR5, PT, P1 ;  /* 0x00000005ff007c0c */ /* 0x000fe4000bf25310 */
[----:B------:R-:W-:Y:S02]  /*15a0*/  SHF.R.U32.HI R3, RZ, 0x8, R2 ;  /* 0x00000008ff037819 */ /* 0x000fe40000011602 */
[----:B------:R-:W-:-:S02]  /*15b0*/  LOP3.LUT R191, R30, 0xffff, RZ, 0xc0, !PT ;  /* 0x0000ffff1ebf7812 */ /* 0x000fc400078ec0ff */
[----:B------:R-:W-:-:S07]  /*15c0*/  LEA.HI R208, R0, R3, RZ, 0x10 ;  /* 0x0000000300d07211 */ /* 0x000fce00078f80ff */
[----:B------:R-:W-:Y:S05]  /*15d0*/  @!P1 BRA `(.L_x_513) ;  /* 0x0000000000109947 */ /* 0x000fea0003800000 */
[----:B------:R-:W-:-:S04]  /*15e0*/  IADD3 R2, P0, R209, UR4, RZ ;  /* 0x00000004d1027c10 */ /* 0x000fc8000ff1e0ff */
[----:B------:R-:W-:-:S05]  /*15f0*/  IADD3.X R3, R210, UR5, RZ, P0, !PT ;  /* 0x00000005d2037c10 */ /* 0x000fca00087fe4ff */
[----:B------:R0:W5:Y:S01]  /*1600*/  LDG.E R31, desc[UR36][R2.64] ;  /* 0x00000024021f7981 */ /* 0x000162000c1e1900 */
[----:B------:R-:W-:Y:S05]  /*1610*/  BRA `(.L_x_514) ;  /* 0x0000000000107947 */ /* 0x000fea0003800000 */
.L_x_513:
[----:B------:R-:W-:Y:S05]  /*1620*/  @!P0 BRA `(.L_x_514) ;  /* 0x00000000000c8947 */ /* 0x000fea0003800000 */
[----:B------:R-:W2:Y:S04]  /*1630*/  LDG.E R0, desc[UR36][R6.64] ;  /* 0x0000002406007981 */ /* 0x000ea8000c1e1900 */
[----:B------:R-:W2:Y:S02]  /*1640*/  LDG.E R31, desc[UR36][R6.64+0x4] ;  /* 0x00000424061f7981 */ /* 0x000ea4000c1e1900 */
[----:B--2---:R-:W-:-:S07]  /*1650*/  IMAD.IADD R31, R31, 0x1, -R0 ;  /* 0x000000011f1f7824 */ /* 0x004fce00078e0a00 */
.L_x_514:
[----:B------:R-:W-:Y:S02]  /*1660*/  ULDC.64 UR4, c[0x0][0xa10] ;  /* 0x0002840000047ab9 */ /* 0x000fe40000000a00 */
[----:B------:R-:W-:-:S04]  /*1670*/  ISETP.NE.U32.AND P0, PT, RZ, UR4, PT ;  /* 0x00000004ff007c0c */ /* 0x000fc8000bf05070 */
[----:B------:R-:W-:Y:S01]  /*1680*/  ISETP.NE.AND.EX P0, PT, RZ, UR5, PT, P0 ;  /* 0x00000005ff007c0c */ /* 0x000fe2000bf05300 */
[----:B------:R-:W-:-:S12]  /*1690*/  ULDC.64 UR4, c[0x0][0xa30] ;  /* 0x00028c0000047ab9 */ /* 0x000fd80000000a00 */
[----:B0-----:R-:W0:Y:S01]  /*16a0*/  @P0 LDC.64 R2, c[0x0][0xa10] ;  /* 0x00028400ff020b82 */ /* 0x001e220000000a00 */
[----:B------:R-:W-:-:S04]  /*16b0*/  ISETP.NE.U32.AND P1, PT, RZ, UR4, PT ;  /* 0x00000004ff007c0c */ /* 0x000fc8000bf25070 */
[----:B------:R-:W-:Y:S01]  /*16c0*/  ISETP.NE.AND.EX P1, PT, RZ, UR5, PT, P1 ;  /* 0x00000005ff007c0c */ /* 0x000fe2000bf25310 */
[----:B0-----:R-:W-:-:S05]  /*16d0*/  @P0 IMAD.WIDE R2, R205, 0x4, R2 ;  /* 0x00000004cd020825 */ /* 0x001fca00078e0202 */
[----:B------:R-:W2:Y:S04]  /*16e0*/  @P0 LDG.E R0, desc[UR36][R2.64] ;  /* 0x0000002402000981 */ /* 0x000ea8000c1e1900 */
[----:B------:R-:W2:Y:S03]  /*16f0*/  @P0 LDG.E R7, desc[UR36][R2.64+0x4] ;  /* 0x0000042402070981 */ /* 0x000ea6000c1e1900 */
[----:B------:R-:W-:Y:S01]  /*1700*/  @P1 IADD3 R4, P2, R209, UR4, RZ ;  /* 0x00000004d1041c10 */ /* 0x000fe2000ff5e0ff */
[----:B-----5:R-:W-:-:S03]  /*1710*/  IMAD.MOV.U32 R26, RZ, RZ, R31 ;  /* 0x000000ffff1a7224 */ /* 0x020fc600078e001f */
[----:B------:R-:W-:-:S05]  /*1720*/  @P1 IADD3.X R5, R210, UR5, RZ, P2, !PT ;  /* 0x00000005d2051c10 */ /* 0x000fca00097fe4ff */
[----:B------:R0:W5:Y:S01]  /*1730*/  @P1 LDG.E R26, desc[UR36][R4.64] ;  /* 0x00000024041a1981 */ /* 0x000162000c1e1900 */
[----:B------:R-:W-:Y:S01]  /*1740*/  IADD3 R10, -R8, R31, RZ ;  /* 0x0000001f080a7210 */ /* 0x000fe20007ffe1ff */
[----:B------:R-:W-:Y:S01]  /*1750*/  BSSY B0, `(.L_x_515) ;  /* 0x000002a000007945 */ /* 0x000fe20003800000 */
[----:B------:R-:W-:Y:S02]  /*1760*/  LOP3.LUT R214, R208, 0xff, RZ, 0xc0, !PT ;  /* 0x000000ffd0d67812 */ /* 0x000fe400078ec0ff */
[----:B------:R-:W-:Y:S01]  /*1770*/  SHF.R.U32.HI R208, RZ, 0x10, R208 ;  /* 0x00000010ffd07819 */ /* 0x000fe200000116d0 */
[----:B--2---:R-:W-:-:S04]  /*1780*/  @P0 IMAD.IADD R27, R7, 0x1, -R0 ;  /* 0x00000001071b0824 */ /* 0x004fc800078e0a00 */
[----:B------:R-:W-:-:S04]  /*1790*/  IMAD.IADD R24, R10, 0x1, R27 ;  /* 0x000000010a187824 */ /* 0x000fc800078e021b */
[C---:B------:R-:W-:Y:S01]  /*17a0*/  VIADD R0, R24.reuse, 0x9f ;  /* 0x0000009f18007836 */ /* 0x040fe20000000000 */
[----:B------:R-:W-:-:S03]  /*17b0*/  ISETP.GE.AND P3, PT, R24, 0x1, PT ;  /* 0x000000011800780c */ /* 0x000fc60003f66270 */
[----:B------:R-:W-:Y:S01]  /*17c0*/  IMAD.HI R0, R0, 0x66666667, RZ ;  /* 0x6666666700007827 */ /* 0x000fe200078e02ff */
[----:B------:R-:W-:-:S04]  /*17d0*/  P2R R101, PR, RZ, 0x8 ;  /* 0x00000008ff657803 */ /* 0x000fc80000000000 */
[----:B------:R-:W-:-:S04]  /*17e0*/  SHF.R.U32.HI R3, RZ, 0x1f, R0 ;  /* 0x0000001fff037819 */ /* 0x000fc80000011600 */
[----:B------:R-:W-:Y:S01]  /*17f0*/  LEA.HI.SX32 R2, R0, R3, 0x1a ;  /* 0x0000000300027211 */ /* 0x000fe200078fd2ff */
[----:B------:R-:W-:Y:S01]  /*1800*/  IMAD.MOV.U32 R3, RZ, RZ, RZ ;  /* 0x000000ffff037224 */ /* 0x000fe200078e00ff */
[----:B0-----:R-:W-:Y:S06]  /*1810*/  @!P3 BRA `(.L_x_516) ;  /* 0x000000000074b947 */ /* 0x001fec0003800000 */
[----:B------:R-:W-:Y:S01]  /*1820*/  ISETP.NE.AND P0, PT, R208, RZ, PT ;  /* 0x000000ffd000720c */ /* 0x000fe20003f05270 */
[----:B------:R-:W-:-:S03]  /*1830*/  ULDC UR4, c[0x0][0x9f0] ;  /* 0x00027c0000047ab9 */ /* 0x000fc60000000800 */
[----:B------:R-:W-:-:S04]  /*1840*/  SEL R9, R208, UR4, P0 ;  /* 0x00000004d0097c07 */ /* 0x000fc80008000000 */
[-C--:B------:R-:W-:Y:S02]  /*1850*/  IABS R6, R9.reuse ;  /* 0x0000000900067213 */ /* 0x080fe40000000000 */
[----:B------:R-:W-:Y:S02]  /*1860*/  IADD3 R0, R2, -0x1, R9 ;  /* 0xffffffff02007810 */ /* 0x000fe40007ffe009 */
[----:B------:R-:W0:Y:S01]  /*1870*/  I2F.RP R3, R6 ;  /* 0x0000000600037306 */ /* 0x000e220000209400 */
[-C--:B------:R-:W-:Y:S02]  /*1880*/  IABS R11, R9.reuse ;  /* 0x00000009000b7213 */ /* 0x080fe40000000000 */
[----:B------:R-:W-:Y:S02]  /*1890*/  IABS R8, R0 ;  /* 0x0000000000087213 */ /* 0x000fe40000000000 */
[----:B------:R-:W-:-:S04]  /*18a0*/  LOP3.LUT R0, R0, R9, RZ, 0x3c, !PT ;  /* 0x0000000900007212 */ /* 0x000fc800078e3cff */
[----:B------:R-:W-:Y:S01]  /*18b0*/  ISETP.GE.AND P2, PT, R0, RZ, PT ;  /* 0x000000ff0000720c */ /* 0x000fe20003f46270 */
[----:B0-----:R-:W0:Y:S02]  /*18c0*/  MUFU.RCP R3, R3 ;  /* 0x0000000300037308 */ /* 0x001e240000001000 */
[----:B0-----:R-:W-:Y:S01]  /*18d0*/  IADD3 R4, R3, 0xffffffe, RZ ;  /* 0x0ffffffe03047810 */ /* 0x001fe20007ffe0ff */
[----:B------:R-:W-:-:S05]  /*18e0*/  IMAD.MOV R3, RZ, RZ, -R11 ;  /* 0x000000ffff037224 */ /* 0x000fca00078e0a0b */
[----:B------:R0:W1:Y:S02]  /*18f0*/  F2I.FTZ.U32.TRUNC.NTZ R5, R4 ;  /* 0x0000000400057305 */ /* 0x000064000021f000 */
[----:B0-----:R-:W-:Y:S02]  /*1900*/  IMAD.MOV.U32 R4, RZ, RZ, RZ ;  /* 0x000000ffff047224 */ /* 0x001fe400078e00ff */
[----:B-1----:R-:W-:-:S04]  /*1910*/  IMAD.MOV R7, RZ, RZ, -R5 ;  /* 0x000000ffff077224 */ /* 0x002fc800078e0a05 */
[----:B------:R-:W-:-:S04]  /*1920*/  IMAD R7, R7, R6, RZ ;  /* 0x0000000607077224 */ /* 0x000fc800078e02ff */
[----:B------:R-:W-:-:S06]  /*1930*/  IMAD.HI.U32 R5, R5, R7, R4 ;  /* 0x0000000705057227 */ /* 0x000fcc00078e0004 */
[----:B------:R-:W-:-:S04]  /*1940*/  IMAD.HI.U32 R5, R5, R8, RZ ;  /* 0x0000000805057227 */ /* 0x000fc800078e00ff */
[----:B------:R-:W-:-:S05]  /*1950*/  IMAD R3, R5, R3, R8 ;  /* 0x0000000305037224 */ /* 0x000fca00078e0208 */
[----:B------:R-:W-:-:S13]  /*1960*/  ISETP.GT.U32.AND P1, PT, R6, R3, PT ;  /* 0x000000030600720c */ /* 0x000fda0003f24070 */
[----:B------:R-:W-:Y:S01]  /*1970*/  @!P1 IMAD.IADD R3, R3, 0x1, -R6 ;  /* 0x0000000103039824 */ /* 0x000fe200078e0a06 */
[----:B------:R-:W-:Y:S02]  /*1980*/  @!P1 IADD3 R5, R5, 0x1, RZ ;  /* 0x0000000105059810 */ /* 0x000fe40007ffe0ff */
[----:B------:R-:W-:Y:S02]  /*1990*/  ISETP.NE.AND P1, PT, R9, RZ, PT ;  /* 0x000000ff0900720c */ /* 0x000fe40003f25270 */
[----:B------:R-:W-:-:S13]  /*19a0*/  ISETP.GE.U32.AND P0, PT, R3, R6, PT ;  /* 0x000000060300720c */ /* 0x000fda0003f06070 */
[----:B------:R-:W-:-:S04]  /*19b0*/  @P0 VIADD R5, R5, 0x1 ;  /* 0x0000000105050836 */ /* 0x000fc80000000000 */
[----:B------:R-:W-:-:S04]  /*19c0*/  IMAD.MOV.U32 R3, RZ, RZ, R5 ;  /* 0x000000ffff037224 */ /* 0x000fc800078e0005 */
[----:B------:R-:W-:Y:S01]  /*19d0*/  @!P2 IMAD.MOV R3, RZ, RZ, -R3 ;  /* 0x000000ffff03a224 */ /* 0x000fe200078e0a03 */
[----:B------:R-:W-:-:S07]  /*19e0*/  @!P1 LOP3.LUT R3, RZ, R9, RZ, 0x33, !PT ;  /* 0x00000009ff039212 */ /* 0x000fce00078e33ff */
.L_x_516:
[----:B------:R-:W-:Y:S05]  /*19f0*/  BSYNC B0 ;  /* 0x0000000000007941 */ /* 0x000fea0003800000 */
.L_x_515:
[----:B------:R-:W-:-:S05]  /*1a00*/  IMAD R0, R214, R3, RZ ;  /* 0x00000003d6007224 */ /* 0x000fca00078e02ff */
[C---:B------:R-:W-:Y:S01]  /*1a10*/  VIADDMNMX R3, R0.reuse, R3, R2, PT ;  /* 0x0000000300037246 */ /* 0x040fe20003800102 */
[----:B------:R-:W-:-:S04]  /*1a20*/  IMAD R0, R0, 0xa0, -R10 ;  /* 0x000000a000007824 */ /* 0x000fc800078e0a0a */
[----:B------:R-:W-:Y:S01]  /*1a30*/  IMAD R4, R3, 0xa0, -R10 ;  /* 0x000000a003047824 */ /* 0x000fe200078e0a0a */
[----:B------:R-:W-:-:S04]  /*1a40*/  VIMNMX R0, RZ, R0, !PT ;  /* 0x00000000ff007248 */ /* 0x000fc80007fe0100 */
[----:B------:R-:W-:Y:S01]  /*1a50*/  VIMNMX R3, R4, R27, PT ;  /* 0x0000001b04037248 */ /* 0x000fe20003fe0100 */
[----:B------:R-:W-:-:S03]  /*1a60*/  IMAD.WIDE.U32 R60, R0, -0x33333333, RZ ;  /* 0xcccccccd003c7825 */ /* 0x000fc600078e00ff */
[----:B------:R-:W-:Y:S02]  /*1a70*/  ISETP.GT.AND P0, PT, R3, R0, PT ;  /* 0x000000000300720c */ /* 0x000fe40003f04270 */
[----:B------:R-:W-:-:S04]  /*1a80*/  SHF.R.U32.HI R60, RZ, 0x7, R61 ;  /* 0x00000007ff3c7819 */ /* 0x000fc8000001163d */
[----:B------:R-:W-:-:S07]  /*1a90*/  MOV R28, R60 ;  /* 0x0000003c001c7202 */ /* 0x000fce0000000f00 */
[----:B------:R-:W-:-:S04]  /*1aa0*/  @P0 VIADD R0, R3, 0x9f ;  /* 0x0000009f03000836 */ /* 0x000fc80000000000 */
[----:B------:R-:W-:-:S05]  /*1ab0*/  @P0 IMAD.HI R0, R0, 0x66666667, RZ ;  /* 0x6666666700000827 */ /* 0x000fca00078e02ff */
[----:B------:R-:W-:-:S04]  /*1ac0*/  @P0 SHF.R.U32.HI R3, RZ, 0x1f, R0 ;  /* 0x0000001fff030819 */ /* 0x000fc80000011600 */
[----:B------:R-:W-:Y:S02]  /*1ad0*/  @P0 LEA.HI.SX32 R28, R0, R3, 0x1a ;  /* 0x00000003001c0211 */ /* 0x000fe400078fd2ff */
[----:B------:R-:W-:Y:S02]  /*1ae0*/  PLOP3.LUT P0, PT, PT, PT, PT, 0x80, 0x0 ;  /* 0x000000000000781c */ /* 0x000fe40003f0f070 */
[----:B------:R-:W-:-:S13]  /*1af0*/  ISETP.GT.AND P1, PT, R28, R60, PT ;  /* 0x0000003c1c00720c */ /* 0x000fda0003f24270 */
[----:B------:R-:W-:Y:S05]  /*1b00*/  @!P1 BRA `(.L_x_517) ;  /* 0x0000007c007c9947 */ /* 0x000fea0003800000 */
[----:B------:R-:W-:Y:S01]  /*1b10*/  VIADD R0, R18, 0x18400 ;  /* 0x0001840012007836 */ /* 0x000fe20000000000 */
[----:B------:R-:W-:Y:S04]  /*1b20*/  BSSY B6, `(.L_x_518) ;  /* 0x0000013000067945 */ /* 0x000fe80003800000 */
[----:B------:R-:W-:-:S13]  /*1b30*/  LOP3.LUT P0, RZ, R0, 0x3ff, RZ, 0xc0, !PT ;  /* 0x000003ff00ff7812 */ /* 0x000fda000780c0ff */
[----:B------:R-:W-:Y:S05]  /*1b40*/  @!P0 BRA `(.L_x_519) ;  /* 0x0000000000408947 */ /* 0x000fea0003800000 */
        /* <DEDUP_REMOVED lines=10> */
[----:B------:R-:W-:Y:S01]  /*1bf0*/  MOV R13, RZ ;  /* 0x000000ff000d7202 */ /* 0x000fe20000000f00 */
[----:B------:R-:W-:-:S02]  /*1c00*/  IMAD.U32 R11, RZ, RZ, UR7 ;  /* 0x00000007ff0b7e24 */ /* 0x000fc4000f8e00ff */
[----:B------:R-:W-:Y:S02]  /*1c10*/  IMAD.MOV.U32 R8, RZ, RZ, 0x70 ;  /* 0x00000070ff087424 */ /* 0x000fe400078e00ff */
[----:B0-----:R-:W-:-:S07]  /*1c20*/  IMAD.MOV.U32 R12, RZ, RZ, 0x1 ;  /* 0x00000001ff0c7424 */ /* 0x001fce00078e00ff */
[----:B------:R-:W-:-:S07]  /*1c30*/  LEPC R20, `(.L_x_519) ;  /* 0x000000001014794e */ /* 0x000fce0000000000 */
[----:B-1---5:R-:W-:Y:S05]  /*1c40*/  CALL.ABS.NOINC R14 ;  /* 0x000000000e007343 */ /* 0x022fea0003c00000 */
.L_x_519:
[----:B------:R-:W-:Y:S05]  /*1c50*/  BSYNC B6 ;  /* 0x0000000000067941 */ /* 0x000fea0003800000 */
.L_x_518:
        /* <DEDUP_REMOVED lines=20> */
.L_x_521:
[----:B------:R-:W-:Y:S05]  /*1da0*/  BSYNC B6 ;  /* 0x0000000000067941 */ /* 0x000fea0003800000 */
.L_x_520:
[----:B------:R-:W-:Y:S01]  /*1db0*/  ULDC.64 UR4, c[0x0][0x9f8] ;  /* 0x00027e0000047ab9 */ /* 0x000fe20000000a00 */
[----:B------:R-:W-:Y:S01]  /*1dc0*/  IMAD.MOV.U32 R87, RZ, RZ, R205 ;  /* 0x000000ffff577224 */ /* 0x000fe200078e00cd */
[----:B------:R-:W-:Y:S01]  /*1dd0*/  ISETP.NE.U32.AND P0, PT, RZ, UR4, PT ;  /* 0x00000004ff007c0c */ /* 0x000fe2000bf05070 */
[----:B------:R-:W0:Y:S03]  /*1de0*/  LDC.64 R52, c[0x0][0x3f8] ;  /* 0x0000fe00ff347b82 */ /* 0x000e260000000a00 */
[----:B------:R-:W-:-:S05]  /*1df0*/  ISETP.NE.AND.EX P0, PT, RZ, UR5, PT, P0 ;  /* 0x00000005ff007c0c */ /* 0x000fca000bf05300 */
[----:B------:R-:W1:Y:S08]  /*1e00*/  LDC.64 R58, c[0x0][0x408] ;  /* 0x00010200ff3a7b82 */ /* 0x000e700000000a00 */
[----:B------:R-:W-:Y:S01]  /*1e10*/  @P0 IADD3 R4, P1, R209, UR4, RZ ;  /* 0x00000004d1040c10 */ /* 0x000fe2000ff3e0ff */
[----:B------:R-:W2:Y:S03]  /*1e20*/  LDC R73, c[0x0][0x3f4] ;  /* 0x0000fd00ff497b82 */ /* 0x000ea60000000800 */
[----:B------:R-:W-:-:S05]  /*1e30*/  @P0 IADD3.X R5, R210, UR5, RZ, P1, !PT ;  /* 0x00000005d2050c10 */ /* 0x000fca0008ffe4ff */
[----:B------:R3:W4:Y:S01]  /*1e40*/  @P0 LDG.E R87, desc[UR36][R4.64] ;  /* 0x0000002404570981 */ /* 0x000722000c1e1900 */
[----:B------:R-:W-:Y:S01]  /*1e50*/  SHF.R.S32.HI R3, RZ, 0x1f, R190 ;  /* 0x0000001fff037819 */ /* 0x000fe200000114be */
[-C--:B0-----:R-:W-:Y:S01]  /*1e60*/  IMAD.WIDE.U32 R8, R190, R52.reuse, R16 ;  /* 0x00000034be087225 */ /* 0x081fe200078e0010 */
[----:B------:R-:W-:Y:S01]  /*1e70*/  SHF.R.S32.HI R23, RZ, 0x1f, R22 ;  /* 0x0000001fff177819 */ /* 0x000fe20000011416 */
[----:B------:R-:W0:Y:S01]  /*1e80*/  S2R R32, SR_TID.X ;  /* 0x0000000000207919 */ /* 0x000e220000002100 */
[----:B------:R-:W-:Y:S01]  /*1e90*/  SHF.R.U32.HI R102, RZ, 0x3, R197 ;  /* 0x00000003ff667819 */ /* 0x000fe200000116c5 */
[C---:B------:R-:W-:Y:S01]  /*1ea0*/  IMAD R0, R3.reuse, R52, RZ ;  /* 0x0000003403007224 */ /* 0x040fe200078e02ff */
[C-C-:B------:R-:W-:Y:S01]  /*1eb0*/  SHF.L.U64.HI R85, R52.reuse, 0x6, R53.reuse ;  /* 0x0000000634557819 */ /* 0x140fe20000010235 */
[----:B-1----:R-:W-:Y:S01]  /*1ec0*/  IMAD R3, R3, R58, RZ ;  /* 0x0000003a03037224 */ /* 0x002fe200078e02ff */
[----:B------:R-:W-:Y:S01]  /*1ed0*/  SHF.L.U64.HI R84, R52, 0x7, R53 ;  /* 0x0000000734547819 */ /* 0x000fe20000010235 */
[----:B------:R-:W-:Y:S01]  /*1ee0*/  IMAD R13, R190, R53, R0 ;  /* 0x00000035be0d7224 */ /* 0x000fe200078e0200 */
[----:B------:R-:W-:Y:S01]  /*1ef0*/  SHF.L.U32 R82, R52, 0x7, RZ ;  /* 0x0000000734527819 */ /* 0x000fe200000006ff */
[----:B------:R-:W-:Y:S01]  /*1f00*/  IMAD R15, R190, R59, R3 ;  /* 0x0000003bbe0f7224 */ /* 0x000fe200078e0203 */
[----:B------:R-:W-:Y:S01]  /*1f10*/  SHF.L.U64.HI R80, R58, 0x6, R59 ;  /* 0x000000063a507819 */ /* 0x000fe2000001023b */
[----:B------:R-:W-:Y:S01]  /*1f20*/  IMAD.WIDE.U32 R6, R190, R52, R22 ;  /* 0x00000034be067225 */ /* 0x000fe200078e0016 */
[----:B------:R-:W-:-:S02]  /*1f30*/  SHF.L.U64.HI R79, R58, 0x7, R59 ;  /* 0x000000073a4f7819 */ /* 0x000fc4000001023b */
[----:B--2---:R-:W-:Y:S01]  /*1f40*/  ISETP.GE.AND P0, PT, R16, R73, PT ;  /* 0x000000491000720c */ /* 0x004fe20003f06270 */
[----:B------:R-:W-:Y:S01]  /*1f50*/  IMAD.IADD R7, R7, 0x1, R13 ;  /* 0x0000000107077824 */ /* 0x000fe200078e020d */
[C---:B------:R-:W-:Y:S01]  /*1f60*/  LOP3.LUT P1, RZ, R200.reuse, 0x4, RZ, 0xc0, !PT ;  /* 0x00000004c8ff7812 */ /* 0x040fe2000782c0ff */
[----:B------:R-:W-:Y:S01]  /*1f70*/  IMAD.IADD R9, R13, 0x1, R9 ;  /* 0x000000010d097824 */ /* 0x000fe200078e0209 */
[----:B------:R-:W-:Y:S01]  /*1f80*/  SEL R3, R73, RZ, P0 ;  /* 0x000000ff49037207 */ /* 0x000fe20000000000 */
[----:B------:R-:W-:Y:S01]  /*1f90*/  IMAD.SHL.U32 R81, R200, 0x80, RZ ;  /* 0x00000080c8517824 */ /* 0x000fe200078e00ff */
[----:B-----5:R-:W-:Y:S01]  /*1fa0*/  SHF.R.S32.HI R13, RZ, 0x1f, R26 ;  /* 0x0000001fff0d7819 */ /* 0x020fe2000001141a */
[-C--:B---3--:R-:W-:Y:S01]  /*1fb0*/  IMAD.WIDE.U32 R4, R190, R58.reuse, R22 ;  /* 0x0000003abe047225 */ /* 0x088fe200078e0016 */
[----:B------:R-:W-:Y:S02]  /*1fc0*/  IADD3 R3, R16, R3, RZ ;  /* 0x0000000310037210 */ /* 0x000fe40007ffe0ff */
[----:B------:R-:W-:Y:S01]  /*1fd0*/  LOP3.LUT R81, R81, 0x380, RZ, 0xc0, !PT ;  /* 0x0000038051517812 */ /* 0x000fe200078ec0ff */
[----:B------:R-:W-:Y:S01]  /*1fe0*/  IMAD.WIDE.U32 R10, R190, R58, R16 ;  /* 0x0000003abe0a7225 */ /* 0x000fe200078e0010 */
[----:B------:R-:W-:-:S02]  /*1ff0*/  SHF.R.S32.HI R0, RZ, 0x1f, R3 ;  /* 0x0000001fff007819 */ /* 0x000fc40000011403 */
[----:B------:R-:W-:Y:S01]  /*2000*/  SHF.R.U32.HI R76, RZ, 0x3, R81 ;  /* 0x00000003ff4c7819 */ /* 0x000fe20000011651 */
[----:B------:R-:W-:Y:S01]  /*2010*/  IMAD.IADD R5, R5, 0x1, R15 ;  /* 0x0000000105057824 */ /* 0x000fe200078e020f */
[----:B------:R-:W-:Y:S01]  /*2020*/  LEA.HI R0, R0, R3, RZ, 0x4 ;  /* 0x0000000300007211 */ /* 0x000fe200078f20ff */
[----:B------:R-:W-:Y:S02]  /*2030*/  IMAD R3, R13, R52, RZ ;  /* 0x000000340d037224 */ /* 0x000fe400078e02ff */
[----:B0-----:R-:W-:Y:S01]  /*2040*/  VIADD R35, R32, 0xffffff80 ;  /* 0xffffff8020237836 */ /* 0x001fe20000000000 */
[----:B------:R-:W-:Y:S01]  /*2050*/  SHF.R.U32.HI R32, RZ, 0x7, R32 ;  /* 0x00000007ff207819 */ /* 0x000fe20000011620 */
[----:B------:R-:W-:Y:S01]  /*2060*/  IMAD.IADD R11, R15, 0x1, R11 ;  /* 0x000000010f0b7824 */ /* 0x000fe200078e020b */
[----:B------:R-:W-:Y:S01]  /*2070*/  SHF.R.S32.HI R65, RZ, 0x4, R0 ;  /* 0x00000004ff417819 */ /* 0x000fe20000011400 */
[----:B------:R-:W-:Y:S01]  /*2080*/  IMAD R15, R26, R53, R3 ;  /* 0x000000351a0f7224 */ /* 0x000fe200078e0203 */
[----:B------:R-:W-:Y:S01]  /*2090*/  ISETP.NE.AND P6, PT, R32, 0x1, PT ;  /* 0x000000012000780c */ /* 0x000fe20003fc5270 */
[----:B------:R-:W-:Y:S01]  /*20a0*/  IMAD.WIDE.U32 R54, R26, R58, R4 ;  /* 0x0000003a1a367225 */ /* 0x000fe200078e0004 */
[----:B------:R-:W-:-:S02]  /*20b0*/  SHF.R.S32.HI R34, RZ, 0x1f, R35 ;  /* 0x0000001fff227819 */ /* 0x000fc40000011423 */
[----:B------:R-:W-:Y:S01]  /*20c0*/  LOP3.LUT R3, R81, 0x30, R16, 0xf8, !PT ;  /* 0x0000003051037812 */ /* 0x000fe200078ef810 */
[----:B------:R-:W-:Y:S01]  /*20d0*/  IMAD R13, R13, R58, RZ ;  /* 0x0000003a0d0d7224 */ /* 0x000fe200078e02ff */
[----:B------:R-:W-:Y:S01]  /*20e0*/  LEA.HI R34, R34, R35, RZ, 0x2 ;  /* 0x0000002322227211 */ /* 0x000fe200078f10ff */
[----:B------:R-:W-:Y:S01]  /*20f0*/  IMAD.IADD R86, R86, 0x1, R31 ;  /* 0x0000000156567824 */ /* 0x000fe200078e021f */
[----:B------:R-:W-:Y:S01]  /*2100*/  IADD3 R75, R32, 0x8, RZ ;  /* 0x00000008204b7810 */ /* 0x000fe20007ffe0ff */
[----:B------:R-:W-:Y:S01]  /*2110*/  IMAD R33, R53, 0xa0, RZ ;  /* 0x000000a035217824 */ /* 0x000fe200078e02ff */
[----:B------:R-:W-:Y:S01]  /*2120*/  LOP3.LUT R70, R3, R76, RZ, 0x3c, !PT ;  /* 0x0000004c03467212 */ /* 0x000fe200078e3cff */
[----:B------:R-:W-:Y:S01]  /*2130*/  IMAD.SHL.U32 R83, R52, 0x40, RZ ;  /* 0x0000004034537824 */ /* 0x000fe200078e00ff */
[----:B------:R-:W-:Y:S01]  /*2140*/  LOP3.LUT R34, R34, 0xfffffffc, RZ, 0xc0, !PT ;  /* 0xfffffffc22227812 */ /* 0x000fe200078ec0ff */
[----:B------:R-:W-:Y:S05]  /*2150*/  @!P6 WARPSYNC.ALL ;  /* 0x000000000000e948 */ /* 0x000fea0003800000 */
[--C-:B------:R-:W-:Y:S01]  /*2160*/  LOP3.LUT R3, R81, 0x70, R0.reuse, 0xf8, !PT ;  /* 0x0000007051037812 */ /* 0x100fe200078ef800 */
[----:B------:R-:W-:Y:S01]  /*2170*/  ULDC UR4, c[0x0][0x2f4] ;  /* 0x0000bd0000047ab9 */ /* 0x000fe20000000800 */
[----:B------:R-:W-:Y:S01]  /*2180*/  LOP3.LUT R4, R196, 0x70, R0, 0xf8, !PT ;  /* 0x00000070c4047812 */ /* 0x000fe200078ef800 */
[----:B------:R-:W-:Y:S01]  /*2190*/  IMAD.WIDE.U32 R20, R26, R52, R6 ;  /* 0x000000341a147225 */ /* 0x000fe200078e0006 */
[----:B------:R-:W-:-:S02]  /*21a0*/  LOP3.LUT R5, R197, 0x70, R0, 0xf8, !PT ;  /* 0x00000070c5057812 */ /* 0x000fc400078ef800 */
[----:B------:R-:W-:Y:S01]  /*21b0*/  SHF.R.U32.HI R32, RZ, 0x3, R196 ;  /* 0x00000003ff207819 */ /* 0x000fe200000116c4 */
[----:B------:R-:W-:Y:S01]  /*21c0*/  IMAD.WIDE.U32 R30, R26, R52, R8 ;  /* 0x000000341a1e7225 */ /* 0x000fe200078e0008 */
[----:B------:R-:W-:Y:S02]  /*21d0*/  LOP3.LUT R64, R0, 0xfffffff0, RZ, 0xc0, !PT ;  /* 0xfffffff000407812 */ /* 0x000fe400078ec0ff */
[----:B------:R-:W-:Y:S01]  /*21e0*/  LOP3.LUT R0, R3, R76, RZ, 0x3c, !PT ;  /* 0x0000004c03007212 */ /* 0x000fe200078e3cff */
[----:B------:R-:W-:Y:S01]  /*21f0*/  IMAD R13, R26, R59, R13 ;  /* 0x0000003b1a0d7224 */ /* 0x000fe200078e020d */
[----:B------:R-:W-:Y:S01]  /*2200*/  LOP3.LUT R4, R4, R32, RZ, 0x3c, !PT ;  /* 0x0000002004047212 */ /* 0x000fe200078e3cff */
[----:B------:R-:W-:Y:S01]  /*2210*/  IMAD R71, R59, 0xa0, RZ ;  /* 0x000000a03b477824 */ /* 0x000fe200078e02ff */
[----:B------:R-:W-:Y:S01]  /*2220*/  LOP3.LUT R5, R5, R102, RZ, 0x3c, !PT ;  /* 0x0000006605057212 */ /* 0x000fe200078e3cff */
[C---:B------:R-:W-:Y:S01]  /*2230*/  IMAD.SHL.U32 R78, R58.reuse, 0x40, RZ ;  /* 0x000000403a4e7824 */ /* 0x040fe200078e00ff */
[----:B------:R-:W-:Y:S01]  /*2240*/  ISETP.GE.AND P2, PT, R19, UR4, PT ;  /* 0x0000000413007c0c */ /* 0x000fe2000bf46270 */
[----:B------:R-:W-:Y:S01]  /*2250*/  IMAD.SHL.U32 R77, R58, 0x80, RZ ;  /* 0x000000803a4d7824 */ /* 0x000fe200078e00ff */
[C---:B------:R-:W-:Y:S01]  /*2260*/  IADD3 R61, R199.reuse, R0, RZ ;  /* 0x00000000c73d7210 */ /* 0x040fe20007ffe0ff */
[----:B------:R-:W-:Y:S01]  /*2270*/  IMAD.WIDE.U32 R56, R26, R58, R10 ;  /* 0x0000003a1a387225 */ /* 0x000fe200078e000a */
[----:B------:R-:W-:-:S02]  /*2280*/  IADD3 R70, R199, R70, RZ ;  /* 0x00000046c7467210 */ /* 0x000fc40007ffe0ff */
[----:B------:R-:W-:Y:S01]  /*2290*/  ISETP.GE.AND P1, PT, R16, UR4, PT ;  /* 0x0000000410007c0c */ /* 0x000fe2000bf26270 */
[----:B------:R-:W-:Y:S01]  /*22a0*/  IMAD.WIDE.U32 R52, R52, 0xa0, RZ ;  /* 0x000000a034347825 */ /* 0x000fe200078e00ff */
[----:B------:R-:W-:Y:S02]  /*22b0*/  P2R R89, PR, RZ, 0x4 ;  /* 0x00000004ff597803 */ /* 0x000fe40000000000 */
[----:B------:R-:W-:Y:S01]  /*22c0*/  SHF.R.S32.HI R62, RZ, 0x1f, R64 ;  /* 0x0000001fff3e7819 */ /* 0x000fe20000011440 */
[----:B------:R-:W-:-:S04]  /*22d0*/  IMAD.WIDE.U32 R58, R58, 0xa0, RZ ;  /* 0x000000a03a3a7825 */ /* 0x000fc800078e00ff */
[----:B------:R-:W-:Y:S02]  /*22e0*/  IMAD.IADD R34, R35, 0x1, -R34 ;  /* 0x0000000123227824 */ /* 0x000fe400078e0a22 */
[----:B------:R-:W-:Y:S02]  /*22f0*/  IMAD.SHL.U32 R73, R73, 0x2, RZ ;  /* 0x0000000249497824 */ /* 0x000fe400078e00ff */
[----:B------:R-:W-:Y:S02]  /*2300*/  IMAD R74, R34, 0x40, R190 ;  /* 0x00000040224a7824 */ /* 0x000fe400078e02be */
[----:B------:R-:W-:Y:S02]  /*2310*/  IMAD.IADD R72, R53, 0x1, R33 ;  /* 0x0000000135487824 */ /* 0x000fe400078e0221 */
[----:B------:R-:W-:Y:S02]  /*2320*/  IMAD.IADD R71, R59, 0x1, R71 ;  /* 0x000000013b477824 */ /* 0x000fe400078e0247 */
[----:B------:R-:W-:-:S02]  /*2330*/  IMAD.IADD R69, R21, 0x1, R15 ;  /* 0x0000000115457824 */ /* 0x000fc400078e020f */
[----:B------:R-:W-:Y:S02]  /*2340*/  IMAD.IADD R68, R15, 0x1, R31 ;  /* 0x000000010f447824 */ /* 0x000fe400078e021f */
[----:B------:R-:W-:Y:S02]  /*2350*/  IMAD.IADD R67, R55, 0x1, R13 ;  /* 0x0000000137437824 */ /* 0x000fe400078e020d */
[----:B------:R-:W-:Y:S02]  /*2360*/  IMAD.IADD R66, R13, 0x1, R57 ;  /* 0x000000010d427824 */ /* 0x000fe400078e0239 */
[----:B------:R-:W-:Y:S02]  /*2370*/  IMAD.IADD R3, R203, 0x1, R4 ;  /* 0x00000001cb037824 */ /* 0x000fe400078e0204 */
[----:B------:R-:W-:Y:S01]  /*2380*/  IMAD.IADD R0, R204, 0x1, R5 ;  /* 0x00000001cc007824 */ /* 0x000fe200078e0205 */
[----:B----4-:R-:W-:Y:S01]  /*2390*/  SHF.R.S32.HI R63, RZ, 0x1f, R87 ;  /* 0x0000001fff3f7819 */ /* 0x010fe20000011457 */
[----:B------:R-:W-:Y:S06]  /*23a0*/  @!P6 BAR.SYNC.DEFER_BLOCKING 0x9, 0x100 ;  /* 0x024400000000eb1d */ /* 0x000fec0000010000 */
.L_x_596:
[----:B0-----:R-:W0:Y:S01]  /*23b0*/  LDC R97, c[0x0][0x430] ;  /* 0x00010c00ff617b82 */ /* 0x001e220000000800 */
[----:B------:R-:W-:Y:S02]  /*23c0*/  VIADD R28, R28, 0xffffffff ;  /* 0xffffffff1c1c7836 */ /* 0x000fe40000000000 */
[----:B------:R-:W-:Y:S02]  /*23d0*/  IMAD.MOV.U32 R100, RZ, RZ, RZ ;  /* 0x000000ffff647224 */ /* 0x000fe400078e00ff */
[----:B------:R-:W-:-:S03]  /*23e0*/  IMAD R6, R28, 0xa0, R74 ;  /* 0x000000a01c067824 */ /* 0x000fc600078e024a */
[----:B--2---:R-:W1:Y:S01]  /*23f0*/  LDC R105, c[0x0][0x3f4] ;  /* 0x0000fd00ff697b82 */ /* 0x004e620000000800 */
[----:B------:R-:W-:-:S05]  /*2400*/  IMAD.IADD R13, R86, 0x1, R6 ;  /* 0x00000001560d7824 */ /* 0x000fca00078e0206 */
[----:B------:R-:W-:Y:S02]  /*2410*/  MOV R8, R13 ;  /* 0x0000000d00087202 */ /* 0x000fe40000000f00 */
[----:B0-----:R-:W-:-:S13]  /*2420*/  ISETP.NE.AND P2, PT, R97, 0x1, PT ;  /* 0x000000016100780c */ /* 0x001fda0003f45270 */
[----:B------:R-:W0:Y:S08]  /*2430*/  @P2 LDC R4, c[0x0][0x434] ;  /* 0x00010d00ff042b82 */ /* 0x000e300000000800 */
[----:B------:R-:W2:Y:S01]  /*2440*/  @P2 LDC R5, c[0x0][0x438] ;  /* 0x00010e00ff052b82 */ /* 0x000ea20000000800 */
[----:B0-----:R-:W-:-:S05]  /*2450*/  @P2 IMAD.HI.U32 R4, R13, R4, RZ ;  /* 0x000000040d042227 */ /* 0x001fca00078e00ff */
[----:B--2---:R-:W-:Y:S02]  /*2460*/  @P2 SHF.R.U32.HI R8, RZ, R5, R4 ;  /* 0x00000005ff082219 */ /* 0x004fe40000011604 */
[----:B------:R-:W-:-:S04]  /*2470*/  ISETP.GE.AND P2, PT, R6, R27, PT ;  /* 0x0000001b0600720c */ /* 0x000fc80003f46270 */
[----:B------:R-:W-:-:S13]  /*2480*/  ISETP.GT.OR P2, PT, R74, 0x9f, P2 ;  /* 0x0000009f4a00780c */ /* 0x000fda0001744670 */
[----:B------:R-:W0:Y:S01]  /*2490*/  @!P2 LDC.64 R6, c[0x0][0x428] ;  /* 0x00010a00ff06ab82 */ /* 0x000e220000000a00 */
[----:B------:R-:W-:-:S07]  /*24a0*/  @!P2 SHF.R.S32.HI R9, RZ, 0x1f, R8 ;  /* 0x0000001fff09a819 */ /* 0x000fce0000011408 */
[----:B------:R-:W2:Y:S01]  /*24b0*/  @!P2 LDC.64 R4, c[0x0][0x418] ;  /* 0x00010600ff04ab82 */ /* 0x000ea20000000a00 */
[----:B0-----:R-:W-:-:S04]  /*24c0*/  @!P2 IMAD R10, R63, R6, RZ ;  /* 0x000000063f0aa224 */ /* 0x001fc800078e02ff */
[C---:B------:R-:W-:Y:S02]  /*24d0*/  @!P2 IMAD R11, R87.reuse, R7, R10 ;  /* 0x00000007570ba224 */ /* 0x040fe400078e020a */
[----:B------:R-:W-:-:S04]  /*24e0*/  @!P2 IMAD.WIDE.U32 R6, R87, R6, R8 ;  /* 0x000000065706a225 */ /* 0x000fc800078e0008 */
[----:B------:R-:W-:Y:S01]  /*24f0*/  @!P2 IMAD.IADD R7, R7, 0x1, R11 ;  /* 0x000000010707a824 */ /* 0x000fe200078e020b */
[----:B--2---:R-:W-:-:S04]  /*2500*/  @!P2 LEA R4, P3, R6, R4, 0x2 ;  /* 0x000000040604a211 */ /* 0x004fc800078610ff */
[----:B------:R-:W-:Y:S02]  /*2510*/  @!P2 LEA.HI.X R5, R6, R5, R7, 0x2, P3 ;  /* 0x000000050605a211 */ /* 0x000fe400018f1407 */
[----:B------:R-:W-:-:S03]  /*2520*/  LOP3.LUT P4, RZ, R200, 0x4, RZ, 0xc0, !PT ;  /* 0x00000004c8ff7812 */ /* 0x000fc6000788c0ff */
[----:B------:R0:W5:Y:S01]  /*2530*/  @!P2 LDG.E R100, desc[UR36][R4.64] ;  /* 0x000000240464a981 */ /* 0x000162000c1e1900 */
[----:B------:R-:W-:Y:S01]  /*2540*/  ISETP.GT.AND P2, PT, R28, R60, PT ;  /* 0x0000003c1c00720c */ /* 0x000fe20003f44270 */
[----:B------:R-:W-:Y:S01]  /*2550*/  IMAD R7, R188, 0x5000, R70 ;  /* 0x00005000bc077824 */ /* 0x000fe200078e0246 */
[----:B------:R-:W-:Y:S05]  /*2560*/  YIELD ;  /* 0x0000000000007946 */ /* 0x000fea0003800000 */
[----:B------:R-:W-:Y:S01]  /*2570*/  P2R R90, PR, RZ, 0x4 ;  /* 0x00000004ff5a7803 */ /* 0x000fe20000000000 */
[----:B------:R-:W-:Y:S01]  /*2580*/  VIADD R91, R7, 0x40 ;  /* 0x00000040075b7836 */ /* 0x000fe20000000000 */
[----:B-1----:R-:W-:Y:S01]  /*2590*/  ISETP.GE.AND P2, PT, R105, 0x1, PT ;  /* 0x000000016900780c */ /* 0x002fe20003f46270 */
[----:B------:R-:W-:Y:S01]  /*25a0*/  IMAD.MOV R6, RZ, RZ, -R8 ;  /* 0x000000ffff067224 */ /* 0x000fe200078e0a08 */
[----:B------:R-:W-:Y:S01]  /*25b0*/  @P4 IADD3 R91, R7, -0x40, RZ ;  /* 0xffffffc0075b4810 */ /* 0x000fe20007ffe0ff */
[----:B------:R-:W-:Y:S01]  /*25c0*/  BSSY B0, `(.L_x_522) ;  /* 0x00006c6000007945 */ /* 0x000fe20003800000 */
[----:B------:R-:W-:-:S02]  /*25d0*/  IMAD.IADD R92, R18, 0x1, R7 ;  /* 0x00000001125c7824 */ /* 0x000fc400078e0207 */
[----:B------:R-:W-:Y:S02]  /*25e0*/  IMAD R97, R97, R6, R13 ;  /* 0x0000000661617224 */ /* 0x000fe400078e020d */
[----:B------:R-:W-:-:S05]  /*25f0*/  IMAD.IADD R91, R18, 0x1, R91 ;  /* 0x00000001125b7824 */ /* 0x000fca00078e025b */
[----:B0--3--:R-:W-:Y:S05]  /*2600*/  @!P2 BRA `(.L_x_523) ;  /* 0x0000006400aca947 */ /* 0x009fea0003800000 */
[----:B------:R-:W-:Y:S01]  /*2610*/  SHF.R.S32.HI R96, RZ, 0x1f, R97 ;  /* 0x0000001fff607819 */ /* 0x000fe20000011461 */
[----:B------:R-:W-:Y:S01]  /*2620*/  ULDC.64 UR4, c[0x0][0x300] ;  /* 0x0000c00000047ab9 */ /* 0x000fe20000000a00 */
[----:B-----5:R-:W-:Y:S01]  /*2630*/  SHF.R.S32.HI R95, RZ, 0x1f, R100 ;  /* 0x0000001fff5f7819 */ /* 0x020fe20000011464 */
[----:B------:R-:W-:Y:S01]  /*2640*/  IMAD.WIDE.U32 R4, R97, UR4, RZ ;  /* 0x0000000461047c25 */ /* 0x000fe2000f8e00ff */
[----:B------:R-:W-:-:S03]  /*2650*/  ULDC.64 UR6, c[0x0][0x2e8] ;  /* 0x0000ba0000067ab9 */ /* 0x000fc60000000a00 */
[----:B------:R-:W-:Y:S02]  /*2660*/  IMAD R6, R96, UR4, RZ ;  /* 0x0000000460067c24 */ /* 0x000fe4000f8e02ff */
[----:B------:R-:W-:Y:S02]  /*2670*/  IMAD R94, R28, -0xa0, R27 ;  /* 0xffffff601c5e7824 */ /* 0x000fe400078e021b */
[----:B------:R-:W-:Y:S01]  /*2680*/  IMAD R7, R97, UR5, R6 ;  /* 0x0000000561077c24 */ /* 0x000fe2000f8e0206 */
[----:B------:R-:W-:Y:S01]  /*2690*/  ULDC.64 UR4, c[0x0][0x310] ;  /* 0x0000c40000047ab9 */ /* 0x000fe20000000a00 */
[----:B------:R-:W-:Y:S01]  /*26a0*/  IMAD R6, R71, R28, RZ ;  /* 0x0000001c47067224 */ /* 0x000fe200078e02ff */
[----:B------:R-:W-:Y:S01]  /*26b0*/  VIMNMX R94, R94, 0xa0, PT ;  /* 0x000000a05e5e7848 */ /* 0x000fe20003fe0100 */
[----:B------:R-:W-:Y:S02]  /*26c0*/  IMAD R9, R95, UR4, RZ ;  /* 0x000000045f097c24 */ /* 0x000fe4000f8e02ff */
[----:B------:R-:W-:-:S02]  /*26d0*/  IMAD.IADD R5, R5, 0x1, R7 ;  /* 0x0000000105057824 */ /* 0x000fc400078e0207 */
[C---:B------:R-:W-:Y:S02]  /*26e0*/  IMAD R9, R100.reuse, UR5, R9 ;  /* 0x0000000564097c24 */ /* 0x040fe4000f8e0209 */
[----:B------:R-:W-:Y:S01]  /*26f0*/  IMAD.WIDE.U32 R4, R100, UR4, R4 ;  /* 0x0000000464047c25 */ /* 0x000fe2000f8e0004 */
[----:B------:R-:W-:-:S03]  /*2700*/  ULDC.64 UR4, c[0x0][0x308] ;  /* 0x0000c20000047ab9 */ /* 0x000fc60000000a00 */
[----:B------:R-:W-:Y:S02]  /*2710*/  IMAD.IADD R5, R5, 0x1, R9 ;  /* 0x0000000105057824 */ /* 0x000fe400078e0209 */
[----:B------:R-:W-:Y:S01]  /*2720*/  IMAD.WIDE.U32 R4, R191, UR4, R4 ;  /* 0x00000004bf047c25 */ /* 0x000fe2000f8e0004 */
[----:B------:R-:W-:-:S03]  /*2730*/  ULDC.U8 UR4, c[0x0][0x410] ;  /* 0x0001040000047ab9 */ /* 0x000fc60000000000 */
[----:B------:R-:W-:Y:S01]  /*2740*/  IMAD R104, R191, UR5, R5 ;  /* 0x00000005bf687c24 */ /* 0x000fe2000f8e0205 */
[----:B------:R-:W-:Y:S01]  /*2750*/  IADD3 R103, P2, R4, UR6, RZ ;  /* 0x0000000604677c10 */ /* 0x000fe2000ff5e0ff */
[----:B------:R-:W-:Y:S01]  /*2760*/  IMAD R4, R72, R28, RZ ;  /* 0x0000001c48047224 */ /* 0x000fe200078e02ff */
[----:B------:R-:W-:Y:S02]  /*2770*/  SHF.R.S32.HI R5, RZ, 0x1f, R28 ;  /* 0x0000001fff057819 */ /* 0x000fe4000001141c */
[----:B------:R-:W-:Y:S02]  /*2780*/  IADD3.X R104, R104, UR7, RZ, P2, !PT ;  /* 0x0000000768687c10 */ /* 0x000fe400097fe4ff */
[----:B------:R-:W-:Y:S01]  /*2790*/  ISETP.NE.AND P2, PT, RZ, UR4, PT ;  /* 0x00000004ff007c0c */ /* 0x000fe2000bf45270 */
[C---:B------:R-:W-:Y:S02]  /*27a0*/  IMAD R9, R5.reuse, R52, R4 ;  /* 0x0000003405097224 */ /* 0x040fe400078e0204 */
[----:B------:R-:W-:-:S02]  /*27b0*/  IMAD R11, R5, R58, R6 ;  /* 0x0000003a050b7224 */ /* 0x000fc400078e0206 */
[----:B------:R-:W-:-:S04]  /*27c0*/  IMAD.WIDE.U32 R4, R52, R28, RZ ;  /* 0x0000001c34047225 */ /* 0x000fc800078e00ff */
[----:B------:R-:W-:Y:S01]  /*27d0*/  IMAD.WIDE.U32 R6, R58, R28, RZ ;  /* 0x0000001c3a067225 */ /* 0x000fe200078e00ff */
[----:B------:R-:W-:-:S03]  /*27e0*/  IADD3 R88, R5, R9, RZ ;  /* 0x0000000905587210 */ /* 0x000fc60007ffe0ff */
[----:B------:R-:W-:Y:S01]  /*27f0*/  IMAD.IADD R106, R7, 0x1, R11 ;  /* 0x00000001076a7824 */ /* 0x000fe200078e020b */
[----:B------:R-:W-:Y:S06]  /*2800*/  @!P2 BRA `(.L_x_524) ;  /* 0x000000300094a947 */ /* 0x000fec0003800000 */
[----:B------:R-:W-:Y:S01]  /*2810*/  ISETP.GE.AND P2, PT, R190, R94, PT ;  /* 0x0000005ebe00720c */ /* 0x000fe20003f46270 */
[----:B------:R-:W-:Y:S01]  /*2820*/  BSSY B1, `(.L_x_525) ;  /* 0x000001e000017945 */ /* 0x000fe20003800000 */
        /* <DEDUP_REMOVED lines=11> */
[----:B------:R-:W-:Y:S01]  /*28e0*/  CS2R R36, SRZ ;  /* 0x0000000000247805 */ /* 0x000fe2000001ff00 */
[----:B------:R-:W-:Y:S06]  /*28f0*/  @P2 BRA `(.L_x_526) ;  /* 0x0000000000402947 */ /* 0x000fec0003800000 */
[----:B------:R-:W-:Y:S01]  /*2900*/  ULDC.64 UR4, c[0x0][0x3e8] ;  /* 0x0000fa0000047ab9 */ /* 0x000fe20000000a00 */
[----:B------:R-:W-:Y:S02]  /*2910*/  CS2R R50, SRZ ;  /* 0x0000000000327805 */ /* 0x000fe4000001ff00 */
[----:B------:R-:W-:Y:S02]  /*2920*/  IADD3 R10, P3, P4, R20, UR4, R4 ;  /* 0x00000004140a7c10 */ /* 0x000fe4000fc7e004 */
[----:B------:R-:W-:Y:S02]  /*2930*/  CS2R R98, SRZ ;  /* 0x0000000000627805 */ /* 0x000fe4000001ff00 */
[----:B------:R-:W-:Y:S01]  /*2940*/  IADD3.X R11, R69, UR5, R88, P3, P4 ;  /* 0x00000005450b7c10 */ /* 0x000fe20009fe8458 */
[----:B------:R-:W-:Y:S02]  /*2950*/  ULDC.64 UR4, c[0x0][0x400] ;  /* 0x0001000000047ab9 */ /* 0x000fe40000000a00 */
[----:B------:R-:W-:-:S04]  /*2960*/  IADD3 R12, P3, P4, R54, UR4, R6 ;  /* 0x00000004360c7c10 */ /* 0x000fc8000fc7e006 */
[----:B------:R-:W-:Y:S02]  /*2970*/  IADD3.X R13, R67, UR5, R106, P3, P4 ;  /* 0x00000005430d7c10 */ /* 0x000fe40009fe846a */
[----:B------:R-:W-:Y:S02]  /*2980*/  ISETP.GE.AND P3, PT, R22, R105, PT ;  /* 0x000000691600720c */ /* 0x000fe40003f66270 */
[----:B------:R-:W-:Y:S02]  /*2990*/  CS2R R46, SRZ ;  /* 0x00000000002e7805 */ /* 0x000fe4000001ff00 */
[----:B------:R-:W-:-:S09]  /*29a0*/  CS2R R48, SRZ ;  /* 0x0000000000307805 */ /* 0x000fd2000001ff00 */
[----:B------:R0:W5:Y:S04]  /*29b0*/  @!P3 LDG.E.64 R50, desc[UR36][R10.64] ;  /* 0x000000240a32b981 */ /* 0x000168000c1e1b00 */
[----:B------:R0:W5:Y:S01]  /*29c0*/  @!P3 LDG.E.64 R98, desc[UR36][R12.64] ;  /* 0x000000240c62b981 */ /* 0x000162000c1e1b00 */
[----:B------:R-:W-:-:S13]  /*29d0*/  ISETP.GE.AND P3, PT, R192, R105, PT ;  /* 0x00000069c000720c */ /* 0x000fda0003f66270 */
[----:B------:R0:W5:Y:S04]  /*29e0*/  @!P3 LDG.E.64 R46, desc[UR36][R10.64+0x20] ;  /* 0x000020240a2eb981 */ /* 0x000168000c1e1b00 */
[----:B------:R0:W5:Y:S02]  /*29f0*/  @!P3 LDG.E.64 R48, desc[UR36][R12.64+0x20] ;  /* 0x000020240c30b981 */ /* 0x000164000c1e1b00 */
.L_x_526:
[----:B------:R-:W-:Y:S05]  /*2a00*/  BSYNC B1 ;  /* 0x0000000000017941 */ /* 0x000fea0003800000 */
.L_x_525:
[----:B0-----:R-:W-:Y:S01]  /*2a10*/  VIADD R10, R190, 0x40 ;  /* 0x00000040be0a7836 */ /* 0x001fe20000000000 */
[----:B------:R-:W-:Y:S01]  /*2a20*/  BSSY B1, `(.L_x_527) ;  /* 0x0000019000017945 */ /* 0x000fe20003800000 */
[----:B-----5:R-:W-:Y:S02]  /*2a30*/  IMAD.MOV.U32 R113, RZ, RZ, R46 ;  /* 0x000000ffff717224 */ /* 0x020fe400078e002e */
[----:B------:R-:W-:Y:S01]  /*2a40*/  IMAD.MOV.U32 R117, RZ, RZ, R50 ;  /* 0x000000ffff757224 */ /* 0x000fe200078e0032 */
[----:B------:R-:W-:-:S13]  /*2a50*/  ISETP.GE.AND P3, PT, R10, R94, PT ;  /* 0x0000005e0a00720c */ /* 0x000fda0003f66270 */
[----:B------:R-:W-:Y:S05]  /*2a60*/  @P3 BRA `(.L_x_528) ;  /* 0x0000000000503947 */ /* 0x000fea0003800000 */
[----:B------:R-:W-:Y:S01]  /*2a70*/  IADD3 R10, P4, P5, R20, R4, R83 ;  /* 0x00000004140a7210 */ /* 0x000fe20007d9e053 */
[----:B------:R-:W-:Y:S01]  /*2a80*/  ULDC.64 UR4, c[0x0][0x3e8] ;  /* 0x0000fa0000047ab9 */ /* 0x000fe20000000a00 */
[----:B------:R-:W-:Y:S02]  /*2a90*/  CS2R R42, SRZ ;  /* 0x00000000002a7805 */ /* 0x000fe4000001ff00 */
[----:B------:R-:W-:Y:S02]  /*2aa0*/  CS2R R44, SRZ ;  /* 0x00000000002c7805 */ /* 0x000fe4000001ff00 */
[----:B------:R-:W-:Y:S02]  /*2ab0*/  IADD3.X R11, R69, R88, R85, P4, P5 ;  /* 0x00000058450b7210 */ /* 0x000fe400027ea455 */
[----:B------:R-:W-:-:S04]  /*2ac0*/  IADD3 R12, P4, P5, R54, R6, R78 ;  /* 0x00000006360c7210 */ /* 0x000fc80007d9e04e */
[----:B------:R-:W-:Y:S02]  /*2ad0*/  IADD3.X R13, R67, R106, R80, P4, P5 ;  /* 0x0000006a430d7210 */ /* 0x000fe400027ea450 */
[----:B------:R-:W-:-:S04]  /*2ae0*/  IADD3 R10, P4, R10, UR4, RZ ;  /* 0x000000040a0a7c10 */ /* 0x000fc8000ff9e0ff */
[----:B------:R-:W-:Y:S01]  /*2af0*/  IADD3.X R11, R11, UR5, RZ, P4, !PT ;  /* 0x000000050b0b7c10 */ /* 0x000fe2000a7fe4ff */
[----:B------:R-:W-:Y:S02]  /*2b00*/  ULDC.64 UR4, c[0x0][0x400] ;  /* 0x0001000000047ab9 */ /* 0x000fe40000000a00 */
[----:B------:R-:W-:-:S04]  /*2b10*/  IADD3 R12, P4, R12, UR4, RZ ;  /* 0x000000040c0c7c10 */ /* 0x000fc8000ff9e0ff */
[----:B------:R-:W-:Y:S02]  /*2b20*/  IADD3.X R13, R13, UR5, RZ, P4, !PT ;  /* 0x000000050d0d7c10 */ /* 0x000fe4000a7fe4ff */
        /* <DEDUP_REMOVED lines=8> */
.L_x_528:
[----:B------:R-:W-:Y:S05]  /*2bb0*/  BSYNC B1 ;  /* 0x0000000000017941 */ /* 0x000fea0003800000 */
.L_x_527:
[----:B0-----:R-:W-:Y:S01]  /*2bc0*/  IADD3 R10, R190, 0x80, RZ ;  /* 0x00000080be0a7810 */ /* 0x001fe20007ffe0ff */
[----:B------:R-:W-:Y:S03]  /*2bd0*/  BSSY B1, `(.L_x_529) ;  /* 0x0000015000017945 */ /* 0x000fe60003800000 */
[----:B------:R-:W-:-:S13]  /*2be0*/  ISETP.GE.AND P4, PT, R10, R94, PT ;  /* 0x0000005e0a00720c */ /* 0x000fda0003f86270 */
[----:B------:R-:W-:Y:S05]  /*2bf0*/  @P4 BRA `(.L_x_530) ;  /* 0x0000000000484947 */ /* 0x000fea0003800000 */
[----:B------:R-:W-:Y:S01]  /*2c00*/  IADD3 R4, P5, P6, R20, R82, R4 ;  /* 0x0000005214047210 */ /* 0x000fe20007ebe004 */
[----:B------:R-:W-:-:S03]  /*2c10*/  ULDC.64 UR4, c[0x0][0x3e8] ;  /* 0x0000fa0000047ab9 */ /* 0x000fc60000000a00 */
        /* <DEDUP_REMOVED lines=16> */
.L_x_530:
[----:B------:R-:W-:Y:S05]  /*2d20*/  BSYNC B1 ;  /* 0x0000000000017941 */ /* 0x000fea0003800000 */
.L_x_529:
[----:B------:R-:W-:Y:S01]  /*2d30*/  UISETP.NE.AND UP0, UPT, UR60, 0x3, UPT ;  /* 0x000000033c00788c */ /* 0x000fe2000bf05270 */
[----:B------:R-:W-:Y:S01]  /*2d40*/  IMAD.MOV.U32 R116, RZ, RZ, R48 ;  /* 0x000000ffff747224 */ /* 0x000fe200078e0030 */
[----:B-----5:R-:W-:Y:S01]  /*2d50*/  MOV R112, R40 ;  /* 0x0000002800707202 */ /* 0x020fe20000000f00 */
[----:B------:R-:W-:Y:S01]  /*2d60*/  IMAD.MOV.U32 R123, RZ, RZ, R98 ;  /* 0x000000ffff7b7224 */ /* 0x000fe200078e0062 */
[----:B------:R-:W-:Y:S01]  /*2d70*/  MOV R110, R36 ;  /* 0x00000024006e7202 */ /* 0x000fe20000000f00 */
[----:B------:R-:W-:Y:S01]  /*2d80*/  IMAD.MOV.U32 R111, RZ, RZ, R38 ;  /* 0x000000ffff6f7224 */ /* 0x000fe200078e0026 */
[----:B------:R-:W-:Y:S01]  /*2d90*/  PLOP3.LUT P5, PT, PT, PT, UP0, 0x80, 0x0 ;  /* 0x000000000000781c */ /* 0x000fe20003faf008 */
[----:B------:R-:W-:Y:S02]  /*2da0*/  IMAD.MOV.U32 R114, RZ, RZ, R42 ;  /* 0x000000ffff727224 */ /* 0x000fe400078e002a */
[----:B------:R-:W-:Y:S02]  /*2db0*/  IMAD.MOV.U32 R115, RZ, RZ, R44 ;  /* 0x000000ffff737224 */ /* 0x000fe400078e002c */
[----:B------:R-:W-:-:S02]  /*2dc0*/  IMAD.MOV.U32 R107, RZ, RZ, R8 ;  /* 0x000000ffff6b7224 */ /* 0x000fc400078e0008 */
[----:B------:R-:W-:Y:S02]  /*2dd0*/  IMAD.MOV.U32 R109, RZ, RZ, R34 ;  /* 0x000000ffff6d7224 */ /* 0x000fe400078e0022 */
[----:B------:R-:W-:-:S04]  /*2de0*/  IMAD.MOV.U32 R108, RZ, RZ, R32 ;  /* 0x000000ffff6c7224 */ /* 0x000fc800078e0020 */
[----:B------:R-:W-:Y:S05]  /*2df0*/  @!P5 BRA `(.L_x_531) ;  /* 0x000000000004d947 */ /* 0x000fea0003800000 */
[----:B------:R-:W-:Y:S01]  /*2e00*/  BPT.TRAP 0x1 ;  /* 0x000000040000795c */ /* 0x000fe20000300000 */
.L_x_531:
[----:B------:R-:W-:Y:S01]  /*2e10*/  IMAD R88, R188, 0x8, R18 ;  /* 0x00000008bc587824 */ /* 0x000fe200078e0212 */
[----:B------:R-:W-:Y:S01]  /*2e20*/  SHF.L.U32 R93, R193, 0x1f, RZ ;  /* 0x0000001fc15d7819 */ /* 0x000fe200000006ff */
[----:B------:R-:W-:Y:S03]  /*2e30*/  BSSY B1, `(.L_x_532) ;  /* 0x0000003000017945 */ /* 0x000fe60003800000 */
[----:B------:R-:W1:Y:S02]  /*2e40*/  SYNCS.PHASECHK.TRANS64.TRYWAIT P6, [R88+URZ+0x22890], R93 ;  /* 0x0228905d580075a7 */ /* 0x000e6400080c017f */
[----:B-1----:R-:W-:Y:S05]  /*2e50*/  @!P6 BRA `(.L_x_533) ;  /* 0x000001f80064e947 */ /* 0x002fea0003800000 */
.L_x_821:
[----:B------:R-:W-:Y:S05]  /*2e60*/  BSYNC B1 ;  /* 0x0000000000017941 */ /* 0x000fea0003800000 */
.L_x_532:
[----:B------:R-:W-:-:S03]  /*2e70*/  UMOV UR4, 0xffffffff ;  /* 0xffffffff00047882 */ /* 0x000fc60000000000 */
[----:B------:R-:W-:Y:S05]  /*2e80*/  BRA.DIV UR4, `(.L_x_534) ;  /* 0x000001fa046c7947 */ /* 0x000fea000b800000 */
[----:B------:R2:W3:Y:S04]  /*2e90*/  SHFL.IDX PT, R106, R104, RZ, 0x1c1f ;  /* 0x001c1fff686a7589 */ /* 0x0004e800000e0000 */
[----:B------:R2:W4:Y:S02]  /*2ea0*/  SHFL.IDX PT, R14, R103, RZ, 0x1c1f ;  /* 0x001c1fff670e7589 */ /* 0x00052400000e0000 */
.L_x_825:
[----:B------:R-:W-:Y:S04]  /*2eb0*/  BSSY B1, `(.L_x_535) ;  /* 0x00000e5000017945 */ /* 0x000fe80003800000 */
[----:B------:R-:W-:Y:S05]  /*2ec0*/  @P2 BRA `(.L_x_536) ;  /* 0x0000000c008c2947 */ /* 0x000fea0003800000 */
[----:B------:R-:W-:Y:S04]  /*2ed0*/  BSSY B2, `(.L_x_537) ;  /* 0x0000071000027945 */ /* 0x000fe80003800000 */
[----:B------:R-:W-:Y:S05]  /*2ee0*/  @P1 BRA `(.L_x_538) ;  /* 0x0000000400bc1947 */ /* 0x000fea0003800000 */
[----:B0-----:R0:W0:Y:S01]  /*2ef0*/  LDS.128 R4, [R92+0x18400] ;  /* 0x018400005c047984 */ /* 0x0010220000000c00 */
[----:B----4-:R-:W-:Y:S01]  /*2f00*/  IADD3 R10, P2, R16, R14, RZ ;  /* 0x0000000e100a7210 */ /* 0x010fe20007f5e0ff */
[----:B------:R-:W-:Y:S04]  /*2f10*/  BSSY B3, `(.L_x_539) ;  /* 0x000006b000037945 */ /* 0x000fe80003800000 */
[----:B---3--:R-:W-:Y:S01]  /*2f20*/  IMAD.X R11, R106, 0x1, R17, P2 ;  /* 0x000000016a0b7824 */ /* 0x008fe200010e0611 */
[----:B------:R-:W-:-:S13]  /*2f30*/  ISETP.GE.AND P2, PT, R22, R105, PT ;  /* 0x000000691600720c */ /* 0x000fda0003f46270 */
[----:B------:R-:W-:Y:S05]  /*2f40*/  @P2 BRA `(.L_x_540) ;  /* 0x00000004009c2947 */ /* 0x000fea0003800000 */
[----:B------:R-:W-:Y:S02]  /*2f50*/  SHF.R.U32.HI R12, RZ, 0x8, R51 ;  /* 0x00000008ff0c7819 */ /* 0x000fe40000011633 */
[----:B------:R-:W-:Y:S02]  /*2f60*/  SHF.R.U32.HI R50, RZ, 0x8, R99 ;  /* 0x00000008ff327819 */ /* 0x000fe40000011663 */
[----:B------:R-:W-:Y:S01]  /*2f70*/  SHF.R.U32.HI R119, RZ, 0x10, R51 ;  /* 0x00000010ff777819 */ /* 0x000fe20000011633 */
[----:B------:R-:W-:Y:S01]  /*2f80*/  IMAD.SHL.U32 R12, R12, 0x100, RZ ;  /* 0x000001000c0c7824 */ /* 0x000fe200078e00ff */
[----:B------:R-:W-:Y:S01]  /*2f90*/  LOP3.LUT R15, R51, 0xff0000ff, RZ, 0xc0, !PT ;  /* 0xff0000ff330f7812 */ /* 0x000fe200078ec0ff */
[----:B------:R-:W-:Y:S01]  /*2fa0*/  IMAD.SHL.U32 R50, R50, 0x100, RZ ;  /* 0x0000010032327824 */ /* 0x000fe200078e00ff */
[----:B------:R-:W-:Y:S02]  /*2fb0*/  SHF.R.U32.HI R118, RZ, 0x10, R99 ;  /* 0x00000010ff767819 */ /* 0x000fe40000011663 */
[----:B------:R-:W-:-:S02]  /*2fc0*/  LOP3.LUT R51, R99, 0xff0000ff, RZ, 0xc0, !PT ;  /* 0xff0000ff63337812 */ /* 0x000fc400078ec0ff */
[----:B------:R-:W-:Y:S01]  /*2fd0*/  LOP3.LUT R15, R15, 0xff00, R12, 0xf8, !PT ;  /* 0x0000ff000f0f7812 */ /* 0x000fe200078ef80c */
[----:B------:R-:W-:Y:S01]  /*2fe0*/  IMAD.U32 R12, R119, 0x10000, RZ ;  /* 0x00010000770c7824 */ /* 0x000fe200078e00ff */
[----:B------:R-:W-:Y:S01]  /*2ff0*/  LOP3.LUT R98, R51, 0xff00, R50, 0xf8, !PT ;  /* 0x0000ff0033627812 */ /* 0x000fe200078ef832 */
[----:B------:R-:W-:Y:S01]  /*3000*/  IMAD.U32 R51, R118, 0x10000, RZ ;  /* 0x0001000076337824 */ /* 0x000fe200078e00ff */
[----:B0-----:R-:W-:Y:S02]  /*3010*/  MOV R13, R4 ;  /* 0x00000004000d7202 */ /* 0x001fe40000000f00 */
[----:B------:R-:W-:Y:S02]  /*3020*/  F2FP.F16.E4M3.UNPACK_B R4, R5 ;  /* 0x00000005ff04723e */ /* 0x000fe400020006ff */
[----:B------:R-:W-:Y:S02]  /*3030*/  F2FP.F16.E4M3.UNPACK_B R50, R123.H1 ;  /* 0x0000007bff32723e */ /* 0x000fe400030006ff */
[----:B------:R-:W-:Y:S01]  /*3040*/  LOP3.LUT R12, R15, 0xff0000, R12, 0xf8, !PT ;  /* 0x00ff00000f0c7812 */ /* 0x000fe200078ef80c */
[----:B------:R-:W-:Y:S01]  /*3050*/  HADD2.F32 R15, -RZ, R4.H1_H1 ;  /* 0x30000004ff0f7230 */ /* 0x000fe20000004100 */
[----:B------:R-:W-:Y:S01]  /*3060*/  LOP3.LUT R120, R98, 0xff0000, R51, 0xf8, !PT ;  /* 0x00ff000062787812 */ /* 0x000fe200078ef833 */
[----:B------:R-:W-:Y:S01]  /*3070*/  HADD2.F32 R118, -RZ, R50.H0_H0 ;  /* 0x20000032ff767230 */ /* 0x000fe20000004100 */
[----:B------:R-:W-:Y:S01]  /*3080*/  F2FP.F16.E4M3.UNPACK_B R98, R117.H1 ;  /* 0x00000075ff62723e */ /* 0x000fe200030006ff */
[----:B------:R-:W-:Y:S01]  /*3090*/  HADD2.F32 R4, -RZ, R4.H0_H0 ;  /* 0x20000004ff047230 */ /* 0x000fe20000004100 */
[----:B------:R-:W-:Y:S01]  /*30a0*/  F2FP.F16.E4M3.UNPACK_B R5, R5.H1 ;  /* 0x00000005ff05723e */ /* 0x000fe200030006ff */
[----:B------:R-:W-:-:S02]  /*30b0*/  HADD2.F32 R119, -RZ, R50.H1_H1 ;  /* 0x30000032ff777230 */ /* 0x000fc40000004100 */
[CC--:B------:R-:W-:Y:S01]  /*30c0*/  FMUL.FTZ R121, R15.reuse, R118.reuse ;  /* 0x000000760f797220 */ /* 0x0c0fe20000410000 */
[--C-:B------:R-:W-:Y:S02]  /*30d0*/  HADD2.F32 R99, -RZ, R98.reuse.H0_H0 ;  /* 0x20000062ff637230 */ /* 0x100fe40000004100 */
[C---:B------:R-:W-:Y:S01]  /*30e0*/  FMUL.FTZ R122, R4.reuse, R118 ;  /* 0x00000076047a7220 */ /* 0x040fe20000410000 */
[--C-:B------:R-:W-:Y:S01]  /*30f0*/  HADD2.F32 R51, -RZ, R5.reuse.H1_H1 ;  /* 0x30000005ff337230 */ /* 0x100fe20000004100 */
[----:B------:R-:W-:Y:S01]  /*3100*/  F2FP.F16.E4M3.UNPACK_B R118, R123 ;  /* 0x0000007bff76723e */ /* 0x000fe200020006ff */
[----:B------:R-:W-:Y:S02]  /*3110*/  HADD2.F32 R50, -RZ, R5.H0_H0 ;  /* 0x20000005ff327230 */ /* 0x000fe40000004100 */
[-C--:B------:R-:W-:Y:S01]  /*3120*/  FFMA.FTZ R4, R4, R99.reuse, -R121 ;  /* 0x0000006304047223 */ /* 0x080fe20000010879 */
[----:B------:R-:W-:Y:S02]  /*3130*/  HADD2.F32 R98, -RZ, R98.H1_H1 ;  /* 0x30000062ff627230 */ /* 0x000fe40000004100 */
[----:B------:R-:W-:Y:S01]  /*3140*/  FFMA.FTZ R5, R15, R99, R122 ;  /* 0x000000630f057223 */ /* 0x000fe2000001007a */
[CC--:B------:R-:W-:Y:S01]  /*3150*/  FMUL.FTZ R121, R51.reuse, R119.reuse ;  /* 0x0000007733797220 */ /* 0x0c0fe20000410000 */
[C---:B------:R-:W-:Y:S01]  /*3160*/  FMUL.FTZ R124, R50.reuse, R119 ;  /* 0x00000077327c7220 */ /* 0x040fe20000410000 */
[-C--:B------:R-:W-:Y:S01]  /*3170*/  F2FP.F16.E4M3.UNPACK_B R15, R13.reuse.H1 ;  /* 0x0000000dff0f723e */ /* 0x080fe200030006ff */
[----:B------:R-:W-:Y:S01]  /*3180*/  HADD2.F32 R99, -RZ, R118.H1_H1 ;  /* 0x30000076ff637230 */ /* 0x000fe20000004100 */
[----:B------:R-:W-:Y:S01]  /*3190*/  F2FP.F16.E4M3.UNPACK_B R13, R13 ;  /* 0x0000000dff0d723e */ /* 0x000fe200020006ff */
[-C--:B------:R-:W-:Y:S01]  /*31a0*/  FFMA.FTZ R121, R50, R98.reuse, -R121 ;  /* 0x0000006232797223 */ /* 0x080fe20000010879 */
[----:B------:R-:W-:Y:S01]  /*31b0*/  FFMA.FTZ R126, R51, R98, R124 ;  /* 0x00000062337e7223 */ /* 0x000fe2000001007c */
[----:B------:R-:W-:Y:S01]  /*31c0*/  F2FP.F16.E4M3.UNPACK_B R117, R117 ;  /* 0x00000075ff75723e */ /* 0x000fe200020006ff */
[----:B------:R-:W-:-:S02]  /*31d0*/  HADD2.F32 R51, -RZ, R15.H0_H0 ;  /* 0x2000000fff337230 */ /* 0x000fc40000004100 */
[----:B------:R-:W-:Y:S01]  /*31e0*/  HADD2.F32 R98, -RZ, R15.H1_H1 ;  /* 0x3000000fff627230 */ /* 0x000fe20000004100 */
[----:B------:R-:W-:Y:S01]  /*31f0*/  F2FP.SATFINITE.E4M3.F32.PACK_AB_MERGE_C R127, R126, R121, RZ ;  /* 0x000000797e7f723e */ /* 0x000fe200048070ff */
[----:B------:R-:W-:Y:S02]  /*3200*/  HADD2.F32 R118, -RZ, R118.H0_H0 ;  /* 0x20000076ff767230 */ /* 0x000fe40000004100 */
[-C--:B------:R-:W-:Y:S01]  /*3210*/  FMUL.FTZ R119, R51, R99.reuse ;  /* 0x0000006333777220 */ /* 0x080fe20000410000 */
[--C-:B------:R-:W-:Y:S02]  /*3220*/  HADD2.F32 R15, -RZ, R13.reuse.H0_H0 ;  /* 0x2000000dff0f7230 */ /* 0x100fe40000004100 */
[----:B------:R-:W-:Y:S01]  /*3230*/  FMUL.FTZ R124, R98, R99 ;  /* 0x00000063627c7220 */ /* 0x000fe20000410000 */
[----:B------:R-:W-:Y:S01]  /*3240*/  HADD2.F32 R50, -RZ, R13.H1_H1 ;  /* 0x3000000dff327230 */ /* 0x000fe20000004100 */
[----:B------:R-:W-:Y:S01]  /*3250*/  F2FP.SATFINITE.E4M3.F32.PACK_AB_MERGE_C R5, R5, R4, R127 ;  /* 0x000000040505723e */ /* 0x000fe2000480707f */
[----:B------:R-:W-:-:S02]  /*3260*/  HADD2.F32 R13, -RZ, R117.H1_H1 ;  /* 0x30000075ff0d7230 */ /* 0x000fc40000004100 */
[-C--:B------:R-:W-:Y:S01]  /*3270*/  FMUL.FTZ R99, R15, R118.reuse ;  /* 0x000000760f637220 */ /* 0x080fe20000410000 */
[----:B------:R-:W-:Y:S02]  /*3280*/  HADD2.F32 R117, -RZ, R117.H0_H0 ;  /* 0x20000075ff757230 */ /* 0x000fe40000004100 */
[----:B------:R-:W-:Y:S01]  /*3290*/  FMUL.FTZ R122, R50, R118 ;  /* 0x00000076327a7220 */ /* 0x000fe20000410000 */
[-C--:B------:R-:W-:Y:S01]  /*32a0*/  FFMA.FTZ R51, R51, R13.reuse, -R124 ;  /* 0x0000000d33337223 */ /* 0x080fe2000001087c */
[----:B------:R-:W-:Y:S01]  /*32b0*/  FFMA.FTZ R98, R98, R13, R119 ;  /* 0x0000000d62627223 */ /* 0x000fe20000010077 */
[----:B------:R-:W-:Y:S01]  /*32c0*/  FFMA.FTZ R124, R50, R117, R99 ;  /* 0x00000075327c7223 */ /* 0x000fe20000010063 */
[----:B------:R-:W-:Y:S01]  /*32d0*/  F2FP.F16.E4M3.UNPACK_B R50, R7.H1 ;  /* 0x00000007ff32723e */ /* 0x000fe200030006ff */
[----:B------:R-:W-:Y:S01]  /*32e0*/  FFMA.FTZ R13, R15, R117, -R122 ;  /* 0x000000750f0d7223 */ /* 0x000fe2000001087a */
[----:B------:R-:W-:Y:S02]  /*32f0*/  F2FP.F16.E4M3.UNPACK_B R119, R120.H1 ;  /* 0x00000078ff77723e */ /* 0x000fe400030006ff */
[----:B------:R-:W-:Y:S01]  /*3300*/  F2FP.SATFINITE.E4M3.F32.PACK_AB_MERGE_C R126, R98, R51, RZ ;  /* 0x00000033627e723e */ /* 0x000fe200048070ff */
[--C-:B------:R-:W-:Y:S01]  /*3310*/  HADD2.F32 R98, -RZ, R50.reuse.H1_H1 ;  /* 0x30000032ff627230 */ /* 0x100fe20000004100 */
[----:B------:R-:W-:Y:S01]  /*3320*/  F2FP.F16.E4M3.UNPACK_B R117, R12.H1 ;  /* 0x0000000cff75723e */ /* 0x000fe200030006ff */
[----:B------:R-:W-:Y:S01]  /*3330*/  HADD2.F32 R122, -RZ, R119.H1_H1 ;  /* 0x30000077ff7a7230 */ /* 0x000fe20000004100 */
[----:B------:R-:W-:Y:S01]  /*3340*/  F2FP.F16.E4M3.UNPACK_B R15, R6.H1 ;  /* 0x00000006ff0f723e */ /* 0x000fe200030006ff */
[----:B------:R-:W-:Y:S01]  /*3350*/  HADD2.F32 R51, -RZ, R50.H0_H0 ;  /* 0x20000032ff337230 */ /* 0x000fe20000004100 */
[----:B------:R-:W-:Y:S01]  /*3360*/  F2FP.F16.E4M3.UNPACK_B R120, R120 ;  /* 0x00000078ff78723e */ /* 0x000fe200020006ff */
[----:B------:R-:W-:Y:S01]  /*3370*/  HADD2.F32 R118, -RZ, R117.H1_H1 ;  /* 0x30000075ff767230 */ /* 0x000fe20000004100 */
[----:B------:R-:W-:Y:S01]  /*3380*/  F2FP.F16.E4M3.UNPACK_B R99, R12 ;  /* 0x0000000cff63723e */ /* 0x000fe200020006ff */
[----:B------:R-:W-:-:S02]  /*3390*/  HADD2.F32 R50, -RZ, R15.H1_H1 ;  /* 0x3000000fff327230 */ /* 0x000fc40000004100 */
[-C--:B------:R-:W-:Y:S01]  /*33a0*/  FMUL.FTZ R12, R98, R122.reuse ;  /* 0x0000007a620c7220 */ /* 0x080fe20000410000 */
[----:B------:R-:W-:Y:S02]  /*33b0*/  HADD2.F32 R121, -RZ, R120.H1_H1 ;  /* 0x30000078ff797230 */ /* 0x000fe40000004100 */
[C---:B------:R-:W-:Y:S01]  /*33c0*/  FMUL.FTZ R123, R51.reuse, R122 ;  /* 0x0000007a337b7220 */ /* 0x040fe20000410000 */
[----:B------:R-:W-:Y:S02]  /*33d0*/  HADD2.F32 R15, -RZ, R15.H0_H0 ;  /* 0x2000000fff0f7230 */ /* 0x000fe40000004100 */
[----:B------:R-:W-:Y:S01]  /*33e0*/  FFMA.FTZ R125, R51, R118, -R12 ;  /* 0x00000076337d7223 */ /* 0x000fe2000001080c */
[----:B------:R-:W-:Y:S02]  /*33f0*/  HADD2.F32 R12, -RZ, R99.H1_H1 ;  /* 0x30000063ff0c7230 */ /* 0x000fe40000004100 */
[----:B------:R-:W-:Y:S01]  /*3400*/  FMUL.FTZ R122, R50, R121 ;  /* 0x00000079327a7220 */ /* 0x000fe20000410000 */
[----:B------:R-:W-:Y:S01]  /*3410*/  F2FP.F16.E4M3.UNPACK_B R7, R7 ;  /* 0x00000007ff07723e */ /* 0x000fe200020006ff */
[C---:B------:R-:W-:Y:S01]  /*3420*/  FMUL.FTZ R121, R15.reuse, R121 ;  /* 0x000000790f797220 */ /* 0x040fe20000410000 */
[----:B------:R-:W-:Y:S01]  /*3430*/  F2FP.F16.E4M3.UNPACK_B R6, R6 ;  /* 0x00000006ff06723e */ /* 0x000fe200020006ff */
[----:B------:R-:W-:Y:S01]  /*3440*/  FFMA.FTZ R122, R15, R12, -R122 ;  /* 0x0000000c0f7a7223 */ /* 0x000fe2000001087a */
[----:B------:R-:W-:-:S02]  /*3450*/  HADD2.F32 R119, -RZ, R119.H0_H0 ;  /* 0x20000077ff777230 */ /* 0x000fc40000004100 */
[----:B------:R-:W-:Y:S01]  /*3460*/  FFMA.FTZ R121, R50, R12, R121 ;  /* 0x0000000c32797223 */ /* 0x000fe20000010079 */
[--C-:B------:R-:W-:Y:S02]  /*3470*/  HADD2.F32 R12, -RZ, R7.reuse.H0_H0 ;  /* 0x20000007ff0c7230 */ /* 0x100fe40000004100 */
[----:B------:R-:W-:Y:S01]  /*3480*/  FFMA.FTZ R118, R98, R118, R123 ;  /* 0x0000007662767223 */ /* 0x000fe2000001007b */
[----:B------:R-:W-:Y:S01]  /*3490*/  HADD2.F32 R15, -RZ, R7.H1_H1 ;  /* 0x30000007ff0f7230 */ /* 0x000fe20000004100 */
[----:B------:R-:W-:Y:S01]  /*34a0*/  F2FP.SATFINITE.E4M3.F32.PACK_AB_MERGE_C R4, R124, R13, R126 ;  /* 0x0000000d7c04723e */ /* 0x000fe2000480707e */
[--C-:B------:R-:W-:Y:S02]  /*34b0*/  HADD2.F32 R7, -RZ, R6.reuse.H0_H0 ;  /* 0x20000006ff077230 */ /* 0x100fe40000004100 */
[-C--:B------:R-:W-:Y:S01]  /*34c0*/  FMUL.FTZ R98, R12, R119.reuse ;  /* 0x000000770c627220 */ /* 0x080fe20000410000 */
[----:B------:R-:W-:Y:S02]  /*34d0*/  HADD2.F32 R6, -RZ, R6.H1_H1 ;  /* 0x30000006ff067230 */ /* 0x000fe40000004100 */
[----:B------:R-:W-:Y:S01]  /*34e0*/  FMUL.FTZ R123, R15, R119 ;  /* 0x000000770f7b7220 */ /* 0x000fe20000410000 */
[----:B------:R-:W-:Y:S01]  /*34f0*/  HADD2.F32 R120, -RZ, R120.H0_H0 ;  /* 0x20000078ff787230 */ /* 0x000fe20000004100 */
[----:B------:R-:W-:Y:S01]  /*3500*/  F2FP.SATFINITE.E4M3.F32.PACK_AB_MERGE_C R121, R121, R122, RZ ;  /* 0x0000007a7979723e */ /* 0x000fe200048070ff */
[----:B------:R-:W-:Y:S01]  /*3510*/  HADD2.F32 R117, -RZ, R117.H0_H0 ;  /* 0x20000075ff757230 */ /* 0x000fe20000004100 */
[----:B------:R-:W-:Y:S01]  /*3520*/  F2FP.SATFINITE.E4M3.F32.PACK_AB_MERGE_C R118, R118, R125, RZ ;  /* 0x0000007d7676723e */ /* 0x000fe200048070ff */
[----:B------:R-:W-:-:S02]  /*3530*/  HADD2.F32 R99, -RZ, R99.H0_H0 ;  /* 0x20000063ff637230 */ /* 0x000fc40000004100 */
[-C--:B------:R-:W-:Y:S01]  /*3540*/  FMUL.FTZ R50, R6, R120.reuse ;  /* 0x0000007806327220 */ /* 0x080fe20000410000 */
[----:B------:R-:W-:Y:S01]  /*3550*/  FMUL.FTZ R51, R7, R120 ;  /* 0x0000007807337220 */ /* 0x000fe20000410000 */
[-C--:B------:R-:W-:Y:S01]  /*3560*/  FFMA.FTZ R123, R12, R117.reuse, -R123 ;  /* 0x000000750c7b7223 */ /* 0x080fe2000001087b */
[----:B------:R-:W-:Y:S01]  /*3570*/  FFMA.FTZ R98, R15, R117, R98 ;  /* 0x000000750f627223 */ /* 0x000fe20000010062 */
[-C--:B------:R-:W-:Y:S01]  /*3580*/  FFMA.FTZ R50, R7, R99.reuse, -R50 ;  /* 0x0000006307327223 */ /* 0x080fe20000010832 */
[----:B------:R-:W-:-:S03]  /*3590*/  FFMA.FTZ R51, R6, R99, R51 ;  /* 0x0000006306337223 */ /* 0x000fc60000010033 */
[----:B------:R-:W-:Y:S02]  /*35a0*/  F2FP.SATFINITE.E4M3.F32.PACK_AB_MERGE_C R7, R98, R123, R118 ;  /* 0x0000007b6207723e */ /* 0x000fe40004807076 */
[----:B------:R-:W-:-:S07]  /*35b0*/  F2FP.SATFINITE.E4M3.F32.PACK_AB_MERGE_C R6, R51, R50, R121 ;  /* 0x000000323306723e */ /* 0x000fce0004807079 */
.L_x_540:
[----:B------:R-:W-:Y:S05]  /*35c0*/  BSYNC B3 ;  /* 0x0000000000037941 */ /* 0x000fea0003800000 */
.L_x_539:
[----:B0-----:R0:W-:Y:S02]  /*35d0*/  ST.E.128 desc[UR36][R10.64], R4 ;  /* 0x000000040a007985 */ /* 0x0011e4000c101d24 */
.L_x_538:
[----:B------:R-:W-:Y:S05]  /*35e0*/  BSYNC B2 ;  /* 0x0000000000027941 */ /* 0x000fea0003800000 */
.L_x_537:
[----:B------:R-:W-:-:S13]  /*35f0*/  ISETP.NE.AND P2, PT, R89, RZ, PT ;  /* 0x000000ff5900720c */ /* 0x000fda0003f45270 */
[----:B------:R-:W-:Y:S05]  /*3600*/  @P2 BRA `(.L_x_536) ;  /* 0x0000000400bc2947 */ /* 0x000fea0003800000 */
[----:B0-----:R0:W0:Y:S01]  /*3610*/  LDS.128 R4, [R91+0x18400] ;  /* 0x018400005b047984 */ /* 0x0010220000000c00 */
[----:B----4-:R-:W-:Y:S01]  /*3620*/  IADD3 R10, P2, R19, R14, RZ ;  /* 0x0000000e130a7210 */ /* 0x010fe20007f5e0ff */
[----:B------:R-:W-:Y:S04]  /*3630*/  BSSY B2, `(.L_x_541) ;  /* 0x000006b000027945 */ /* 0x000fe80003800000 */
[----:B---3--:R-:W-:Y:S01]  /*3640*/  IMAD.X R11, R106, 0x1, R189, P2 ;  /* 0x000000016a0b7824 */ /* 0x008fe200010e06bd */
[----:B------:R-:W-:-:S13]  /*3650*/  ISETP.GE.AND P2, PT, R192, R105, PT ;  /* 0x00000069c000720c */ /* 0x000fda0003f46270 */
[----:B------:R-:W-:Y:S05]  /*3660*/  @P2 BRA `(.L_x_542) ;  /* 0x00000004009c2947 */ /* 0x000fea0003800000 */
[----:B------:R-:W-:Y:S01]  /*3670*/  SHF.R.U32.HI R14, RZ, 0x8, R47 ;  /* 0x00000008ff0e7819 */ /* 0x000fe2000001162f */
[----:B0-----:R-:W-:Y:S01]  /*3680*/  IMAD.MOV.U32 R12, RZ, RZ, R4 ;  /* 0x000000ffff0c7224 */ /* 0x001fe200078e0004 */
[----:B------:R-:W-:Y:S02]  /*3690*/  SHF.R.U32.HI R46, RZ, 0x8, R49 ;  /* 0x00000008ff2e7819 */ /* 0x000fe40000011631 */
[----:B------:R-:W-:Y:S01]  /*36a0*/  LOP3.LUT R13, R47, 0xff0000ff, RZ, 0xc0, !PT ;  /* 0xff0000ff2f0d7812 */ /* 0x000fe200078ec0ff */
[----:B------:R-:W-:Y:S01]  /*36b0*/  IMAD.SHL.U32 R14, R14, 0x100, RZ ;  /* 0x000001000e0e7824 */ /* 0x000fe200078e00ff */
[----:B------:R-:W-:Y:S02]  /*36c0*/  SHF.R.U32.HI R48, RZ, 0x10, R47 ;  /* 0x00000010ff307819 */ /* 0x000fe4000001162f */
[----:B------:R-:W-:Y:S02]  /*36d0*/  SHF.R.U32.HI R47, RZ, 0x10, R49 ;  /* 0x00000010ff2f7819 */ /* 0x000fe40000011631 */
[----:B------:R-:W-:-:S02]  /*36e0*/  LOP3.LUT R15, R49, 0xff0000ff, RZ, 0xc0, !PT ;  /* 0xff0000ff310f7812 */ /* 0x000fc400078ec0ff */
[----:B------:R-:W-:Y:S01]  /*36f0*/  SHF.L.U32 R46, R46, 0x8, RZ ;  /* 0x000000082e2e7819 */ /* 0x000fe200000006ff */
[----:B------:R-:W-:Y:S01]  /*3700*/  IMAD.U32 R47, R47, 0x10000, RZ ;  /* 0x000100002f2f7824 */ /* 0x000fe200078e00ff */
[----:B------:R-:W-:Y:S01]  /*3710*/  LOP3.LUT R13, R13, 0xff00, R14, 0xf8, !PT ;  /* 0x0000ff000d0d7812 */ /* 0x000fe200078ef80e */
[----:B------:R-:W-:Y:S01]  /*3720*/  IMAD.U32 R14, R48, 0x10000, RZ ;  /* 0x00010000300e7824 */ /* 0x000fe200078e00ff */
[----:B------:R-:W-:Y:S02]  /*3730*/  LOP3.LUT R46, R15, 0xff00, R46, 0xf8, !PT ;  /* 0x0000ff000f2e7812 */ /* 0x000fe400078ef82e */
[----:B------:R-:W-:Y:S02]  /*3740*/  F2FP.F16.E4M3.UNPACK_B R4, R5 ;  /* 0x00000005ff04723e */ /* 0x000fe400020006ff */
[----:B------:R-:W-:Y:S02]  /*3750*/  F2FP.F16.E4M3.UNPACK_B R15, R116.H1 ;  /* 0x00000074ff0f723e */ /* 0x000fe400030006ff */
[----:B------:R-:W-:Y:S01]  /*3760*/  LOP3.LUT R48, R13, 0xff0000, R14, 0xf8, !PT ;  /* 0x00ff00000d307812 */ /* 0x000fe200078ef80e */
[--C-:B------:R-:W-:Y:S01]  /*3770*/  HADD2.F32 R13, -RZ, R4.reuse.H1_H1 ;  /* 0x30000004ff0d7230 */ /* 0x100fe20000004100 */
[----:B------:R-:W-:Y:S01]  /*3780*/  LOP3.LUT R51, R46, 0xff0000, R47, 0xf8, !PT ;  /* 0x00ff00002e337812 */ /* 0x000fe200078ef82f */
[--C-:B------:R-:W-:Y:S01]  /*3790*/  HADD2.F32 R49, -RZ, R15.reuse.H0_H0 ;  /* 0x2000000fff317230 */ /* 0x100fe20000004100 */
[----:B------:R-:W-:Y:S01]  /*37a0*/  F2FP.F16.E4M3.UNPACK_B R46, R113.H1 ;  /* 0x00000071ff2e723e */ /* 0x000fe200030006ff */
[----:B------:R-:W-:Y:S01]  /*37b0*/  HADD2.F32 R4, -RZ, R4.H0_H0 ;  /* 0x20000004ff047230 */ /* 0x000fe20000004100 */
[----:B------:R-:W-:Y:S01]  /*37c0*/  F2FP.F16.E4M3.UNPACK_B R5, R5.H1 ;  /* 0x00000005ff05723e */ /* 0x000fe200030006ff */
[----:B------:R-:W-:-:S02]  /*37d0*/  HADD2.F32 R50, -RZ, R15.H1_H1 ;  /* 0x3000000fff327230 */ /* 0x000fc40000004100 */
[CC--:B------:R-:W-:Y:S01]  /*37e0*/  FMUL.FTZ R99, R13.reuse, R49.reuse ;  /* 0x000000310d637220 */ /* 0x0c0fe20000410000 */
[--C-:B------:R-:W-:Y:S02]  /*37f0*/  HADD2.F32 R47, -RZ, R46.reuse.H0_H0 ;  /* 0x2000002eff2f7230 */ /* 0x100fe40000004100 */
[----:B------:R-:W-:Y:S01]  /*3800*/  FMUL.FTZ R98, R4, R49 ;  /* 0x0000003104627220 */ /* 0x000fe20000410000 */
[--C-:B------:R-:W-:Y:S01]  /*3810*/  HADD2.F32 R15, -RZ, R5.reuse.H1_H1 ;  /* 0x30000005ff0f7230 */ /* 0x100fe20000004100 */
[----:B------:R-:W-:Y:S01]  /*3820*/  F2FP.F16.E4M3.UNPACK_B R116, R116 ;  /* 0x00000074ff74723e */ /* 0x000fe200020006ff */
[----:B------:R-:W-:Y:S02]  /*3830*/  HADD2.F32 R14, -RZ, R5.H0_H0 ;  /* 0x20000005ff0e7230 */ /* 0x000fe40000004100 */
[-C--:B------:R-:W-:Y:S01]  /*3840*/  FFMA.FTZ R5, R13, R47.reuse, R98 ;  /* 0x0000002f0d057223 */ /* 0x080fe20000010062 */
[----:B------:R-:W-:Y:S02]  /*3850*/  HADD2.F32 R46, -RZ, R46.H1_H1 ;  /* 0x3000002eff2e7230 */ /* 0x000fe40000004100 */
[C---:B------:R-:W-:Y:S01]  /*3860*/  FMUL.FTZ R49, R15.reuse, R50 ;  /* 0x000000320f317220 */ /* 0x040fe20000410000 */
[----:B------:R-:W-:Y:S01]  /*3870*/  F2FP.F16.E4M3.UNPACK_B R13, R12.H1 ;  /* 0x0000000cff0d723e */ /* 0x000fe200030006ff */
[----:B------:R-:W-:Y:S01]  /*3880*/  FMUL.FTZ R50, R14, R50 ;  /* 0x000000320e327220 */ /* 0x000fe20000410000 */
[----:B------:R-:W-:Y:S01]  /*3890*/  FFMA.FTZ R4, R4, R47, -R99 ;  /* 0x0000002f04047223 */ /* 0x000fe20000010863 */
[----:B------:R-:W-:Y:S01]  /*38a0*/  FFMA.FTZ R117, R14, R46, -R49 ;  /* 0x0000002e0e757223 */ /* 0x000fe20000010831 */
[----:B------:R-:W-:Y:S01]  /*38b0*/  F2FP.F16.E4M3.UNPACK_B R12, R12 ;  /* 0x0000000cff0c723e */ /* 0x000fe200020006ff */
[----:B------:R-:W-:Y:S01]  /*38c0*/  FFMA.FTZ R118, R15, R46, R50 ;  /* 0x0000002e0f767223 */ /* 0x000fe20000010032 */
[----:B------:R-:W-:Y:S01]  /*38d0*/  F2FP.F16.E4M3.UNPACK_B R113, R113 ;  /* 0x00000071ff71723e */ /* 0x000fe200020006ff */
[----:B------:R-:W-:-:S02]  /*38e0*/  HADD2.F32 R47, -RZ, R116.H1_H1 ;  /* 0x30000074ff2f7230 */ /* 0x000fc40000004100 */
[--C-:B------:R-:W-:Y:S01]  /*38f0*/  HADD2.F32 R14, -RZ, R13.reuse.H0_H0 ;  /* 0x2000000dff0e7230 */ /* 0x100fe20000004100 */
[----:B------:R-:W-:Y:S01]  /*3900*/  F2FP.SATFINITE.E4M3.F32.PACK_AB_MERGE_C R118, R118, R117, RZ ;  /* 0x000000757676723e */ /* 0x000fe200048070ff */
[----:B------:R-:W-:Y:S02]  /*3910*/  HADD2.F32 R15, -RZ, R13.H1_H1 ;  /* 0x3000000dff0f7230 */ /* 0x000fe40000004100 */
[----:B------:R-:W-:Y:S02]  /*3920*/  HADD2.F32 R13, -RZ, R12.H0_H0 ;  /* 0x2000000cff0d7230 */ /* 0x000fe40000004100 */
[-C--:B------:R-:W-:Y:S01]  /*3930*/  FMUL.FTZ R98, R14, R47.reuse ;  /* 0x0000002f0e627220 */ /* 0x080fe20000410000 */
[----:B------:R-:W-:Y:S02]  /*3940*/  HADD2.F32 R46, -RZ, R113.H1_H1 ;  /* 0x30000071ff2e7230 */ /* 0x000fe40000004100 */
[----:B------:R-:W-:Y:S01]  /*3950*/  FMUL.FTZ R49, R15, R47 ;  /* 0x0000002f0f317220 */ /* 0x000fe20000410000 */
[----:B------:R-:W-:Y:S01]  /*3960*/  HADD2.F32 R116, -RZ, R116.H0_H0 ;  /* 0x20000074ff747230 */ /* 0x000fe20000004100 */
[----:B------:R-:W-:Y:S01]  /*3970*/  F2FP.SATFINITE.E4M3.F32.PACK_AB_MERGE_C R5, R5, R4, R118 ;  /* 0x000000040505723e */ /* 0x000fe20004807076 */
[----:B------:R-:W-:-:S02]  /*3980*/  HADD2.F32 R12, -RZ, R12.H1_H1 ;  /* 0x3000000cff0c7230 */ /* 0x000fc40000004100 */
[-C--:B------:R-:W-:Y:S01]  /*3990*/  FFMA.FTZ R49, R14, R46.reuse, -R49 ;  /* 0x0000002e0e317223 */ /* 0x080fe20000010831 */
[----:B------:R-:W-:Y:S02]  /*39a0*/  HADD2.F32 R113, -RZ, R113.H0_H0 ;  /* 0x20000071ff717230 */ /* 0x000fe40000004100 */
[----:B------:R-:W-:Y:S01]  /*39b0*/  FFMA.FTZ R98, R15, R46, R98 ;  /* 0x0000002e0f627223 */ /* 0x000fe20000010062 */
[CC--:B------:R-:W-:Y:S01]  /*39c0*/  FMUL.FTZ R47, R13.reuse, R116.reuse ;  /* 0x000000740d2f7220 */ /* 0x0c0fe20000410000 */
[----:B------:R-:W-:Y:S01]  /*39d0*/  FMUL.FTZ R50, R12, R116 ;  /* 0x000000740c327220 */ /* 0x000fe20000410000 */
[----:B------:R-:W-:Y:S02]  /*39e0*/  F2FP.F16.E4M3.UNPACK_B R46, R48.H1 ;  /* 0x00000030ff2e723e */ /* 0x000fe400030006ff */
[----:B------:R-:W-:Y:S01]  /*39f0*/  F2FP.SATFINITE.E4M3.F32.PACK_AB_MERGE_C R117, R98, R49, RZ ;  /* 0x000000316275723e */ /* 0x000fe200048070ff */
[----:B------:R-:W-:Y:S01]  /*3a00*/  FFMA.FTZ R99, R13, R113, -R50 ;  /* 0x000000710d637223 */ /* 0x000fe20000010832 */
[----:B------:R-:W-:Y:S01]  /*3a10*/  F2FP.F16.E4M3.UNPACK_B R13, R7.H1 ;  /* 0x00000007ff0d723e */ /* 0x000fe200030006ff */
[----:B------:R-:W-:Y:S01]  /*3a20*/  FFMA.FTZ R106, R12, R113, R47 ;  /* 0x000000710c6a7223 */ /* 0x000fe2000001002f */
[-C--:B------:R-:W-:Y:S01]  /*3a30*/  F2FP.F16.E4M3.UNPACK_B R49, R51.reuse.H1 ;  /* 0x00000033ff31723e */ /* 0x080fe200030006ff */
[----:B------:R-:W-:Y:S01]  /*3a40*/  HADD2.F32 R47, -RZ, R46.H1_H1 ;  /* 0x3000002eff2f7230 */ /* 0x000fe20000004100 */
[----:B------:R-:W-:Y:S01]  /*3a50*/  F2FP.F16.E4M3.UNPACK_B R12, R6.H1 ;  /* 0x00000006ff0c723e */ /* 0x000fe200030006ff */
[----:B------:R-:W-:Y:S01]  /*3a60*/  HADD2.F32 R15, -RZ, R13.H1_H1 ;  /* 0x3000000dff0f7230 */ /* 0x000fe20000004100 */
[----:B------:R-:W-:Y:S01]  /*3a70*/  F2FP.F16.E4M3.UNPACK_B R51, R51 ;  /* 0x00000033ff33723e */ /* 0x000fe200020006ff */
[----:B------:R-:W-:Y:S01]  /*3a80*/  HADD2.F32 R98, -RZ, R49.H1_H1 ;  /* 0x30000031ff627230 */ /* 0x000fe20000004100 */
[----:B------:R-:W-:Y:S01]  /*3a90*/  F2FP.F16.E4M3.UNPACK_B R48, R48 ;  /* 0x00000030ff30723e */ /* 0x000fe200020006ff */
[----:B------:R-:W-:Y:S01]  /*3aa0*/  HADD2.F32 R14, -RZ, R13.H0_H0 ;  /* 0x2000000dff0e7230 */ /* 0x000fe20000004100 */
[----:B------:R-:W-:Y:S01]  /*3ab0*/  F2FP.F16.E4M3.UNPACK_B R7, R7 ;  /* 0x00000007ff07723e */ /* 0x000fe200020006ff */
[----:B------:R-:W-:-:S02]  /*3ac0*/  HADD2.F32 R13, -RZ, R12.H1_H1 ;  /* 0x3000000cff0d7230 */ /* 0x000fc40000004100 */
[-C--:B------:R-:W-:Y:S01]  /*3ad0*/  FMUL.FTZ R113, R15, R98.reuse ;  /* 0x000000620f717220 */ /* 0x080fe20000410000 */
[--C-:B------:R-:W-:Y:S02]  /*3ae0*/  HADD2.F32 R50, -RZ, R51.reuse.H1_H1 ;  /* 0x30000033ff327230 */ /* 0x100fe40000004100 */
[C---:B------:R-:W-:Y:S01]  /*3af0*/  FMUL.FTZ R98, R14.reuse, R98 ;  /* 0x000000620e627220 */ /* 0x040fe20000410000 */
[----:B------:R-:W-:Y:S02]  /*3b00*/  HADD2.F32 R12, -RZ, R12.H0_H0 ;  /* 0x2000000cff0c7230 */ /* 0x000fe40000004100 */
[----:B------:R-:W-:Y:S01]  /*3b10*/  FFMA.FTZ R116, R14, R47, -R113 ;  /* 0x0000002f0e747223 */ /* 0x000fe20000010871 */
[----:B------:R-:W-:Y:S02]  /*3b20*/  HADD2.F32 R14, -RZ, R48.H1_H1 ;  /* 0x30000030ff0e7230 */ /* 0x000fe40000004100 */
[----:B------:R-:W-:Y:S01]  /*3b30*/  FMUL.FTZ R113, R13, R50 ;  /* 0x000000320d717220 */ /* 0x000fe20000410000 */
[----:B------:R-:W-:Y:S01]  /*3b40*/  F2FP.F16.E4M3.UNPACK_B R6, R6 ;  /* 0x00000006ff06723e */ /* 0x000fe200020006ff */
[----:B------:R-:W-:Y:S01]  /*3b50*/  FMUL.FTZ R50, R12, R50 ;  /* 0x000000320c327220 */ /* 0x000fe20000410000 */
[----:B------:R-:W-:-:S02]  /*3b60*/  HADD2.F32 R51, -RZ, R51.H0_H0 ;  /* 0x20000033ff337230 */ /* 0x000fc40000004100 */
[-C--:B------:R-:W-:Y:S01]  /*3b70*/  FFMA.FTZ R113, R12, R14.reuse, -R113 ;  /* 0x0000000e0c717223 */ /* 0x080fe20000010871 */
[--C-:B------:R-:W-:Y:S02]  /*3b80*/  HADD2.F32 R12, -RZ, R7.reuse.H0_H0 ;  /* 0x20000007ff0c7230 */ /* 0x100fe40000004100 */
[----:B------:R-:W-:Y:S01]  /*3b90*/  FFMA.FTZ R50, R13, R14, R50 ;  /* 0x0000000e0d327223 */ /* 0x000fe20000010032 */
[----:B------:R-:W-:Y:S02]  /*3ba0*/  HADD2.F32 R13, -RZ, R7.H1_H1 ;  /* 0x30000007ff0d7230 */ /* 0x000fe40000004100 */
[----:B------:R-:W-:Y:S01]  /*3bb0*/  FFMA.FTZ R47, R15, R47, R98 ;  /* 0x0000002f0f2f7223 */ /* 0x000fe20000010062 */
[--C-:B------:R-:W-:Y:S01]  /*3bc0*/  HADD2.F32 R7, -RZ, R6.reuse.H0_H0 ;  /* 0x20000006ff077230 */ /* 0x100fe20000004100 */
[----:B------:R-:W-:Y:S01]  /*3bd0*/  F2FP.SATFINITE.E4M3.F32.PACK_AB_MERGE_C R4, R106, R99, R117 ;  /* 0x000000636a04723e */ /* 0x000fe20004807075 */
[----:B------:R-:W-:Y:S01]  /*3be0*/  HADD2.F32 R6, -RZ, R6.H1_H1 ;  /* 0x30000006ff067230 */ /* 0x000fe20000004100 */
[----:B------:R-:W-:Y:S01]  /*3bf0*/  F2FP.SATFINITE.E4M3.F32.PACK_AB_MERGE_C R50, R50, R113, RZ ;  /* 0x000000713232723e */ /* 0x000fe200048070ff */
[----:B------:R-:W-:Y:S01]  /*3c00*/  HADD2.F32 R49, -RZ, R49.H0_H0 ;  /* 0x20000031ff317230 */ /* 0x000fe20000004100 */
[----:B------:R-:W-:Y:S01]  /*3c10*/  F2FP.SATFINITE.E4M3.F32.PACK_AB_MERGE_C R47, R47, R116, RZ ;  /* 0x000000742f2f723e */ /* 0x000fe200048070ff */
[----:B------:R-:W-:-:S02]  /*3c20*/  HADD2.F32 R46, -RZ, R46.H0_H0 ;  /* 0x2000002eff2e7230 */ /* 0x000fc40000004100 */
[----:B------:R-:W-:Y:S01]  /*3c30*/  FMUL.FTZ R14, R6, R51 ;  /* 0x00000033060e7220 */ /* 0x000fe20000410000 */
[----:B------:R-:W-:Y:S02]  /*3c40*/  HADD2.F32 R48, -RZ, R48.H0_H0 ;  /* 0x20000030ff307230 */ /* 0x000fe40000004100 */
[-C--:B------:R-:W-:Y:S01]  /*3c50*/  FMUL.FTZ R15, R13, R49.reuse ;  /* 0x000000310d0f7220 */ /* 0x080fe20000410000 */
[C---:B------:R-:W-:Y:S01]  /*3c60*/  FMUL.FTZ R98, R12.reuse, R49 ;  /* 0x000000310c627220 */ /* 0x040fe20000410000 */
[----:B------:R-:W-:Y:S02]  /*3c70*/  FMUL.FTZ R51, R7, R51 ;  /* 0x0000003307337220 */ /* 0x000fe40000410000 */
[-C--:B------:R-:W-:Y:S01]  /*3c80*/  FFMA.FTZ R15, R12, R46.reuse, -R15 ;  /* 0x0000002e0c0f7223 */ /* 0x080fe2000001080f */
[----:B------:R-:W-:Y:S01]  /*3c90*/  FFMA.FTZ R98, R13, R46, R98 ;  /* 0x0000002e0d627223 */ /* 0x000fe20000010062 */
[-C--:B------:R-:W-:Y:S01]  /*3ca0*/  FFMA.FTZ R14, R7, R48.reuse, -R14 ;  /* 0x00000030070e7223 */ /* 0x080fe2000001080e */
[----:B------:R-:W-:-:S03]  /*3cb0*/  FFMA.FTZ R51, R6, R48, R51 ;  /* 0x0000003006337223 */ /* 0x000fc60000010033 */
[----:B------:R-:W-:Y:S02]  /*3cc0*/  F2FP.SATFINITE.E4M3.F32.PACK_AB_MERGE_C R7, R98, R15, R47 ;  /* 0x0000000f6207723e */ /* 0x000fe4000480702f */
[----:B------:R-:W-:-:S07]  /*3cd0*/  F2FP.SATFINITE.E4M3.F32.PACK_AB_MERGE_C R6, R51, R14, R50 ;  /* 0x0000000e3306723e */ /* 0x000fce0004807032 */
.L_x_542:
[----:B------:R-:W-:Y:S05]  /*3ce0*/  BSYNC B2 ;  /* 0x0000000000027941 */ /* 0x000fea0003800000 */
.L_x_541:
[----:B0-----:R0:W-:Y:S02]  /*3cf0*/  ST.E.128 desc[UR36][R10.64], R4 ;  /* 0x000000040a007985 */ /* 0x0011e4000c101d24 */
.L_x_536:
[----:B------:R-:W-:Y:S05]  /*3d00*/  BSYNC B1 ;  /* 0x0000000000017941 */ /* 0x000fea0003800000 */
.L_x_535:
[----:B------:R-:W-:-:S03]  /*3d10*/  UMOV UR4, 0xffffffff ;  /* 0xffffffff00047882 */ /* 0x000fc60000000000 */
[----:B------:R-:W-:Y:S05]  /*3d20*/  BRA.DIV UR4, `(.L_x_543) ;  /* 0x000001ee040c7947 */ /* 0x000fea000b800000 */
[----:B------:R0:W0:Y:S04]  /*3d30*/  SHFL.IDX PT, R46, R104, 0x1, 0x1c1f ;  /* 0x003c1f00682e7f89 */ /* 0x00002800000e0000 */
[----:B----4-:R4:W0:Y:S02]  /*3d40*/  SHFL.IDX PT, R14, R103, 0x1, 0x1c1f ;  /* 0x003c1f00670e7f89 */ /* 0x01082400000e0000 */
.L_x_829:
[----:B------:R-:W-:Y:S04]  /*3d50*/  BSSY B1, `(.L_x_544) ;  /* 0x00000e5000017945 */ /* 0x000fe80003800000 */
[----:B------:R-:W-:Y:S05]  /*3d60*/  @P3 BRA `(.L_x_545) ;  /* 0x0000000c008c3947 */ /* 0x000fea0003800000 */
[----:B------:R-:W-:Y:S04]  /*3d70*/  BSSY B2, `(.L_x_546) ;  /* 0x0000071000027945 */ /* 0x000fe80003800000 */
[----:B------:R-:W-:Y:S05]  /*3d80*/  @P1 BRA `(.L_x_547) ;  /* 0x0000000400bc1947 */ /* 0x000fea0003800000 */
[----:B0-----:R0:W0:Y:S01]  /*3d90*/  LDS.128 R4, [R92+0x1a400] ;  /* 0x01a400005c047984 */ /* 0x0010220000000c00 */
[----:B------:R-:W-:Y:S01]  /*3da0*/  IADD3 R10, P2, R16, R14, RZ ;  /* 0x0000000e100a7210 */ /* 0x000fe20007f5e0ff */
[----:B------:R-:W-:Y:S04]  /*3db0*/  BSSY B3, `(.L_x_548) ;  /* 0x000006b000037945 */ /* 0x000fe80003800000 */
[----:B------:R-:W-:Y:S01]  /*3dc0*/  IMAD.X R11, R46, 0x1, R17, P2 ;  /* 0x000000012e0b7824 */ /* 0x000fe200010e0611 */
[----:B------:R-:W-:-:S13]  /*3dd0*/  ISETP.GE.AND P2, PT, R22, R105, PT ;  /* 0x000000691600720c */ /* 0x000fda0003f46270 */
[----:B------:R-:W-:Y:S05]  /*3de0*/  @P2 BRA `(.L_x_549) ;  /* 0x00000004009c2947 */ /* 0x000fea0003800000 */
[----:B------:R-:W-:Y:S01]  /*3df0*/  SHF.R.U32.HI R42, RZ, 0x8, R43 ;  /* 0x00000008ff2a7819 */ /* 0x000fe2000001162b */
[----:B0-----:R-:W-:Y:S01]  /*3e00*/  IMAD.MOV.U32 R12, RZ, RZ, R4 ;  /* 0x000000ffff0c7224 */ /* 0x001fe200078e0004 */
[----:B------:R-:W-:Y:S02]  /*3e10*/  SHF.R.U32.HI R44, RZ, 0x8, R45 ;  /* 0x00000008ff2c7819 */ /* 0x000fe4000001162d */
[----:B------:R-:W-:Y:S02]  /*3e20*/  LOP3.LUT R13, R43, 0xff0000ff, RZ, 0xc0, !PT ;  /* 0xff0000ff2b0d7812 */ /* 0x000fe400078ec0ff */
[----:B------:R-:W-:Y:S01]  /*3e30*/  SHF.R.U32.HI R47, RZ, 0x10, R43 ;  /* 0x00000010ff2f7819 */ /* 0x000fe2000001162b */
[----:B------:R-:W-:Y:S01]  /*3e40*/  IMAD.SHL.U32 R44, R44, 0x100, RZ ;  /* 0x000001002c2c7824 */ /* 0x000fe200078e00ff */
[----:B------:R-:W-:Y:S02]  /*3e50*/  SHF.R.U32.HI R43, RZ, 0x10, R45 ;  /* 0x00000010ff2b7819 */ /* 0x000fe4000001162d */
[----:B------:R-:W-:-:S02]  /*3e60*/  SHF.L.U32 R42, R42, 0x8, RZ ;  /* 0x000000082a2a7819 */ /* 0x000fc400000006ff */
[----:B------:R-:W-:Y:S01]  /*3e70*/  LOP3.LUT R15, R45, 0xff0000ff, RZ, 0xc0, !PT ;  /* 0xff0000ff2d0f7812 */ /* 0x000fe200078ec0ff */
        /* <DEDUP_REMOVED lines=15> */
[----:B------:R-:W-:Y:S02]  /*3f70*/  HADD2.F32 R44, -RZ, R43.H0_H0 ;  /* 0x2000002bff2c7230 */ /* 0x000fe40000004100 */
[----:B------:R-:W-:Y:S01]  /*3f80*/  FMUL.FTZ R50, R4, R47 ;  /* 0x0000002f04327220 */ /* 0x000fe20000410000 */
[--C-:B------:R-:W-:Y:S01]  /*3f90*/  HADD2.F32 R42, -RZ, R5.reuse.H1_H1 ;  /* 0x30000005ff2a7230 */ /* 0x100fe20000004100 */
[----:B------:R-:W-:Y:S01]  /*3fa0*/  F2FP.F16.E4M3.UNPACK_B R115, R115 ;  /* 0x00000073ff73723e */ /* 0x000fe200020006ff */
[----:B------:R-:W-:Y:S02]  /*3fb0*/  HADD2.F32 R15, -RZ, R5.H0_H0 ;  /* 0x20000005ff0f7230 */ /* 0x000fe40000004100 */
[----:B------:R-:W-:Y:S01]  /*3fc0*/  FFMA.FTZ R5, R13, R44, R50 ;  /* 0x0000002c0d057223 */ /* 0x000fe20000010032 */
[----:B------:R-:W-:Y:S02]  /*3fd0*/  HADD2.F32 R43, -RZ, R43.H1_H1 ;  /* 0x3000002bff2b7230 */ /* 0x000fe40000004100 */
[----:B------:R-:W-:Y:S01]  /*3fe0*/  FMUL.FTZ R98, R42, R48 ;  /* 0x000000302a627220 */ /* 0x000fe20000410000 */
[----:B------:R-:W-:Y:S01]  /*3ff0*/  F2FP.F16.E4M3.UNPACK_B R13, R12.H1 ;  /* 0x0000000cff0d723e */ /* 0x000fe200030006ff */
[C---:B------:R-:W-:Y:S01]  /*4000*/  FMUL.FTZ R47, R15.reuse, R48 ;  /* 0x000000300f2f7220 */ /* 0x040fe20000410000 */
[----:B------:R-:W-:Y:S01]  /*4010*/  FFMA.FTZ R4, R4, R44, -R51 ;  /* 0x0000002c04047223 */ /* 0x000fe20000010833 */
[-C--:B------:R-:W-:Y:S01]  /*4020*/  FFMA.FTZ R98, R15, R43.reuse, -R98 ;  /* 0x0000002b0f627223 */ /* 0x080fe20000010862 */
[----:B------:R-:W-:Y:S01]  /*4030*/  F2FP.F16.E4M3.UNPACK_B R12, R12 ;  /* 0x0000000cff0c723e */ /* 0x000fe200020006ff */
[----:B------:R-:W-:Y:S01]  /*4040*/  FFMA.FTZ R99, R42, R43, R47 ;  /* 0x0000002b2a637223 */ /* 0x000fe2000001002f */
[----:B------:R-:W-:Y:S01]  /*4050*/  F2FP.F16.E4M3.UNPACK_B R114, R114 ;  /* 0x00000072ff72723e */ /* 0x000fe200020006ff */
[----:B------:R-:W-:-:S02]  /*4060*/  HADD2.F32 R44, -RZ, R115.H1_H1 ;  /* 0x30000073ff2c7230 */ /* 0x000fc40000004100 */
[--C-:B------:R-:W-:Y:S02]  /*4070*/  HADD2.F32 R15, -RZ, R13.reuse.H0_H0 ;  /* 0x2000000dff0f7230 */ /* 0x100fe40000004100 */
[----:B------:R-:W-:Y:S02]  /*4080*/  HADD2.F32 R42, -RZ, R13.H1_H1 ;  /* 0x3000000dff2a7230 */ /* 0x000fe40000004100 */
[----:B------:R-:W-:Y:S02]  /*4090*/  HADD2.F32 R13, -RZ, R12.H0_H0 ;  /* 0x2000000cff0d7230 */ /* 0x000fe40000004100 */
[-C--:B------:R-:W-:Y:S01]  /*40a0*/  FMUL.FTZ R47, R15, R44.reuse ;  /* 0x0000002c0f2f7220 */ /* 0x080fe20000410000 */
[----:B------:R-:W-:Y:S02]  /*40b0*/  HADD2.F32 R43, -RZ, R114.H1_H1 ;  /* 0x30000072ff2b7230 */ /* 0x000fe40000004100 */
[----:B------:R-:W-:Y:S01]  /*40c0*/  FMUL.FTZ R48, R42, R44 ;  /* 0x0000002c2a307220 */ /* 0x000fe20000410000 */
[----:B------:R-:W-:-:S02]  /*40d0*/  HADD2.F32 R115, -RZ, R115.H0_H0 ;  /* 0x20000073ff737230 */ /* 0x000fc40000004100 */
[----:B------:R-:W-:Y:S02]  /*40e0*/  HADD2.F32 R12, -RZ, R12.H1_H1 ;  /* 0x3000000cff0c7230 */ /* 0x000fe40000004100 */
[-C--:B------:R-:W-:Y:S01]  /*40f0*/  FFMA.FTZ R48, R15, R43.reuse, -R48 ;  /* 0x0000002b0f307223 */ /* 0x080fe20000010830 */
[----:B------:R-:W-:Y:S02]  /*4100*/  HADD2.F32 R114, -RZ, R114.H0_H0 ;  /* 0x20000072ff727230 */ /* 0x000fe40000004100 */
[----:B------:R-:W-:Y:S01]  /*4110*/  FFMA.FTZ R47, R42, R43, R47 ;  /* 0x0000002b2a2f7223 */ /* 0x000fe2000001002f */
[----:B------:R-:W-:Y:S01]  /*4120*/  F2FP.F16.E4M3.UNPACK_B R43, R45.H1 ;  /* 0x0000002dff2b723e */ /* 0x000fe200030006ff */
[CC--:B------:R-:W-:Y:S01]  /*4130*/  FMUL.FTZ R44, R12.reuse, R115.reuse ;  /* 0x000000730c2c7220 */ /* 0x0c0fe20000410000 */
[C---:B------:R-:W-:Y:S01]  /*4140*/  FMUL.FTZ R115, R13.reuse, R115 ;  /* 0x000000730d737220 */ /* 0x040fe20000410000 */
[----:B------:R-:W-:Y:S02]  /*4150*/  F2FP.F16.E4M3.UNPACK_B R45, R45 ;  /* 0x0000002dff2d723e */ /* 0x000fe400020006ff */
[----:B------:R-:W-:Y:S01]  /*4160*/  FFMA.FTZ R51, R13, R114, -R44 ;  /* 0x000000720d337223 */ /* 0x000fe2000001082c */
[----:B---3--:R-:W-:Y:S01]  /*4170*/  F2FP.SATFINITE.E4M3.F32.PACK_AB_MERGE_C R106, R47, R48, RZ ;  /* 0x000000302f6a723e */ /* 0x008fe200048070ff */
[----:B------:R-:W-:Y:S01]  /*4180*/  FFMA.FTZ R114, R12, R114, R115 ;  /* 0x000000720c727223 */ /* 0x000fe20000010073 */
[----:B------:R-:W-:Y:S01]  /*4190*/  F2FP.F16.E4M3.UNPACK_B R13, R7.H1 ;  /* 0x00000007ff0d723e */ /* 0x000fe200030006ff */
[--C-:B------:R-:W-:Y:S01]  /*41a0*/  HADD2.F32 R44, -RZ, R43.reuse.H1_H1 ;  /* 0x3000002bff2c7230 */ /* 0x100fe20000004100 */
[-C--:B------:R-:W-:Y:S01]  /*41b0*/  F2FP.F16.E4M3.UNPACK_B R47, R49.reuse.H1 ;  /* 0x00000031ff2f723e */ /* 0x080fe200030006ff */
[----:B------:R-:W-:Y:S01]  /*41c0*/  HADD2.F32 R43, -RZ, R43.H0_H0 ;  /* 0x2000002bff2b7230 */ /* 0x000fe20000004100 */
[----:B------:R-:W-:Y:S01]  /*41d0*/  F2FP.F16.E4M3.UNPACK_B R12, R6.H1 ;  /* 0x00000006ff0c723e */ /* 0x000fe200030006ff */
[----:B------:R-:W-:Y:S01]  /*41e0*/  HADD2.F32 R42, -RZ, R13.H1_H1 ;  /* 0x3000000dff2a7230 */ /* 0x000fe20000004100 */
[----:B------:R-:W-:Y:S01]  /*41f0*/  F2FP.F16.E4M3.UNPACK_B R49, R49 ;  /* 0x00000031ff31723e */ /* 0x000fe200020006ff */
[----:B------:R-:W-:Y:S01]  /*4200*/  HADD2.F32 R50, -RZ, R47.H1_H1 ;  /* 0x3000002fff327230 */ /* 0x000fe20000004100 */
[----:B------:R-:W-:Y:S01]  /*4210*/  F2FP.SATFINITE.E4M3.F32.PACK_AB_MERGE_C R115, R99, R98, RZ ;  /* 0x000000626373723e */ /* 0x000fe200048070ff */
[----:B------:R-:W-:Y:S01]  /*4220*/  HADD2.F32 R15, -RZ, R13.H0_H0 ;  /* 0x2000000dff0f7230 */ /* 0x000fe20000004100 */
        /* <DEDUP_REMOVED lines=24> */
[-C--:B------:R-:W-:Y:S01]  /*43b0*/  FMUL.FTZ R42, R6, R49.reuse ;  /* 0x00000031062a7220 */ /* 0x080fe20000410000 */
[----:B------:R-:W-:Y:S01]  /*43c0*/  FMUL.FTZ R49, R7, R49 ;  /* 0x0000003107317220 */ /* 0x000fe20000410000 */
[-C--:B------:R-:W-:Y:S01]  /*43d0*/  FMUL.FTZ R15, R13, R47.reuse ;  /* 0x0000002f0d0f7220 */ /* 0x080fe20000410000 */
[----:B------:R-:W-:Y:S01]  /*43e0*/  FMUL.FTZ R44, R12, R47 ;  /* 0x0000002f0c2c7220 */ /* 0x000fe20000410000 */
[-C--:B------:R-:W-:Y:S01]  /*43f0*/  FFMA.FTZ R42, R7, R45.reuse, -R42 ;  /* 0x0000002d072a7223 */ /* 0x080fe2000001082a */
[----:B------:R-:W-:Y:S01]  /*4400*/  FFMA.FTZ R49, R6, R45, R49 ;  /* 0x0000002d06317223 */ /* 0x000fe20000010031 */
[-C--:B------:R-:W-:Y:S01]  /*4410*/  FFMA.FTZ R15, R12, R43.reuse, -R15 ;  /* 0x0000002b0c0f7223 */ /* 0x080fe2000001080f */
[----:B------:R-:W-:Y:S01]  /*4420*/  FFMA.FTZ R44, R13, R43, R44 ;  /* 0x0000002b0d2c7223 */ /* 0x000fe2000001002c */
[----:B------:R-:W-:Y:S02]  /*4430*/  F2FP.SATFINITE.E4M3.F32.PACK_AB_MERGE_C R4, R114, R51, R106 ;  /* 0x000000337204723e */ /* 0x000fe4000480706a */
[----:B------:R-:W-:-:S02]  /*4440*/  F2FP.SATFINITE.E4M3.F32.PACK_AB_MERGE_C R6, R49, R42, R48 ;  /* 0x0000002a3106723e */ /* 0x000fc40004807030 */
[----:B------:R-:W-:-:S07]  /*4450*/  F2FP.SATFINITE.E4M3.F32.PACK_AB_MERGE_C R7, R44, R15, R98 ;  /* 0x0000000f2c07723e */ /* 0x000fce0004807062 */
.L_x_549:
[----:B------:R-:W-:Y:S05]  /*4460*/  BSYNC B3 ;  /* 0x0000000000037941 */ /* 0x000fea0003800000 */
.L_x_548:
[----:B0-----:R0:W-:Y:S02]  /*4470*/  ST.E.128 desc[UR36][R10.64], R4 ;  /* 0x000000040a007985 */ /* 0x0011e4000c101d24 */
.L_x_547:
[----:B------:R-:W-:Y:S05]  /*4480*/  BSYNC B2 ;  /* 0x0000000000027941 */ /* 0x000fea0003800000 */
.L_x_546:
[----:B------:R-:W-:-:S13]  /*4490*/  ISETP.NE.AND P2, PT, R89, RZ, PT ;  /* 0x000000ff5900720c */ /* 0x000fda0003f45270 */
[----:B------:R-:W-:Y:S05]  /*44a0*/  @P2 BRA `(.L_x_545) ;  /* 0x0000000400bc2947 */ /* 0x000fea0003800000 */
[----:B0-----:R0:W0:Y:S01]  /*44b0*/  LDS.128 R4, [R91+0x1a400] ;  /* 0x01a400005b047984 */ /* 0x0010220000000c00 */
[----:B------:R-:W-:Y:S01]  /*44c0*/  IADD3 R10, P2, R19, R14, RZ ;  /* 0x0000000e130a7210 */ /* 0x000fe20007f5e0ff */
[----:B------:R-:W-:Y:S03]  /*44d0*/  BSSY B2, `(.L_x_550) ;  /* 0x000006b000027945 */ /* 0x000fe60003800000 */
[----:B------:R-:W-:Y:S02]  /*44e0*/  IADD3.X R11, R46, R189, RZ, P2, !PT ;  /* 0x000000bd2e0b7210 */ /* 0x000fe400017fe4ff */
[----:B------:R-:W-:-:S13]  /*44f0*/  ISETP.GE.AND P2, PT, R192, R105, PT ;  /* 0x00000069c000720c */ /* 0x000fda0003f46270 */
[----:B------:R-:W-:Y:S05]  /*4500*/  @P2 BRA `(.L_x_551) ;  /* 0x00000004009c2947 */ /* 0x000fea0003800000 */
[----:B------:R-:W-:Y:S01]  /*4510*/  SHF.R.U32.HI R13, RZ, 0x8, R39 ;  /* 0x00000008ff0d7819 */ /* 0x000fe20000011627 */
[----:B0-----:R-:W-:Y:S01]  /*4520*/  IMAD.MOV.U32 R12, RZ, RZ, R4 ;  /* 0x000000ffff0c7224 */ /* 0x001fe200078e0004 */
[----:B------:R-:W-:Y:S02]  /*4530*/  SHF.R.U32.HI R15, RZ, 0x8, R41 ;  /* 0x00000008ff0f7819 */ /* 0x000fe40000011629 */
[----:B------:R-:W-:Y:S01]  /*4540*/  SHF.R.U32.HI R42, RZ, 0x10, R39 ;  /* 0x00000010ff2a7819 */ /* 0x000fe20000011627 */
[----:B------:R-:W-:Y:S01]  /*4550*/  IMAD.SHL.U32 R13, R13, 0x100, RZ ;  /* 0x000001000d0d7824 */ /* 0x000fe200078e00ff */
[----:B------:R-:W-:Y:S01]  /*4560*/  LOP3.LUT R14, R39, 0xff0000ff, RZ, 0xc0, !PT ;  /* 0xff0000ff270e7812 */ /* 0x000fe200078ec0ff */
[----:B------:R-:W-:Y:S01]  /*4570*/  IMAD.SHL.U32 R15, R15, 0x100, RZ ;  /* 0x000001000f0f7824 */ /* 0x000fe200078e00ff */
[----:B------:R-:W-:Y:S02]  /*4580*/  LOP3.LUT R38, R41, 0xff0000ff, RZ, 0xc0, !PT ;  /* 0xff0000ff29267812 */ /* 0x000fe400078ec0ff */
[----:B------:R-:W-:-:S02]  /*4590*/  SHF.R.U32.HI R40, RZ, 0x10, R41 ;  /* 0x00000010ff287819 */ /* 0x000fc40000011629 */
[----:B------:R-:W-:Y:S01]  /*45a0*/  LOP3.LUT R14, R14, 0xff00, R13, 0xf8, !PT ;  /* 0x0000ff000e0e7812 */ /* 0x000fe200078ef80d */
[----:B------:R-:W-:Y:S01]  /*45b0*/  IMAD.U32 R13, R42, 0x10000, RZ ;  /* 0x000100002a0d7824 */ /* 0x000fe200078e00ff */
[----:B------:R-:W-:Y:S02]  /*45c0*/  LOP3.LUT R39, R38, 0xff00, R15, 0xf8, !PT ;  /* 0x0000ff0026277812 */ /* 0x000fe400078ef80f */
[----:B------:R-:W-:Y:S02]  /*45d0*/  SHF.L.U32 R38, R40, 0x10, RZ ;  /* 0x0000001028267819 */ /* 0x000fe400000006ff */
        /* <DEDUP_REMOVED lines=90> */
.L_x_551:
[----:B------:R-:W-:Y:S05]  /*4b80*/  BSYNC B2 ;  /* 0x0000000000027941 */ /* 0x000fea0003800000 */
.L_x_550:
[----:B0-----:R0:W-:Y:S02]  /*4b90*/  ST.E.128 desc[UR36][R10.64], R4 ;  /* 0x000000040a007985 */ /* 0x0011e4000c101d24 */
.L_x_545:
[----:B------:R-:W-:Y:S05]  /*4ba0*/  BSYNC B1 ;  /* 0x0000000000017941 */ /* 0x000fea0003800000 */
.L_x_544:
[----:B------:R-:W-:-:S03]  /*4bb0*/  UMOV UR4, 0xffffffff ;  /* 0xffffffff00047882 */ /* 0x000fc60000000000 */
[----:B------:R-:W-:Y:S05]  /*4bc0*/  BRA.DIV UR4, `(.L_x_552) ;  /* 0x000001de04ac7947 */ /* 0x000fea000b800000 */
[----:B0-2---:R-:W0:Y:S04]  /*4bd0*/  SHFL.IDX PT, R104, R104, 0x2, 0x1c1f ;  /* 0x005c1f0068687f89 */ /* 0x005e2800000e0000 */
[----:B------:R2:W0:Y:S02]  /*4be0*/  SHFL.IDX PT, R14, R103, 0x2, 0x1c1f ;  /* 0x005c1f00670e7f89 */ /* 0x00042400000e0000 */
.L_x_833:
[----:B------:R-:W-:Y:S05]  /*4bf0*/  @P4 BRA `(.L_x_553) ;  /* 0x0000004400884947 */ /* 0x000fea0003800000 */
[----:B------:R-:W-:Y:S04]  /*4c00*/  BSSY B1, `(.L_x_554) ;  /* 0x0000071000017945 */ /* 0x000fe80003800000 */
[----:B------:R-:W-:Y:S05]  /*4c10*/  @P1 BRA `(.L_x_555) ;  /* 0x0000000400bc1947 */ /* 0x000fea0003800000 */
[----:B------:R1:W1:Y:S01]  /*4c20*/  LDS.128 R4, [R92+0x1c400] ;  /* 0x01c400005c047984 */ /* 0x0002620000000c00 */
[----:B0-----:R-:W-:Y:S01]  /*4c30*/  IADD3 R10, P2, R16, R14, RZ ;  /* 0x0000000e100a7210 */ /* 0x001fe20007f5e0ff */
[----:B------:R-:W-:Y:S04]  /*4c40*/  BSSY B2, `(.L_x_556) ;  /* 0x000006b000027945 */ /* 0x000fe80003800000 */
[----:B------:R-:W-:Y:S01]  /*4c50*/  IMAD.X R11, R104, 0x1, R17, P2 ;  /* 0x00000001680b7824 */ /* 0x000fe200010e0611 */
[----:B------:R-:W-:-:S13]  /*4c60*/  ISETP.GE.AND P2, PT, R22, R105, PT ;  /* 0x000000691600720c */ /* 0x000fda0003f46270 */
[----:B------:R-:W-:Y:S05]  /*4c70*/  @P2 BRA `(.L_x_557) ;  /* 0x00000004009c2947 */ /* 0x000fea0003800000 */
[----:B------:R-:W-:Y:S01]  /*4c80*/  SHF.R.U32.HI R13, RZ, 0x8, R35 ;  /* 0x00000008ff0d7819 */ /* 0x000fe20000011623 */
[----:B-1----:R-:W-:Y:S01]  /*4c90*/  IMAD.MOV.U32 R12, RZ, RZ, R4 ;  /* 0x000000ffff0c7224 */ /* 0x002fe200078e0004 */
        /* <DEDUP_REMOVED lines=9> */
[----:B------:R-:W-:Y:S02]  /*4d30*/  LOP3.LUT R38, R36, 0xff00, R15, 0xf8, !PT ;  /* 0x0000ff0024267812 */ /* 0x000fe400078ef80f */
[----:B------:R-:W-:Y:S02]  /*4d40*/  SHF.L.U32 R13, R39, 0x10, RZ ;  /* 0x00000010270d7819 */ /* 0x000fe400000006ff */
[----:B------:R-:W-:Y:S02]  /*4d50*/  F2FP.F16.E4M3.UNPACK_B R15, R110.H1 ;  /* 0x0000006eff0f723e */ /* 0x000fe400030006ff */
[-C--:B------:R-:W-:Y:S02]  /*4d60*/  F2FP.F16.E4M3.UNPACK_B R4, R5.reuse ;  /* 0x00000005ff04723e */ /* 0x080fe400020006ff */
[----:B------:R-:W-:Y:S01]  /*4d70*/  F2FP.F16.E4M3.UNPACK_B R5, R5.H1 ;  /* 0x00000005ff05723e */ /* 0x000fe200030006ff */
[--C-:B------:R-:W-:Y:S01]  /*4d80*/  HADD2.F32 R37, -RZ, R15.reuse.H0_H0 ;  /* 0x2000000fff257230 */ /* 0x100fe20000004100 */
[----:B------:R-:W-:Y:S01]  /*4d90*/  LOP3.LUT R36, R34, 0xff0000, R13, 0xf8, !PT ;  /* 0x00ff000022247812 */ /* 0x000fe200078ef80d */
[----:B------:R-:W-:Y:S01]  /*4da0*/  HADD2.F32 R13, -RZ, R4.H1_H1 ;  /* 0x30000004ff0d7230 */ /* 0x000fe20000004100 */
[----:B------:R-:W-:Y:S01]  /*4db0*/  LOP3.LUT R39, R38, 0xff0000, R35, 0xf8, !PT ;  /* 0x00ff000026277812 */ /* 0x000fe200078ef823 */
[----:B------:R-:W-:Y:S01]  /*4dc0*/  HADD2.F32 R38, -RZ, R15.H1_H1 ;  /* 0x3000000fff267230 */ /* 0x000fe20000004100 */
[----:B------:R-:W-:Y:S01]  /*4dd0*/  F2FP.F16.E4M3.UNPACK_B R34, R109.H1 ;  /* 0x0000006dff22723e */ /* 0x000fe200030006ff */
[----:B------:R-:W-:-:S02]  /*4de0*/  HADD2.F32 R15, -RZ, R5.H1_H1 ;  /* 0x30000005ff0f7230 */ /* 0x000fc40000004100 */
[-C--:B------:R-:W-:Y:S01]  /*4df0*/  FMUL.FTZ R41, R13, R37.reuse ;  /* 0x000000250d297220 */ /* 0x080fe20000410000 */
[----:B------:R-:W-:Y:S01]  /*4e00*/  HADD2.F32 R4, -RZ, R4.H0_H0 ;  /* 0x20000004ff047230 */ /* 0x000fe20000004100 */
[----:B------:R-:W-:Y:S01]  /*4e10*/  F2FP.F16.E4M3.UNPACK_B R110, R110 ;  /* 0x0000006eff6e723e */ /* 0x000fe200020006ff */
[--C-:B------:R-:W-:Y:S02]  /*4e20*/  HADD2.F32 R35, -RZ, R34.reuse.H0_H0 ;  /* 0x20000022ff237230 */ /* 0x100fe40000004100 */
[-C--:B------:R-:W-:Y:S01]  /*4e30*/  FMUL.FTZ R42, R15, R38.reuse ;  /* 0x000000260f2a7220 */ /* 0x080fe20000410000 */
[----:B------:R-:W-:Y:S02]  /*4e40*/  HADD2.F32 R5, -RZ, R5.H0_H0 ;  /* 0x20000005ff057230 */ /* 0x000fe40000004100 */
[C---:B------:R-:W-:Y:S01]  /*4e50*/  FMUL.FTZ R40, R4.reuse, R37 ;  /* 0x0000002504287220 */ /* 0x040fe20000410000 */
[----:B------:R-:W-:Y:S01]  /*4e60*/  HADD2.F32 R34, -RZ, R34.H1_H1 ;  /* 0x30000022ff227230 */ /* 0x000fe20000004100 */
[----:B------:R-:W-:Y:S01]  /*4e70*/  F2FP.F16.E4M3.UNPACK_B R109, R109 ;  /* 0x0000006dff6d723e */ /* 0x000fe200020006ff */
[-C--:B------:R-:W-:Y:S01]  /*4e80*/  FFMA.FTZ R4, R4, R35.reuse, -R41 ;  /* 0x0000002304047223 */ /* 0x080fe20000010829 */
[----:B------:R-:W-:Y:S01]  /*4e90*/  FMUL.FTZ R38, R5, R38 ;  /* 0x0000002605267220 */ /* 0x000fe20000410000 */
[----:B------:R-:W-:Y:S01]  /*4ea0*/  FFMA.FTZ R43, R13, R35, R40 ;  /* 0x000000230d2b7223 */ /* 0x000fe20000010028 */
[----:B------:R-:W-:Y:S01]  /*4eb0*/  FFMA.FTZ R37, R5, R34, -R42 ;  /* 0x0000002205257223 */ /* 0x000fe2000001082a */
[----:B------:R-:W-:Y:S01]  /*4ec0*/  F2FP.F16.E4M3.UNPACK_B R5, R12.H1 ;  /* 0x0000000cff05723e */ /* 0x000fe200030006ff */
        /* <DEDUP_REMOVED lines=8> */
[----:B------:R-:W-:Y:S02]  /*4f50*/  HADD2.F32 R5, -RZ, R12.H0_H0 ;  /* 0x2000000cff057230 */ /* 0x000fe40000004100 */
[----:B------:R-:W-:Y:S01]  /*4f60*/  FMUL.FTZ R40, R15, R38 ;  /* 0x000000260f287220 */ /* 0x000fe20000410000 */
[----:B------:R-:W-:-:S02]  /*4f70*/  HADD2.F32 R34, -RZ, R109.H1_H1 ;  /* 0x3000006dff227230 */ /* 0x000fc40000004100 */
[----:B------:R-:W-:Y:S02]  /*4f80*/  HADD2.F32 R12, -RZ, R12.H1_H1 ;  /* 0x3000000cff0c7230 */ /* 0x000fe40000004100 */
[----:B------:R-:W-:Y:S01]  /*4f90*/  FMUL.FTZ R35, R5, R110 ;  /* 0x0000006e05237220 */ /* 0x000fe20000410000 */
[----:B------:R-:W-:Y:S02]  /*4fa0*/  HADD2.F32 R109, -RZ, R109.H0_H0 ;  /* 0x2000006dff6d7230 */ /* 0x000fe40000004100 */
[-C--:B------:R-:W-:Y:S01]  /*4fb0*/  FFMA.FTZ R15, R15, R34.reuse, R42 ;  /* 0x000000220f0f7223 */ /* 0x080fe2000001002a */
[----:B------:R-:W-:Y:S01]  /*4fc0*/  FFMA.FTZ R40, R13, R34, -R40 ;  /* 0x000000220d287223 */ /* 0x000fe20000010828 */
[C---:B------:R-:W-:Y:S01]  /*4fd0*/  FMUL.FTZ R38, R12.reuse, R110 ;  /* 0x0000006e0c267220 */ /* 0x040fe20000410000 */
[----:B------:R-:W-:Y:S01]  /*4fe0*/  F2FP.F16.E4M3.UNPACK_B R34, R36.H1 ;  /* 0x00000024ff22723e */ /* 0x000fe200030006ff */
[----:B------:R-:W-:Y:S01]  /*4ff0*/  FFMA.FTZ R42, R12, R109, R35 ;  /* 0x0000006d0c2a7223 */ /* 0x000fe20000010023 */
[----:B------:R-:W-:Y:S01]  /*5000*/  F2FP.F16.E4M3.UNPACK_B R12, R7.H1 ;  /* 0x00000007ff0c723e */ /* 0x000fe200030006ff */
[----:B------:R-:W-:Y:S01]  /*5010*/  FFMA.FTZ R41, R5, R109, -R38 ;  /* 0x0000006d05297223 */ /* 0x000fe20000010826 */
[-C--:B------:R-:W-:Y:S01]  /*5020*/  F2FP.F16.E4M3.UNPACK_B R35, R39.reuse.H1 ;  /* 0x00000027ff23723e */ /* 0x080fe200030006ff */
[----:B------:R-:W-:Y:S01]  /*5030*/  HADD2.F32 R38, -RZ, R34.H1_H1 ;  /* 0x30000022ff267230 */ /* 0x000fe20000004100 */
[----:B------:R-:W-:Y:S01]  /*5040*/  F2FP.SATFINITE.E4M3.F32.PACK_AB_MERGE_C R47, R15, R40, RZ ;  /* 0x000000280f2f723e */ /* 0x000fe200048070ff */
[--C-:B------:R-:W-:Y:S01]  /*5050*/  HADD2.F32 R15, -RZ, R12.reuse.H1_H1 ;  /* 0x3000000cff0f7230 */ /* 0x100fe20000004100 */
[----:B------:R-:W-:Y:S01]  /*5060*/  F2FP.F16.E4M3.UNPACK_B R5, R6.H1 ;  /* 0x00000006ff05723e */ /* 0x000fe200030006ff */
[----:B------:R-:W-:Y:S01]  /*5070*/  HADD2.F32 R40, -RZ, R35.H1_H1 ;  /* 0x30000023ff287230 */ /* 0x000fe20000004100 */
[----:B------:R-:W-:Y:S01]  /*5080*/  F2FP.F16.E4M3.UNPACK_B R39, R39 ;  /* 0x00000027ff27723e */ /* 0x000fe200020006ff */
        /* <DEDUP_REMOVED lines=9> */
[-C--:B------:R-:W-:Y:S01]  /*5120*/  FMUL.FTZ R40, R12, R37.reuse ;  /* 0x000000250c287220 */ /* 0x080fe20000410000 */
        /* <DEDUP_REMOVED lines=8> */
[--C-:B------:R-:W-:Y:S02]  /*51b0*/  HADD2.F32 R12, -RZ, R7.reuse.H0_H0 ;  /* 0x20000007ff0c7230 */ /* 0x100fe40000004100 */
[----:B------:R-:W-:Y:S01]  /*51c0*/  HADD2.F32 R6, -RZ, R6.H1_H1 ;  /* 0x30000006ff067230 */ /* 0x000fe20000004100 */
[----:B------:R-:W-:Y:S01]  /*51d0*/  F2FP.SATFINITE.E4M3.F32.PACK_AB_MERGE_C R37, R37, R40, RZ ;  /* 0x000000282525723e */ /* 0x000fe200048070ff */
[----:B------:R-:W-:Y:S01]  /*51e0*/  HADD2.F32 R7, -RZ, R7.H1_H1 ;  /* 0x30000007ff077230 */ /* 0x000fe20000004100 */
[----:B------:R-:W-:Y:S01]  /*51f0*/  F2FP.SATFINITE.E4M3.F32.PACK_AB_MERGE_C R45, R46, R45, RZ ;  /* 0x0000002d2e2d723e */ /* 0x000fe200048070ff */
[----:B------:R-:W-:-:S02]  /*5200*/  HADD2.F32 R35, -RZ, R35.H0_H0 ;  /* 0x20000023ff237230 */ /* 0x000fc40000004100 */
[-C--:B------:R-:W-:Y:S01]  /*5210*/  FMUL.FTZ R38, R6, R39.reuse ;  /* 0x0000002706267220 */ /* 0x080fe20000410000 */
[----:B------:R-:W-:Y:S02]  /*5220*/  HADD2.F32 R34, -RZ, R34.H0_H0 ;  /* 0x20000022ff227230 */ /* 0x000fe40000004100 */
[----:B------:R-:W-:Y:S01]  /*5230*/  FMUL.FTZ R39, R5, R39 ;  /* 0x0000002705277220 */ /* 0x000fe20000410000 */
[----:B------:R-:W-:Y:S02]  /*5240*/  HADD2.F32 R36, -RZ, R36.H0_H0 ;  /* 0x20000024ff247230 */ /* 0x000fe40000004100 */
[-C--:B------:R-:W-:Y:S01]  /*5250*/  FMUL.FTZ R13, R7, R35.reuse ;  /* 0x00000023070d7220 */ /* 0x080fe20000410000 */
[----:B------:R-:W-:-:S03]  /*5260*/  FMUL.FTZ R44, R12, R35 ;  /* 0x000000230c2c7220 */ /* 0x000fc60000410000 */
[-C--:B------:R-:W-:Y:S01]  /*5270*/  FFMA.FTZ R13, R12, R34.reuse, -R13 ;  /* 0x000000220c0d7223 */ /* 0x080fe2000001080d */
[----:B------:R-:W-:Y:S01]  /*5280*/  FFMA.FTZ R44, R7, R34, R44 ;  /* 0x00000022072c7223 */ /* 0x000fe2000001002c */
[-C--:B------:R-:W-:Y:S01]  /*5290*/  FFMA.FTZ R38, R5, R36.reuse, -R38 ;  /* 0x0000002405267223 */ /* 0x080fe20000010826 */
[----:B------:R-:W-:Y:S01]  /*52a0*/  FFMA.FTZ R39, R6, R36, R39 ;  /* 0x0000002406277223 */ /* 0x000fe20000010027 */
[----:B------:R-:W-:Y:S02]  /*52b0*/  F2FP.SATFINITE.E4M3.F32.PACK_AB_MERGE_C R5, R43, R4, R48 ;  /* 0x000000042b05723e */ /* 0x000fe40004807030 */
[----:B------:R-:W-:Y:S02]  /*52c0*/  F2FP.SATFINITE.E4M3.F32.PACK_AB_MERGE_C R4, R42, R41, R47 ;  /* 0x000000292a04723e */ /* 0x000fe4000480702f */
[----:B------:R-:W-:Y:S02]  /*52d0*/  F2FP.SATFINITE.E4M3.F32.PACK_AB_MERGE_C R6, R39, R38, R37 ;  /* 0x000000262706723e */ /* 0x000fe40004807025 */
[----:B------:R-:W-:-:S07]  /*52e0*/  F2FP.SATFINITE.E4M3.F32.PACK_AB_MERGE_C R7, R44, R13, R45 ;  /* 0x0000000d2c07723e */ /* 0x000fce000480702d */
.L_x_557:
[----:B------:R-:W-:Y:S05]  /*52f0*/  BSYNC B2 ;  /* 0x0000000000027941 */ /* 0x000fea0003800000 */
.L_x_556:
[----:B-1----:R0:W-:Y:S02]  /*5300*/  ST.E.128 desc[UR36][R10.64], R4 ;  /* 0x000000040a007985 */ /* 0x0021e4000c101d24 */
.L_x_555:
[----:B------:R-:W-:Y:S05]  /*5310*/  BSYNC B1 ;  /* 0x0000000000017941 */ /* 0x000fea0003800000 */
.L_x_554:
[----:B------:R-:W-:-:S13]  /*5320*/  ISETP.NE.AND P2, PT, R89, RZ, PT ;  /* 0x000000ff5900720c */ /* 0x000fda0003f45270 */
        /* <DEDUP_REMOVED lines=9> */
[--C-:B------:R-:W-:Y:S02]  /*53c0*/  SHF.R.U32.HI R34, RZ, 0x8, R9.reuse ;  /* 0x00000008ff227819 */ /* 0x100fe40000011609 */
[----:B------:R-:W-:Y:S02]  /*53d0*/  LOP3.LUT R8, R9, 0xff0000ff, RZ, 0xc0, !PT ;  /* 0xff0000ff09087812 */ /* 0x000fe400078ec0ff */
[----:B------:R-:W-:Y:S01]  /*53e0*/  SHF.R.U32.HI R15, RZ, 0x10, R9 ;  /* 0x00000010ff0f7819 */ /* 0x000fe20000011609 */
[----:B------:R-:W-:Y:S01]  /*53f0*/  IMAD.MOV.U32 R9, RZ, RZ, R6 ;  /* 0x000000ffff097224 */ /* 0x000fe200078e0006 */
[----:B------:R-:W-:Y:S01]  /*5400*/  SHF.R.U32.HI R32, RZ, 0x10, R33 ;  /* 0x00000010ff207819 */ /* 0x000fe20000011621 */
[----:B------:R-:W-:Y:S01]  /*5410*/  IMAD.SHL.U32 R6, R14, 0x100, RZ ;  /* 0x000001000e067824 */ /* 0x000fe200078e00ff */
[----:B------:R-:W-:-:S02]  /*5420*/  SHF.L.U32 R7, R34, 0x8, RZ ;  /* 0x0000000822077819 */ /* 0x000fc400000006ff */
[----:B------:R-:W-:Y:S01]  /*5430*/  LOP3.LUT R13, R33, 0xff0000ff, RZ, 0xc0, !PT ;  /* 0xff0000ff210d7812 */ /* 0x000fe200078ec0ff */
[----:B------:R-:W-:Y:S01]  /*5440*/  IMAD.U32 R32, R32, 0x10000, RZ ;  /* 0x0001000020207824 */ /* 0x000fe200078e00ff */
[----:B------:R-:W-:Y:S01]  /*5450*/  LOP3.LUT R7, R8, 0xff00, R7, 0xf8, !PT ;  /* 0x0000ff0008077812 */ /* 0x000fe200078ef807 */
[----:B------:R-:W-:Y:S01]  /*5460*/  IMAD.U32 R8, R15, 0x10000, RZ ;  /* 0x000100000f087824 */ /* 0x000fe200078e00ff */
[----:B------:R-:W-:Y:S02]  /*5470*/  LOP3.LUT R13, R13, 0xff00, R6, 0xf8, !PT ;  /* 0x0000ff000d0d7812 */ /* 0x000fe400078ef806 */
[----:B------:R-:W-:Y:S02]  /*5480*/  F2FP.F16.E4M3.UNPACK_B R14, R108.H1 ;  /* 0x0000006cff0e723e */ /* 0x000fe400030006ff */
[----:B------:R-:W-:Y:S02]  /*5490*/  F2FP.F16.E4M3.UNPACK_B R6, R5 ;  /* 0x00000005ff06723e */ /* 0x000fe400020006ff */
[----:B------:R-:W-:Y:S01]  /*54a0*/  LOP3.LUT R34, R13, 0xff0000, R32, 0xf8, !PT ;  /* 0x00ff00000d227812 */ /* 0x000fe200078ef820 */
[----:B------:R-:W-:Y:S01]  /*54b0*/  HADD2.F32 R32, -RZ, R14.H0_H0 ;  /* 0x2000000eff207230 */ /* 0x000fe20000004100 */
[----:B------:R-:W-:Y:S01]  /*54c0*/  LOP3.LUT R15, R7, 0xff0000, R8, 0xf8, !PT ;  /* 0x00ff0000070f7812 */ /* 0x000fe200078ef808 */
[----:B------:R-:W-:Y:S01]  /*54d0*/  HADD2.F32 R7, -RZ, R6.H1_H1 ;  /* 0x30000006ff077230 */ /* 0x000fe20000004100 */
[----:B------:R-:W-:Y:S01]  /*54e0*/  F2FP.F16.E4M3.UNPACK_B R13, R107.H1 ;  /* 0x0000006bff0d723e */ /* 0x000fe200030006ff */
[----:B------:R-:W-:Y:S01]  /*54f0*/  HADD2.F32 R33, -RZ, R14.H1_H1 ;  /* 0x3000000eff217230 */ /* 0x000fe20000004100 */
[----:B------:R-:W-:Y:S01]  /*5500*/  F2FP.F16.E4M3.UNPACK_B R5, R5.H1 ;  /* 0x00000005ff05723e */ /* 0x000fe200030006ff */
[----:B------:R-:W-:-:S02]  /*5510*/  HADD2.F32 R6, -RZ, R6.H0_H0 ;  /* 0x20000006ff067230 */ /* 0x000fc40000004100 */
[C---:B------:R-:W-:Y:S01]  /*5520*/  FMUL.FTZ R35, R7.reuse, R32 ;  /* 0x0000002007237220 */ /* 0x040fe20000410000 */
[----:B------:R-:W-:Y:S01]  /*5530*/  HADD2.F32 R14, -RZ, R13.H0_H0 ;  /* 0x2000000dff0e7230 */ /* 0x000fe20000004100 */
[----:B------:R-:W-:Y:S01]  /*5540*/  F2FP.F16.E4M3.UNPACK_B R108, R108 ;  /* 0x0000006cff6c723e */ /* 0x000fe200020006ff */
[--C-:B------:R-:W-:Y:S02]  /*5550*/  HADD2.F32 R8, -RZ, R5.reuse.H1_H1 ;  /* 0x30000005ff087230 */ /* 0x100fe40000004100 */
[C---:B------:R-:W-:Y:S01]  /*5560*/  FMUL.FTZ R32, R6.reuse, R32 ;  /* 0x0000002006207220 */ /* 0x040fe20000410000 */
[----:B------:R-:W-:Y:S02]  /*5570*/  HADD2.F32 R5, -RZ, R5.H0_H0 ;  /* 0x20000005ff057230 */ /* 0x000fe40000004100 */
[-C--:B------:R-:W-:Y:S01]  /*5580*/  FFMA.FTZ R37, R6, R14.reuse, -R35 ;  /* 0x0000000e06257223 */ /* 0x080fe20000010823 */
[----:B------:R-:W-:Y:S02]  /*5590*/  HADD2.F32 R13, -RZ, R13.H1_H1 ;  /* 0x3000000dff0d7230 */ /* 0x000fe40000004100 */
[CC--:B------:R-:W-:Y:S01]  /*55a0*/  FMUL.FTZ R6, R8.reuse, R33.reuse ;  /* 0x0000002108067220 */ /* 0x0c0fe20000410000 */
[----:B------:R-:W-:Y:S01]  /*55b0*/  FFMA.FTZ R38, R7, R14, R32 ;  /* 0x0000000e07267223 */ /* 0x000fe20000010020 */
[C---:B------:R-:W-:Y:S01]  /*55c0*/  FMUL.FTZ R33, R5.reuse, R33 ;  /* 0x0000002105217220 */ /* 0x040fe20000410000 */
[----:B------:R-:W-:Y:S01]  /*55d0*/  F2FP.F16.E4M3.UNPACK_B R107, R107 ;  /* 0x0000006bff6b723e */ /* 0x000fe200020006ff */
[-C--:B------:R-:W-:Y:S01]  /*55e0*/  FFMA.FTZ R39, R5, R13.reuse, -R6 ;  /* 0x0000000d05277223 */ /* 0x080fe20000010806 */
[-C--:B------:R-:W-:Y:S01]  /*55f0*/  F2FP.F16.E4M3.UNPACK_B R5, R4.reuse.H1 ;  /* 0x00000004ff05723e */ /* 0x080fe200030006ff */
        /* <DEDUP_REMOVED lines=11> */
[--C-:B------:R-:W-:Y:S02]  /*56b0*/  HADD2.F32 R8, -RZ, R107.reuse.H1_H1 ;  /* 0x3000006bff087230 */ /* 0x100fe40000004100 */
[-C--:B------:R-:W-:Y:S01]  /*56c0*/  FMUL.FTZ R13, R5, R108.reuse ;  /* 0x0000006c050d7220 */ /* 0x080fe20000410000 */
[----:B------:R-:W-:Y:S02]  /*56d0*/  HADD2.F32 R107, -RZ, R107.H0_H0 ;  /* 0x2000006bff6b7230 */ /* 0x000fe40000004100 */
[----:B------:R-:W-:Y:S01]  /*56e0*/  FMUL.FTZ R14, R4, R108 ;  /* 0x0000006c040e7220 */ /* 0x000fe20000410000 */
[-C--:B------:R-:W-:Y:S01]  /*56f0*/  FFMA.FTZ R33, R6, R8.reuse, -R33 ;  /* 0x0000000806217223 */ /* 0x080fe20000010821 */
[----:B------:R-:W-:Y:S02]  /*5700*/  FFMA.FTZ R32, R7, R8, R32 ;  /* 0x0000000807207223 */ /* 0x000fe40000010020 */
[-C--:B------:R-:W-:Y:S01]  /*5710*/  FFMA.FTZ R35, R5, R107.reuse, -R14 ;  /* 0x0000006b05237223 */ /* 0x080fe2000001080e */
[----:B------:R-:W-:Y:S01]  /*5720*/  F2FP.F16.E4M3.UNPACK_B R5, R12.H1 ;  /* 0x0000000cff05723e */ /* 0x000fe200030006ff */
[----:B------:R-:W-:Y:S01]  /*5730*/  FFMA.FTZ R36, R4, R107, R13 ;  /* 0x0000006b04247223 */ /* 0x000fe2000001000d */
[----:B------:R-:W-:-:S02]  /*5740*/  F2FP.F16.E4M3.UNPACK_B R14, R34.H1 ;  /* 0x00000022ff0e723e */ /* 0x000fc400030006ff */
        /* <DEDUP_REMOVED lines=9> */
[----:B------:R-:W-:Y:S01]  /*57e0*/  FMUL.FTZ R39, R7, R33 ;  /* 0x0000002107277220 */ /* 0x000fe20000410000 */
[----:B------:R-:W-:-:S02]  /*57f0*/  HADD2.F32 R5, -RZ, R4.H1_H1 ;  /* 0x30000004ff057230 */ /* 0x000fc40000004100 */
[C---:B------:R-:W-:Y:S01]  /*5800*/  FMUL.FTZ R40, R6.reuse, R33 ;  /* 0x0000002106287220 */ /* 0x040fe20000410000 */
[----:B------:R-:W-:Y:S02]  /*5810*/  HADD2.F32 R32, -RZ, R34.H1_H1 ;  /* 0x30000022ff207230 */ /* 0x000fe40000004100 */
[----:B------:R-:W-:Y:S01]  /*5820*/  FFMA.FTZ R39, R6, R13, -R39 ;  /* 0x0000000d06277223 */ /* 0x000fe20000010827 */
[----:B------:R-:W-:Y:S01]  /*5830*/  HADD2.F32 R4, -RZ, R4.H0_H0 ;  /* 0x20000004ff047230 */ /* 0x000fe20000004100 */
[----:B------:R-:W-:Y:S01]  /*5840*/  F2FP.F16.E4M3.UNPACK_B R9, R9 ;  /* 0x00000009ff09723e */ /* 0x000fe200020006ff */
        /* <DEDUP_REMOVED lines=10> */
[--C-:B------:R-:W-:Y:S02]  /*58f0*/  HADD2.F32 R5, -RZ, R12.reuse.H0_H0 ;  /* 0x2000000cff057230 */ /* 0x100fe40000004100 */
[----:B------:R-:W-:Y:S02]  /*5900*/  HADD2.F32 R12, -RZ, R12.H1_H1 ;  /* 0x3000000cff0c7230 */ /* 0x000fe40000004100 */
[----:B------:R-:W-:Y:S01]  /*5910*/  FMUL.FTZ R7, R9, R34 ;  /* 0x0000002209077220 */ /* 0x000fe20000410000 */
[----:B------:R-:W-:-:S02]  /*5920*/  HADD2.F32 R14, -RZ, R14.H0_H0 ;  /* 0x2000000eff0e7230 */ /* 0x000fc40000004100 */
[----:B------:R-:W-:Y:S01]  /*5930*/  FMUL.FTZ R34, R4, R34 ;  /* 0x0000002204227220 */ /* 0x000fe20000410000 */
[----:B------:R-:W-:Y:S01]  /*5940*/  HADD2.F32 R15, -RZ, R15.H0_H0 ;  /* 0x2000000fff0f7230 */ /* 0x000fe20000004100 */
[----:B------:R-:W-:Y:S01]  /*5950*/  F2FP.SATFINITE.E4M3.F32.PACK_AB_MERGE_C R32, R32, R33, RZ ;  /* 0x000000212020723e */ /* 0x000fe200048070ff */
[----:B------:R-:W-:Y:S02]  /*5960*/  HADD2.F32 R8, -RZ, R8.H0_H0 ;  /* 0x20000008ff087230 */ /* 0x000fe40000004100 */
[-C--:B------:R-:W-:Y:S01]  /*5970*/  FMUL.FTZ R6, R12, R14.reuse ;  /* 0x0000000e0c067220 */ /* 0x080fe20000410000 */
[----:B------:R-:W-:Y:S01]  /*5980*/  FMUL.FTZ R13, R5, R14 ;  /* 0x0000000e050d7220 */ /* 0x000fe20000410000 */
[-C--:B------:R-:W-:Y:S01]  /*5990*/  FFMA.FTZ R7, R4, R15.reuse, -R7 ;  /* 0x0000000f04077223 */ /* 0x080fe20000010807 */
[----:B------:R-:W-:Y:S01]  /*59a0*/  FFMA.FTZ R34, R9, R15, R34 ;  /* 0x0000000f09227223 */ /* 0x000fe20000010022 */
[-C--:B------:R-:W-:Y:S01]  /*59b0*/  FFMA.FTZ R6, R5, R8.reuse, -R6 ;  /* 0x0000000805067223 */ /* 0x080fe20000010806 */
[----:B------:R-:W-:Y:S01]  /*59c0*/  FFMA.FTZ R13, R12, R8, R13 ;  /* 0x000000080c0d7223 */ /* 0x000fe2000001000d */
[----:B------:R-:W-:-:S02]  /*59d0*/  F2FP.SATFINITE.E4M3.F32.PACK_AB_MERGE_C R39, R40, R39, RZ ;  /* 0x000000272827723e */ /* 0x000fc400048070ff */
[----:B------:R-:W-:Y:S02]  /*59e0*/  F2FP.SATFINITE.E4M3.F32.PACK_AB_MERGE_C R32, R34, R7, R32 ;  /* 0x000000072220723e */ /* 0x000fe40004807020 */
[----:B------:R-:W-:Y:S02]  /*59f0*/  F2FP.SATFINITE.E4M3.F32.PACK_AB_MERGE_C R7, R13, R6, R39 ;  /* 0x000000060d07723e */ /* 0x000fe40004807027 */
[----:B------:R-:W-:Y:S01]  /*5a00*/  F2FP.SATFINITE.E4M3.F32.PACK_AB_MERGE_C R5, R38, R37, R42 ;  /* 0x000000252605723e */ /* 0x000fe2000480702a */
[----:B------:R-:W-:Y:S01]  /*5a10*/  IMAD.MOV.U32 R6, RZ, RZ, R32 ;  /* 0x000000ffff067224 */ /* 0x000fe200078e0020 */
[----:B------:R-:W-:-:S07]  /*5a20*/  F2FP.SATFINITE.E4M3.F32.PACK_AB_MERGE_C R4, R36, R35, R41 ;  /* 0x000000232404723e */ /* 0x000fce0004807029 */
.L_x_559:
[----:B------:R-:W-:Y:S05]  /*5a30*/  BSYNC B1 ;  /* 0x0000000000017941 */ /* 0x000fea0003800000 */
.L_x_558:
[----:B0-----:R0:W-:Y:S01]  /*5a40*/  ST.E.128 desc[UR36][R10.64], R4 ;  /* 0x000000040a007985 */ /* 0x0011e2000c101d24 */
[----:B------:R-:W-:Y:S05]  /*5a50*/  BRA `(.L_x_553) ;  /* 0x0000003400f07947 */ /* 0x000fea0003800000 */
.L_x_524:
[----:B------:R-:W-:Y:S02]  /*5a60*/  IADD3 R8, R190, 0x40, RZ ;  /* 0x00000040be087810 */ /* 0x000fe40007ffe0ff */
[----:B------:R-:W-:Y:S02]  /*5a70*/  CS2R R34, SRZ ;  /* 0x0000000000227805 */ /* 0x000fe4000001ff00 */
[----:B------:R-:W-:Y:S02]  /*5a80*/  CS2R R32, SRZ ;  /* 0x0000000000207805 */ /* 0x000fe4000001ff00 */
[----:B------:R-:W-:Y:S01]  /*5a90*/  ISETP.GE.AND P3, PT, R8, R94, PT ;  /* 0x0000005e0800720c */ /* 0x000fe20003f66270 */
[----:B------:R-:W-:-:S03]  /*5aa0*/  VIADD R8, R190, 0x80 ;  /* 0x00000080be087836 */ /* 0x000fc60000000000 */
[----:B------:R-:W-:-:S13]  /*5ab0*/  ISETP.GE.OR P3, PT, R16, R105, P3 ;  /* 0x000000691000720c */ /* 0x000fda0001f66670 */
[----:B------:R-:W-:Y:S01]  /*5ac0*/  @!P3 IADD3 R11, P2, P4, R30, R4, R83 ;  /* 0x000000041e0bb210 */ /* 0x000fe20007c5e053 */
[----:B------:R-:W0:Y:S03]  /*5ad0*/  @!P3 LDC.64 R12, c[0x0][0x3e8] ;  /* 0x0000fa00ff0cbb82 */ /* 0x000e260000000a00 */
[----:B------:R-:W-:Y:S02]  /*5ae0*/  @!P3 IADD3.X R14, R68, R88, R85, P2, P4 ;  /* 0x00000058440eb210 */ /* 0x000fe400017e8455 */
[----:B------:R-:W-:-:S04]  /*5af0*/  ISETP.GE.AND P4, PT, R190, R94, PT ;  /* 0x0000005ebe00720c */ /* 0x000fc80003f86270 */
[----:B------:R-:W-:-:S13]  /*5b00*/  ISETP.GE.OR P4, PT, R16, R105, P4 ;  /* 0x000000691000720c */ /* 0x000fda0002786670 */
[----:B------:R-:W1:Y:S08]  /*5b10*/  @!P4 LDC.64 R36, c[0x0][0x3e8] ;  /* 0x0000fa00ff24cb82 */ /* 0x000e700000000a00 */
[----:B------:R-:W2:Y:S01]  /*5b20*/  @!P4 LDC.64 R38, c[0x0][0x400] ;  /* 0x00010000ff26cb82 */ /* 0x000ea20000000a00 */
[----:B-1----:R-:W-:-:S04]  /*5b30*/  @!P4 IADD3 R36, P2, P5, R30, R36, R4 ;  /* 0x000000241e24c210 */ /* 0x002fc80007d5e004 */
[----:B------:R-:W-:Y:S02]  /*5b40*/  @!P4 IADD3.X R37, R68, R37, R88, P2, P5 ;  /* 0x000000254425c210 */ /* 0x000fe400017ea458 */
[----:B--2---:R-:W-:-:S04]  /*5b50*/  @!P4 IADD3 R38, P2, P5, R56, R38, R6 ;  /* 0x000000263826c210 */ /* 0x004fc80007d5e006 */
[----:B------:R-:W-:Y:S02]  /*5b60*/  @!P4 IADD3.X R39, R66, R39, R106, P2, P5 ;  /* 0x000000274227c210 */ /* 0x000fe400017ea46a */
[----:B------:R-:W-:Y:S02]  /*5b70*/  ISETP.GE.AND P2, PT, R8, R94, PT ;  /* 0x0000005e0800720c */ /* 0x000fe40003f46270 */
[----:B------:R-:W-:Y:S02]  /*5b80*/  CS2R R42, SRZ ;  /* 0x00000000002a7805 */ /* 0x000fe4000001ff00 */
[----:B------:R-:W-:Y:S01]  /*5b90*/  CS2R R40, SRZ ;  /* 0x0000000000287805 */ /* 0x000fe2000001ff00 */
[----:B------:R1:W2:Y:S01]  /*5ba0*/  @!P4 LDG.E.128 R32, desc[UR36][R38.64] ;  /* 0x000000242620c981 */ /* 0x0002a2000c1e1d00 */
[----:B------:R-:W-:-:S13]  /*5bb0*/  ISETP.GE.OR P2, PT, R16, R105, P2 ;  /* 0x000000691000720c */ /* 0x000fda0001746670 */
[----:B------:R-:W-:-:S04]  /*5bc0*/  @!P2 IADD3 R5, P5, P6, R30, R82, R4 ;  /* 0x000000521e05a210 */ /* 0x000fc80007ebe004 */
[----:B------:R-:W-:Y:S02]  /*5bd0*/  @!P2 IADD3.X R10, R68, R84, R88, P5, P6 ;  /* 0x00000054440aa210 */ /* 0x000fe40002fec458 */
[----:B------:R-:W-:-:S04]  /*5be0*/  @!P3 IADD3 R9, P5, P6, R56, R6, R78 ;  /* 0x000000063809b210 */ /* 0x000fc80007ebe04e */
[----:B------:R-:W-:Y:S02]  /*5bf0*/  @!P3 IADD3.X R8, R66, R106, R80, P5, P6 ;  /* 0x0000006a4208b210 */ /* 0x000fe40002fec450 */
[----:B------:R-:W-:-:S04]  /*5c00*/  @!P2 IADD3 R7, P5, P6, R56, R77, R6 ;  /* 0x0000004d3807a210 */ /* 0x000fc80007ebe006 */
[----:B------:R-:W-:Y:S02]  /*5c10*/  @!P2 IADD3.X R4, R66, R79, R106, P5, P6 ;  /* 0x0000004f4204a210 */ /* 0x000fe40002fec46a */
[----:B0-----:R-:W-:-:S05]  /*5c20*/  @!P3 IADD3 R12, P5, R11, R12, RZ ;  /* 0x0000000c0b0cb210 */ /* 0x001fca0007fbe0ff */
[----:B------:R-:W-:Y:S02]  /*5c30*/  @!P3 IMAD.X R13, R14, 0x1, R13, P5 ;  /* 0x000000010e0db824 */ /* 0x000fe400028e060d */
[----:B------:R-:W0:Y:S02]  /*5c40*/  @!P3 LDC.64 R14, c[0x0][0x400] ;  /* 0x00010000ff0ebb82 */ /* 0x000e240000000a00 */
[----:B0-----:R-:W-:-:S05]  /*5c50*/  @!P3 IADD3 R14, P5, R9, R14, RZ ;  /* 0x0000000e090eb210 */ /* 0x001fca0007fbe0ff */
[----:B------:R-:W-:Y:S02]  /*5c60*/  @!P3 IMAD.X R15, R8, 0x1, R15, P5 ;  /* 0x00000001080fb824 */ /* 0x000fe400028e060f */
[----:B------:R-:W0:Y:S01]  /*5c70*/  @!P2 LDC.64 R8, c[0x0][0x3e8] ;  /* 0x0000fa00ff08ab82 */ /* 0x000e220000000a00 */
[----:B-1----:R-:W-:Y:S02]  /*5c80*/  CS2R R38, SRZ ;  /* 0x0000000000267805 */ /* 0x002fe4000001ff00 */
[----:B------:R-:W-:Y:S02]  /*5c90*/  CS2R R46, SRZ ;  /* 0x00000000002e7805 */ /* 0x000fe4000001ff00 */
[----:B------:R-:W-:Y:S02]  /*5ca0*/  CS2R R44, SRZ ;  /* 0x00000000002c7805 */ /* 0x000fe4000001ff00 */
[----:B------:R-:W-:Y:S02]  /*5cb0*/  CS2R R50, SRZ ;  /* 0x0000000000327805 */ /* 0x000fe4000001ff00 */
[----:B------:R-:W-:Y:S01]  /*5cc0*/  CS2R R48, SRZ ;  /* 0x0000000000307805 */ /* 0x000fe2000001ff00 */
[----:B------:R-:W3:Y:S01]  /*5cd0*/  @!P3 LDG.E.128 R40, desc[UR36][R14.64] ;  /* 0x000000240e28b981 */ /* 0x000ee2000c1e1d00 */
[----:B0-----:R-:W-:-:S05]  /*5ce0*/  @!P2 IADD3 R8, P5, R5, R8, RZ ;  /* 0x000000080508a210 */ /* 0x001fca0007fbe0ff */
[----:B------:R-:W-:Y:S02]  /*5cf0*/  @!P2 IMAD.X R9, R10, 0x1, R9, P5 ;  /* 0x000000010a09a824 */ /* 0x000fe400028e0609 */
[----:B------:R-:W0:Y:S03]  /*5d00*/  @!P2 LDC.64 R10, c[0x0][0x400] ;  /* 0x00010000ff0aab82 */ /* 0x000e260000000a00 */
[----:B------:R-:W4:Y:S01]  /*5d10*/  @!P2 LDG.E.128 R44, desc[UR36][R8.64] ;  /* 0x00000024082ca981 */ /* 0x000f22000c1e1d00 */
[----:B0-----:R-:W-:Y:S02]  /*5d20*/  @!P2 IADD3 R10, P5, R7, R10, RZ ;  /* 0x0000000a070aa210 */ /* 0x001fe40007fbe0ff */
[----:B------:R-:W-:Y:S02]  /*5d30*/  CS2R R6, SRZ ;  /* 0x0000000000067805 */ /* 0x000fe4000001ff00 */
[----:B------:R-:W-:-:S02]  /*5d40*/  @!P2 IADD3.X R11, R4, R11, RZ, P5, !PT ;  /* 0x0000000b040ba210 */ /* 0x000fc40002ffe4ff */
[----:B------:R-:W-:-:S03]  /*5d50*/  CS2R R4, SRZ ;  /* 0x0000000000047805 */ /* 0x000fc6000001ff00 */
[----:B------:R-:W5:Y:S04]  /*5d60*/  @!P2 LDG.E.128 R48, desc[UR36][R10.64] ;  /* 0x000000240a30a981 */ /* 0x000f68000c1e1d00 */
[----:B------:R0:W5:Y:S02]  /*5d70*/  @!P4 LDG.E.128 R4, desc[UR36][R36.64] ;  /* 0x000000242404c981 */ /* 0x000164000c1e1d00 */
[----:B0-----:R-:W-:-:S06]  /*5d80*/  CS2R R36, SRZ ;  /* 0x0000000000247805 */ /* 0x001fcc000001ff00 */
[----:B------:R-:W5:Y:S01]  /*5d90*/  @!P3 LDG.E.128 R36, desc[UR36][R12.64] ;  /* 0x000000240c24b981 */ /* 0x000f62000c1e1d00 */
[----:B------:R-:W-:-:S06]  /*5da0*/  UISETP.NE.AND UP0, UPT, UR60, 0x3, UPT ;  /* 0x000000033c00788c */ /* 0x000fcc000bf05270 */
[----:B------:R-:W-:Y:S02]  /*5db0*/  PLOP3.LUT P5, PT, PT, PT, UP0, 0x80, 0x0 ;  /* 0x000000000000781c */ /* 0x000fe40003faf008 */
[----:B------:R-:W-:Y:S01]  /*5dc0*/  ISETP.GE.AND P2, PT, R16, R105, PT ;  /* 0x000000691000720c */ /* 0x000fe20003f46270 */
[----:B--2---:R-:W-:Y:S02]  /*5dd0*/  IMAD.MOV.U32 R119, RZ, RZ, R34 ;  /* 0x000000ffff777224 */ /* 0x004fe400078e0022 */
[----:B------:R-:W-:Y:S02]  /*5de0*/  IMAD.MOV.U32 R121, RZ, RZ, R32 ;  /* 0x000000ffff797224 */ /* 0x000fe400078e0020 */
[----:B---3--:R-:W-:Y:S02]  /*5df0*/  IMAD.MOV.U32 R115, RZ, RZ, R42 ;  /* 0x000000ffff737224 */ /* 0x008fe400078e002a */
[----:B------:R-:W-:Y:S02]  /*5e00*/  IMAD.MOV.U32 R116, RZ, RZ, R40 ;  /* 0x000000ffff747224 */ /* 0x000fe400078e0028 */
[----:B----4-:R-:W-:Y:S01]  /*5e10*/  IMAD.MOV.U32 R106, RZ, RZ, R46 ;  /* 0x000000ffff6a7224 */ /* 0x010fe200078e002e */
[----:B------:R-:W-:Y:S01]  /*5e20*/  MOV R108, R44 ;  /* 0x0000002c006c7202 */ /* 0x000fe20000000f00 */
[----:B-----5:R-:W-:-:S02]  /*5e30*/  IMAD.MOV.U32 R109, RZ, RZ, R50 ;  /* 0x000000ffff6d7224 */ /* 0x020fc400078e0032 */
[----:B------:R-:W-:Y:S02]  /*5e40*/  IMAD.MOV.U32 R110, RZ, RZ, R48 ;  /* 0x000000ffff6e7224 */ /* 0x000fe400078e0030 */
[----:B------:R-:W-:Y:S02]  /*5e50*/  IMAD.MOV.U32 R117, RZ, RZ, R6 ;  /* 0x000000ffff757224 */ /* 0x000fe400078e0006 */
[----:B------:R-:W-:Y:S01]  /*5e60*/  IMAD.MOV.U32 R120, RZ, RZ, R4 ;  /* 0x000000ffff787224 */ /* 0x000fe200078e0004 */
[----:B------:R-:W-:Y:S01]  /*5e70*/  MOV R111, R38 ;  /* 0x00000026006f7202 */ /* 0x000fe20000000f00 */
[----:B------:R-:W-:Y:S01]  /*5e80*/  IMAD.MOV.U32 R113, RZ, RZ, R36 ;  /* 0x000000ffff717224 */ /* 0x000fe200078e0024 */
[----:B------:R-:W-:Y:S06]  /*5e90*/  @!P5 BRA `(.L_x_560) ;  /* 0x000000000004d947 */ /* 0x000fec0003800000 */
[----:B------:R-:W-:Y:S01]  /*5ea0*/  BPT.TRAP 0x1 ;  /* 0x000000040000795c */ /* 0x000fe20000300000 */
.L_x_560:
[----:B------:R-:W-:Y:S01]  /*5eb0*/  IMAD R88, R188, 0x8, R18 ;  /* 0x00000008bc587824 */ /* 0x000fe200078e0212 */
[----:B------:R-:W-:Y:S01]  /*5ec0*/  SHF.L.U32 R93, R193, 0x1f, RZ ;  /* 0x0000001fc15d7819 */ /* 0x000fe200000006ff */
[----:B------:R-:W0:Y:S01]  /*5ed0*/  LDC R112, c[0x0][0x2f4] ;  /* 0x0000bd00ff707b82 */ /* 0x000e220000000800 */
[----:B------:R-:W-:Y:S02]  /*5ee0*/  BSSY B1, `(.L_x_561) ;  /* 0x0000003000017945 */ /* 0x000fe40003800000 */
[----:B------:R-:W1:Y:S02]  /*5ef0*/  SYNCS.PHASECHK.TRANS64.TRYWAIT P3, [R88+URZ+0x22890], R93 ;  /* 0x0228905d580075a7 */ /* 0x000e64000806017f */
[----:B-1----:R-:W-:Y:S05]  /*5f00*/  @!P3 BRA `(.L_x_562) ;  /* 0x000001cc0024b947 */ /* 0x002fea0003800000 */
.L_x_834:
[----:B------:R-:W-:Y:S05]  /*5f10*/  BSYNC B1 ;  /* 0x0000000000017941 */ /* 0x000fea0003800000 */
.L_x_561:
[----:B------:R-:W-:Y:S01]  /*5f20*/  UMOV UR4, 0xffffffff ;  /* 0xffffffff00047882 */ /* 0x000fe20000000000 */
[----:B0-----:R-:W-:Y:S02]  /*5f30*/  IMAD.IADD R114, R112, 0x1, -R73 ;  /* 0x0000000170727824 */ /* 0x001fe400078e0a49 */
[----:B------:R-:W-:Y:S05]  /*5f40*/  BRA.DIV UR4, `(.L_x_563) ;  /* 0x000001ce04287947 */ /* 0x000fea000b800000 */
[----:B------:R0:W2:Y:S04]  /*5f50*/  SHFL.IDX PT, R105, R104, RZ, 0x1c1f ;  /* 0x001c1fff68697589 */ /* 0x0000a800000e0000 */
[----:B------:R0:W3:Y:S02]  /*5f60*/  SHFL.IDX PT, R107, R103, RZ, 0x1c1f ;  /* 0x001c1fff676b7589 */ /* 0x0000e400000e0000 */
.L_x_838:
[----:B------:R-:W-:Y:S01]  /*5f70*/  ISETP.GE.OR P3, PT, R190, R94, P1 ;  /* 0x0000005ebe00720c */ /* 0x000fe20000f66670 */
[----:B------:R-:W-:-:S12]  /*5f80*/  BSSY B1, `(.L_x_564) ;  /* 0x00000e8000017945 */ /* 0x000fd80003800000 */
[----:B------:R-:W-:Y:S05]  /*5f90*/  @P3 BRA `(.L_x_565) ;  /* 0x0000000c00983947 */ /* 0x000fea0003800000 */
[----:B------:R-:W-:Y:S01]  /*5fa0*/  SEL R8, R73, R114, !P0 ;  /* 0x0000007249087207 */ /* 0x000fe20004000000 */
[----:B------:R-:W-:Y:S01]  /*5fb0*/  BSSY B2, `(.L_x_566) ;  /* 0x00000df000027945 */ /* 0x000fe20003800000 */
[----:B---3--:R-:W-:Y:S02]  /*5fc0*/  IADD3 R98, P3, R64, R107, RZ ;  /* 0x0000006b40627210 */ /* 0x008fe40007f7e0ff */
[----:B------:R-:W-:Y:S02]  /*5fd0*/  SHF.R.S32.HI R9, RZ, 0x1f, R8 ;  /* 0x0000001fff097819 */ /* 0x000fe40000011408 */
[----:B--2---:R-:W-:Y:S02]  /*5fe0*/  IADD3.X R99, R105, R62, RZ, P3, !PT ;  /* 0x0000003e69637210 */ /* 0x004fe40001ffe4ff */
[----:B------:R-:W-:-:S04]  /*5ff0*/  LEA.HI R8, R9, R8, RZ, 0x5 ;  /* 0x0000000809087211 */ /* 0x000fc800078f28ff */
[----:B------:R-:W-:-:S05]  /*6000*/  LEA.HI.SX32 R8, R8, R65, 0x1b ;  /* 0x0000004108087211 */ /* 0x000fca00078fdaff */
[----:B------:R-:W-:-:S05]  /*6010*/  IMAD.SHL.U32 R118, R8, 0x10, RZ ;  /* 0x0000001008767824 */ /* 0x000fca00078e00ff */
[----:B------:R-:W-:-:S04]  /*6020*/  LOP3.LUT R9, R81, 0x70, R118, 0xf8, !PT ;  /* 0x0000007051097812 */ /* 0x000fc800078ef876 */
[----:B------:R-:W-:Y:S01]  /*6030*/  LOP3.LUT R8, R9, R76, RZ, 0x3c, !PT ;  /* 0x0000004c09087212 */ /* 0x000fe200078e3cff */
[----:B------:R-:W-:-:S04]  /*6040*/  IMAD R9, R188, 0x5000, R61 ;  /* 0x00005000bc097824 */ /* 0x000fc800078e023d */
[----:B------:R-:W-:Y:S02]  /*6050*/  IMAD.IADD R11, R199, 0x1, R8 ;  /* 0x00000001c70b7824 */ /* 0x000fe400078e0208 */
[----:B------:R-:W-:Y:S02]  /*6060*/  IMAD.IADD R9, R18, 0x1, R9 ;  /* 0x0000000112097824 */ /* 0x000fe400078e0209 */
[----:B------:R-:W-:-:S04]  /*6070*/  IMAD R11, R188, 0x5000, R11 ;  /* 0x00005000bc0b7824 */ /* 0x000fc800078e020b */
[----:B------:R-:W-:Y:S02]  /*6080*/  IMAD.IADD R12, R18, 0x1, R11 ;  /* 0x00000001120c7824 */ /* 0x000fe400078e020b */
[----:B------:R-:W2:Y:S04]  /*6090*/  LDS.128 R8, [R9+0x18400] ;  /* 0x0184000009087984 */ /* 0x000ea80000000c00 */
[----:B------:R-:W3:Y:S01]  /*60a0*/  LDS.128 R12, [R12+0x18400] ;  /* 0x018400000c0c7984 */ /* 0x000ee20000000c00 */
[----:B------:R-:W-:Y:S05]  /*60b0*/  @P2 BRA `(.L_x_567) ;  /* 0x0000000c00382947 */ /* 0x000fea0003800000 */
[----:B------:R-:W-:Y:S02]  /*60c0*/  SHF.R.U32.HI R130, RZ, 0x8, R5 ;  /* 0x00000008ff827819 */ /* 0x000fe40000011605 */
[----:B------:R-:W-:Y:S02]  /*60d0*/  SHF.R.U32.HI R124, RZ, 0x8, R33 ;  /* 0x00000008ff7c7819 */ /* 0x000fe40000011621 */
[----:B------:R-:W-:Y:S02]  /*60e0*/  LOP3.LUT R4, R5, 0xff0000ff, RZ, 0xc0, !PT ;  /* 0xff0000ff05047812 */ /* 0x000fe400078ec0ff */
[----:B------:R-:W-:Y:S01]  /*60f0*/  SHF.R.U32.HI R127, RZ, 0x10, R5 ;  /* 0x00000010ff7f7819 */ /* 0x000fe20000011605 */
[----:B------:R-:W-:Y:S01]  /*6100*/  IMAD.SHL.U32 R5, R130, 0x100, RZ ;  /* 0x0000010082057824 */ /* 0x000fe200078e00ff */
[----:B------:R-:W-:Y:S02]  /*6110*/  SHF.R.U32.HI R125, RZ, 0x8, R7 ;  /* 0x00000008ff7d7819 */ /* 0x000fe40000011607 */
[----:B------:R-:W-:-:S02]  /*6120*/  SHF.R.U32.HI R123, RZ, 0x8, R35 ;  /* 0x00000008ff7b7819 */ /* 0x000fc40000011623 */
[----:B------:R-:W-:Y:S02]  /*6130*/  LOP3.LUT R122, R35, 0xff0000ff, RZ, 0xc0, !PT ;  /* 0xff0000ff237a7812 */ /* 0x000fe400078ec0ff */
[----:B------:R-:W-:Y:S01]  /*6140*/  SHF.R.U32.HI R128, RZ, 0x10, R35 ;  /* 0x00000010ff807819 */ /* 0x000fe20000011623 */
[----:B------:R-:W-:Y:S01]  /*6150*/  IMAD.SHL.U32 R35, R124, 0x100, RZ ;  /* 0x000001007c237824 */ /* 0x000fe200078e00ff */
[----:B------:R-:W-:Y:S02]  /*6160*/  LOP3.LUT R34, R33, 0xff0000ff, RZ, 0xc0, !PT ;  /* 0xff0000ff21227812 */ /* 0x000fe400078ec0ff */
[----:B------:R-:W-:Y:S01]  /*6170*/  SHF.R.U32.HI R126, RZ, 0x10, R33 ;  /* 0x00000010ff7e7819 */ /* 0x000fe20000011621 */
[----:B---3--:R-:W-:Y:S01]  /*6180*/  IMAD.MOV.U32 R33, RZ, RZ, R12 ;  /* 0x000000ffff217224 */ /* 0x008fe200078e000c */
[----:B--2---:R-:W-:Y:S01]  /*6190*/  MOV R32, R8 ;  /* 0x0000000800207202 */ /* 0x004fe20000000f00 */
[----:B------:R-:W-:Y:S01]  /*61a0*/  IMAD.U32 R128, R128, 0x10000, RZ ;  /* 0x0001000080807824 */ /* 0x000fe200078e00ff */
[----:B------:R-:W-:Y:S01]  /*61b0*/  LOP3.LUT R6, R7, 0xff0000ff, RZ, 0xc0, !PT ;  /* 0xff0000ff07067812 */ /* 0x000fe200078ec0ff */
[----:B------:R-:W-:Y:S01]  /*61c0*/  IMAD.U32 R126, R126, 0x10000, RZ ;  /* 0x000100007e7e7824 */ /* 0x000fe200078e00ff */
[----:B------:R-:W-:Y:S01]  /*61d0*/  SHF.R.U32.HI R129, RZ, 0x10, R7 ;  /* 0x00000010ff817819 */ /* 0x000fe20000011607 */
[----:B------:R-:W-:Y:S01]  /*61e0*/  IMAD.SHL.U32 R7, R125, 0x100, RZ ;  /* 0x000001007d077824 */ /* 0x000fe200078e00ff */
[----:B------:R-:W-:Y:S01]  /*61f0*/  LOP3.LUT R4, R4, 0xff00, R5, 0xf8, !PT ;  /* 0x0000ff0004047812 */ /* 0x000fe200078ef805 */
[----:B------:R-:W-:Y:S01]  /*6200*/  IMAD.U32 R5, R127, 0x10000, RZ ;  /* 0x000100007f057824 */ /* 0x000fe200078e00ff */
[----:B------:R-:W-:-:S02]  /*6210*/  SHF.L.U32 R123, R123, 0x8, RZ ;  /* 0x000000087b7b7819 */ /* 0x000fc400000006ff */
[----:B------:R-:W-:Y:S02]  /*6220*/  LOP3.LUT R125, R34, 0xff00, R35, 0xf8, !PT ;  /* 0x0000ff00227d7812 */ /* 0x000fe400078ef823 */
[----:B------:R-:W-:Y:S02]  /*6230*/  F2FP.F16.E4M3.UNPACK_B R124, R121.H1 ;  /* 0x00000079ff7c723e */ /* 0x000fe400030006ff */
[----:B------:R-:W-:Y:S02]  /*6240*/  F2FP.F16.E4M3.UNPACK_B R35, R33.H1 ;  /* 0x00000021ff23723e */ /* 0x000fe400030006ff */
[----:B------:R-:W-:Y:S02]  /*6250*/  F2FP.F16.E4M3.UNPACK_B R34, R32.H1 ;  /* 0x00000020ff22723e */ /* 0x000fe400030006ff */
[----:B------:R-:W-:Y:S01]  /*6260*/  LOP3.LUT R7, R6, 0xff00, R7, 0xf8, !PT ;  /* 0x0000ff0006077812 */ /* 0x000fe200078ef807 */
[----:B------:R-:W-:Y:S01]  /*6270*/  HADD2.F32 R12, -RZ, R35.H0_H0 ;  /* 0x20000023ff0c7230 */ /* 0x000fe20000004100 */
[----:B------:R-:W-:Y:S01]  /*6280*/  LOP3.LUT R127, R122, 0xff00, R123, 0xf8, !PT ;  /* 0x0000ff007a7f7812 */ /* 0x000fe200078ef87b */
[----:B------:R-:W-:Y:S01]  /*6290*/  HADD2.F32 R8, -RZ, R34.H0_H0 ;  /* 0x20000022ff087230 */ /* 0x000fe20000004100 */
[----:B------:R-:W-:Y:S01]  /*62a0*/  LOP3.LUT R6, R4, 0xff0000, R5, 0xf8, !PT ;  /* 0x00ff000004067812 */ /* 0x000fe200078ef805 */
[----:B------:R-:W-:Y:S01]  /*62b0*/  HADD2.F32 R5, -RZ, R124.H0_H0 ;  /* 0x2000007cff057230 */ /* 0x000fe20000004100 */
[----:B------:R-:W-:Y:S01]  /*62c0*/  F2FP.F16.E4M3.UNPACK_B R122, R120.H1 ;  /* 0x00000078ff7a723e */ /* 0x000fe200030006ff */
[----:B------:R-:W-:-:S02]  /*62d0*/  IMAD.U32 R4, R129, 0x10000, RZ ;  /* 0x0001000081047824 */ /* 0x000fc400078e00ff */
[----:B------:R-:W-:Y:S02]  /*62e0*/  HADD2.F32 R34, -RZ, R34.H1_H1 ;  /* 0x30000022ff227230 */ /* 0x000fe40000004100 */
[-C--:B------:R-:W-:Y:S01]  /*62f0*/  FMUL.FTZ R129, R12, R5.reuse ;  /* 0x000000050c817220 */ /* 0x080fe20000410000 */
[--C-:B------:R-:W-:Y:S02]  /*6300*/  HADD2.F32 R123, -RZ, R122.reuse.H0_H0 ;  /* 0x2000007aff7b7230 */ /* 0x100fe40000004100 */
[C---:B------:R-:W-:Y:S01]  /*6310*/  FMUL.FTZ R131, R8.reuse, R5 ;  /* 0x0000000508837220 */ /* 0x040fe20000410000 */
[----:B------:R-:W-:Y:S01]  /*6320*/  LOP3.LUT R4, R7, 0xff0000, R4, 0xf8, !PT ;  /* 0x00ff000007047812 */ /* 0x000fe200078ef804 */
[----:B------:R-:W-:Y:S01]  /*6330*/  HADD2.F32 R35, -RZ, R35.H1_H1 ;  /* 0x30000023ff237230 */ /* 0x000fe20000004100 */
[----:B------:R-:W-:Y:S01]  /*6340*/  LOP3.LUT R7, R125, 0xff0000, R126, 0xf8, !PT ;  /* 0x00ff00007d077812 */ /* 0x000fe200078ef87e */
[-C--:B------:R-:W-:Y:S01]  /*6350*/  FFMA.FTZ R8, R8, R123.reuse, -R129 ;  /* 0x0000007b08087223 */ /* 0x080fe20000010881 */
[----:B------:R-:W-:Y:S01]  /*6360*/  FFMA.FTZ R12, R12, R123, R131 ;  /* 0x0000007b0c0c7223 */ /* 0x000fe20000010083 */
[----:B------:R-:W-:Y:S01]  /*6370*/  HADD2.F32 R123, -RZ, R122.H1_H1 ;  /* 0x3000007aff7b7230 */ /* 0x000fe20000004100 */
[----:B------:R-:W-:Y:S01]  /*6380*/  F2FP.F16.E4M3.UNPACK_B R126, R121 ;  /* 0x00000079ff7e723e */ /* 0x000fe200020006ff */
[----:B------:R-:W-:Y:S01]  /*6390*/  HADD2.F32 R122, -RZ, R124.H1_H1 ;  /* 0x3000007cff7a7230 */ /* 0x000fe20000004100 */
[----:B------:R-:W-:-:S02]  /*63a0*/  F2FP.F16.E4M3.UNPACK_B R124, R120 ;  /* 0x00000078ff7c723e */ /* 0x000fc400020006ff */
[----:B------:R-:W-:Y:S02]  /*63b0*/  F2FP.F16.E4M3.UNPACK_B R121, R33 ;  /* 0x00000021ff79723e */ /* 0x000fe400020006ff */
[----:B------:R-:W-:Y:S01]  /*63c0*/  F2FP.F16.E4M3.UNPACK_B R120, R32 ;  /* 0x00000020ff78723e */ /* 0x000fe200020006ff */
[-C--:B------:R-:W-:Y:S01]  /*63d0*/  FMUL.FTZ R33, R35, R122.reuse ;  /* 0x0000007a23217220 */ /* 0x080fe20000410000 */
[----:B------:R-:W-:Y:S01]  /*63e0*/  LOP3.LUT R5, R127, 0xff0000, R128, 0xf8, !PT ;  /* 0x00ff00007f057812 */ /* 0x000fe200078ef880 */
[C---:B------:R-:W-:Y:S01]  /*63f0*/  FMUL.FTZ R128, R34.reuse, R122 ;  /* 0x0000007a22807220 */ /* 0x040fe20000410000 */
[----:B------:R-:W-:Y:S02]  /*6400*/  HADD2.F32 R127, -RZ, R126.H0_H0 ;  /* 0x2000007eff7f7230 */ /* 0x000fe40000004100 */
[-C--:B------:R-:W-:Y:S01]  /*6410*/  FFMA.FTZ R33, R34, R123.reuse, -R33 ;  /* 0x0000007b22217223 */ /* 0x080fe20000010821 */
[----:B------:R-:W-:Y:S02]  /*6420*/  HADD2.F32 R122, -RZ, R121.H0_H0 ;  /* 0x20000079ff7a7230 */ /* 0x000fe40000004100 */
[----:B------:R-:W-:Y:S01]  /*6430*/  FFMA.FTZ R35, R35, R123, R128 ;  /* 0x0000007b23237223 */ /* 0x000fe20000010080 */
[----:B------:R-:W-:-:S02]  /*6440*/  HADD2.F32 R32, -RZ, R120.H0_H0 ;  /* 0x20000078ff207230 */ /* 0x000fc40000004100 */
[----:B------:R-:W-:Y:S02]  /*6450*/  HADD2.F32 R125, -RZ, R124.H0_H0 ;  /* 0x2000007cff7d7230 */ /* 0x000fe40000004100 */
[-C--:B------:R-:W-:Y:S01]  /*6460*/  FMUL.FTZ R129, R122, R127.reuse ;  /* 0x0000007f7a817220 */ /* 0x080fe20000410000 */
[----:B------:R-:W-:Y:S02]  /*6470*/  HADD2.F32 R126, -RZ, R126.H1_H1 ;  /* 0x3000007eff7e7230 */ /* 0x000fe40000004100 */
[C---:B------:R-:W-:Y:S01]  /*6480*/  FMUL.FTZ R127, R32.reuse, R127 ;  /* 0x0000007f207f7220 */ /* 0x040fe20000410000 */
[----:B------:R-:W-:Y:S02]  /*6490*/  HADD2.F32 R123, -RZ, R121.H1_H1 ;  /* 0x30000079ff7b7230 */ /* 0x000fe40000004100 */
[-C--:B------:R-:W-:Y:S01]  /*64a0*/  FFMA.FTZ R32, R32, R125.reuse, -R129 ;  /* 0x0000007d20207223 */ /* 0x080fe20000010881 */
[----:B------:R-:W-:Y:S02]  /*64b0*/  HADD2.F32 R120, -RZ, R120.H1_H1 ;  /* 0x30000078ff787230 */ /* 0x000fe40000004100 */
[----:B------:R-:W-:Y:S01]  /*64c0*/  FFMA.FTZ R34, R122, R125, R127 ;  /* 0x0000007d7a227223 */ /* 0x000fe2000001007f */
[----:B------:R-:W-:-:S02]  /*64d0*/  HADD2.F32 R122, -RZ, R124.H1_H1 ;  /* 0x3000007cff7a7230 */ /* 0x000fc40000004100 */
[CC--:B------:R-:W-:Y:S01]  /*64e0*/  FMUL.FTZ R121, R123.reuse, R126.reuse ;  /* 0x0000007e7b797220 */ /* 0x0c0fe20000410000 */
[----:B------:R-:W-:Y:S01]  /*64f0*/  F2FP.F16.E4M3.UNPACK_B R127, R119.H1 ;  /* 0x00000077ff7f723e */ /* 0x000fe200030006ff */
[C---:B------:R-:W-:Y:S01]  /*6500*/  FMUL.FTZ R130, R120.reuse, R126 ;  /* 0x0000007e78827220 */ /* 0x040fe20000410000 */
[----:B------:R-:W-:Y:S01]  /*6510*/  F2FP.F16.E4M3.UNPACK_B R124, R14.H1 ;  /* 0x0000000eff7c723e */ /* 0x000fe200030006ff */
[----:B------:R-:W-:Y:S01]  /*6520*/  FFMA.FTZ R121, R120, R122, -R121 ;  /* 0x0000007a78797223 */ /* 0x000fe20000010879 */
[----:B------:R-:W-:Y:S01]  /*6530*/  F2FP.F16.E4M3.UNPACK_B R120, R10.H1 ;  /* 0x0000000aff78723e */ /* 0x000fe200030006ff */
[--C-:B------:R-:W-:Y:S01]  /*6540*/  HADD2.F32 R128, -RZ, R127.reuse.H0_H0 ;  /* 0x2000007fff807230 */ /* 0x100fe20000004100 */
[----:B------:R-:W-:Y:S01]  /*6550*/  F2FP.F16.E4M3.UNPACK_B R126, R117.H1 ;  /* 0x00000075ff7e723e */ /* 0x000fe200030006ff */
[----:B------:R-:W-:Y:S02]  /*6560*/  HADD2.F32 R125, -RZ, R124.H0_H0 ;  /* 0x2000007cff7d7230 */ /* 0x000fe40000004100 */
[----:B------:R-:W-:Y:S01]  /*6570*/  FFMA.FTZ R123, R123, R122, R130 ;  /* 0x0000007a7b7b7223 */ /* 0x000fe20000010082 */
[----:B------:R-:W-:Y:S01]  /*6580*/  HADD2.F32 R131, -RZ, R127.H1_H1 ;  /* 0x3000007fff837230 */ /* 0x000fe20000004100 */
[----:B------:R-:W-:Y:S01]  /*6590*/  F2FP.F16.E4M3.UNPACK_B R10, R10 ;  /* 0x0000000aff0a723e */ /* 0x000fe200020006ff */
[----:B------:R-:W-:-:S02]  /*65a0*/  HADD2.F32 R122, -RZ, R120.H0_H0 ;  /* 0x20000078ff7a7230 */ /* 0x000fc40000004100 */
[----:B------:R-:W-:Y:S01]  /*65b0*/  FMUL.FTZ R129, R125, R128 ;  /* 0x000000807d817220 */ /* 0x000fe20000410000 */
[----:B------:R-:W-:Y:S01]  /*65c0*/  HADD2.F32 R127, -RZ, R126.H0_H0 ;  /* 0x2000007eff7f7230 */ /* 0x000fe20000004100 */
[----:B------:R-:W-:Y:S01]  /*65d0*/  F2FP.SATFINITE.E4M3.F32.PACK_AB_MERGE_C R8, R33, R8, RZ ;  /* 0x000000082108723e */ /* 0x000fe200048070ff */
[----:B------:R-:W-:Y:S02]  /*65e0*/  HADD2.F32 R124, -RZ, R124.H1_H1 ;  /* 0x3000007cff7c7230 */ /* 0x000fe40000004100 */
[C---:B------:R-:W-:Y:S01]  /*65f0*/  FMUL.FTZ R130, R122.reuse, R128 ;  /* 0x000000807a827220 */ /* 0x040fe20000410000 */
[----:B------:R-:W-:Y:S02]  /*6600*/  HADD2.F32 R120, -RZ, R120.H1_H1 ;  /* 0x30000078ff787230 */ /* 0x000fe40000004100 */
[----:B------:R-:W-:Y:S01]  /*6610*/  FFMA.FTZ R128, R122, R127, -R129 ;  /* 0x0000007f7a807223 */ /* 0x000fe20000010881 */
[----:B------:R-:W-:Y:S02]  /*6620*/  HADD2.F32 R129, -RZ, R126.H1_H1 ;  /* 0x3000007eff817230 */ /* 0x000fe40000004100 */
[----:B------:R-:W-:Y:S01]  /*6630*/  FMUL.FTZ R133, R124, R131 ;  /* 0x000000837c857220 */ /* 0x000fe20000410000 */
[----:B------:R-:W-:Y:S01]  /*6640*/  F2FP.F16.E4M3.UNPACK_B R122, R119 ;  /* 0x00000077ff7a723e */ /* 0x000fe200020006ff */
[C---:B------:R-:W-:Y:S01]  /*6650*/  FMUL.FTZ R131, R120.reuse, R131 ;  /* 0x0000008378837220 */ /* 0x040fe20000410000 */
[----:B------:R-:W-:Y:S01]  /*6660*/  F2FP.F16.E4M3.UNPACK_B R119, R14 ;  /* 0x0000000eff77723e */ /* 0x000fe200020006ff */
[----:B------:R-:W-:Y:S01]  /*6670*/  FFMA.FTZ R133, R120, R129, -R133 ;  /* 0x0000008178857223 */ /* 0x000fe20000010885 */
[----:B------:R-:W-:Y:S01]  /*6680*/  F2FP.F16.E4M3.UNPACK_B R120, R117 ;  /* 0x00000075ff78723e */ /* 0x000fe200020006ff */
[----:B------:R-:W-:Y:S01]  /*6690*/  FFMA.FTZ R131, R124, R129, R131 ;  /* 0x000000817c837223 */ /* 0x000fe20000010083 */
[----:B------:R-:W-:-:S02]  /*66a0*/  HADD2.F32 R124, -RZ, R122.H0_H0 ;  /* 0x2000007aff7c7230 */ /* 0x000fc40000004100 */
[----:B------:R-:W-:Y:S01]  /*66b0*/  FFMA.FTZ R130, R125, R127, R130 ;  /* 0x0000007f7d827223 */ /* 0x000fe20000010082 */
[--C-:B------:R-:W-:Y:S01]  /*66c0*/  HADD2.F32 R117, -RZ, R119.reuse.H0_H0 ;  /* 0x20000077ff757230 */ /* 0x100fe20000004100 */
[----:B------:R-:W-:Y:S01]  /*66d0*/  F2FP.SATFINITE.E4M3.F32.PACK_AB_MERGE_C R12, R35, R12, RZ ;  /* 0x0000000c230c723e */ /* 0x000fe200048070ff */
[----:B------:R-:W-:Y:S01]  /*66e0*/  HADD2.F32 R14, -RZ, R10.H0_H0 ;  /* 0x2000000aff0e7230 */ /* 0x000fe20000004100 */
[----:B------:R-:W-:Y:S01]  /*66f0*/  F2FP.F16.E4M3.UNPACK_B R35, R13 ;  /* 0x0000000dff23723e */ /* 0x000fe200020006ff */
[----:B------:R-:W-:Y:S02]  /*6700*/  HADD2.F32 R125, -RZ, R122.H1_H1 ;  /* 0x3000007aff7d7230 */ /* 0x000fe40000004100 */
[-C--:B------:R-:W-:Y:S01]  /*6710*/  FMUL.FTZ R127, R117, R124.reuse ;  /* 0x0000007c757f7220 */ /* 0x080fe20000410000 */
[----:B------:R-:W-:Y:S02]  /*6720*/  HADD2.F32 R122, -RZ, R120.H0_H0 ;  /* 0x20000078ff7a7230 */ /* 0x000fe40000004100 */
[----:B------:R-:W-:Y:S01]  /*6730*/  FMUL.FTZ R124, R14, R124 ;  /* 0x0000007c0e7c7220 */ /* 0x000fe20000410000 */
[----:B------:R-:W-:Y:S01]  /*6740*/  HADD2.F32 R10, -RZ, R10.H1_H1 ;  /* 0x3000000aff0a7230 */ /* 0x000fe20000004100 */
[----:B------:R-:W-:Y:S01]  /*6750*/  F2FP.F16.E4M3.UNPACK_B R33, R9 ;  /* 0x00000009ff21723e */ /* 0x000fe200020006ff */
[----:B------:R-:W-:-:S02]  /*6760*/  HADD2.F32 R119, -RZ, R119.H1_H1 ;  /* 0x30000077ff777230 */ /* 0x000fc40000004100 */
[-C--:B------:R-:W-:Y:S01]  /*6770*/  FFMA.FTZ R127, R14, R122.reuse, -R127 ;  /* 0x0000007a0e7f7223 */ /* 0x080fe2000001087f */
[----:B------:R-:W-:Y:S02]  /*6780*/  HADD2.F32 R120, -RZ, R120.H1_H1 ;  /* 0x30000078ff787230 */ /* 0x000fe40000004100 */
[CC--:B------:R-:W-:Y:S01]  /*6790*/  FMUL.FTZ R126, R10.reuse, R125.reuse ;  /* 0x0000007d0a7e7220 */ /* 0x0c0fe20000410000 */
[----:B------:R-:W-:Y:S01]  /*67a0*/  FFMA.FTZ R14, R117, R122, R124 ;  /* 0x0000007a750e7223 */ /* 0x000fe2000001007c */
[C---:B------:R-:W-:Y:S01]  /*67b0*/  FMUL.FTZ R129, R119.reuse, R125 ;  /* 0x0000007d77817220 */ /* 0x040fe20000410000 */
[----:B------:R-:W-:Y:S01]  /*67c0*/  F2FP.F16.E4M3.UNPACK_B R122, R7 ;  /* 0x00000007ff7a723e */ /* 0x000fe200020006ff */
[----:B------:R-:W-:Y:S01]  /*67d0*/  FFMA.FTZ R119, R119, R120, R126 ;  /* 0x0000007877777223 */ /* 0x000fe2000001007e */
[----:B------:R-:W-:Y:S01]  /*67e0*/  F2FP.SATFINITE.E4M3.F32.PACK_AB_MERGE_C R8, R121, R32, R8 ;  /* 0x000000207908723e */ /* 0x000fe20004807008 */
[----:B------:R-:W-:Y:S01]  /*67f0*/  FFMA.FTZ R10, R10, R120, -R129 ;  /* 0x000000780a0a7223 */ /* 0x000fe20000010881 */
[----:B------:R-:W-:Y:S01]  /*6800*/  F2FP.SATFINITE.E4M3.F32.PACK_AB_MERGE_C R12, R123, R34, R12 ;  /* 0x000000227b0c723e */ /* 0x000fe2000480700c */
[----:B------:R-:W-:Y:S01]  /*6810*/  HADD2.F32 R117, -RZ, R35.H0_H0 ;  /* 0x20000023ff757230 */ /* 0x000fe20000004100 */
[----:B------:R-:W-:Y:S01]  /*6820*/  F2FP.F16.E4M3.UNPACK_B R120, R6 ;  /* 0x00000006ff78723e */ /* 0x000fe200020006ff */
[----:B------:R-:W-:Y:S01]  /*6830*/  HADD2.F32 R34, -RZ, R122.H0_H0 ;  /* 0x2000007aff227230 */ /* 0x000fe20000004100 */
[----:B------:R-:W-:Y:S01]  /*6840*/  F2FP.SATFINITE.E4M3.F32.PACK_AB_MERGE_C R130, R131, R130, RZ ;  /* 0x000000828382723e */ /* 0x000fe200048070ff */
[----:B------:R-:W-:Y:S01]  /*6850*/  HADD2.F32 R32, -RZ, R33.H0_H0 ;  /* 0x20000021ff207230 */ /* 0x000fe20000004100 */
[----:B------:R-:W-:Y:S01]  /*6860*/  F2FP.F16.E4M3.UNPACK_B R13, R13.H1 ;  /* 0x0000000dff0d723e */ /* 0x000fe200030006ff */
[----:B------:R-:W-:Y:S01]  /*6870*/  HADD2.F32 R121, -RZ, R120.H0_H0 ;  /* 0x20000078ff797230 */ /* 0x000fe20000004100 */
[----:B------:R-:W-:Y:S01]  /*6880*/  F2FP.SATFINITE.E4M3.F32.PACK_AB_MERGE_C R14, R119, R14, R130 ;  /* 0x0000000e770e723e */ /* 0x000fe20004807082 */
[----:B------:R-:W-:Y:S01]  /*6890*/  FMUL.FTZ R123, R117, R34 ;  /* 0x00000022757b7220 */ /* 0x000fe20000410000 */
[----:B------:R-:W-:-:S02]  /*68a0*/  HADD2.F32 R119, -RZ, R35.H1_H1 ;  /* 0x30000023ff777230 */ /* 0x000fc40000004100 */
[C---:B------:R-:W-:Y:S01]  /*68b0*/  FMUL.FTZ R124, R32.reuse, R34 ;  /* 0x00000022207c7220 */ /* 0x040fe20000410000 */
[----:B------:R-:W-:Y:S02]  /*68c0*/  HADD2.F32 R122, -RZ, R122.H1_H1 ;  /* 0x3000007aff7a7230 */ /* 0x000fe40000004100 */
[-C--:B------:R-:W-:Y:S01]  /*68d0*/  FFMA.FTZ R32, R32, R121.reuse, -R123 ;  /* 0x0000007920207223 */ /* 0x080fe2000001087b */
[----:B------:R-:W-:Y:S02]  /*68e0*/  HADD2.F32 R34, -RZ, R33.H1_H1 ;  /* 0x30000021ff227230 */ /* 0x000fe40000004100 */
[----:B------:R-:W-:Y:S01]  /*68f0*/  FFMA.FTZ R33, R117, R121, R124 ;  /* 0x0000007975217223 */ /* 0x000fe2000001007c */
[----:B------:R-:W-:Y:S02]  /*6900*/  HADD2.F32 R120, -RZ, R120.H1_H1 ;  /* 0x30000078ff787230 */ /* 0x000fe40000004100 */
[CC--:B------:R-:W-:Y:S01]  /*6910*/  FMUL.FTZ R117, R119.reuse, R122.reuse ;  /* 0x0000007a77757220 */ /* 0x0c0fe20000410000 */
[----:B------:R-:W-:Y:S01]  /*6920*/  F2FP.F16.E4M3.UNPACK_B R35, R9.H1 ;  /* 0x00000009ff23723e */ /* 0x000fe200030006ff */
[C---:B------:R-:W-:Y:S01]  /*6930*/  FMUL.FTZ R122, R34.reuse, R122 ;  /* 0x0000007a227a7220 */ /* 0x040fe20000410000 */
[----:B------:R-:W-:Y:S01]  /*6940*/  F2FP.F16.E4M3.UNPACK_B R121, R7.H1 ;  /* 0x00000007ff79723e */ /* 0x000fe200030006ff */
[----:B------:R-:W-:Y:S01]  /*6950*/  FFMA.FTZ R9, R34, R120, -R117 ;  /* 0x0000007822097223 */ /* 0x000fe20000010875 */
[----:B------:R-:W-:Y:S01]  /*6960*/  F2FP.F16.E4M3.UNPACK_B R6, R6.H1 ;  /* 0x00000006ff06723e */ /* 0x000fe200030006ff */
[----:B------:R-:W-:Y:S01]  /*6970*/  FFMA.FTZ R34, R119, R120, R122 ;  /* 0x0000007877227223 */ /* 0x000fe2000001007a */
[----:B------:R-:W-:Y:S01]  /*6980*/  F2FP.SATFINITE.E4M3.F32.PACK_AB_MERGE_C R128, R133, R128, RZ ;  /* 0x000000808580723e */ /* 0x000fe200048070ff */
[----:B------:R-:W-:Y:S01]  /*6990*/  HADD2.F32 R7, -RZ, R35.H0_H0 ;  /* 0x20000023ff077230 */ /* 0x000fe20000004100 */
[----:B------:R-:W-:Y:S01]  /*69a0*/  F2FP.F16.E4M3.UNPACK_B R125, R5.H1 ;  /* 0x00000005ff7d723e */ /* 0x000fe200030006ff */
[----:B------:R-:W-:Y:S01]  /*69b0*/  HADD2.F32 R117, -RZ, R13.H0_H0 ;  /* 0x2000000dff757230 */ /* 0x000fe20000004100 */
[----:B------:R-:W-:Y:S01]  /*69c0*/  F2FP.SATFINITE.E4M3.F32.PACK_AB_MERGE_C R10, R10, R127, R128 ;  /* 0x0000007f0a0a723e */ /* 0x000fe20004807080 */
[----:B------:R-:W-:-:S02]  /*69d0*/  HADD2.F32 R122, -RZ, R121.H0_H0 ;  /* 0x20000079ff7a7230 */ /* 0x000fc40000004100 */
[----:B------:R-:W-:Y:S01]  /*69e0*/  HADD2.F32 R119, -RZ, R13.H1_H1 ;  /* 0x3000000dff777230 */ /* 0x000fe20000004100 */
[----:B------:R-:W-:Y:S01]  /*69f0*/  F2FP.F16.E4M3.UNPACK_B R13, R11 ;  /* 0x0000000bff0d723e */ /* 0x000fe200020006ff */
[----:B------:R-:W-:Y:S02]  /*6a00*/  HADD2.F32 R124, -RZ, R121.H1_H1 ;  /* 0x30000079ff7c7230 */ /* 0x000fe40000004100 */
[-C--:B------:R-:W-:Y:S01]  /*6a10*/  FMUL.FTZ R126, R117, R122.reuse ;  /* 0x0000007a757e7220 */ /* 0x080fe20000410000 */
[----:B------:R-:W-:Y:S02]  /*6a20*/  HADD2.F32 R35, -RZ, R35.H1_H1 ;  /* 0x30000023ff237230 */ /* 0x000fe40000004100 */
[----:B------:R-:W-:Y:S01]  /*6a30*/  FMUL.FTZ R128, R7, R122 ;  /* 0x0000007a07807220 */ /* 0x000fe20000410000 */
[--C-:B------:R-:W-:Y:S02]  /*6a40*/  HADD2.F32 R120, -RZ, R6.reuse.H0_H0 ;  /* 0x20000006ff787230 */ /* 0x100fe40000004100 */
[----:B------:R-:W-:Y:S01]  /*6a50*/  FMUL.FTZ R130, R119, R124 ;  /* 0x0000007c77827220 */ /* 0x000fe20000410000 */
[----:B------:R-:W-:-:S02]  /*6a60*/  HADD2.F32 R122, -RZ, R6.H1_H1 ;  /* 0x30000006ff7a7230 */ /* 0x000fc40000004100 */
[----:B------:R-:W-:Y:S01]  /*6a70*/  FMUL.FTZ R124, R35, R124 ;  /* 0x0000007c237c7220 */ /* 0x000fe20000410000 */
[----:B------:R-:W-:Y:S01]  /*6a80*/  F2FP.F16.E4M3.UNPACK_B R11, R11.H1 ;  /* 0x0000000bff0b723e */ /* 0x000fe200030006ff */
[-C--:B------:R-:W-:Y:S01]  /*6a90*/  FFMA.FTZ R6, R7, R120.reuse, -R126 ;  /* 0x0000007807067223 */ /* 0x080fe2000001087e */
[----:B------:R-:W-:Y:S01]  /*6aa0*/  FFMA.FTZ R7, R117, R120, R128 ;  /* 0x0000007875077223 */ /* 0x000fe20000010080 */
[-C--:B------:R-:W-:Y:S01]  /*6ab0*/  FFMA.FTZ R128, R119, R122.reuse, R124 ;  /* 0x0000007a77807223 */ /* 0x080fe2000001007c */
[----:B------:R-:W-:Y:S01]  /*6ac0*/  F2FP.F16.E4M3.UNPACK_B R117, R15 ;  /* 0x0000000fff75723e */ /* 0x000fe200020006ff */
[----:B------:R-:W-:Y:S01]  /*6ad0*/  FFMA.FTZ R129, R35, R122, -R130 ;  /* 0x0000007a23817223 */ /* 0x000fe20000010882 */
[----:B------:R-:W-:Y:S01]  /*6ae0*/  F2FP.F16.E4M3.UNPACK_B R124, R5 ;  /* 0x00000005ff7c723e */ /* 0x000fe200020006ff */
[----:B------:R-:W-:Y:S01]  /*6af0*/  HADD2.F32 R127, -RZ, R125.H0_H0 ;  /* 0x2000007dff7f7230 */ /* 0x000fe20000004100 */
[----:B------:R-:W-:Y:S01]  /*6b00*/  F2FP.F16.E4M3.UNPACK_B R119, R15.H1 ;  /* 0x0000000fff77723e */ /* 0x000fe200030006ff */
[----:B------:R-:W-:Y:S01]  /*6b10*/  HADD2.F32 R15, -RZ, R13.H0_H0 ;  /* 0x2000000dff0f7230 */ /* 0x000fe20000004100 */
[-C--:B------:R-:W-:Y:S01]  /*6b20*/  F2FP.F16.E4M3.UNPACK_B R5, R4.reuse ;  /* 0x00000004ff05723e */ /* 0x080fe200020006ff */
[----:B------:R-:W-:Y:S01]  /*6b30*/  HADD2.F32 R120, -RZ, R117.H0_H0 ;  /* 0x20000075ff787230 */ /* 0x000fe20000004100 */
[----:B------:R-:W-:Y:S01]  /*6b40*/  F2FP.F16.E4M3.UNPACK_B R121, R4.H1 ;  /* 0x00000004ff79723e */ /* 0x000fe200030006ff */
[----:B------:R-:W-:Y:S01]  /*6b50*/  HADD2.F32 R126, -RZ, R124.H0_H0 ;  /* 0x2000007cff7e7230 */ /* 0x000fe20000004100 */
[----:B------:R-:W-:Y:S01]  /*6b60*/  F2FP.SATFINITE.E4M3.F32.PACK_AB_MERGE_C R6, R129, R6, RZ ;  /* 0x000000068106723e */ /* 0x000fe200048070ff */
[----:B------:R-:W-:Y:S01]  /*6b70*/  HADD2.F32 R122, -RZ, R5.H0_H0 ;  /* 0x20000005ff7a7230 */ /* 0x000fe20000004100 */
[----:B------:R-:W-:Y:S01]  /*6b80*/  F2FP.SATFINITE.E4M3.F32.PACK_AB_MERGE_C R7, R128, R7, RZ ;  /* 0x000000078007723e */ /* 0x000fe200048070ff */
[----:B------:R-:W-:-:S02]  /*6b90*/  HADD2.F32 R4, -RZ, R119.H0_H0 ;  /* 0x20000077ff047230 */ /* 0x000fc40000004100 */
[CC--:B------:R-:W-:Y:S01]  /*6ba0*/  FMUL.FTZ R130, R120.reuse, R126.reuse ;  /* 0x0000007e78827220 */ /* 0x0c0fe20000410000 */
[----:B------:R-:W-:Y:S01]  /*6bb0*/  FMUL.FTZ R131, R15, R126 ;  /* 0x0000007e0f837220 */ /* 0x000fe20000410000 */
[----:B------:R-:W-:Y:S01]  /*6bc0*/  HADD2.F32 R35, -RZ, R11.H0_H0 ;  /* 0x2000000bff237230 */ /* 0x000fe20000004100 */
[----:B------:R-:W-:Y:S01]  /*6bd0*/  F2FP.SATFINITE.E4M3.F32.PACK_AB_MERGE_C R9, R9, R32, R6 ;  /* 0x000000200909723e */ /* 0x000fe20004807006 */
[-C--:B------:R-:W-:Y:S01]  /*6be0*/  FFMA.FTZ R130, R15, R122.reuse, -R130 ;  /* 0x0000007a0f827223 */ /* 0x080fe20000010882 */
[----:B------:R-:W-:Y:S01]  /*6bf0*/  FFMA.FTZ R131, R120, R122, R131 ;  /* 0x0000007a78837223 */ /* 0x000fe20000010083 */
[----:B------:R-:W-:Y:S02]  /*6c00*/  HADD2.F32 R119, -RZ, R119.H1_H1 ;  /* 0x30000077ff777230 */ /* 0x000fe40000004100 */
[-C--:B------:R-:W-:Y:S01]  /*6c10*/  FMUL.FTZ R126, R4, R127.reuse ;  /* 0x0000007f047e7220 */ /* 0x080fe20000410000 */
[----:B------:R-:W-:Y:S02]  /*6c20*/  HADD2.F32 R122, -RZ, R125.H1_H1 ;  /* 0x3000007dff7a7230 */ /* 0x000fe40000004100 */
[----:B------:R-:W-:Y:S01]  /*6c30*/  FMUL.FTZ R127, R35, R127 ;  /* 0x0000007f237f7220 */ /* 0x000fe20000410000 */
[----:B------:R-:W-:-:S02]  /*6c40*/  HADD2.F32 R11, -RZ, R11.H1_H1 ;  /* 0x3000000bff0b7230 */ /* 0x000fc40000004100 */
[----:B------:R-:W-:Y:S02]  /*6c50*/  HADD2.F32 R123, -RZ, R121.H0_H0 ;  /* 0x20000079ff7b7230 */ /* 0x000fe40000004100 */
[-C--:B------:R-:W-:Y:S01]  /*6c60*/  FMUL.FTZ R132, R119, R122.reuse ;  /* 0x0000007a77847220 */ /* 0x080fe20000410000 */
[----:B------:R-:W-:Y:S02]  /*6c70*/  HADD2.F32 R117, -RZ, R117.H1_H1 ;  /* 0x30000075ff757230 */ /* 0x000fe40000004100 */
[----:B------:R-:W-:Y:S01]  /*6c80*/  FMUL.FTZ R134, R11, R122 ;  /* 0x0000007a0b867220 */ /* 0x000fe20000410000 */
[----:B------:R-:W-:Y:S02]  /*6c90*/  HADD2.F32 R124, -RZ, R124.H1_H1 ;  /* 0x3000007cff7c7230 */ /* 0x000fe40000004100 */
[-C--:B------:R-:W-:Y:S01]  /*6ca0*/  FFMA.FTZ R127, R4, R123.reuse, R127 ;  /* 0x0000007b047f7223 */ /* 0x080fe2000001007f */
[----:B------:R-:W-:Y:S02]  /*6cb0*/  HADD2.F32 R120, -RZ, R121.H1_H1 ;  /* 0x30000079ff787230 */ /* 0x000fe40000004100 */
[----:B------:R-:W-:Y:S01]  /*6cc0*/  FFMA.FTZ R126, R35, R123, -R126 ;  /* 0x0000007b237e7223 */ /* 0x000fe2000001087e */
[----:B------:R-:W-:-:S02]  /*6cd0*/  HADD2.F32 R13, -RZ, R13.H1_H1 ;  /* 0x3000000dff0d7230 */ /* 0x000fc40000004100 */
[----:B------:R-:W-:Y:S01]  /*6ce0*/  FMUL.FTZ R122, R117, R124 ;  /* 0x0000007c757a7220 */ /* 0x000fe20000410000 */
[----:B------:R-:W-:Y:S02]  /*6cf0*/  HADD2.F32 R4, -RZ, R5.H1_H1 ;  /* 0x30000005ff047230 */ /* 0x000fe40000004100 */
[-C--:B------:R-:W-:Y:S01]  /*6d00*/  FFMA.FTZ R11, R11, R120.reuse, -R132 ;  /* 0x000000780b0b7223 */ /* 0x080fe20000010884 */
[----:B------:R-:W-:Y:S01]  /*6d10*/  FFMA.FTZ R134, R119, R120, R134 ;  /* 0x0000007877867223 */ /* 0x000fe20000010086 */
[C---:B------:R-:W-:Y:S01]  /*6d20*/  FMUL.FTZ R124, R13.reuse, R124 ;  /* 0x0000007c0d7c7220 */ /* 0x040fe20000410000 */
[----:B------:R-:W-:Y:S02]  /*6d30*/  FFMA.FTZ R13, R13, R4, -R122 ;  /* 0x000000040d0d7223 */ /* 0x000fe4000001087a */
[----:B------:R-:W-:Y:S01]  /*6d40*/  F2FP.SATFINITE.E4M3.F32.PACK_AB_MERGE_C R11, R11, R126, RZ ;  /* 0x0000007e0b0b723e */ /* 0x000fe200048070ff */
[----:B------:R-:W-:Y:S01]  /*6d50*/  FFMA.FTZ R124, R117, R4, R124 ;  /* 0x00000004757c7223 */ /* 0x000fe2000001007c */
[----:B------:R-:W-:-:S02]  /*6d60*/  F2FP.SATFINITE.E4M3.F32.PACK_AB_MERGE_C R127, R134, R127, RZ ;  /* 0x0000007f867f723e */ /* 0x000fc400048070ff */
[----:B------:R-:W-:Y:S02]  /*6d70*/  F2FP.SATFINITE.E4M3.F32.PACK_AB_MERGE_C R11, R13, R130, R11 ;  /* 0x000000820d0b723e */ /* 0x000fe4000480700b */
[----:B------:R-:W-:Y:S02]  /*6d80*/  F2FP.SATFINITE.E4M3.F32.PACK_AB_MERGE_C R13, R34, R33, R7 ;  /* 0x00000021220d723e */ /* 0x000fe40004807007 */
[----:B------:R-:W-:-:S07]  /*6d90*/  F2FP.SATFINITE.E4M3.F32.PACK_AB_MERGE_C R15, R124, R131, R127 ;  /* 0x000000837c0f723e */ /* 0x000fce000480707f */
.L_x_567:
[----:B------:R-:W-:Y:S05]  /*6da0*/  BSYNC B2 ;  /* 0x0000000000027941 */ /* 0x000fea0003800000 */
.L_x_566:
[----:B------:R-:W-:Y:S01]  /*6db0*/  ISETP.GE.AND P3, PT, R118, R112, PT ;  /* 0x000000707600720c */ /* 0x000fe20003f66270 */
[----:B--2---:R4:W-:-:S12]  /*6dc0*/  ST.E.128 desc[UR36][R98.64], R8 ;  /* 0x0000000862007985 */ /* 0x0049d8000c101d24 */
[----:B------:R-:W-:-:S04]  /*6dd0*/  @!P3 IADD3 R4, P4, R107, R118, RZ ;  /* 0x000000766b04b210 */ /* 0x000fc80007f9e0ff */
[----:B------:R-:W-:-:S05]  /*6de0*/  @!P3 LEA.HI.X.SX32 R5, R118, R105, 0x1, P4 ;  /* 0x000000697605b211 */ /* 0x000fca00020f0eff */
[----:B---3--:R4:W-:Y:S04]  /*6df0*/  @!P3 ST.E.128 desc[UR36][R4.64], R12 ;  /* 0x0000000c0400b985 */ /* 0x0089e8000c101d24 */
.L_x_565:
[----:B------:R-:W-:Y:S05]  /*6e00*/  BSYNC B1 ;  /* 0x0000000000017941 */ /* 0x000fea0003800000 */
.L_x_564:
[----:B------:R-:W-:-:S03]  /*6e10*/  UMOV UR4, 0xffffffff ;  /* 0xffffffff00047882 */ /* 0x000fc60000000000 */
[----:B------:R-:W-:Y:S05]  /*6e20*/  BRA.DIV UR4, `(.L_x_568) ;  /* 0x000001be04bc7947 */ /* 0x000fea000b800000 */
[----:B------:R0:W0:Y:S04]  /*6e30*/  SHFL.IDX PT, R33, R104, 0x1, 0x1c1f ;  /* 0x003c1f0068217f89 */ /* 0x00002800000e0000 */
[----:B----4-:R4:W0:Y:S02]  /*6e40*/  SHFL.IDX PT, R14, R103, 0x1, 0x1c1f ;  /* 0x003c1f00670e7f89 */ /* 0x01082400000e0000 */
.L_x_842:
[----:B------:R-:W-:Y:S01]  /*6e50*/  IADD3 R4, R190, 0x40, RZ ;  /* 0x00000040be047810 */ /* 0x000fe20007ffe0ff */
[----:B------:R-:W-:Y:S03]  /*6e60*/  BSSY B1, `(.L_x_569) ;  /* 0x00000f0000017945 */ /* 0x000fe60003800000 */
[----:B------:R-:W-:-:S13]  /*6e70*/  ISETP.GE.OR P3, PT, R4, R94, P1 ;  /* 0x0000005e0400720c */ /* 0x000fda0000f66670 */
[----:B------:R-:W-:Y:S05]  /*6e80*/  @P3 BRA `(.L_x_570) ;  /* 0x0000000c00b43947 */ /* 0x000fea0003800000 */
[----:B------:R-:W-:Y:S01]  /*6e90*/  SEL R4, R73, R114, !P0 ;  /* 0x0000007249047207 */ /* 0x000fe20004000000 */
[----:B------:R-:W-:Y:S01]  /*6ea0*/  BSSY B2, `(.L_x_571) ;  /* 0x00000e6000027945 */ /* 0x000fe20003800000 */
[----:B------:R-:W-:Y:S02]  /*6eb0*/  SHF.R.U32.HI R6, RZ, 0x3, R196 ;  /* 0x00000003ff067819 */ /* 0x000fe400000116c4 */
[----:B------:R-:W-:Y:S02]  /*6ec0*/  SHF.R.S32.HI R5, RZ, 0x1f, R4 ;  /* 0x0000001fff057819 */ /* 0x000fe40000011404 */
[----:B0-----:R-:W-:Y:S02]  /*6ed0*/  IADD3 R12, P3, R64, R14, RZ ;  /* 0x0000000e400c7210 */ /* 0x001fe40007f7e0ff */
[----:B------:R-:W-:Y:S01]  /*6ee0*/  LEA.HI R4, R5, R4, RZ, 0x5 ;  /* 0x0000000405047211 */ /* 0x000fe200078f28ff */
[----:B------:R-:W-:Y:S02]  /*6ef0*/  IMAD R5, R188, 0x5000, R3 ;  /* 0x00005000bc057824 */ /* 0x000fe400078e0203 */
[----:B------:R-:W-:Y:S01]  /*6f00*/  IMAD.X R13, R33, 0x1, R62, P3 ;  /* 0x00000001210d7824 */ /* 0x000fe200018e063e */
[----:B------:R-:W-:Y:S01]  /*6f10*/  LEA.HI.SX32 R4, R4, R65, 0x1b ;  /* 0x0000004104047211 */ /* 0x000fe200078fdaff */
[----:B------:R-:W-:-:S04]  /*6f20*/  IMAD.IADD R5, R18, 0x1, R5 ;  /* 0x0000000112057824 */ /* 0x000fc800078e0205 */
[----:B------:R-:W-:-:S05]  /*6f30*/  IMAD.SHL.U32 R15, R4, 0x10, RZ ;  /* 0x00000010040f7824 */ /* 0x000fca00078e00ff */
[----:B------:R-:W-:-:S04]  /*6f40*/  LOP3.LUT R4, R196, 0x70, R15, 0xf8, !PT ;  /* 0x00000070c4047812 */ /* 0x000fc800078ef80f */
[----:B------:R-:W-:-:S05]  /*6f50*/  LOP3.LUT R4, R4, R6, RZ, 0x3c, !PT ;  /* 0x0000000604047212 */ /* 0x000fca00078e3cff */
[----:B------:R-:W-:-:S04]  /*6f60*/  IMAD.IADD R7, R203, 0x1, R4 ;  /* 0x00000001cb077824 */ /* 0x000fc800078e0204 */
[----:B------:R-:W-:-:S05]  /*6f70*/  IMAD R7, R188, 0x5000, R7 ;  /* 0x00005000bc077824 */ /* 0x000fca00078e0207 */
[----:B------:R-:W-:Y:S02]  /*6f80*/  IADD3 R8, R18, R7, RZ ;  /* 0x0000000712087210 */ /* 0x000fe40007ffe0ff */
[----:B------:R-:W0:Y:S04]  /*6f90*/  LDS.128 R4, [R5+0x18400] ;  /* 0x0184000005047984 */ /* 0x000e280000000c00 */
[----:B------:R-:W0:Y:S01]  /*6fa0*/  LDS.128 R8, [R8+0x18400] ;  /* 0x0184000008087984 */ /* 0x000e220000000c00 */
[----:B------:R-:W-:Y:S05]  /*6fb0*/  @P2 BRA `(.L_x_572) ;  /* 0x0000000c00502947 */ /* 0x000fea0003800000 */
[----:B------:R-:W-:Y:S01]  /*6fc0*/  SHF.R.U32.HI R34, RZ, 0x8, R37 ;  /* 0x00000008ff227819 */ /* 0x000fe20000011625 */
[----:B0-----:R-:W-:Y:S01]  /*6fd0*/  IMAD.MOV.U32 R32, RZ, RZ, R5 ;  /* 0x000000ffff207224 */ /* 0x001fe200078e0005 */
[----:B---3--:R-:W-:Y:S02]  /*6fe0*/  SHF.R.U32.HI R107, RZ, 0x10, R37 ;  /* 0x00000010ff6b7819 */ /* 0x008fe40000011625 */
[----:B------:R-:W-:Y:S01]  /*6ff0*/  LOP3.LUT R35, R37, 0xff0000ff, RZ, 0xc0, !PT ;  /* 0xff0000ff25237812 */ /* 0x000fe200078ec0ff */
[----:B------:R-:W-:Y:S01]  /*7000*/  IMAD.MOV.U32 R37, RZ, RZ, R4 ;  /* 0x000000ffff257224 */ /* 0x000fe200078e0004 */
[----:B------:R-:W-:Y:S01]  /*7010*/  SHF.R.U32.HI R38, RZ, 0x8, R43 ;  /* 0x00000008ff267819 */ /* 0x000fe2000001162b */
[----:B------:R-:W-:Y:S01]  /*7020*/  IMAD.SHL.U32 R4, R34, 0x100, RZ ;  /* 0x0000010022047824 */ /* 0x000fe200078e00ff */
[--C-:B------:R-:W-:Y:S02]  /*7030*/  SHF.R.U32.HI R117, RZ, 0x10, R39.reuse ;  /* 0x00000010ff757819 */ /* 0x100fe40000011627 */
[----:B--2---:R-:W-:-:S02]  /*7040*/  SHF.R.U32.HI R105, RZ, 0x8, R39 ;  /* 0x00000008ff697819 */ /* 0x004fc40000011627 */
[----:B------:R-:W-:Y:S01]  /*7050*/  LOP3.LUT R99, R39, 0xff0000ff, RZ, 0xc0, !PT ;  /* 0xff0000ff27637812 */ /* 0x000fe200078ec0ff */
[----:B------:R-:W-:Y:S01]  /*7060*/  IMAD.MOV.U32 R39, RZ, RZ, R8 ;  /* 0x000000ffff277224 */ /* 0x000fe200078e0008 */
[--C-:B------:R-:W-:Y:S01]  /*7070*/  SHF.R.U32.HI R40, RZ, 0x8, R41.reuse ;  /* 0x00000008ff287819 */ /* 0x100fe20000011629 */
[----:B------:R-:W-:Y:S01]  /*7080*/  IMAD.SHL.U32 R8, R38, 0x100, RZ ;  /* 0x0000010026087824 */ /* 0x000fe200078e00ff */
[----:B------:R-:W-:Y:S02]  /*7090*/  SHF.R.U32.HI R42, RZ, 0x10, R41 ;  /* 0x00000010ff2a7819 */ /* 0x000fe40000011629 */
[----:B------:R-:W-:Y:S01]  /*70a0*/  LOP3.LUT R36, R41, 0xff0000ff, RZ, 0xc0, !PT ;  /* 0xff0000ff29247812 */ /* 0x000fe200078ec0ff */
[----:B------:R-:W-:Y:S01]  /*70b0*/  IMAD.SHL.U32 R5, R40, 0x100, RZ ;  /* 0x0000010028057824 */ /* 0x000fe200078e00ff */
[----:B------:R-:W-:Y:S01]  /*70c0*/  MOV R34, R6 ;  /* 0x0000000600227202 */ /* 0x000fe20000000f00 */
[----:B------:R-:W-:Y:S01]  /*70d0*/  IMAD.U32 R6, R107, 0x10000, RZ ;  /* 0x000100006b067824 */ /* 0x000fe200078e00ff */
[----:B------:R-:W-:Y:S01]  /*70e0*/  LOP3.LUT R35, R35, 0xff00, R4, 0xf8, !PT ;  /* 0x0000ff0023237812 */ /* 0x000fe200078ef804 */
[----:B------:R-:W-:Y:S01]  /*70f0*/  IMAD.SHL.U32 R4, R105, 0x100, RZ ;  /* 0x0000010069047824 */ /* 0x000fe200078e00ff */
[----:B------:R-:W-:-:S02]  /*7100*/  SHF.R.U32.HI R98, RZ, 0x10, R43 ;  /* 0x00000010ff627819 */ /* 0x000fc4000001162b */
[----:B------:R-:W-:Y:S02]  /*7110*/  LOP3.LUT R41, R43, 0xff0000ff, RZ, 0xc0, !PT ;  /* 0xff0000ff2b297812 */ /* 0x000fe400078ec0ff */
[----:B------:R-:W-:Y:S01]  /*7120*/  F2FP.F16.E4M3.UNPACK_B R43, R116.H1 ;  /* 0x00000074ff2b723e */ /* 0x000fe200030006ff */
[----:B------:R-:W-:Y:S01]  /*7130*/  IMAD.U32 R98, R98, 0x10000, RZ ;  /* 0x0001000062627824 */ /* 0x000fe200078e00ff */
[----:B------:R-:W-:Y:S02]  /*7140*/  F2FP.F16.E4M3.UNPACK_B R40, R39.H1 ;  /* 0x00000027ff28723e */ /* 0x000fe400030006ff */
[----:B------:R-:W-:Y:S02]  /*7150*/  F2FP.F16.E4M3.UNPACK_B R38, R37.H1 ;  /* 0x00000025ff26723e */ /* 0x000fe400030006ff */
[----:B------:R-:W-:Y:S01]  /*7160*/  LOP3.LUT R107, R41, 0xff00, R8, 0xf8, !PT ;  /* 0x0000ff00296b7812 */ /* 0x000fe200078ef808 */
[----:B------:R-:W-:Y:S01]  /*7170*/  IMAD.U32 R8, R42, 0x10000, RZ ;  /* 0x000100002a087824 */ /* 0x000fe200078e00ff */
[----:B------:R-:W-:-:S02]  /*7180*/  LOP3.LUT R99, R99, 0xff00, R4, 0xf8, !PT ;  /* 0x0000ff0063637812 */ /* 0x000fc400078ef804 */
[----:B------:R-:W-:Y:S01]  /*7190*/  LOP3.LUT R105, R36, 0xff00, R5, 0xf8, !PT ;  /* 0x0000ff0024697812 */ /* 0x000fe200078ef805 */
[----:B------:R-:W-:Y:S01]  /*71a0*/  HADD2.F32 R5, -RZ, R43.H0_H0 ;  /* 0x2000002bff057230 */ /* 0x000fe20000004100 */
[----:B------:R-:W-:Y:S01]  /*71b0*/  LOP3.LUT R6, R35, 0xff0000, R6, 0xf8, !PT ;  /* 0x00ff000023067812 */ /* 0x000fe200078ef806 */
[----:B------:R-:W-:Y:S01]  /*71c0*/  HADD2.F32 R36, -RZ, R40.H0_H0 ;  /* 0x20000028ff247230 */ /* 0x000fe20000004100 */
[----:B------:R-:W-:Y:S01]  /*71d0*/  F2FP.F16.E4M3.UNPACK_B R41, R113.H1 ;  /* 0x00000071ff29723e */ /* 0x000fe200030006ff */
[--C-:B------:R-:W-:Y:S01]  /*71e0*/  HADD2.F32 R35, -RZ, R38.reuse.H0_H0 ;  /* 0x20000026ff237230 */ /* 0x100fe20000004100 */
[----:B------:R-:W-:Y:S01]  /*71f0*/  SHF.L.U32 R4, R117, 0x10, RZ ;  /* 0x0000001075047819 */ /* 0x000fe200000006ff */
[----:B------:R-:W-:Y:S02]  /*7200*/  HADD2.F32 R38, -RZ, R38.H1_H1 ;  /* 0x30000026ff267230 */ /* 0x000fe40000004100 */
[-C--:B------:R-:W-:Y:S01]  /*7210*/  FMUL.FTZ R118, R36, R5.reuse ;  /* 0x0000000524767220 */ /* 0x080fe20000410000 */
[--C-:B------:R-:W-:Y:S01]  /*7220*/  HADD2.F32 R42, -RZ, R41.reuse.H0_H0 ;  /* 0x20000029ff2a7230 */ /* 0x100fe20000004100 */
[----:B------:R-:W-:Y:S01]  /*7230*/  LOP3.LUT R4, R99, 0xff0000, R4, 0xf8, !PT ;  /* 0x00ff000063047812 */ /* 0x000fe200078ef804 */
[----:B------:R-:W-:Y:S01]  /*7240*/  FMUL.FTZ R99, R35, R5 ;  /* 0x0000000523637220 */ /* 0x000fe20000410000 */
[----:B------:R-:W-:Y:S01]  /*7250*/  LOP3.LUT R5, R107, 0xff0000, R98, 0xf8, !PT ;  /* 0x00ff00006b057812 */ /* 0x000fe200078ef862 */
[----:B------:R-:W-:-:S02]  /*7260*/  HADD2.F32 R98, -RZ, R41.H1_H1 ;  /* 0x30000029ff627230 */ /* 0x000fc40000004100 */
[-C--:B------:R-:W-:Y:S01]  /*7270*/  FFMA.FTZ R35, R35, R42.reuse, -R118 ;  /* 0x0000002a23237223 */ /* 0x080fe20000010876 */
[----:B------:R-:W-:Y:S01]  /*7280*/  FFMA.FTZ R36, R36, R42, R99 ;  /* 0x0000002a24247223 */ /* 0x000fe20000010063 */
[----:B------:R-:W-:Y:S01]  /*7290*/  HADD2.F32 R42, -RZ, R43.H1_H1 ;  /* 0x3000002bff2a7230 */ /* 0x000fe20000004100 */
[----:B------:R-:W-:Y:S01]  /*72a0*/  F2FP.F16.E4M3.UNPACK_B R116, R116 ;  /* 0x00000074ff74723e */ /* 0x000fe200020006ff */
[----:B------:R-:W-:Y:S01]  /*72b0*/  HADD2.F32 R43, -RZ, R40.H1_H1 ;  /* 0x30000028ff2b7230 */ /* 0x000fe20000004100 */
[----:B------:R-:W-:Y:S02]  /*72c0*/  F2FP.F16.E4M3.UNPACK_B R40, R39 ;  /* 0x00000027ff28723e */ /* 0x000fe400020006ff */
[----:B------:R-:W-:Y:S01]  /*72d0*/  F2FP.F16.E4M3.UNPACK_B R41, R37 ;  /* 0x00000025ff29723e */ /* 0x000fe200020006ff */
[-C--:B------:R-:W-:Y:S01]  /*72e0*/  FMUL.FTZ R118, R38, R42.reuse ;  /* 0x0000002a26767220 */ /* 0x080fe20000410000 */
[----:B------:R-:W-:Y:S01]  /*72f0*/  FMUL.FTZ R37, R43, R42 ;  /* 0x0000002a2b257220 */ /* 0x000fe20000410000 */
[----:B------:R-:W-:Y:S01]  /*7300*/  F2FP.F16.E4M3.UNPACK_B R113, R113 ;  /* 0x00000071ff71723e */ /* 0x000fe200020006ff */
[----:B------:R-:W-:Y:S01]  /*7310*/  HADD2.F32 R99, -RZ, R116.H0_H0 ;  /* 0x20000074ff637230 */ /* 0x000fe20000004100 */
[----:B------:R-:W-:Y:S01]  /*7320*/  F2FP.F16.E4M3.UNPACK_B R107, R115.H1 ;  /* 0x00000073ff6b723e */ /* 0x000fe200030006ff */
[----:B------:R-:W-:-:S02]  /*7330*/  HADD2.F32 R42, -RZ, R40.H0_H0 ;  /* 0x20000028ff2a7230 */ /* 0x000fc40000004100 */
[-C--:B------:R-:W-:Y:S01]  /*7340*/  FFMA.FTZ R38, R38, R98.reuse, -R37 ;  /* 0x0000006226267223 */ /* 0x080fe20000010825 */
[----:B------:R-:W-:Y:S02]  /*7350*/  HADD2.F32 R39, -RZ, R41.H0_H0 ;  /* 0x20000029ff277230 */ /* 0x000fe40000004100 */
[----:B------:R-:W-:Y:S01]  /*7360*/  FFMA.FTZ R37, R43, R98, R118 ;  /* 0x000000622b257223 */ /* 0x000fe20000010076 */
[----:B------:R-:W-:Y:S02]  /*7370*/  HADD2.F32 R98, -RZ, R113.H0_H0 ;  /* 0x20000071ff627230 */ /* 0x000fe40000004100 */
[-C--:B------:R-:W-:Y:S01]  /*7380*/  FMUL.FTZ R118, R42, R99.reuse ;  /* 0x000000632a767220 */ /* 0x080fe20000410000 */
[----:B------:R-:W-:Y:S02]  /*7390*/  HADD2.F32 R116, -RZ, R116.H1_H1 ;  /* 0x30000074ff747230 */ /* 0x000fe40000004100 */
[----:B------:R-:W-:Y:S01]  /*73a0*/  FMUL.FTZ R99, R39, R99 ;  /* 0x0000006327637220 */ /* 0x000fe20000410000 */
[----:B------:R-:W-:-:S02]  /*73b0*/  HADD2.F32 R43, -RZ, R40.H1_H1 ;  /* 0x30000028ff2b7230 */ /* 0x000fc40000004100 */
[-C--:B------:R-:W-:Y:S01]  /*73c0*/  FFMA.FTZ R39, R39, R98.reuse, -R118 ;  /* 0x0000006227277223 */ /* 0x080fe20000010876 */
[----:B------:R-:W-:Y:S02]  /*73d0*/  HADD2.F32 R41, -RZ, R41.H1_H1 ;  /* 0x30000029ff297230 */ /* 0x000fe40000004100 */
[----:B------:R-:W-:Y:S01]  /*73e0*/  FFMA.FTZ R40, R42, R98, R99 ;  /* 0x000000622a287223 */ /* 0x000fe20000010063 */
[----:B------:R-:W-:Y:S02]  /*73f0*/  HADD2.F32 R42, -RZ, R113.H1_H1 ;  /* 0x30000071ff2a7230 */ /* 0x000fe40000004100 */
[----:B------:R-:W-:Y:S01]  /*7400*/  FMUL.FTZ R118, R43, R116 ;  /* 0x000000742b767220 */ /* 0x000fe20000410000 */
[----:B------:R-:W-:Y:S01]  /*7410*/  F2FP.F16.E4M3.UNPACK_B R98, R10.H1 ;  /* 0x0000000aff62723e */ /* 0x000fe200030006ff */
[----:B------:R-:W-:Y:S01]  /*7420*/  FMUL.FTZ R116, R41, R116 ;  /* 0x0000007429747220 */ /* 0x000fe20000410000 */
[----:B------:R-:W-:Y:S01]  /*7430*/  LOP3.LUT R8, R105, 0xff0000, R8, 0xf8, !PT ;  /* 0x00ff000069087812 */ /* 0x000fe200078ef808 */
[----:B------:R-:W-:Y:S01]  /*7440*/  FFMA.FTZ R118, R41, R42, -R118 ;  /* 0x0000002a29767223 */ /* 0x000fe20000010876 */
[----:B------:R-:W-:Y:S01]  /*7450*/  F2FP.F16.E4M3.UNPACK_B R105, R111.H1 ;  /* 0x0000006fff69723e */ /* 0x000fe200030006ff */
[----:B------:R-:W-:Y:S01]  /*7460*/  HADD2.F32 R113, -RZ, R107.H0_H0 ;  /* 0x2000006bff717230 */ /* 0x000fe20000004100 */
[----:B------:R-:W-:Y:S01]  /*7470*/  F2FP.F16.E4M3.UNPACK_B R41, R34.H1 ;  /* 0x00000022ff29723e */ /* 0x000fe200030006ff */
[----:B------:R-:W-:-:S02]  /*7480*/  HADD2.F32 R99, -RZ, R98.H0_H0 ;  /* 0x20000062ff637230 */ /* 0x000fc40000004100 */
[----:B------:R-:W-:Y:S01]  /*7490*/  FFMA.FTZ R117, R43, R42, R116 ;  /* 0x0000002a2b757223 */ /* 0x000fe20000010074 */
[----:B------:R-:W-:Y:S01]  /*74a0*/  HADD2.F32 R43, -RZ, R105.H0_H0 ;  /* 0x20000069ff2b7230 */ /* 0x000fe20000004100 */
[----:B------:R-:W-:Y:S01]  /*74b0*/  F2FP.F16.E4M3.UNPACK_B R115, R115 ;  /* 0x00000073ff73723e */ /* 0x000fe200020006ff */
[----:B------:R-:W-:Y:S02]  /*74c0*/  HADD2.F32 R42, -RZ, R41.H0_H0 ;  /* 0x20000029ff2a7230 */ /* 0x000fe40000004100 */
[-C--:B------:R-:W-:Y:S01]  /*74d0*/  FMUL.FTZ R119, R99, R113.reuse ;  /* 0x0000007163777220 */ /* 0x080fe20000410000 */
[----:B------:R-:W-:Y:S01]  /*74e0*/  HADD2.F32 R107, -RZ, R107.H1_H1 ;  /* 0x3000006bff6b7230 */ /* 0x000fe20000004100 */
[----:B------:R-:W-:Y:S01]  /*74f0*/  F2FP.F16.E4M3.UNPACK_B R34, R34 ;  /* 0x00000022ff22723e */ /* 0x000fe200020006ff */
[----:B------:R-:W-:Y:S02]  /*7500*/  HADD2.F32 R98, -RZ, R98.H1_H1 ;  /* 0x30000062ff627230 */ /* 0x000fe40000004100 */
[----:B------:R-:W-:Y:S01]  /*7510*/  FMUL.FTZ R116, R42, R113 ;  /* 0x000000712a747220 */ /* 0x000fe20000410000 */
[----:B------:R-:W-:-:S02]  /*7520*/  HADD2.F32 R41, -RZ, R41.H1_H1 ;  /* 0x30000029ff297230 */ /* 0x000fc40000004100 */
[----:B------:R-:W-:Y:S01]  /*7530*/  FFMA.FTZ R119, R42, R43, -R119 ;  /* 0x0000002b2a777223 */ /* 0x000fe20000010877 */
[----:B------:R-:W-:Y:S02]  /*7540*/  HADD2.F32 R105, -RZ, R105.H1_H1 ;  /* 0x30000069ff697230 */ /* 0x000fe40000004100 */
[C---:B------:R-:W-:Y:S01]  /*7550*/  FMUL.FTZ R42, R98.reuse, R107 ;  /* 0x0000006b622a7220 */ /* 0x040fe20000410000 */
[----:B------:R-:W-:Y:S01]  /*7560*/  FFMA.FTZ R116, R99, R43, R116 ;  /* 0x0000002b63747223 */ /* 0x000fe20000010074 */
[C---:B------:R-:W-:Y:S01]  /*7570*/  FMUL.FTZ R107, R41.reuse, R107 ;  /* 0x0000006b296b7220 */ /* 0x040fe20000410000 */
[----:B------:R-:W-:Y:S01]  /*7580*/  F2FP.F16.E4M3.UNPACK_B R111, R111 ;  /* 0x0000006fff6f723e */ /* 0x000fe200020006ff */
[-C--:B------:R-:W-:Y:S01]  /*7590*/  FFMA.FTZ R120, R41, R105.reuse, -R42 ;  /* 0x0000006929787223 */ /* 0x080fe2000001082a */
[----:B------:R-:W-:Y:S01]  /*75a0*/  F2FP.F16.E4M3.UNPACK_B R41, R10 ;  /* 0x0000000aff29723e */ /* 0x000fe200020006ff */
[--C-:B------:R-:W-:Y:S02]  /*75b0*/  HADD2.F32 R99, -RZ, R115.reuse.H0_H0 ;  /* 0x20000073ff637230 */ /* 0x100fe40000004100 */
[----:B------:R-:W-:Y:S01]  /*75c0*/  FFMA.FTZ R113, R98, R105, R107 ;  /* 0x0000006962717223 */ /* 0x000fe2000001006b */
[----:B------:R-:W-:Y:S01]  /*75d0*/  HADD2.F32 R115, -RZ, R115.H1_H1 ;  /* 0x30000073ff737230 */ /* 0x000fe20000004100 */
[----:B------:R-:W-:Y:S01]  /*75e0*/  F2FP.SATFINITE.E4M3.F32.PACK_AB_MERGE_C R35, R38, R35, RZ ;  /* 0x000000232623723e */ /* 0x000fe200048070ff */
[--C-:B------:R-:W-:Y:S01]  /*75f0*/  HADD2.F32 R42, -RZ, R41.reuse.H0_H0 ;  /* 0x20000029ff2a7230 */ /* 0x100fe20000004100 */
[----:B------:R-:W-:Y:S01]  /*7600*/  F2FP.SATFINITE.E4M3.F32.PACK_AB_MERGE_C R37, R37, R36, RZ ;  /* 0x000000242525723e */ /* 0x000fe200048070ff */
[----:B------:R-:W-:Y:S01]  /*7610*/  HADD2.F32 R10, -RZ, R34.H0_H0 ;  /* 0x20000022ff0a7230 */ /* 0x000fe20000004100 */
[----:B------:R-:W-:Y:S01]  /*7620*/  F2FP.F16.E4M3.UNPACK_B R38, R32 ;  /* 0x00000020ff26723e */ /* 0x000fe200020006ff */
[----:B------:R-:W-:-:S02]  /*7630*/  HADD2.F32 R41, -RZ, R41.H1_H1 ;  /* 0x30000029ff297230 */ /* 0x000fc40000004100 */
[-C--:B------:R-:W-:Y:S01]  /*7640*/  FMUL.FTZ R105, R42, R99.reuse ;  /* 0x000000632a697220 */ /* 0x080fe20000410000 */
[----:B------:R-:W-:Y:S02]  /*7650*/  HADD2.F32 R34, -RZ, R34.H1_H1 ;  /* 0x30000022ff227230 */ /* 0x000fe40000004100 */
[----:B------:R-:W-:Y:S01]  /*7660*/  FMUL.FTZ R99, R10, R99 ;  /* 0x000000630a637220 */ /* 0x000fe20000410000 */
[--C-:B------:R-:W-:Y:S02]  /*7670*/  HADD2.F32 R43, -RZ, R111.reuse.H0_H0 ;  /* 0x2000006fff2b7230 */ /* 0x100fe40000004100 */
[CC--:B------:R-:W-:Y:S01]  /*7680*/  FMUL.FTZ R107, R41.reuse, R115.reuse ;  /* 0x00000073296b7220 */ /* 0x0c0fe20000410000 */
[----:B------:R-:W-:Y:S02]  /*7690*/  HADD2.F32 R111, -RZ, R111.H1_H1 ;  /* 0x3000006fff6f7230 */ /* 0x000fe40000004100 */
[----:B------:R-:W-:Y:S01]  /*76a0*/  FMUL.FTZ R98, R34, R115 ;  /* 0x0000007322627220 */ /* 0x000fe20000410000 */
[----:B------:R-:W-:Y:S01]  /*76b0*/  F2FP.SATFINITE.E4M3.F32.PACK_AB_MERGE_C R36, R118, R39, R35 ;  /* 0x000000277624723e */ /* 0x000fe20004807023 */
[-C--:B------:R-:W-:Y:S01]  /*76c0*/  FFMA.FTZ R105, R10, R43.reuse, -R105 ;  /* 0x0000002b0a697223 */ /* 0x080fe20000010869 */
[----:B------:R-:W-:Y:S01]  /*76d0*/  FFMA.FTZ R10, R42, R43, R99 ;  /* 0x0000002b2a0a7223 */ /* 0x000fe20000010063 */
[-C--:B------:R-:W-:Y:S01]  /*76e0*/  FFMA.FTZ R34, R34, R111.reuse, -R107 ;  /* 0x0000006f22227223 */ /* 0x080fe2000001086b */
[----:B------:R-:W-:Y:S01]  /*76f0*/  FFMA.FTZ R111, R41, R111, R98 ;  /* 0x0000006f296f7223 */ /* 0x000fe20000010062 */
[----:B------:R-:W-:-:S02]  /*7700*/  F2FP.F16.E4M3.UNPACK_B R41, R9 ;  /* 0x00000009ff29723e */ /* 0x000fc400020006ff */
[----:B------:R-:W-:Y:S02]  /*7710*/  F2FP.F16.E4M3.UNPACK_B R99, R8 ;  /* 0x00000008ff63723e */ /* 0x000fe400020006ff */
[----:B------:R-:W-:Y:S01]  /*7720*/  F2FP.SATFINITE.E4M3.F32.PACK_AB_MERGE_C R35, R117, R40, R37 ;  /* 0x000000287523723e */ /* 0x000fe20004807025 */
[----:B------:R-:W-:Y:S01]  /*7730*/  HADD2.F32 R39, -RZ, R41.H0_H0 ;  /* 0x20000029ff277230 */ /* 0x000fe20000004100 */
[----:B------:R-:W-:Y:S01]  /*7740*/  F2FP.F16.E4M3.UNPACK_B R43, R6 ;  /* 0x00000006ff2b723e */ /* 0x000fe200020006ff */
[----:B------:R-:W-:Y:S01]  /*7750*/  HADD2.F32 R40, -RZ, R99.H0_H0 ;  /* 0x20000063ff287230 */ /* 0x000fe20000004100 */
[----:B------:R-:W-:Y:S01]  /*7760*/  F2FP.SATFINITE.E4M3.F32.PACK_AB_MERGE_C R113, R113, R116, RZ ;  /* 0x000000747171723e */ /* 0x000fe200048070ff */
[----:B------:R-:W-:Y:S01]  /*7770*/  HADD2.F32 R37, -RZ, R38.H0_H0 ;  /* 0x20000026ff257230 */ /* 0x000fe20000004100 */
[----:B------:R-:W-:Y:S01]  /*7780*/  F2FP.SATFINITE.E4M3.F32.PACK_AB_MERGE_C R119, R120, R119, RZ ;  /* 0x000000777877723e */ /* 0x000fe200048070ff */
[----:B------:R-:W-:Y:S02]  /*7790*/  HADD2.F32 R98, -RZ, R43.H0_H0 ;  /* 0x2000002bff627230 */ /* 0x000fe40000004100 */
[----:B------:R-:W-:Y:S01]  /*77a0*/  FMUL.FTZ R116, R39, R40 ;  /* 0x0000002827747220 */ /* 0x000fe20000410000 */
[----:B------:R-:W-:-:S02]  /*77b0*/  HADD2.F32 R42, -RZ, R41.H1_H1 ;  /* 0x30000029ff2a7230 */ /* 0x000fc40000004100 */
[C---:B------:R-:W-:Y:S01]  /*77c0*/  FMUL.FTZ R118, R37.reuse, R40 ;  /* 0x0000002825767220 */ /* 0x040fe20000410000 */
[----:B------:R-:W-:Y:S01]  /*77d0*/  HADD2.F32 R99, -RZ, R99.H1_H1 ;  /* 0x30000063ff637230 */ /* 0x000fe20000004100 */
[----:B------:R-:W-:Y:S01]  /*77e0*/  F2FP.SATFINITE.E4M3.F32.PACK_AB_MERGE_C R34, R34, R105, R119 ;  /* 0x000000692222723e */ /* 0x000fe20004807077 */
[----:B------:R-:W-:Y:S02]  /*77f0*/  HADD2.F32 R40, -RZ, R38.H1_H1 ;  /* 0x30000026ff287230 */ /* 0x000fe40000004100 */
[-C--:B------:R-:W-:Y:S01]  /*7800*/  FFMA.FTZ R37, R37, R98.reuse, -R116 ;  /* 0x0000006225257223 */ /* 0x080fe20000010874 */
[----:B------:R-:W-:Y:S01]  /*7810*/  FFMA.FTZ R38, R39, R98, R118 ;  /* 0x0000006227267223 */ /* 0x000fe20000010076 */
[----:B------:R-:W-:Y:S02]  /*7820*/  HADD2.F32 R43, -RZ, R43.H1_H1 ;  /* 0x3000002bff2b7230 */ /* 0x000fe40000004100 */
[-C--:B------:R-:W-:Y:S01]  /*7830*/  FMUL.FTZ R105, R42, R99.reuse ;  /* 0x000000632a697220 */ /* 0x080fe20000410000 */
[----:B------:R-:W-:Y:S01]  /*7840*/  FMUL.FTZ R99, R40, R99 ;  /* 0x0000006328637220 */ /* 0x000fe20000410000 */
[----:B------:R-:W-:-:S02]  /*7850*/  F2FP.F16.E4M3.UNPACK_B R41, R9.H1 ;  /* 0x00000009ff29723e */ /* 0x000fc400030006ff */
[----:B------:R-:W-:Y:S01]  /*7860*/  F2FP.F16.E4M3.UNPACK_B R98, R8.H1 ;  /* 0x00000008ff62723e */ /* 0x000fe200030006ff */
[-C--:B------:R-:W-:Y:S01]  /*7870*/  FFMA.FTZ R9, R42, R43.reuse, R99 ;  /* 0x0000002b2a097223 */ /* 0x080fe20000010063 */
[----:B------:R-:W-:Y:S01]  /*7880*/  F2FP.F16.E4M3.UNPACK_B R39, R32.H1 ;  /* 0x00000020ff27723e */ /* 0x000fe200030006ff */
[----:B------:R-:W-:Y:S01]  /*7890*/  FFMA.FTZ R32, R40, R43, -R105 ;  /* 0x0000002b28207223 */ /* 0x000fe20000010869 */
[----:B------:R-:W-:Y:S01]  /*78a0*/  HADD2.F32 R40, -RZ, R41.H0_H0 ;  /* 0x20000029ff287230 */ /* 0x000fe20000004100 */
[----:B------:R-:W-:Y:S01]  /*78b0*/  F2FP.F16.E4M3.UNPACK_B R6, R6.H1 ;  /* 0x00000006ff06723e */ /* 0x000fe200030006ff */
[----:B------:R-:W-:Y:S01]  /*78c0*/  HADD2.F32 R99, -RZ, R98.H0_H0 ;  /* 0x20000062ff637230 */ /* 0x000fe20000004100 */
[----:B------:R-:W-:Y:S01]  /*78d0*/  F2FP.SATFINITE.E4M3.F32.PACK_AB_MERGE_C R10, R111, R10, R113 ;  /* 0x0000000a6f0a723e */ /* 0x000fe20004807071 */
[----:B------:R-:W-:Y:S02]  /*78e0*/  HADD2.F32 R8, -RZ, R39.H0_H0 ;  /* 0x20000027ff087230 */ /* 0x000fe40000004100 */
[----:B------:R-:W-:-:S02]  /*78f0*/  HADD2.F32 R41, -RZ, R41.H1_H1 ;  /* 0x30000029ff297230 */ /* 0x000fc40000004100 */
[-C--:B------:R-:W-:Y:S01]  /*7900*/  FMUL.FTZ R105, R40, R99.reuse ;  /* 0x0000006328697220 */ /* 0x080fe20000410000 */
[----:B------:R-:W-:Y:S02]  /*7910*/  HADD2.F32 R98, -RZ, R98.H1_H1 ;  /* 0x30000062ff627230 */ /* 0x000fe40000004100 */
[----:B------:R-:W-:Y:S01]  /*7920*/  FMUL.FTZ R99, R8, R99 ;  /* 0x0000006308637220 */ /* 0x000fe20000410000 */
[----:B------:R-:W-:Y:S02]  /*7930*/  HADD2.F32 R39, -RZ, R39.H1_H1 ;  /* 0x30000027ff277230 */ /* 0x000fe40000004100 */
[--C-:B------:R-:W-:Y:S02]  /*7940*/  HADD2.F32 R43, -RZ, R6.reuse.H0_H0 ;  /* 0x20000006ff2b7230 */ /* 0x100fe40000004100 */
[----:B------:R-:W-:Y:S02]  /*7950*/  HADD2.F32 R42, -RZ, R6.H1_H1 ;  /* 0x30000006ff2a7230 */ /* 0x000fe40000004100 */
[-C--:B------:R-:W-:Y:S01]  /*7960*/  FMUL.FTZ R6, R41, R98.reuse ;  /* 0x0000006229067220 */ /* 0x080fe20000410000 */
[C---:B------:R-:W-:Y:S01]  /*7970*/  FMUL.FTZ R98, R39.reuse, R98 ;  /* 0x0000006227627220 */ /* 0x040fe20000410000 */
[----:B------:R-:W-:Y:S01]  /*7980*/  FFMA.FTZ R115, R40, R43, R99 ;  /* 0x0000002b28737223 */ /* 0x000fe20000010063 */
[----:B------:R-:W-:Y:S01]  /*7990*/  F2FP.F16.E4M3.UNPACK_B R99, R5 ;  /* 0x00000005ff63723e */ /* 0x000fe200020006ff */
[-C--:B------:R-:W-:Y:S01]  /*79a0*/  FFMA.FTZ R116, R39, R42.reuse, -R6 ;  /* 0x0000002a27747223 */ /* 0x080fe20000010806 */
[----:B------:R-:W-:Y:S01]  /*79b0*/  F2FP.F16.E4M3.UNPACK_B R39, R11 ;  /* 0x0000000bff27723e */ /* 0x000fe200020006ff */
[----:B------:R-:W-:Y:S01]  /*79c0*/  FFMA.FTZ R113, R8, R43, -R105 ;  /* 0x0000002b08717223 */ /* 0x000fe20000010869 */
[----:B------:R-:W-:Y:S01]  /*79d0*/  F2FP.F16.E4M3.UNPACK_B R105, R5.H1 ;  /* 0x00000005ff69723e */ /* 0x000fe200030006ff */
[----:B------:R-:W-:Y:S01]  /*79e0*/  FFMA.FTZ R118, R41, R42, R98 ;  /* 0x0000002a29767223 */ /* 0x000fe20000010062 */
        /* <DEDUP_REMOVED lines=8> */
[----:B------:R-:W-:Y:S01]  /*7a70*/  F2FP.F16.E4M3.UNPACK_B R42, R4.H1 ;  /* 0x00000004ff2a723e */ /* 0x000fe200030006ff */
[----:B------:R-:W-:-:S02]  /*7a80*/  HADD2.F32 R4, -RZ, R40.H0_H0 ;  /* 0x20000028ff047230 */ /* 0x000fc40000004100 */
[-C--:B------:R-:W-:Y:S01]  /*7a90*/  FMUL.FTZ R117, R41, R107.reuse ;  /* 0x0000006b29757220 */ /* 0x080fe20000410000 */
[----:B------:R-:W-:Y:S02]  /*7aa0*/  HADD2.F32 R43, -RZ, R5.H0_H0 ;  /* 0x20000005ff2b7230 */ /* 0x000fe40000004100 */
[----:B------:R-:W-:Y:S01]  /*7ab0*/  FMUL.FTZ R120, R8, R107 ;  /* 0x0000006b08787220 */ /* 0x000fe20000410000 */
[----:B------:R-:W-:Y:S02]  /*7ac0*/  HADD2.F32 R11, -RZ, R7.H0_H0 ;  /* 0x20000007ff0b7230 */ /* 0x000fe40000004100 */
[----:B------:R-:W-:Y:S01]  /*7ad0*/  FMUL.FTZ R122, R4, R111 ;  /* 0x0000006f047a7220 */ /* 0x000fe20000410000 */
[----:B------:R-:W-:Y:S02]  /*7ae0*/  HADD2.F32 R40, -RZ, R40.H1_H1 ;  /* 0x30000028ff287230 */ /* 0x000fe40000004100 */
[----:B------:R-:W-:Y:S01]  /*7af0*/  FFMA.FTZ R117, R8, R43, -R117 ;  /* 0x0000002b08757223 */ /* 0x000fe20000010875 */
[----:B------:R-:W-:-:S02]  /*7b00*/  HADD2.F32 R105, -RZ, R105.H1_H1 ;  /* 0x30000069ff697230 */ /* 0x000fc40000004100 */
[----:B------:R-:W-:Y:S01]  /*7b10*/  FMUL.FTZ R111, R11, R111 ;  /* 0x0000006f0b6f7220 */ /* 0x000fe20000410000 */
[----:B------:R-:W-:Y:S01]  /*7b20*/  HADD2.F32 R7, -RZ, R7.H1_H1 ;  /* 0x30000007ff077230 */ /* 0x000fe20000004100 */
[----:B------:R-:W-:Y:S01]  /*7b30*/  F2FP.SATFINITE.E4M3.F32.PACK_AB_MERGE_C R113, R116, R113, RZ ;  /* 0x000000717471723e */ /* 0x000fe200048070ff */
[----:B------:R-:W-:Y:S02]  /*7b40*/  HADD2.F32 R98, -RZ, R42.H0_H0 ;  /* 0x2000002aff627230 */ /* 0x000fe40000004100 */
[-C--:B------:R-:W-:Y:S01]  /*7b50*/  FMUL.FTZ R8, R40, R105.reuse ;  /* 0x0000006928087220 */ /* 0x080fe20000410000 */
[----:B------:R-:W-:Y:S02]  /*7b60*/  HADD2.F32 R39, -RZ, R39.H1_H1 ;  /* 0x30000027ff277230 */ /* 0x000fe40000004100 */
[----:B------:R-:W-:Y:S01]  /*7b70*/  FMUL.FTZ R105, R7, R105 ;  /* 0x0000006907697220 */ /* 0x000fe20000410000 */
[----:B------:R-:W-:Y:S02]  /*7b80*/  HADD2.F32 R99, -RZ, R99.H1_H1 ;  /* 0x30000063ff637230 */ /* 0x000fe40000004100 */
[----:B------:R-:W-:Y:S01]  /*7b90*/  FFMA.FTZ R122, R11, R98, -R122 ;  /* 0x000000620b7a7223 */ /* 0x000fe2000001087a */
[----:B------:R-:W-:-:S02]  /*7ba0*/  HADD2.F32 R6, -RZ, R6.H1_H1 ;  /* 0x30000006ff067230 */ /* 0x000fc40000004100 */
[----:B------:R-:W-:Y:S01]  /*7bb0*/  FFMA.FTZ R111, R4, R98, R111 ;  /* 0x00000062046f7223 */ /* 0x000fe2000001006f */
[----:B------:R-:W-:Y:S02]  /*7bc0*/  HADD2.F32 R42, -RZ, R42.H1_H1 ;  /* 0x3000002aff2a7230 */ /* 0x000fe40000004100 */
[-C--:B------:R-:W-:Y:S01]  /*7bd0*/  FMUL.FTZ R11, R39, R99.reuse ;  /* 0x00000063270b7220 */ /* 0x080fe20000410000 */
[----:B------:R-:W-:Y:S02]  /*7be0*/  HADD2.F32 R5, -RZ, R5.H1_H1 ;  /* 0x30000005ff057230 */ /* 0x000fe40000004100 */
[----:B------:R-:W-:Y:S01]  /*7bf0*/  FMUL.FTZ R4, R6, R99 ;  /* 0x0000006306047220 */ /* 0x000fe20000410000 */
[----:B------:R-:W-:Y:S01]  /*7c00*/  FFMA.FTZ R120, R41, R43, R120 ;  /* 0x0000002b29787223 */ /* 0x000fe20000010078 */
[-C--:B------:R-:W-:Y:S01]  /*7c10*/  FFMA.FTZ R7, R7, R42.reuse, -R8 ;  /* 0x0000002a07077223 */ /* 0x080fe20000010808 */
[----:B------:R-:W-:Y:S01]  /*7c20*/  FFMA.FTZ R40, R40, R42, R105 ;  /* 0x0000002a28287223 */ /* 0x000fe20000010069 */
[-C--:B------:R-:W-:Y:S01]  /*7c30*/  FFMA.FTZ R6, R6, R5.reuse, -R11 ;  /* 0x0000000506067223 */ /* 0x080fe2000001080b */
[----:B------:R-:W-:Y:S01]  /*7c40*/  FFMA.FTZ R5, R39, R5, R4 ;  /* 0x0000000527057223 */ /* 0x000fe20000010004 */
[----:B------:R-:W-:Y:S01]  /*7c50*/  F2FP.SATFINITE.E4M3.F32.PACK_AB_MERGE_C R37, R32, R37, R113 ;  /* 0x000000252025723e */ /* 0x000fe20004807071 */
[----:B------:R-:W-:Y:S01]  /*7c60*/  IMAD.MOV.U32 R4, RZ, RZ, R36 ;  /* 0x000000ffff047224 */ /* 0x000fe200078e0024 */
[----:B------:R-:W-:-:S02]  /*7c70*/  F2FP.SATFINITE.E4M3.F32.PACK_AB_MERGE_C R7, R7, R122, RZ ;  /* 0x0000007a0707723e */ /* 0x000fc400048070ff */
[----:B------:R-:W-:Y:S02]  /*7c80*/  F2FP.SATFINITE.E4M3.F32.PACK_AB_MERGE_C R40, R40, R111, RZ ;  /* 0x0000006f2828723e */ /* 0x000fe400048070ff */
[----:B------:R-:W-:Y:S02]  /*7c90*/  F2FP.SATFINITE.E4M3.F32.PACK_AB_MERGE_C R115, R118, R115, RZ ;  /* 0x000000737673723e */ /* 0x000fe400048070ff */
[----:B------:R-:W-:Y:S01]  /*7ca0*/  F2FP.SATFINITE.E4M3.F32.PACK_AB_MERGE_C R7, R6, R117, R7 ;  /* 0x000000750607723e */ /* 0x000fe20004807007 */
[----:B------:R-:W-:Y:S01]  /*7cb0*/  IMAD.MOV.U32 R6, RZ, RZ, R34 ;  /* 0x000000ffff067224 */ /* 0x000fe200078e0022 */
[----:B------:R-:W-:Y:S01]  /*7cc0*/  F2FP.SATFINITE.E4M3.F32.PACK_AB_MERGE_C R11, R5, R120, R40 ;  /* 0x00000078050b723e */ /* 0x000fe20004807028 */
[----:B------:R-:W-:Y:S01]  /*7cd0*/  IMAD.MOV.U32 R5, RZ, RZ, R37 ;  /* 0x000000ffff057224 */ /* 0x000fe200078e0025 */
[----:B------:R-:W-:Y:S02]  /*7ce0*/  F2FP.SATFINITE.E4M3.F32.PACK_AB_MERGE_C R9, R9, R38, R115 ;  /* 0x000000260909723e */ /* 0x000fe40004807073 */
[----:B------:R-:W-:-:S07]  /*7cf0*/  MOV R8, R35 ;  /* 0x0000002300087202 */ /* 0x000fce0000000f00 */
.L_x_572:
[----:B------:R-:W-:Y:S05]  /*7d00*/  BSYNC B2 ;  /* 0x0000000000027941 */ /* 0x000fea0003800000 */
.L_x_571:
[----:B------:R-:W-:Y:S01]  /*7d10*/  ISETP.GE.AND P3, PT, R15, R112, PT ;  /* 0x000000700f00720c */ /* 0x000fe20003f66270 */
[----:B0-----:R0:W-:-:S12]  /*7d20*/  ST.E.128 desc[UR36][R12.64], R4 ;  /* 0x000000040c007985 */ /* 0x0011d8000c101d24 */
[----:B------:R-:W-:-:S04]  /*7d30*/  @!P3 IADD3 R14, P4, R15, R14, RZ ;  /* 0x0000000e0f0eb210 */ /* 0x000fc80007f9e0ff */
[----:B------:R-:W-:-:S05]  /*7d40*/  @!P3 LEA.HI.X.SX32 R15, R15, R33, 0x1, P4 ;  /* 0x000000210f0fb211 */ /* 0x000fca00020f0eff */
[----:B------:R0:W-:Y:S04]  /*7d50*/  @!P3 ST.E.128 desc[UR36][R14.64], R8 ;  /* 0x000000080e00b985 */ /* 0x0001e8000c101d24 */
.L_x_570:
[----:B------:R-:W-:Y:S05]  /*7d60*/  BSYNC B1 ;  /* 0x0000000000017941 */ /* 0x000fea0003800000 */
.L_x_569:
[----:B------:R-:W-:-:S03]  /*7d70*/  UMOV UR4, 0xffffffff ;  /* 0xffffffff00047882 */ /* 0x000fc60000000000 */
[----:B------:R-:W-:Y:S05]  /*7d80*/  BRA.DIV UR4, `(.L_x_573) ;  /* 0x000001b2042c7947 */ /* 0x000fea000b800000 */
[----:B0-----:R0:W0:Y:S04]  /*7d90*/  SHFL.IDX PT, R33, R104, 0x2, 0x1c1f ;  /* 0x005c1f0068217f89 */ /* 0x00102800000e0000 */
[----:B------:R0:W0:Y:S02]  /*7da0*/  SHFL.IDX PT, R14, R103, 0x2, 0x1c1f ;  /* 0x005c1f00670e7f89 */ /* 0x00002400000e0000 */
.L_x_846:
[----:B------:R-:W-:-:S05]  /*7db0*/  VIADD R4, R190, 0x80 ;  /* 0x00000080be047836 */ /* 0x000fca0000000000 */
[----:B------:R-:W-:-:S13]  /*7dc0*/  ISETP.GE.OR P3, PT, R4, R94, P1 ;  /* 0x0000005e0400720c */ /* 0x000fda0000f66670 */
[----:B------:R-:W-:Y:S05]  /*7dd0*/  @P3 BRA `(.L_x_553) ;  /* 0x0000001400103947 */ /* 0x000fea0003800000 */
[----:B------:R-:W-:Y:S01]  /*7de0*/  SEL R114, R73, R114, !P0 ;  /* 0x0000007249727207 */ /* 0x000fe20004000000 */
[----:B------:R-:W-:Y:S01]  /*7df0*/  BSSY B1, `(.L_x_574) ;  /* 0x00000e5000017945 */ /* 0x000fe20003800000 */
[----:B0-----:R-:W-:Y:S02]  /*7e00*/  IADD3 R12, P3, R64, R14, RZ ;  /* 0x0000000e400c7210 */ /* 0x001fe40007f7e0ff */
[----:B------:R-:W-:-:S03]  /*7e10*/  SHF.R.S32.HI R5, RZ, 0x1f, R114 ;  /* 0x0000001fff057819 */ /* 0x000fc60000011472 */
[----:B------:R-:W-:Y:S01]  /*7e20*/  IMAD.X R13, R33, 0x1, R62, P3 ;  /* 0x00000001210d7824 */ /* 0x000fe200018e063e */
[----:B------:R-:W-:-:S04]  /*7e30*/  LEA.HI R114, R5, R114, RZ, 0x5 ;  /* 0x0000007205727211 */ /* 0x000fc800078f28ff */
[----:B------:R-:W-:-:S05]  /*7e40*/  LEA.HI.SX32 R15, R114, R65, 0x1b ;  /* 0x00000041720f7211 */ /* 0x000fca00078fdaff */
[----:B------:R-:W-:-:S05]  /*7e50*/  IMAD.SHL.U32 R15, R15, 0x10, RZ ;  /* 0x000000100f0f7824 */ /* 0x000fca00078e00ff */
[----:B------:R-:W-:-:S04]  /*7e60*/  LOP3.LUT R5, R197, 0x70, R15, 0xf8, !PT ;  /* 0x00000070c5057812 */ /* 0x000fc800078ef80f */
[----:B------:R-:W-:-:S04]  /*7e70*/  LOP3.LUT R5, R5, R102, RZ, 0x3c, !PT ;  /* 0x0000006605057212 */ /* 0x000fc800078e3cff */
[----:B------:R-:W-:Y:S01]  /*7e80*/  IADD3 R7, R204, R5, RZ ;  /* 0x00000005cc077210 */ /* 0x000fe20007ffe0ff */
[----:B------:R-:W-:-:S04]  /*7e90*/  IMAD R5, R188, 0x5000, R0 ;  /* 0x00005000bc057824 */ /* 0x000fc800078e0200 */
[----:B------:R-:W-:Y:S02]  /*7ea0*/  IMAD R7, R188, 0x5000, R7 ;  /* 0x00005000bc077824 */ /* 0x000fe400078e0207 */
[C---:B------:R-:W-:Y:S02]  /*7eb0*/  IMAD.IADD R5, R18.reuse, 0x1, R5 ;  /* 0x0000000112057824 */ /* 0x040fe400078e0205 */
[----:B------:R-:W-:-:S04]  /*7ec0*/  IMAD.IADD R8, R18, 0x1, R7 ;  /* 0x0000000112087824 */ /* 0x000fc800078e0207 */
[----:B------:R-:W0:Y:S04]  /*7ed0*/  LDS.128 R4, [R5+0x18400] ;  /* 0x0184000005047984 */ /* 0x000e280000000c00 */
[----:B------:R-:W0:Y:S01]  /*7ee0*/  LDS.128 R8, [R8+0x18400] ;  /* 0x0184000008087984 */ /* 0x000e220000000c00 */
[----:B------:R-:W-:Y:S05]  /*7ef0*/  @P2 BRA `(.L_x_575) ;  /* 0x0000000c00502947 */ /* 0x000fea0003800000 */
[--C-:B------:R-:W-:Y:S01]  /*7f00*/  SHF.R.U32.HI R32, RZ, 0x8, R45.reuse ;  /* 0x00000008ff207819 */ /* 0x100fe2000001162d */
[----:B0-----:R-:W-:Y:S01]  /*7f10*/  IMAD.MOV.U32 R37, RZ, RZ, R4 ;  /* 0x000000ffff257224 */ /* 0x001fe200078e0004 */
[----:B------:R-:W-:Y:S01]  /*7f20*/  LOP3.LUT R35, R45, 0xff0000ff, RZ, 0xc0, !PT ;  /* 0xff0000ff2d237812 */ /* 0x000fe200078ec0ff */
[----:B------:R-:W-:Y:S01]  /*7f30*/  IMAD.MOV.U32 R40, RZ, RZ, R8 ;  /* 0x000000ffff287224 */ /* 0x000fe200078e0008 */
[----:B------:R-:W-:Y:S01]  /*7f40*/  SHF.R.U32.HI R45, RZ, 0x10, R45 ;  /* 0x00000010ff2d7819 */ /* 0x000fe2000001162d */
[----:B------:R-:W-:Y:S01]  /*7f50*/  IMAD.MOV.U32 R34, RZ, RZ, R10 ;  /* 0x000000ffff227224 */ /* 0x000fe200078e000a */
[----:B------:R-:W-:Y:S01]  /*7f60*/  SHF.L.U32 R4, R32, 0x8, RZ ;  /* 0x0000000820047819 */ /* 0x000fe200000006ff */
[----:B------:R-:W-:Y:S01]  /*7f70*/  IMAD.MOV.U32 R32, RZ, RZ, R6 ;  /* 0x000000ffff207224 */ /* 0x000fe200078e0006 */
[----:B------:R-:W-:Y:S02]  /*7f80*/  SHF.R.U32.HI R41, RZ, 0x8, R49 ;  /* 0x00000008ff297819 */ /* 0x000fe40000011631 */
[----:B------:R-:W-:-:S02]  /*7f90*/  SHF.R.U32.HI R39, RZ, 0x8, R47 ;  /* 0x00000008ff277819 */ /* 0x000fc4000001162f */
[----:B------:R-:W-:Y:S01]  /*7fa0*/  LOP3.LUT R4, R35, 0xff00, R4, 0xf8, !PT ;  /* 0x0000ff0023047812 */ /* 0x000fe200078ef804 */
[----:B------:R-:W-:Y:S01]  /*7fb0*/  IMAD.U32 R35, R45, 0x10000, RZ ;  /* 0x000100002d237824 */ /* 0x000fe200078e00ff */
[----:B------:R-:W-:Y:S01]  /*7fc0*/  SHF.R.U32.HI R44, RZ, 0x10, R47 ;  /* 0x00000010ff2c7819 */ /* 0x000fe2000001162f */
[----:B------:R-:W-:Y:S01]  /*7fd0*/  IMAD.SHL.U32 R41, R41, 0x100, RZ ;  /* 0x0000010029297824 */ /* 0x000fe200078e00ff */
[----:B------:R-:W-:Y:S01]  /*7fe0*/  LOP3.LUT R38, R49, 0xff0000ff, RZ, 0xc0, !PT ;  /* 0xff0000ff31267812 */ /* 0x000fe200078ec0ff */
[----:B------:R-:W-:Y:S01]  /*7ff0*/  IMAD.SHL.U32 R39, R39, 0x100, RZ ;  /* 0x0000010027277824 */ /* 0x000fe200078e00ff */
[----:B------:R-:W-:Y:S02]  /*8000*/  LOP3.LUT R36, R47, 0xff0000ff, RZ, 0xc0, !PT ;  /* 0xff0000ff2f247812 */ /* 0x000fe400078ec0ff */
[----:B------:R-:W-:Y:S01]  /*8010*/  LOP3.LUT R8, R4, 0xff0000, R35, 0xf8, !PT ;  /* 0x00ff000004087812 */ /* 0x000fe200078ef823 */
[----:B------:R-:W-:Y:S01]  /*8020*/  IMAD.U32 R35, R44, 0x10000, RZ ;  /* 0x000100002c237824 */ /* 0x000fe200078e00ff */
[----:B------:R-:W-:-:S02]  /*8030*/  LOP3.LUT R10, R38, 0xff00, R41, 0xf8, !PT ;  /* 0x0000ff00260a7812 */ /* 0x000fc400078ef829 */
[----:B------:R-:W-:Y:S02]  /*8040*/  SHF.R.U32.HI R43, RZ, 0x8, R51 ;  /* 0x00000008ff2b7819 */ /* 0x000fe40000011633 */
[----:B------:R-:W-:Y:S02]  /*8050*/  LOP3.LUT R36, R36, 0xff00, R39, 0xf8, !PT ;  /* 0x0000ff0024247812 */ /* 0x000fe400078ef827 */
[----:B------:R-:W-:Y:S02]  /*8060*/  F2FP.F16.E4M3.UNPACK_B R44, R110.H1 ;  /* 0x0000006eff2c723e */ /* 0x000fe400030006ff */
[----:B------:R-:W-:Y:S02]  /*8070*/  F2FP.F16.E4M3.UNPACK_B R41, R40.H1 ;  /* 0x00000028ff29723e */ /* 0x000fe400030006ff */
[----:B------:R-:W-:Y:S01]  /*8080*/  F2FP.F16.E4M3.UNPACK_B R38, R37.H1 ;  /* 0x00000025ff26723e */ /* 0x000fe200030006ff */
[----:B------:R-:W-:Y:S01]  /*8090*/  HADD2.F32 R6, -RZ, R44.H0_H0 ;  /* 0x2000002cff067230 */ /* 0x000fe20000004100 */
[----:B------:R-:W-:-:S02]  /*80a0*/  SHF.R.U32.HI R47, RZ, 0x10, R49 ;  /* 0x00000010ff2f7819 */ /* 0x000fc40000011631 */
[----:B------:R-:W-:Y:S02]  /*80b0*/  LOP3.LUT R42, R51, 0xff0000ff, RZ, 0xc0, !PT ;  /* 0xff0000ff332a7812 */ /* 0x000fe400078ec0ff */
[----:B------:R-:W-:Y:S02]  /*80c0*/  SHF.R.U32.HI R46, RZ, 0x10, R51 ;  /* 0x00000010ff2e7819 */ /* 0x000fe40000011633 */
[----:B------:R-:W-:Y:S02]  /*80d0*/  SHF.L.U32 R43, R43, 0x8, RZ ;  /* 0x000000082b2b7819 */ /* 0x000fe400000006ff */
[----:B------:R-:W-:Y:S01]  /*80e0*/  LOP3.LUT R4, R36, 0xff0000, R35, 0xf8, !PT ;  /* 0x00ff000024047812 */ /* 0x000fe200078ef823 */
[----:B------:R-:W-:Y:S01]  /*80f0*/  HADD2.F32 R36, -RZ, R41.H0_H0 ;  /* 0x20000029ff247230 */ /* 0x000fe20000004100 */
[----:B------:R-:W-:Y:S01]  /*8100*/  F2FP.F16.E4M3.UNPACK_B R39, R108.H1 ;  /* 0x0000006cff27723e */ /* 0x000fe200030006ff */
[----:B------:R-:W-:Y:S01]  /*8110*/  HADD2.F32 R35, -RZ, R38.H0_H0 ;  /* 0x20000026ff237230 */ /* 0x000fe20000004100 */
[----:B------:R-:W-:Y:S01]  /*8120*/  LOP3.LUT R45, R42, 0xff00, R43, 0xf8, !PT ;  /* 0x0000ff002a2d7812 */ /* 0x000fe200078ef82b */
[----:B------:R-:W-:-:S02]  /*8130*/  IMAD.U32 R43, R47, 0x10000, RZ ;  /* 0x000100002f2b7824 */ /* 0x000fc400078e00ff */
[-C--:B------:R-:W-:Y:S01]  /*8140*/  FMUL.FTZ R48, R36, R6.reuse ;  /* 0x0000000624307220 */ /* 0x080fe20000410000 */
[----:B------:R-:W-:Y:S02]  /*8150*/  IMAD.U32 R46, R46, 0x10000, RZ ;  /* 0x000100002e2e7824 */ /* 0x000fe400078e00ff */
[----:B------:R-:W-:Y:S01]  /*8160*/  FMUL.FTZ R47, R35, R6 ;  /* 0x00000006232f7220 */ /* 0x000fe20000410000 */
[--C-:B------:R-:W-:Y:S01]  /*8170*/  HADD2.F32 R42, -RZ, R39.reuse.H0_H0 ;  /* 0x20000027ff2a7230 */ /* 0x100fe20000004100 */
[----:B------:R-:W-:Y:S01]  /*8180*/  LOP3.LUT R10, R10, 0xff0000, R43, 0xf8, !PT ;  /* 0x00ff00000a0a7812 */ /* 0x000fe200078ef82b */
[----:B------:R-:W-:Y:S01]  /*8190*/  HADD2.F32 R43, -RZ, R39.H1_H1 ;  /* 0x30000027ff2b7230 */ /* 0x000fe20000004100 */
[----:B------:R-:W-:Y:S01]  /*81a0*/  LOP3.LUT R6, R45, 0xff0000, R46, 0xf8, !PT ;  /* 0x00ff00002d067812 */ /* 0x000fe200078ef82e */
[----:B------:R-:W-:Y:S02]  /*81b0*/  HADD2.F32 R45, -RZ, R44.H1_H1 ;  /* 0x3000002cff2d7230 */ /* 0x000fe40000004100 */
[-C--:B------:R-:W-:Y:S01]  /*81c0*/  FFMA.FTZ R35, R35, R42.reuse, -R48 ;  /* 0x0000002a23237223 */ /* 0x080fe20000010830 */
[----:B------:R-:W-:Y:S01]  /*81d0*/  FFMA.FTZ R36, R36, R42, R47 ;  /* 0x0000002a24247223 */ /* 0x000fe2000001002f */
[----:B------:R-:W-:Y:S01]  /*81e0*/  HADD2.F32 R42, -RZ, R41.H1_H1 ;  /* 0x30000029ff2a7230 */ /* 0x000fe20000004100 */
[----:B------:R-:W-:Y:S01]  /*81f0*/  F2FP.F16.E4M3.UNPACK_B R110, R110 ;  /* 0x0000006eff6e723e */ /* 0x000fe200020006ff */
[----:B------:R-:W-:Y:S01]  /*8200*/  HADD2.F32 R39, -RZ, R38.H1_H1 ;  /* 0x30000026ff277230 */ /* 0x000fe20000004100 */
[----:B------:R-:W-:-:S02]  /*8210*/  F2FP.F16.E4M3.UNPACK_B R40, R40 ;  /* 0x00000028ff28723e */ /* 0x000fc400020006ff */
[----:B------:R-:W-:Y:S01]  /*8220*/  F2FP.F16.E4M3.UNPACK_B R37, R37 ;  /* 0x00000025ff25723e */ /* 0x000fe200020006ff */
[CC--:B------:R-:W-:Y:S01]  /*8230*/  FMUL.FTZ R46, R42.reuse, R45.reuse ;  /* 0x0000002d2a2e7220 */ /* 0x0c0fe20000410000 */
[----:B------:R-:W-:Y:S01]  /*8240*/  F2FP.F16.E4M3.UNPACK_B R108, R108 ;  /* 0x0000006cff6c723e */ /* 0x000fe200020006ff */
[----:B------:R-:W-:Y:S02]  /*8250*/  HADD2.F32 R44, -RZ, R110.H0_H0 ;  /* 0x2000006eff2c7230 */ /* 0x000fe40000004100 */
[C---:B------:R-:W-:Y:S01]  /*8260*/  FMUL.FTZ R45, R39.reuse, R45 ;  /* 0x0000002d272d7220 */ /* 0x040fe20000410000 */
[----:B------:R-:W-:Y:S02]  /*8270*/  HADD2.F32 R41, -RZ, R40.H0_H0 ;  /* 0x20000028ff297230 */ /* 0x000fe40000004100 */
[-C--:B------:R-:W-:Y:S01]  /*8280*/  FFMA.FTZ R50, R39, R43.reuse, -R46 ;  /* 0x0000002b27327223 */ /* 0x080fe2000001082e */
[----:B------:R-:W-:Y:S02]  /*8290*/  HADD2.F32 R38, -RZ, R37.H0_H0 ;  /* 0x20000025ff267230 */ /* 0x000fe40000004100 */
[----:B------:R-:W-:Y:S01]  /*82a0*/  FFMA.FTZ R49, R42, R43, R45 ;  /* 0x0000002b2a317223 */ /* 0x000fe2000001002d */
[----:B------:R-:W-:-:S02]  /*82b0*/  HADD2.F32 R39, -RZ, R108.H0_H0 ;  /* 0x2000006cff277230 */ /* 0x000fc40000004100 */
[CC--:B------:R-:W-:Y:S01]  /*82c0*/  FMUL.FTZ R43, R41.reuse, R44.reuse ;  /* 0x0000002c292b7220 */ /* 0x0c0fe20000410000 */
        /* <DEDUP_REMOVED lines=8> */
[-C--:B------:R-:W-:Y:S01]  /*8350*/  F2FP.F16.E4M3.UNPACK_B R38, R109.reuse.H1 ;  /* 0x0000006dff26723e */ /* 0x080fe200030006ff */
        /* <DEDUP_REMOVED lines=11> */
[-C--:B------:R-:W-:Y:S01]  /*8410*/  FMUL.FTZ R51, R41, R43.reuse ;  /* 0x0000002b29337220 */ /* 0x080fe20000410000 */
[--C-:B------:R-:W-:Y:S01]  /*8420*/  HADD2.F32 R40, -RZ, R42.reuse.H0_H0 ;  /* 0x2000002aff287230 */ /* 0x100fe20000004100 */
[----:B------:R-:W-:Y:S01]  /*8430*/  F2FP.F16.E4M3.UNPACK_B R32, R32 ;  /* 0x00000020ff20723e */ /* 0x000fe200020006ff */
[----:B------:R-:W-:Y:S02]  /*8440*/  HADD2.F32 R39, -RZ, R39.H1_H1 ;  /* 0x30000027ff277230 */ /* 0x000fe40000004100 */
[C---:B------:R-:W-:Y:S01]  /*8450*/  FMUL.FTZ R104, R38.reuse, R43 ;  /* 0x0000002b26687220 */ /* 0x040fe20000410000 */
[----:B------:R-:W-:Y:S02]  /*8460*/  HADD2.F32 R37, -RZ, R37.H1_H1 ;  /* 0x30000025ff257230 */ /* 0x000fe40000004100 */
[----:B------:R-:W-:Y:S01]  /*8470*/  FFMA.FTZ R98, R38, R40, -R51 ;  /* 0x0000002826627223 */ /* 0x000fe20000010833 */
[----:B------:R-:W-:Y:S02]  /*8480*/  HADD2.F32 R42, -RZ, R42.H1_H1 ;  /* 0x3000002aff2a7230 */ /* 0x000fe40000004100 */
[----:B------:R-:W-:Y:S01]  /*8490*/  FMUL.FTZ R38, R39, R44 ;  /* 0x0000002c27267220 */ /* 0x000fe20000410000 */
[----:B------:R-:W-:Y:S01]  /*84a0*/  FFMA.FTZ R104, R41, R40, R104 ;  /* 0x0000002829687223 */ /* 0x000fe20000010068 */
[----:B------:R-:W-:Y:S01]  /*84b0*/  FMUL.FTZ R44, R37, R44 ;  /* 0x0000002c252c7220 */ /* 0x000fe20000410000 */
[----:B------:R-:W-:-:S02]  /*84c0*/  HADD2.F32 R41, -RZ, R109.H0_H0 ;  /* 0x2000006dff297230 */ /* 0x000fc40000004100 */
[----:B------:R-:W-:Y:S01]  /*84d0*/  FFMA.FTZ R99, R37, R42, -R38 ;  /* 0x0000002a25637223 */ /* 0x000fe20000010826 */
[----:B------:R-:W-:Y:S01]  /*84e0*/  F2FP.F16.E4M3.UNPACK_B R37, R34 ;  /* 0x00000022ff25723e */ /* 0x000fe200020006ff */
[----:B------:R-:W-:Y:S01]  /*84f0*/  HADD2.F32 R34, -RZ, R32.H0_H0 ;  /* 0x20000020ff227230 */ /* 0x000fe20000004100 */
[----:B------:R-:W-:Y:S01]  /*8500*/  F2FP.F16.E4M3.UNPACK_B R106, R106 ;  /* 0x0000006aff6a723e */ /* 0x000fe200020006ff */
[----:B----4-:R-:W-:Y:S01]  /*8510*/  FFMA.FTZ R103, R39, R42, R44 ;  /* 0x0000002a27677223 */ /* 0x010fe2000001002c */
[----:B------:R-:W-:Y:S01]  /*8520*/  HADD2.F32 R109, -RZ, R109.H1_H1 ;  /* 0x3000006dff6d7230 */ /* 0x000fe20000004100 */
[----:B------:R-:W-:Y:S01]  /*8530*/  F2FP.SATFINITE.E4M3.F32.PACK_AB_MERGE_C R35, R50, R35, RZ ;  /* 0x000000233223723e */ /* 0x000fe200048070ff */
[--C-:B------:R-:W-:Y:S01]  /*8540*/  HADD2.F32 R38, -RZ, R37.reuse.H0_H0 ;  /* 0x20000025ff267230 */ /* 0x100fe20000004100 */
[----:B------:R-:W-:Y:S01]  /*8550*/  F2FP.F16.E4M3.UNPACK_B R44, R10 ;  /* 0x0000000aff2c723e */ /* 0x000fe200020006ff */
[----:B------:R-:W-:Y:S01]  /*8560*/  HADD2.F32 R37, -RZ, R37.H1_H1 ;  /* 0x30000025ff257230 */ /* 0x000fe20000004100 */
[----:B------:R-:W-:Y:S01]  /*8570*/  F2FP.SATFINITE.E4M3.F32.PACK_AB_MERGE_C R49, R49, R36, RZ ;  /* 0x000000243131723e */ /* 0x000fe200048070ff */
[----:B------:R-:W-:-:S02]  /*8580*/  HADD2.F32 R39, -RZ, R106.H0_H0 ;  /* 0x2000006aff277230 */ /* 0x000fc40000004100 */
[-C--:B------:R-:W-:Y:S01]  /*8590*/  FMUL.FTZ R43, R38, R41.reuse ;  /* 0x00000029262b7220 */ /* 0x080fe20000410000 */
[----:B------:R-:W-:Y:S02]  /*85a0*/  HADD2.F32 R32, -RZ, R32.H1_H1 ;  /* 0x30000020ff207230 */ /* 0x000fe40000004100 */
[C---:B------:R-:W-:Y:S01]  /*85b0*/  FMUL.FTZ R41, R34.reuse, R41 ;  /* 0x0000002922297220 */ /* 0x040fe20000410000 */
[----:B------:R-:W-:Y:S02]  /*85c0*/  HADD2.F32 R106, -RZ, R106.H1_H1 ;  /* 0x3000006aff6a7230 */ /* 0x000fe40000004100 */
[C---:B------:R-:W-:Y:S01]  /*85d0*/  FMUL.FTZ R51, R37.reuse, R109 ;  /* 0x0000006d25337220 */ /* 0x040fe20000410000 */
[-C--:B------:R-:W-:Y:S01]  /*85e0*/  FFMA.FTZ R34, R34, R39.reuse, -R43 ;  /* 0x0000002722227223 */ /* 0x080fe2000001082b */
[----:B------:R-:W-:Y:S01]  /*85f0*/  FFMA.FTZ R41, R38, R39, R41 ;  /* 0x0000002726297223 */ /* 0x000fe20000010029 */
[C---:B------:R-:W-:Y:S01]  /*8600*/  FMUL.FTZ R40, R32.reuse, R109 ;  /* 0x0000006d20287220 */ /* 0x040fe20000410000 */
[----:B------:R-:W-:Y:S01]  /*8610*/  F2FP.F16.E4M3.UNPACK_B R39, R9 ;  /* 0x00000009ff27723e */ /* 0x000fe200020006ff */
[-C--:B------:R-:W-:Y:S01]  /*8620*/  FFMA.FTZ R51, R32, R106.reuse, -R51 ;  /* 0x0000006a20337223 */ /* 0x080fe20000010833 */
[----:B------:R-:W-:Y:S01]  /*8630*/  F2FP.F16.E4M3.UNPACK_B R38, R5 ;  /* 0x00000005ff26723e */ /* 0x000fe200020006ff */
[----:B------:R-:W-:Y:S01]  /*8640*/  FFMA.FTZ R32, R37, R106, R40 ;  /* 0x0000006a25207223 */ /* 0x000fe20000010028 */
[----:B------:R-:W-:Y:S01]  /*8650*/  F2FP.SATFINITE.E4M3.F32.PACK_AB_MERGE_C R36, R48, R45, R35 ;  /* 0x0000002d3024723e */ /* 0x000fe20004807023 */
[--C-:B------:R-:W-:Y:S01]  /*8660*/  HADD2.F32 R40, -RZ, R39.reuse.H0_H0 ;  /* 0x20000027ff287230 */ /* 0x100fe20000004100 */
[----:B------:R-:W-:Y:S01]  /*8670*/  F2FP.F16.E4M3.UNPACK_B R42, R8 ;  /* 0x00000008ff2a723e */ /* 0x000fe200020006ff */
[----:B------:R-:W-:Y:S01]  /*8680*/  HADD2.F32 R45, -RZ, R44.H0_H0 ;  /* 0x2000002cff2d7230 */ /* 0x000fe20000004100 */
[----:B------:R-:W-:Y:S01]  /*8690*/  F2FP.SATFINITE.E4M3.F32.PACK_AB_MERGE_C R103, R103, R104, RZ ;  /* 0x000000686767723e */ /* 0x000fe200048070ff */
[----:B------:R-:W-:Y:S01]  /*86a0*/  HADD2.F32 R37, -RZ, R38.H0_H0 ;  /* 0x20000026ff257230 */ /* 0x000fe20000004100 */
[----:B------:R-:W-:Y:S01]  /*86b0*/  F2FP.SATFINITE.E4M3.F32.PACK_AB_MERGE_C R35, R47, R46, R49 ;  /* 0x0000002e2f23723e */ /* 0x000fe20004807031 */
        /* <DEDUP_REMOVED lines=10> */
[-C--:B------:R-:W-:Y:S01]  /*8760*/  FMUL.FTZ R46, R41, R44.reuse ;  /* 0x0000002c292e7220 */ /* 0x080fe20000410000 */
[----:B------:R-:W-:Y:S01]  /*8770*/  F2FP.F16.E4M3.UNPACK_B R40, R9.H1 ;  /* 0x00000009ff28723e */ /* 0x000fe200030006ff */
[C---:B------:R-:W-:Y:S01]  /*8780*/  FMUL.FTZ R44, R39.reuse, R44 ;  /* 0x0000002c272c7220 */ /* 0x040fe20000410000 */
[----:B------:R-:W-:Y:S01]  /*8790*/  F2FP.F16.E4M3.UNPACK_B R5, R5.H1 ;  /* 0x00000005ff05723e */ /* 0x000fe200030006ff */
[----:B------:R-:W-:Y:S01]  /*87a0*/  FFMA.FTZ R48, R39, R42, -R46 ;  /* 0x0000002a27307223 */ /* 0x000fe2000001082e */
[----:B------:R-:W-:Y:S01]  /*87b0*/  F2FP.F16.E4M3.UNPACK_B R39, R10.H1 ;  /* 0x0000000aff27723e */ /* 0x000fe200030006ff */
[----:B------:R-:W-:Y:S01]  /*87c0*/  FFMA.FTZ R47, R41, R42, R44 ;  /* 0x0000002a292f7223 */ /* 0x000fe2000001002c */
[--C-:B------:R-:W-:Y:S01]  /*87d0*/  HADD2.F32 R10, -RZ, R40.reuse.H0_H0 ;  /* 0x20000028ff0a7230 */ /* 0x100fe20000004100 */
[----:B------:R-:W-:Y:S01]  /*87e0*/  F2FP.F16.E4M3.UNPACK_B R8, R8.H1 ;  /* 0x00000008ff08723e */ /* 0x000fe200030006ff */
[----:B------:R-:W-:Y:S01]  /*87f0*/  HADD2.F32 R9, -RZ, R5.H0_H0 ;  /* 0x20000005ff097230 */ /* 0x000fe20000004100 */
[----:B------:R-:W-:Y:S01]  /*8800*/  F2FP.SATFINITE.E4M3.F32.PACK_AB_MERGE_C R98, R99, R98, RZ ;  /* 0x000000626362723e */ /* 0x000fe200048070ff */
[--C-:B------:R-:W-:Y:S01]  /*8810*/  HADD2.F32 R41, -RZ, R39.reuse.H0_H0 ;  /* 0x20000027ff297230 */ /* 0x100fe20000004100 */
[----:B------:R-:W-:Y:S01]  /*8820*/  F2FP.F16.E4M3.UNPACK_B R43, R6 ;  /* 0x00000006ff2b723e */ /* 0x000fe200020006ff */
[----:B------:R-:W-:Y:S01]  /*8830*/  HADD2.F32 R40, -RZ, R40.H1_H1 ;  /* 0x30000028ff287230 */ /* 0x000fe20000004100 */
[----:B------:R-:W-:Y:S01]  /*8840*/  F2FP.SATFINITE.E4M3.F32.PACK_AB_MERGE_C R34, R51, R34, R98 ;  /* 0x000000223322723e */ /* 0x000fe20004807062 */
[----:B------:R-:W-:-:S02]  /*8850*/  HADD2.F32 R42, -RZ, R39.H1_H1 ;  /* 0x30000027ff2a7230 */ /* 0x000fc40000004100 */
[-C--:B------:R-:W-:Y:S01]  /*8860*/  FMUL.FTZ R44, R10, R41.reuse ;  /* 0x000000290a2c7220 */ /* 0x080fe20000410000 */
[--C-:B------:R-:W-:Y:S02]  /*8870*/  HADD2.F32 R39, -RZ, R8.reuse.H0_H0 ;  /* 0x20000008ff277230 */ /* 0x100fe40000004100 */
[C---:B------:R-:W-:Y:S01]  /*8880*/  FMUL.FTZ R41, R9.reuse, R41 ;  /* 0x0000002909297220 */ /* 0x040fe20000410000 */
[----:B------:R-:W-:Y:S02]  /*8890*/  HADD2.F32 R5, -RZ, R5.H1_H1 ;  /* 0x30000005ff057230 */ /* 0x000fe40000004100 */
[-C--:B------:R-:W-:Y:S01]  /*88a0*/  FMUL.FTZ R46, R40, R42.reuse ;  /* 0x0000002a282e7220 */ /* 0x080fe20000410000 */
[----:B------:R-:W-:Y:S02]  /*88b0*/  HADD2.F32 R8, -RZ, R8.H1_H1 ;  /* 0x30000008ff087230 */ /* 0x000fe40000004100 */
[----:B------:R-:W-:Y:S01]  /*88c0*/  FFMA.FTZ R50, R10, R39, R41 ;  /* 0x000000270a327223 */ /* 0x000fe20000010029 */
[----:B------:R-:W-:Y:S01]  /*88d0*/  F2FP.F16.E4M3.UNPACK_B R10, R11 ;  /* 0x0000000bff0a723e */ /* 0x000fe200020006ff */
[----:B------:R-:W-:Y:S01]  /*88e0*/  FFMA.FTZ R49, R9, R39, -R44 ;  /* 0x0000002709317223 */ /* 0x000fe2000001082c */
[C---:B------:R-:W-:Y:S01]  /*88f0*/  FMUL.FTZ R9, R5.reuse, R42 ;  /* 0x0000002a05097220 */ /* 0x040fe20000410000 */
[----:B------:R-:W-:Y:S01]  /*8900*/  FFMA.FTZ R98, R5, R8, -R46 ;  /* 0x0000000805627223 */ /* 0x000fe2000001082e */
[-C--:B------:R-:W-:Y:S01]  /*8910*/  F2FP.F16.E4M3.UNPACK_B R5, R7.reuse ;  /* 0x00000007ff05723e */ /* 0x080fe200020006ff */
[----:B------:R-:W-:Y:S01]  /*8920*/  HADD2.F32 R39, -RZ, R10.H0_H0 ;  /* 0x2000000aff277230 */ /* 0x000fe20000004100 */
[----:B------:R-:W-:Y:S01]  /*8930*/  F2FP.F16.E4M3.UNPACK_B R44, R6.H1 ;  /* 0x00000006ff2c723e */ /* 0x000fe200030006ff */
[----:B------:R-:W-:Y:S01]  /*8940*/  HADD2.F32 R45, -RZ, R43.H0_H0 ;  /* 0x2000002bff2d7230 */ /* 0x000fe20000004100 */
[----:B------:R-:W-:Y:S01]  /*8950*/  F2FP.F16.E4M3.UNPACK_B R7, R7.H1 ;  /* 0x00000007ff07723e */ /* 0x000fe200030006ff */
[----:B------:R-:W-:Y:S01]  /*8960*/  FFMA.FTZ R51, R40, R8, R9 ;  /* 0x0000000828337223 */ /* 0x000fe20000010009 */
[----:B------:R-:W-:Y:S01]  /*8970*/  F2FP.F16.E4M3.UNPACK_B R11, R11.H1 ;  /* 0x0000000bff0b723e */ /* 0x000fe200030006ff */
[----:B------:R-:W-:Y:S01]  /*8980*/  HADD2.F32 R8, -RZ, R5.H0_H0 ;  /* 0x20000005ff087230 */ /* 0x000fe20000004100 */
[-C--:B------:R-:W-:Y:S01]  /*8990*/  F2FP.F16.E4M3.UNPACK_B R6, R4.reuse ;  /* 0x00000004ff06723e */ /* 0x080fe200020006ff */
[----:B------:R-:W-:Y:S01]  /*89a0*/  HADD2.F32 R9, -RZ, R7.H0_H0 ;  /* 0x20000007ff097230 */ /* 0x000fe20000004100 */
[----:B------:R-:W-:Y:S01]  /*89b0*/  F2FP.F16.E4M3.UNPACK_B R40, R4.H1 ;  /* 0x00000004ff28723e */ /* 0x000fe200030006ff */
[----:B------:R-:W-:-:S02]  /*89c0*/  HADD2.F32 R4, -RZ, R11.H0_H0 ;  /* 0x2000000bff047230 */ /* 0x000fc40000004100 */
[-C--:B------:R-:W-:Y:S01]  /*89d0*/  FMUL.FTZ R99, R39, R45.reuse ;  /* 0x0000002d27637220 */ /* 0x080fe20000410000 */
[----:B------:R-:W-:Y:S02]  /*89e0*/  HADD2.F32 R46, -RZ, R44.H0_H0 ;  /* 0x2000002cff2e7230 */ /* 0x000fe40000004100 */
[----:B------:R-:W-:Y:S01]  /*89f0*/  FMUL.FTZ R104, R8, R45 ;  /* 0x0000002d08687220 */ /* 0x000fe20000410000 */
[----:B------:R-:W-:Y:S01]  /*8a00*/  HADD2.F32 R41, -RZ, R6.H0_H0 ;  /* 0x20000006ff297230 */ /* 0x000fe20000004100 */
[----:B------:R-:W-:Y:S01]  /*8a10*/  F2FP.SATFINITE.E4M3.F32.PACK_AB_MERGE_C R49, R98, R49, RZ ;  /* 0x000000316231723e */ /* 0x000fe200048070ff */
[----:B------:R-:W-:Y:S02]  /*8a20*/  HADD2.F32 R11, -RZ, R11.H1_H1 ;  /* 0x3000000bff0b7230 */ /* 0x000fe40000004100 */
[----:B------:R-:W-:Y:S01]  /*8a30*/  FMUL.FTZ R45, R9, R46 ;  /* 0x0000002e092d7220 */ /* 0x000fe20000410000 */
[----:B------:R-:W-:Y:S02]  /*8a40*/  HADD2.F32 R44, -RZ, R44.H1_H1 ;  /* 0x3000002cff2c7230 */ /* 0x000fe40000004100 */
[----:B------:R-:W-:Y:S01]  /*8a50*/  FFMA.FTZ R99, R8, R41, -R99 ;  /* 0x0000002908637223 */ /* 0x000fe20000010863 */
[----:B------:R-:W-:-:S02]  /*8a60*/  HADD2.F32 R7, -RZ, R7.H1_H1 ;  /* 0x30000007ff077230 */ /* 0x000fc40000004100 */
[C---:B------:R-:W-:Y:S01]  /*8a70*/  FMUL.FTZ R106, R4.reuse, R46 ;  /* 0x0000002e046a7220 */ /* 0x040fe20000410000 */
[----:B------:R-:W-:Y:S02]  /*8a80*/  HADD2.F32 R42, -RZ, R40.H0_H0 ;  /* 0x20000028ff2a7230 */ /* 0x000fe40000004100 */
[-C--:B------:R-:W-:Y:S01]  /*8a90*/  FMUL.FTZ R8, R11, R44.reuse ;  /* 0x0000002c0b087220 */ /* 0x080fe20000410000 */
[----:B------:R-:W-:Y:S02]  /*8aa0*/  HADD2.F32 R10, -RZ, R10.H1_H1 ;  /* 0x3000000aff0a7230 */ /* 0x000fe40000004100 */
[----:B------:R-:W-:Y:S01]  /*8ab0*/  FMUL.FTZ R44, R7, R44 ;  /* 0x0000002c072c7220 */ /* 0x000fe20000410000 */
[----:B------:R-:W-:Y:S02]  /*8ac0*/  HADD2.F32 R43, -RZ, R43.H1_H1 ;  /* 0x3000002bff2b7230 */ /* 0x000fe40000004100 */
[----:B------:R-:W-:Y:S01]  /*8ad0*/  FFMA.FTZ R45, R4, R42, R45 ;  /* 0x0000002a042d7223 */ /* 0x000fe2000001002d */
[----:B------:R-:W-:-:S02]  /*8ae0*/  HADD2.F32 R40, -RZ, R40.H1_H1 ;  /* 0x30000028ff287230 */ /* 0x000fc40000004100 */
[----:B------:R-:W-:Y:S01]  /*8af0*/  FFMA.FTZ R106, R9, R42, -R106 ;  /* 0x0000002a096a7223 */ /* 0x000fe2000001086a */
[----:B------:R-:W-:Y:S02]  /*8b00*/  HADD2.F32 R5, -RZ, R5.H1_H1 ;  /* 0x30000005ff057230 */ /* 0x000fe40000004100 */
[CC--:B------:R-:W-:Y:S01]  /*8b10*/  FMUL.FTZ R4, R10.reuse, R43.reuse ;  /* 0x0000002b0a047220 */ /* 0x0c0fe20000410000 */
[----:B------:R-:W-:Y:S02]  /*8b20*/  HADD2.F32 R6, -RZ, R6.H1_H1 ;  /* 0x30000006ff067230 */ /* 0x000fe40000004100 */
[-C--:B------:R-:W-:Y:S01]  /*8b30*/  FFMA.FTZ R7, R7, R40.reuse, -R8 ;  /* 0x0000002807077223 */ /* 0x080fe20000010808 */
[----:B------:R-:W-:Y:S01]  /*8b40*/  FFMA.FTZ R44, R11, R40, R44 ;  /* 0x000000280b2c7223 */ /* 0x000fe2000001002c */
[----:B------:R-:W-:Y:S01]  /*8b50*/  FMUL.FTZ R43, R5, R43 ;  /* 0x0000002b052b7220 */ /* 0x000fe20000410000 */
[----:B------:R-:W-:Y:S01]  /*8b60*/  FFMA.FTZ R104, R39, R41, R104 ;  /* 0x0000002927687223 */ /* 0x000fe20000010068 */
[----:B------:R-:W-:Y:S01]  /*8b70*/  FFMA.FTZ R4, R5, R6, -R4 ;  /* 0x0000000605047223 */ /* 0x000fe20000010804 */
[----:B------:R-:W-:Y:S01]  /*8b80*/  F2FP.SATFINITE.E4M3.F32.PACK_AB_MERGE_C R7, R7, R106, RZ ;  /* 0x0000006a0707723e */ /* 0x000fe200048070ff */
[----:B------:R-:W-:Y:S01]  /*8b90*/  FFMA.FTZ R43, R10, R6, R43 ;  /* 0x000000060a2b7223 */ /* 0x000fe2000001002b */
[----:B------:R-:W-:Y:S01]  /*8ba0*/  F2FP.SATFINITE.E4M3.F32.PACK_AB_MERGE_C R50, R51, R50, RZ ;  /* 0x000000323332723e */ /* 0x000fe200048070ff */
[----:B------:R-:W-:Y:S01]  /*8bb0*/  IMAD.MOV.U32 R8, RZ, RZ, R35 ;  /* 0x000000ffff087224 */ /* 0x000fe200078e0023 */
[----:B------:R-:W-:Y:S01]  /*8bc0*/  F2FP.SATFINITE.E4M3.F32.PACK_AB_MERGE_C R44, R44, R45, RZ ;  /* 0x0000002d2c2c723e */ /* 0x000fe200048070ff */
[----:B------:R-:W-:Y:S01]  /*8bd0*/  IMAD.MOV.U32 R6, RZ, RZ, R34 ;  /* 0x000000ffff067224 */ /* 0x000fe200078e0022 */
[----:B------:R-:W-:Y:S01]  /*8be0*/  F2FP.SATFINITE.E4M3.F32.PACK_AB_MERGE_C R7, R4, R99, R7 ;  /* 0x000000630407723e */ /* 0x000fe20004807007 */
[----:B------:R-:W-:Y:S01]  /*8bf0*/  IMAD.MOV.U32 R10, RZ, RZ, R32 ;  /* 0x000000ffff0a7224 */ /* 0x000fe200078e0020 */
[----:B------:R-:W-:-:S02]  /*8c00*/  F2FP.SATFINITE.E4M3.F32.PACK_AB_MERGE_C R5, R48, R37, R49 ;  /* 0x000000253005723e */ /* 0x000fc40004807031 */
[----:B------:R-:W-:Y:S02]  /*8c10*/  F2FP.SATFINITE.E4M3.F32.PACK_AB_MERGE_C R9, R47, R38, R50 ;  /* 0x000000262f09723e */ /* 0x000fe40004807032 */
[----:B------:R-:W-:Y:S02]  /*8c20*/  F2FP.SATFINITE.E4M3.F32.PACK_AB_MERGE_C R11, R43, R104, R44 ;  /* 0x000000682b0b723e */ /* 0x000fe4000480702c */
[----:B------:R-:W-:-:S07]  /*8c30*/  MOV R4, R36 ;  /* 0x0000002400047202 */ /* 0x000fce0000000f00 */
.L_x_575:
[----:B------:R-:W-:Y:S05]  /*8c40*/  BSYNC B1 ;  /* 0x0000000000017941 */ /* 0x000fea0003800000 */
.L_x_574:
[----:B0-----:R0:W-:Y:S01]  /*8c50*/  ST.E.128 desc[UR36][R12.64], R4 ;  /* 0x000000040c007985 */ /* 0x0011e2000c101d24 */
[----:B------:R-:W-:-:S13]  /*8c60*/  ISETP.GE.AND P2, PT, R15, R112, PT ;  /* 0x000000700f00720c */ /* 0x000fda0003f46270 */
[----:B------:R-:W-:Y:S05]  /*8c70*/  @P2 BRA `(.L_x_553) ;  /* 0x0000000400682947 */ /* 0x000fea0003800000 */
[----:B0-----:R-:W-:-:S04]  /*8c80*/  IADD3 R4, P2, R15, R14, RZ ;  /* 0x0000000e0f047210 */ /* 0x001fc80007f5e0ff */
[----:B------:R-:W-:-:S05]  /*8c90*/  LEA.HI.X.SX32 R5, R15, R33, 0x1, P2 ;  /* 0x000000210f057211 */ /* 0x000fca00010f0eff */
[----:B------:R0:W-:Y:S01]  /*8ca0*/  ST.E.128 desc[UR36][R4.64], R8 ;  /* 0x0000000804007985 */ /* 0x0001e2000c101d24 */
[----:B------:R-:W-:Y:S05]  /*8cb0*/  BRA `(.L_x_553) ;  /* 0x0000000400587947 */ /* 0x000fea0003800000 */
.L_x_523:
[----:B------:R-:W-:-:S06]  /*8cc0*/  UISETP.NE.AND UP0, UPT, UR60, 0x3, UPT ;  /* 0x000000033c00788c */ /* 0x000fcc000bf05270 */
[----:B------:R-:W-:-:S13]  /*8cd0*/  PLOP3.LUT P5, PT, PT, PT, UP0, 0x80, 0x0 ;  /* 0x000000000000781c */ /* 0x000fda0003faf008 */
[----:B------:R-:W-:Y:S05]  /*8ce0*/  @!P5 BRA `(.L_x_576) ;  /* 0x000000000004d947 */ /* 0x000fea0003800000 */
[----:B------:R-:W-:Y:S01]  /*8cf0*/  BPT.TRAP 0x1 ;  /* 0x000000040000795c */ /* 0x000fe20000300000 */
.L_x_576:
[----:B------:R-:W-:Y:S01]  /*8d00*/  IMAD R88, R188, 0x8, R18 ;  /* 0x00000008bc587824 */ /* 0x000fe200078e0212 */
[----:B------:R-:W-:Y:S01]  /*8d10*/  SHF.L.U32 R93, R193, 0x1f, RZ ;  /* 0x0000001fc15d7819 */ /* 0x000fe200000006ff */
[----:B------:R-:W-:Y:S01]  /*8d20*/  BSSY B1, `(.L_x_577) ;  /* 0x0000004000017945 */ /* 0x000fe20003800000 */
[----:B------:R-:W-:Y:S02]  /*8d30*/  SHF.R.S32.HI R96, RZ, 0x1f, R97 ;  /* 0x0000001fff607819 */ /* 0x000fe40000011461 */
[----:B------:R-:W0:Y:S02]  /*8d40*/  SYNCS.PHASECHK.TRANS64.TRYWAIT P2, [R88+URZ+0x22890], R93 ;  /* 0x0228905d580075a7 */ /* 0x000e24000804017f */
[----:B0-----:R-:W-:Y:S05]  /*8d50*/  @!P2 BRA `(.L_x_578) ;  /* 0x000001a00080a947 */ /* 0x001fea0003800000 */
.L_x_847:
[----:B------:R-:W-:Y:S05]  /*8d60*/  BSYNC B1 ;  /* 0x0000000000017941 */ /* 0x000fea0003800000 */
.L_x_577:
[----:B------:R-:W-:Y:S01]  /*8d70*/  ULDC.64 UR4, c[0x0][0x300] ;  /* 0x0000c00000047ab9 */ /* 0x000fe20000000a00 */
[----:B-----5:R-:W-:Y:S01]  /*8d80*/  SHF.R.S32.HI R95, RZ, 0x1f, R100 ;  /* 0x0000001fff5f7819 */ /* 0x020fe20000011464 */
[----:B------:R-:W-:Y:S01]  /*8d90*/  IMAD R6, R96, UR4, RZ ;  /* 0x0000000460067c24 */ /* 0x000fe2000f8e02ff */
[----:B------:R-:W-:Y:S01]  /*8da0*/  ULDC.64 UR6, c[0x0][0x2e8] ;  /* 0x0000ba0000067ab9 */ /* 0x000fe20000000a00 */
[----:B------:R-:W-:-:S04]  /*8db0*/  IMAD.WIDE.U32 R4, R97, UR4, RZ ;  /* 0x0000000461047c25 */ /* 0x000fc8000f8e00ff */
[----:B------:R-:W-:Y:S01]  /*8dc0*/  IMAD R7, R97, UR5, R6 ;  /* 0x0000000561077c24 */ /* 0x000fe2000f8e0206 */
[----:B------:R-:W-:Y:S01]  /*8dd0*/  ULDC.64 UR4, c[0x0][0x310] ;  /* 0x0000c40000047ab9 */ /* 0x000fe20000000a00 */
[----:B------:R-:W-:Y:S02]  /*8de0*/  IMAD R94, R28, -0xa0, R27 ;  /* 0xffffff601c5e7824 */ /* 0x000fe400078e021b */
[----:B------:R-:W-:Y:S01]  /*8df0*/  IMAD R9, R95, UR4, RZ ;  /* 0x000000045f097c24 */ /* 0x000fe2000f8e02ff */
[----:B------:R-:W-:Y:S02]  /*8e00*/  IADD3 R5, R5, R7, RZ ;  /* 0x0000000705057210 */ /* 0x000fe40007ffe0ff */
[----:B------:R-:W-:Y:S01]  /*8e10*/  VIMNMX R94, R94, 0xa0, PT ;  /* 0x000000a05e5e7848 */ /* 0x000fe20003fe0100 */
[C---:B------:R-:W-:Y:S02]  /*8e20*/  IMAD R9, R100.reuse, UR5, R9 ;  /* 0x0000000564097c24 */ /* 0x040fe4000f8e0209 */
[----:B------:R-:W-:Y:S01]  /*8e30*/  IMAD.WIDE.U32 R4, R100, UR4, R4 ;  /* 0x0000000464047c25 */ /* 0x000fe2000f8e0004 */
[----:B------:R-:W-:-:S03]  /*8e40*/  ULDC.64 UR4, c[0x0][0x308] ;  /* 0x0000c20000047ab9 */ /* 0x000fc60000000a00 */
[----:B------:R-:W-:Y:S02]  /*8e50*/  IMAD.IADD R5, R5, 0x1, R9 ;  /* 0x0000000105057824 */ /* 0x000fe400078e0209 */
[----:B------:R-:W-:Y:S02]  /*8e60*/  IMAD.IADD R34, R94, 0x1, -R190 ;  /* 0x000000015e227824 */ /* 0x000fe400078e0abe */
[----:B------:R-:W-:Y:S01]  /*8e70*/  IMAD.WIDE.U32 R4, R191, UR4, R4 ;  /* 0x00000004bf047c25 */ /* 0x000fe2000f8e0004 */
[----:B------:R-:W-:-:S03]  /*8e80*/  UMOV UR4, 0xffffffff ;  /* 0xffffffff00047882 */ /* 0x000fc60000000000 */
[----:B------:R-:W-:Y:S01]  /*8e90*/  IMAD R33, R191, UR5, R5 ;  /* 0x00000005bf217c24 */ /* 0x000fe2000f8e0205 */
[----:B------:R-:W-:-:S04]  /*8ea0*/  IADD3 R32, P2, R4, UR6, RZ ;  /* 0x0000000604207c10 */ /* 0x000fc8000ff5e0ff */
[----:B------:R-:W-:Y:S02]  /*8eb0*/  IADD3.X R33, R33, UR7, RZ, P2, !PT ;  /* 0x0000000721217c10 */ /* 0x000fe400097fe4ff */
[----:B------:R-:W-:Y:S01]  /*8ec0*/  ISETP.GE.AND P2, PT, R34, 0x1, PT ;  /* 0x000000012200780c */ /* 0x000fe20003f46270 */
[----:B------:R-:W-:-:S12]  /*8ed0*/  BRA.DIV UR4, `(.L_x_579) ;  /* 0x000001a204347947 */ /* 0x000fd8000b800000 */
[----:B------:R1:W2:Y:S04]  /*8ee0*/  SHFL.IDX PT, R4, R33, RZ, 0x1c1f ;  /* 0x001c1fff21047589 */ /* 0x0002a800000e0000 */
[----:B------:R1:W3:Y:S02]  /*8ef0*/  SHFL.IDX PT, R14, R32, RZ, 0x1c1f ;  /* 0x001c1fff200e7589 */ /* 0x0002e400000e0000 */
.L_x_851:
[----:B------:R-:W-:Y:S04]  /*8f00*/  BSSY B1, `(.L_x_580) ;  /* 0x000000d000017945 */ /* 0x000fe80003800000 */
[----:B------:R-:W-:Y:S05]  /*8f10*/  @!P2 BRA `(.L_x_581) ;  /* 0x00000000002ca947 */ /* 0x000fea0003800000 */
[----:B------:R-:W-:Y:S02]  /*8f20*/  ULDC UR4, c[0x0][0x2f4] ;  /* 0x0000bd0000047ab9 */ /* 0x000fe40000000800 */
[----:B------:R-:W-:-:S13]  /*8f30*/  ISETP.GE.AND P2, PT, R16, UR4, PT ;  /* 0x0000000410007c0c */ /* 0x000fda000bf46270 */
[----:B---3--:R-:W-:-:S05]  /*8f40*/  @!P2 IADD3 R10, P3, R16, R14, RZ ;  /* 0x0000000e100aa210 */ /* 0x008fca0007f7e0ff */
[----:B--2---:R-:W-:Y:S01]  /*8f50*/  @!P2 IMAD.X R11, R4, 0x1, R17, P3 ;  /* 0x00000001040ba824 */ /* 0x004fe200018e0611 */
[----:B------:R-:W-:-:S13]  /*8f60*/  ISETP.GE.AND P3, PT, R19, UR4, PT ;  /* 0x0000000413007c0c */ /* 0x000fda000bf66270 */
[----:B------:R-:W-:-:S05]  /*8f70*/  @!P3 IADD3 R8, P4, R19, R14, RZ ;  /* 0x0000000e1308b210 */ /* 0x000fca0007f9e0ff */
[----:B------:R-:W-:Y:S02]  /*8f80*/  @!P3 IMAD.X R9, R4, 0x1, R189, P4 ;  /* 0x000000010409b824 */ /* 0x000fe400020e06bd */
[----:B------:R-:W2:Y:S04]  /*8f90*/  @!P2 LDS.128 R4, [R92+0x18400] ;  /* 0x018400005c04a984 */ /* 0x000ea80000000c00 */
[----:B--2---:R-:W-:Y:S04]  /*8fa0*/  @!P2 ST.E.128 desc[UR36][R10.64], R4 ;  /* 0x000000040a00a985 */ /* 0x004fe8000c101d24 */
[----:B------:R-:W2:Y:S04]  /*8fb0*/  @!P3 LDS.128 R4, [R91+0x18400] ;  /* 0x018400005b04b984 */ /* 0x000ea80000000c00 */
[----:B--2---:R4:W-:Y:S02]  /*8fc0*/  @!P3 ST.E.128 desc[UR36][R8.64], R4 ;  /* 0x000000040800b985 */ /* 0x0049e4000c101d24 */
.L_x_581:
[----:B------:R-:W-:Y:S05]  /*8fd0*/  BSYNC B1 ;  /* 0x0000000000017941 */ /* 0x000fea0003800000 */
.L_x_580:
[----:B------:R-:W-:-:S03]  /*8fe0*/  UMOV UR4, 0xffffffff ;  /* 0xffffffff00047882 */ /* 0x000fc60000000000 */
[----:B------:R-:W-:Y:S05]  /*8ff0*/  BRA.DIV UR4, `(.L_x_582) ;  /* 0x000001a204347947 */ /* 0x000fea000b800000 */
[----:B--2-4-:R2:W4:Y:S04]  /*9000*/  SHFL.IDX PT, R4, R33, 0x1, 0x1c1f ;  /* 0x003c1f0021047f89 */ /* 0x01452800000e0000 */
[----:B---3--:R2:W3:Y:S02]  /*9010*/  SHFL.IDX PT, R14, R32, 0x1, 0x1c1f ;  /* 0x003c1f00200e7f89 */ /* 0x0084e400000e0000 */
.L_x_855:
[----:B------:R-:W-:Y:S01]  /*9020*/  ISETP.GE.AND P2, PT, R34, 0x41, PT ;  /* 0x000000412200780c */ /* 0x000fe20003f46270 */
[----:B------:R-:W-:-:S12]  /*9030*/  BSSY B1, `(.L_x_583) ;  /* 0x000000d000017945 */ /* 0x000fd80003800000 */
[----:B------:R-:W-:Y:S05]  /*9040*/  @!P2 BRA `(.L_x_584) ;  /* 0x00000000002ca947 */ /* 0x000fea0003800000 */
[----:B------:R-:W-:Y:S02]  /*9050*/  ULDC UR4, c[0x0][0x2f4] ;  /* 0x0000bd0000047ab9 */ /* 0x000fe40000000800 */
[----:B------:R-:W-:-:S13]  /*9060*/  ISETP.GE.AND P2, PT, R16, UR4, PT ;  /* 0x0000000410007c0c */ /* 0x000fda000bf46270 */
[----:B---3--:R-:W-:-:S04]  /*9070*/  @!P2 IADD3 R10, P3, R16, R14, RZ ;  /* 0x0000000e100aa210 */ /* 0x008fc80007f7e0ff */
[----:B----4-:R-:W-:Y:S02]  /*9080*/  @!P2 IADD3.X R11, R4, R17, RZ, P3, !PT ;  /* 0x00000011040ba210 */ /* 0x010fe40001ffe4ff */
[----:B------:R-:W-:-:S13]  /*9090*/  ISETP.GE.AND P3, PT, R19, UR4, PT ;  /* 0x0000000413007c0c */ /* 0x000fda000bf66270 */
[----:B------:R-:W-:-:S05]  /*90a0*/  @!P3 IADD3 R8, P4, R19, R14, RZ ;  /* 0x0000000e1308b210 */ /* 0x000fca0007f9e0ff */
[----:B------:R-:W-:Y:S02]  /*90b0*/  @!P3 IMAD.X R9, R4, 0x1, R189, P4 ;  /* 0x000000010409b824 */ /* 0x000fe400020e06bd */
[----:B------:R-:W3:Y:S04]  /*90c0*/  @!P2 LDS.128 R4, [R92+0x1a400] ;  /* 0x01a400005c04a984 */ /* 0x000ee80000000c00 */
[----:B---3--:R-:W-:Y:S04]  /*90d0*/  @!P2 ST.E.128 desc[UR36][R10.64], R4 ;  /* 0x000000040a00a985 */ /* 0x008fe8000c101d24 */
[----:B------:R-:W3:Y:S04]  /*90e0*/  @!P3 LDS.128 R4, [R91+0x1a400] ;  /* 0x01a400005b04b984 */ /* 0x000ee80000000c00 */
[----:B---3--:R3:W-:Y:S02]  /*90f0*/  @!P3 ST.E.128 desc[UR36][R8.64], R4 ;  /* 0x000000040800b985 */ /* 0x0087e4000c101d24 */
.L_x_584:
[----:B------:R-:W-:Y:S05]  /*9100*/  BSYNC B1 ;  /* 0x0000000000017941 */ /* 0x000fea0003800000 */
.L_x_583:
[----:B------:R-:W-:-:S03]  /*9110*/  UMOV UR4, 0xffffffff ;  /* 0xffffffff00047882 */ /* 0x000fc60000000000 */
[----:B------:R-:W-:Y:S05]  /*9120*/  BRA.DIV UR4, `(.L_x_585) ;  /* 0x000001a204307947 */ /* 0x000fea000b800000 */
[----:B---34-:R3:W4:Y:S04]  /*9130*/  SHFL.IDX PT, R4, R33, 0x2, 0x1c1f ;  /* 0x005c1f0021047f89 */ /* 0x01872800000e0000 */
[----:B------:R3:W0:Y:S02]  /*9140*/  SHFL.IDX PT, R14, R32, 0x2, 0x1c1f ;  /* 0x005c1f00200e7f89 */ /* 0x00062400000e0000 */
.L_x_859:
[----:B------:R-:W-:-:S13]  /*9150*/  ISETP.GE.AND P2, PT, R34, 0x81, PT ;  /* 0x000000812200780c */ /* 0x000fda0003f46270 */
[----:B------:R-:W-:Y:S05]  /*9160*/  @!P2 BRA `(.L_x_553) ;  /* 0x00000000002ca947 */ /* 0x000fea0003800000 */
[----:B------:R-:W-:Y:S02]  /*9170*/  ULDC UR4, c[0x0][0x2f4] ;  /* 0x0000bd0000047ab9 */ /* 0x000fe40000000800 */
[----:B------:R-:W-:-:S13]  /*9180*/  ISETP.GE.AND P2, PT, R16, UR4, PT ;  /* 0x0000000410007c0c */ /* 0x000fda000bf46270 */
[----:B0-----:R-:W-:-:S05]  /*9190*/  @!P2 IADD3 R10, P3, R16, R14, RZ ;  /* 0x0000000e100aa210 */ /* 0x001fca0007f7e0ff */
[----:B----4-:R-:W-:Y:S01]  /*91a0*/  @!P2 IMAD.X R11, R4, 0x1, R17, P3 ;  /* 0x00000001040ba824 */ /* 0x010fe200018e0611 */
[----:B------:R-:W-:-:S13]  /*91b0*/  ISETP.GE.AND P3, PT, R19, UR4, PT ;  /* 0x0000000413007c0c */ /* 0x000fda000bf66270 */
[----:B------:R-:W-:-:S05]  /*91c0*/  @!P3 IADD3 R8, P4, R19, R14, RZ ;  /* 0x0000000e1308b210 */ /* 0x000fca0007f9e0ff */
[----:B------:R-:W-:Y:S02]  /*91d0*/  @!P3 IMAD.X R9, R4, 0x1, R189, P4 ;  /* 0x000000010409b824 */ /* 0x000fe400020e06bd */
[----:B------:R-:W0:Y:S04]  /*91e0*/  @!P2 LDS.128 R4, [R92+0x1c400] ;  /* 0x01c400005c04a984 */ /* 0x000e280000000c00 */
[----:B0-----:R-:W-:Y:S04]  /*91f0*/  @!P2 ST.E.128 desc[UR36][R10.64], R4 ;  /* 0x000000040a00a985 */ /* 0x001fe8000c101d24 */
[----:B------:R-:W0:Y:S04]  /*9200*/  @!P3 LDS.128 R4, [R91+0x1c400] ;  /* 0x01c400005b04b984 */ /* 0x000e280000000c00 */
[----:B0-----:R0:W-:Y:S02]  /*9210*/  @!P3 ST.E.128 desc[UR36][R8.64], R4 ;  /* 0x000000040800b985 */ /* 0x0011e4000c101d24 */
.L_x_553:
[----:B------:R-:W-:Y:S05]  /*9220*/  BSYNC B0 ;  /* 0x0000000000007941 */ /* 0x000fea0003800000 */
.L_x_522:
[----:B0---4-:R-:W0:Y:S01]  /*9230*/  S2R R4, SR_TID.X ;  /* 0x0000000000047919 */ /* 0x011e220000002100 */
[----:B------:R-:W-:Y:S01]  /*9240*/  @!PT LDS RZ, [RZ] ;  /* 0x00000000fffff984 */ /* 0x000fe20000000800 */
[----:B------:R-:W-:Y:S01]  /*9250*/  @!PT LDS RZ, [RZ] ;  /* 0x00000000fffff984 */ /* 0x000fe20000000800 */
[----:B------:R-:W-:Y:S01]  /*9260*/  @!PT LDS RZ, [RZ] ;  /* 0x00000000fffff984 */ /* 0x000fe20000000800 */
[----:B------:R-:W-:Y:S01]  /*9270*/  @!PT LDS RZ, [RZ] ;  /* 0x00000000fffff984 */ /* 0x000fe20000000800 */
[----:B------:R4:W-:Y:S06]  /*9280*/  MEMBAR.ALL.CTA ;  /* 0x0000000000007992 */ /* 0x0009ec0000008000 */
[----:B----4-:R-:W4:Y:S01]  /*9290*/  FENCE.VIEW.ASYNC.S ;  /* 0x00000000000073c6 */ /* 0x010f220000000000 */
[----:B------:R-:W-:Y:S05]  /*92a0*/  WARPSYNC.ALL ;  /* 0x0000000000007948 */ /* 0x000fea0003800000 */
[----:B------:R-:W-:Y:S01]  /*92b0*/  BSSY B0, `(.L_x_586) ;  /* 0x0000008000007945 */ /* 0x000fe20003800000 */
[----:B----4-:R4:W-:Y:S01]  /*92c0*/  BAR.SYNC.DEFER_BLOCKING R75, 0x80 ;  /* 0x0002004b0000751d */ /* 0x0109e20000010000 */
[----:B0-----:R-:W-:-:S13]  /*92d0*/  LOP3.LUT P2, RZ, R4, 0x7f, RZ, 0xc0, !PT ;  /* 0x0000007f04ff7812 */ /* 0x001fda000784c0ff */
[----:B------:R-:W-:-:S05]  /*92e0*/  @!P2 VIADD R4, R88, 0x228a0 ;  /* 0x000228a05804a836 */ /* 0x000fca0000000000 */
[----:B------:R-:W-:-:S04]  /*92f0*/  @!P2 PRMT R4, RZ, 0x654, R4 ;  /* 0x00000654ff04a816 */ /* 0x000fc80000000004 */
[----:B------:R4:W-:Y:S01]  /*9300*/  @!P2 SYNCS.ARRIVE.TRANS64.RED.A1T0 RZ, [R4+URZ], RZ ;  /* 0x000000ff04ffa9a7 */ /* 0x0009e2000810043f */
[----:B------:R-:W-:Y:S05]  /*9310*/  @!P5 BRA `(.L_x_587) ;  /* 0x000000000004d947 */ /* 0x000fea0003800000 */
[----:B------:R-:W-:Y:S01]  /*9320*/  BPT.TRAP 0x1 ;  /* 0x000000040000795c */ /* 0x000fe20000300000 */
.L_x_587:
[----:B------:R-:W-:Y:S05]  /*9330*/  BSYNC B0 ;  /* 0x0000000000007941 */ /* 0x000fea0003800000 */
.L_x_586:
[----:B------:R-:W0:Y:S01]  /*9340*/  SYNCS.PHASECHK.TRANS64.TRYWAIT P3, [R88+URZ+0x228b0], R93 ;  /* 0x0228b05d580075a7 */ /* 0x000e22000806017f */
[----:B------:R-:W-:Y:S01]  /*9350*/  ULDC UR61, c[0x0][0x2f4] ;  /* 0x0000bd00003d7ab9 */ /* 0x000fe20000000800 */
[----:B------:R-:W-:Y:S04]  /*9360*/  BSSY B0, `(.L_x_588) ;  /* 0x0000002000007945 */ /* 0x000fe80003800000 */
[----:B0-----:R-:W-:Y:S05]  /*9370*/  @!P3 BRA `(.L_x_589) ;  /* 0x0000019c00e4b947 */ /* 0x001fea0003800000 */
.L_x_860:
[----:B------:R-:W-:Y:S05]  /*9380*/  BSYNC B0 ;  /* 0x0000000000007941 */ /* 0x000fea0003800000 */
.L_x_588:
[----:B------:R-:W-:Y:S01]  /*9390*/  ULDC.64 UR4, c[0x0][0x328] ;  /* 0x0000ca0000047ab9 */ /* 0x000fe20000000a00 */
[----:B------:R-:W-:Y:S01]  /*93a0*/  ULDC.64 UR6, c[0x0][0x318] ;  /* 0x0000c60000067ab9 */ /* 0x000fe20000000a00 */
[----:B------:R-:W-:Y:S01]  /*93b0*/  IMAD R96, R96, UR4, RZ ;  /* 0x0000000460607c24 */ /* 0x000fe2000f8e02ff */
[----:B------:R-:W-:Y:S01]  /*93c0*/  BSSY B0, `(.L_x_590) ;  /* 0x000001d000007945 */ /* 0x000fe20003800000 */
[----:B----4-:R-:W-:-:S04]  /*93d0*/  IMAD.WIDE.U32 R4, R97, UR4, RZ ;  /* 0x0000000461047c25 */ /* 0x010fc8000f8e00ff */
[----:B------:R-:W-:Y:S01]  /*93e0*/  IMAD R97, R97, UR5, R96 ;  /* 0x0000000561617c24 */ /* 0x000fe2000f8e0260 */
[----:B------:R-:W-:Y:S01]  /*93f0*/  ULDC.64 UR4, c[0x0][0x338] ;  /* 0x0000ce0000047ab9 */ /* 0x000fe20000000a00 */
[----:B------:R-:W-:Y:S02]  /*9400*/  IMAD.IADD R94, R94, 0x1, -R190 ;  /* 0x000000015e5e7824 */ /* 0x000fe400078e0abe */
[----:B------:R-:W-:Y:S01]  /*9410*/  IMAD R95, R95, UR4, RZ ;  /* 0x000000045f5f7c24 */ /* 0x000fe2000f8e02ff */
[----:B------:R-:W-:-:S03]  /*9420*/  IADD3 R5, R5, R97, RZ ;  /* 0x0000006105057210 */ /* 0x000fc60007ffe0ff */
[C---:B------:R-:W-:Y:S02]  /*9430*/  IMAD R95, R100.reuse, UR5, R95 ;  /* 0x00000005645f7c24 */ /* 0x040fe4000f8e025f */
[----:B------:R-:W-:Y:S01]  /*9440*/  IMAD.WIDE.U32 R4, R100, UR4, R4 ;  /* 0x0000000464047c25 */ /* 0x000fe2000f8e0004 */
[----:B------:R-:W-:-:S03]  /*9450*/  ULDC.64 UR4, c[0x0][0x330] ;  /* 0x0000cc0000047ab9 */ /* 0x000fc60000000a00 */
[----:B------:R-:W-:Y:S02]  /*9460*/  IMAD.IADD R5, R5, 0x1, R95 ;  /* 0x0000000105057824 */ /* 0x000fe400078e025f */
[----:B------:R-:W-:-:S04]  /*9470*/  IMAD.WIDE.U32 R4, R191, UR4, R4 ;  /* 0x00000004bf047c25 */ /* 0x000fc8000f8e0004 */
[----:B------:R-:W-:Y:S01]  /*9480*/  IMAD R5, R191, UR5, R5 ;  /* 0x00000005bf057c24 */ /* 0x000fe2000f8e0205 */
[----:B------:R-:W-:-:S04]  /*9490*/  IADD3 R12, P3, R4, UR6, RZ ;  /* 0x00000006040c7c10 */ /* 0x000fc8000ff7e0ff */
[----:B------:R-:W-:Y:S01]  /*94a0*/  IADD3.X R13, R5, UR7, RZ, P3, !PT ;  /* 0x00000007050d7c10 */ /* 0x000fe20009ffe4ff */
[----:B------:R0:W4:Y:S01]  /*94b0*/  SHFL.IDX PT, R8, R12, RZ, 0x1c1f ;  /* 0x001c1fff0c087589 */ /* 0x00012200000e0000 */
[----:B------:R-:W-:-:S03]  /*94c0*/  ISETP.GE.AND P3, PT, R94, 0x1, PT ;  /* 0x000000015e00780c */ /* 0x000fc60003f66270 */
[----:B------:R0:W0:Y:S10]  /*94d0*/  SHFL.IDX PT, R4, R13, RZ, 0x1c1f ;  /* 0x001c1fff0d047589 */ /* 0x00003400000e0000 */
[----:B------:R-:W-:Y:S05]  /*94e0*/  @!P3 BRA `(.L_x_591) ;  /* 0x000000000028b947 */ /* 0x000fea0003800000 */
[----:B------:R-:W-:-:S13]  /*94f0*/  ISETP.GE.AND P3, PT, R16, UR61, PT ;  /* 0x0000003d10007c0c */ /* 0x000fda000bf66270 */
[----:B----4-:R-:W-:-:S05]  /*9500*/  @!P3 IADD3 R10, P4, R16, R8, RZ ;  /* 0x00000008100ab210 */ /* 0x010fca0007f9e0ff */
[----:B0-----:R-:W-:Y:S01]  /*9510*/  @!P3 IMAD.X R11, R4, 0x1, R17, P4 ;  /* 0x00000001040bb824 */ /* 0x001fe200020e0611 */
[----:B------:R-:W-:-:S13]  /*9520*/  ISETP.GE.AND P4, PT, R19, UR61, PT ;  /* 0x0000003d13007c0c */ /* 0x000fda000bf86270 */
[----:B------:R-:W-:-:S05]  /*9530*/  @!P4 IADD3 R8, P5, R19, R8, RZ ;  /* 0x000000081308c210 */ /* 0x000fca0007fbe0ff */
[----:B------:R-:W-:Y:S02]  /*9540*/  @!P4 IMAD.X R9, R4, 0x1, R189, P5 ;  /* 0x000000010409c824 */ /* 0x000fe400028e06bd */
[----:B------:R-:W0:Y:S04]  /*9550*/  @!P3 LDS.128 R4, [R92+0xa400] ;  /* 0x00a400005c04b984 */ /* 0x000e280000000c00 */
[----:B0-----:R-:W-:Y:S04]  /*9560*/  @!P3 ST.E.128 desc[UR36][R10.64], R4 ;  /* 0x000000040a00b985 */ /* 0x001fe8000c101d24 */
[----:B------:R-:W0:Y:S04]  /*9570*/  @!P4 LDS.128 R4, [R91+0xa400] ;  /* 0x00a400005b04c984 */ /* 0x000e280000000c00 */
[----:B0-----:R0:W-:Y:S02]  /*9580*/  @!P4 ST.E.128 desc[UR36][R8.64], R4 ;  /* 0x000000040800c985 */ /* 0x0011e4000c101d24 */
.L_x_591:
[----:B------:R-:W-:Y:S05]  /*9590*/  BSYNC B0 ;  /* 0x0000000000007941 */ /* 0x000fea0003800000 */
.L_x_590:
[----:B------:R-:W-:Y:S01]  /*95a0*/  ISETP.GE.AND P3, PT, R94, 0x41, PT ;  /* 0x000000415e00780c */ /* 0x000fe20003f66270 */
[----:B0-----:R0:W0:Y:S01]  /*95b0*/  SHFL.IDX PT, R4, R13, 0x1, 0x1c1f ;  /* 0x003c1f000d047f89 */ /* 0x00102200000e0000 */
[----:B------:R-:W-:Y:S03]  /*95c0*/  BSSY B0, `(.L_x_592) ;  /* 0x000000d000007945 */ /* 0x000fe60003800000 */
[----:B----4-:R4:W0:Y:S08]  /*95d0*/  SHFL.IDX PT, R8, R12, 0x1, 0x1c1f ;  /* 0x003c1f000c087f89 */ /* 0x01083000000e0000 */
[----:B----4-:R-:W-:Y:S05]  /*95e0*/  @!P3 BRA `(.L_x_593) ;  /* 0x000000000028b947 */ /* 0x010fea0003800000 */
[----:B------:R-:W-:-:S13]  /*95f0*/  ISETP.GE.AND P3, PT, R16, UR61, PT ;  /* 0x0000003d10007c0c */ /* 0x000fda000bf66270 */
[----:B0-----:R-:W-:-:S04]  /*9600*/  @!P3 IADD3 R10, P4, R16, R8, RZ ;  /* 0x00000008100ab210 */ /* 0x001fc80007f9e0ff */
[----:B------:R-:W-:Y:S02]  /*9610*/  @!P3 IADD3.X R11, R4, R17, RZ, P4, !PT ;  /* 0x00000011040bb210 */ /* 0x000fe400027fe4ff */
[----:B------:R-:W-:-:S13]  /*9620*/  ISETP.GE.AND P4, PT, R19, UR61, PT ;  /* 0x0000003d13007c0c */ /* 0x000fda000bf86270 */
[----:B------:R-:W-:-:S05]  /*9630*/  @!P4 IADD3 R8, P5, R19, R8, RZ ;  /* 0x000000081308c210 */ /* 0x000fca0007fbe0ff */
[----:B------:R-:W-:Y:S02]  /*9640*/  @!P4 IMAD.X R9, R4, 0x1, R189, P5 ;  /* 0x000000010409c824 */ /* 0x000fe400028e06bd */
[----:B------:R-:W0:Y:S04]  /*9650*/  @!P3 LDS.128 R4, [R92+0xc400] ;  /* 0x00c400005c04b984 */ /* 0x000e280000000c00 */
[----:B0-----:R-:W-:Y:S04]  /*9660*/  @!P3 ST.E.128 desc[UR36][R10.64], R4 ;  /* 0x000000040a00b985 */ /* 0x001fe8000c101d24 */
[----:B------:R-:W0:Y:S04]  /*9670*/  @!P4 LDS.128 R4, [R91+0xc400] ;  /* 0x00c400005b04c984 */ /* 0x000e280000000c00 */
[----:B0-----:R4:W-:Y:S02]  /*9680*/  @!P4 ST.E.128 desc[UR36][R8.64], R4 ;  /* 0x000000040800c985 */ /* 0x0019e4000c101d24 */
.L_x_593:
[----:B------:R-:W-:Y:S05]  /*9690*/  BSYNC B0 ;  /* 0x0000000000007941 */ /* 0x000fea0003800000 */
.L_x_592:
[----:B------:R-:W-:Y:S01]  /*96a0*/  ISETP.GE.AND P3, PT, R94, 0x81, PT ;  /* 0x000000815e00780c */ /* 0x000fe20003f66270 */
[----:B0-----:R-:W0:Y:S01]  /*96b0*/  SHFL.IDX PT, R13, R13, 0x2, 0x1c1f ;  /* 0x005c1f000d0d7f89 */ /* 0x001e2200000e0000 */
[----:B------:R-:W-:Y:S03]  /*96c0*/  BSSY B0, `(.L_x_594) ;  /* 0x000000d000007945 */ /* 0x000fe60003800000 */
[----:B----4-:R4:W0:Y:S08]  /*96d0*/  SHFL.IDX PT, R8, R12, 0x2, 0x1c1f ;  /* 0x005c1f000c087f89 */ /* 0x01083000000e0000 */
[----:B----4-:R-:W-:Y:S05]  /*96e0*/  @!P3 BRA `(.L_x_595) ;  /* 0x000000000028b947 */ /* 0x010fea0003800000 */
[----:B------:R-:W-:-:S13]  /*96f0*/  ISETP.GE.AND P3, PT, R16, UR61, PT ;  /* 0x0000003d10007c0c */ /* 0x000fda000bf66270 */
[----:B------:R-:W4:Y:S01]  /*9700*/  @!P3 LDS.128 R4, [R92+0xe400] ;  /* 0x00e400005c04b984 */ /* 0x000f220000000c00 */
[----:B0-----:R-:W-:-:S05]  /*9710*/  @!P3 IADD3 R10, P4, R16, R8, RZ ;  /* 0x00000008100ab210 */ /* 0x001fca0007f9e0ff */
[----:B------:R-:W-:Y:S01]  /*9720*/  @!P3 IMAD.X R11, R13, 0x1, R17, P4 ;  /* 0x000000010d0bb824 */ /* 0x000fe200020e0611 */
[----:B------:R-:W-:-:S13]  /*9730*/  ISETP.GE.AND P4, PT, R19, UR61, PT ;  /* 0x0000003d13007c0c */ /* 0x000fda000bf86270 */
[----:B------:R-:W-:-:S05]  /*9740*/  @!P4 IADD3 R8, P5, R19, R8, RZ ;  /* 0x000000081308c210 */ /* 0x000fca0007fbe0ff */
[----:B------:R-:W-:Y:S01]  /*9750*/  @!P4 IMAD.X R9, R13, 0x1, R189, P5 ;  /* 0x000000010d09c824 */ /* 0x000fe200028e06bd */
[----:B----4-:R-:W-:Y:S04]  /*9760*/  @!P3 ST.E.128 desc[UR36][R10.64], R4 ;  /* 0x000000040a00b985 */ /* 0x010fe8000c101d24 */
[----:B------:R-:W0:Y:S04]  /*9770*/  @!P4 LDS.128 R4, [R91+0xe400] ;  /* 0x00e400005b04c984 */ /* 0x000e280000000c00 */
[----:B0-----:R4:W-:Y:S02]  /*9780*/  @!P4 ST.E.128 desc[UR36][R8.64], R4 ;  /* 0x000000040800c985 */ /* 0x0019e4000c101d24 */
.L_x_595:
[----:B------:R-:W-:Y:S05]  /*9790*/  BSYNC B0 ;  /* 0x0000000000007941 */ /* 0x000fea0003800000 */
.L_x_594:
[----:B------:R-:W-:Y:S01]  /*97a0*/  @!PT LDS RZ, [RZ] ;  /* 0x00000000fffff984 */ /* 0x000fe20000000800 */
[----:B------:R-:W-:Y:S01]  /*97b0*/  @!PT LDS RZ, [RZ] ;  /* 0x00000000fffff984 */ /* 0x000fe20000000800 */
[----:B------:R-:W-:Y:S01]  /*97c0*/  @!PT LDS RZ, [RZ] ;  /* 0x00000000fffff984 */ /* 0x000fe20000000800 */
[----:B------:R-:W-:Y:S01]  /*97d0*/  @!PT LDS RZ, [RZ] ;  /* 0x00000000fffff984 */ /* 0x000fe20000000800 */
[----:B------:R5:W-:Y:S06]  /*97e0*/  MEMBAR.ALL.CTA ;  /* 0x0000000000007992 */ /* 0x000bec0000008000 */
[----:B-----5:R-:W5:Y:S01]  /*97f0*/  FENCE.VIEW.ASYNC.S ;  /* 0x00000000000073c6 */ /* 0x020f620000000000 */
[----:B-1----:R-:W-:Y:S01]  /*9800*/  @!P2 VIADD R88, R88, 0x228c0 ;  /* 0x000228c05858a836 */ /* 0x002fe20000000000 */
[----:B-----5:R1:W-:Y:S01]  /*9810*/  BAR.SYNC.DEFER_BLOCKING R75, 0x80 ;  /* 0x0002004b0000751d */ /* 0x0203e20000010000 */
[----:B------:R-:W-:-:S03]  /*9820*/  ISETP.NE.AND P3, PT, R90, RZ, PT ;  /* 0x000000ff5a00720c */ /* 0x000fc60003f65270 */
[----:B------:R-:W-:Y:S02]  /*9830*/  @!P2 PRMT R88, RZ, 0x654, R88 ;  /* 0x00000654ff58a816 */ /* 0x000fe40000000058 */
[----:B------:R-:W-:Y:S02]  /*9840*/  IADD3 R188, R188, 0x1, RZ ;  /* 0x00000001bcbc7810 */ /* 0x000fe40007ffe0ff */
[----:B------:R1:W-:Y:S02]  /*9850*/  @!P2 SYNCS.ARRIVE.TRANS64.RED.A1T0 RZ, [R88+URZ], RZ ;  /* 0x000000ff58ffa9a7 */ /* 0x0003e4000810043f */
[----:B------:R-:W-:-:S04]  /*9860*/  ISETP.NE.AND P2, PT, R188, 0x2, PT ;  /* 0x00000002bc00780c */ /* 0x000fc80003f45270 */
[----:B----4-:R-:W-:Y:S02]  /*9870*/  SEL R4, RZ, 0x1, P2 ;  /* 0x00000001ff047807 */ /* 0x010fe40001000000 */
[----:B------:R-:W-:Y:S02]  /*9880*/  SEL R188, R188, RZ, P2 ;  /* 0x000000ffbcbc7207 */ /* 0x000fe40001000000 */
[----:B------:R-:W-:Y:S01]  /*9890*/  LOP3.LUT R193, R193, R4, RZ, 0x3c, !PT ;  /* 0x00000004c1c17212 */ /* 0x000fe200078e3cff */
[----:B-1----:R-:W-:Y:S06]  /*98a0*/  @P3 BRA `(.L_x_596) ;  /* 0xffffff8800c03947 */ /* 0x002fec000383ffff */
[----:B------:R-:W1:Y:S01]  /*98b0*/  S2R R5, SR_TID.X ;  /* 0x0000000000057919 */ /* 0x000e620000002100 */
[----:B------:R-:W-:Y:S02]  /*98c0*/  PLOP3.LUT P0, PT, PT, PT, PT, 0x8, 0x0 ;  /* 0x000000000000781c */ /* 0x000fe40003f0e170 */
[----:B-1----:R-:W-:-:S04]  /*98d0*/  SHF.R.U32.HI R5, RZ, 0x7, R5 ;  /* 0x00000007ff057819 */ /* 0x002fc80000011605 */
[----:B------:R-:W-:-:S13]  /*98e0*/  ISETP.NE.AND P3, PT, R5, 0x1, PT ;  /* 0x000000010500780c */ /* 0x000fda0003f65270 */
[----:B------:R-:W-:Y:S06]  /*98f0*/  @!P3 BAR.ARV 0x9, 0x100 ;  /* 0x024400000000bb1d */ /* 0x000fec0000002000 */
.L_x_517:
[----:B------:R-:W-:Y:S01]  /*9900*/  IMAD.MOV.U32 R27, RZ, RZ, RZ ;  /* 0x000000ffff1b7224 */ /* 0x000fe200078e00ff */
[----:B------:R-:W-:Y:S06]  /*9910*/  @P0 BRA `(.L_x_597) ;  /* 0x00000000000c0947 */ /* 0x000fec0003800000 */
[----:B------:R-:W1:Y:S01]  /*9920*/  FENCE.VIEW.ASYNC.G ;  /* 0x00000000000073c6 */ /* 0x000e620000000100 */
[----:B------:R-:W-:Y:S05]  /*9930*/  WARPSYNC.ALL ;  /* 0x0000000000007948 */ /* 0x000fea0003800000 */
[----:B-1----:R-:W-:Y:S06]  /*9940*/  BAR.ARV 0xc, 0x180 ;  /* 0x0306000000007b1d */ /* 0x002fec0000002000 */
.L_x_597:
[----:B------:R-:W-:Y:S01]  /*9950*/  ISETP.NE.AND P0, PT, R101, RZ, PT ;  /* 0x000000ff6500720c */ /* 0x000fe20003f05270 */
[----:B------:R-:W-:-:S12]  /*9960*/  BSSY B0, `(.L_x_598) ;  /* 0x000001f000007945 */ /* 0x000fd80003800000 */
[----:B------:R-:W-:Y:S05]  /*9970*/  @!P0 BRA `(.L_x_599) ;  /* 0x0000000000748947 */ /* 0x000fea0003800000 */
[----:B------:R-:W-:Y:S01]  /*9980*/  ISETP.NE.AND P0, PT, R208, RZ, PT ;  /* 0x000000ffd000720c */ /* 0x000fe20003f05270 */
[----:B------:R-:W-:-:S03]  /*9990*/  ULDC UR4, c[0x0][0x9f0] ;  /* 0x00027c0000047ab9 */ /* 0x000fc60000000800 */
[----:B------:R-:W-:-:S04]  /*99a0*/  SEL R9, R208, UR4, P0 ;  /* 0x00000004d0097c07 */ /* 0x000fc80008000000 */
[-C--:B------:R-:W-:Y:S02]  /*99b0*/  IABS R6, R9.reuse ;  /* 0x0000000900067213 */ /* 0x080fe40000000000 */
[----:B------:R-:W-:Y:S02]  /*99c0*/  IADD3 R0, R2, -0x1, R9 ;  /* 0xffffffff02007810 */ /* 0x000fe40007ffe009 */
[----:B------:R-:W1:Y:S01]  /*99d0*/  I2F.RP R3, R6 ;  /* 0x0000000600037306 */ /* 0x000e620000209400 */
[-C--:B------:R-:W-:Y:S02]  /*99e0*/  IABS R10, R9.reuse ;  /* 0x00000009000a7213 */ /* 0x080fe40000000000 */
[----:B0-----:R-:W-:Y:S02]  /*99f0*/  IABS R8, R0 ;  /* 0x0000000000087213 */ /* 0x001fe40000000000 */
[----:B------:R-:W-:-:S04]  /*9a00*/  LOP3.LUT R0, R0, R9, RZ, 0x3c, !PT ;  /* 0x0000000900007212 */ /* 0x000fc800078e3cff */
[----:B------:R-:W-:Y:S01]  /*9a10*/  ISETP.GE.AND P2, PT, R0, RZ, PT ;  /* 0x000000ff0000720c */ /* 0x000fe20003f46270 */
[----:B-1----:R-:W0:Y:S02]  /*9a20*/  MUFU.RCP R3, R3 ;  /* 0x0000000300037308 */ /* 0x002e240000001000 */
[----:B0-----:R-:W-:Y:S02]  /*9a30*/  VIADD R4, R3, 0xffffffe ;  /* 0x0ffffffe03047836 */ /* 0x001fe40000000000 */
[----:B------:R-:W-:-:S04]  /*9a40*/  IMAD.MOV R3, RZ, RZ, -R10 ;  /* 0x000000ffff037224 */ /* 0x000fc800078e0a0a */
[----:B------:R0:W1:Y:S02]  /*9a50*/  F2I.FTZ.U32.TRUNC.NTZ R5, R4 ;  /* 0x0000000400057305 */ /* 0x000064000021f000 */
[----:B0-----:R-:W-:Y:S01]  /*9a60*/  MOV R4, RZ ;  /* 0x000000ff00047202 */ /* 0x001fe20000000f00 */
[----:B-1----:R-:W-:-:S04]  /*9a70*/  IMAD.MOV R7, RZ, RZ, -R5 ;  /* 0x000000ffff077224 */ /* 0x002fc800078e0a05 */
[----:B------:R-:W-:-:S04]  /*9a80*/  IMAD R7, R7, R6, RZ ;  /* 0x0000000607077224 */ /* 0x000fc800078e02ff */
[----:B------:R-:W-:-:S06]  /*9a90*/  IMAD.HI.U32 R5, R5, R7, R4 ;  /* 0x0000000705057227 */ /* 0x000fcc00078e0004 */
[----:B------:R-:W-:-:S04]  /*9aa0*/  IMAD.HI.U32 R5, R5, R8, RZ ;  /* 0x0000000805057227 */ /* 0x000fc800078e00ff */
[----:B------:R-:W-:-:S05]  /*9ab0*/  IMAD R3, R5, R3, R8 ;  /* 0x0000000305037224 */ /* 0x000fca00078e0208 */
[----:B------:R-:W-:-:S13]  /*9ac0*/  ISETP.GT.U32.AND P1, PT, R6, R3, PT ;  /* 0x000000030600720c */ /* 0x000fda0003f24070 */
[----:B------:R-:W-:Y:S02]  /*9ad0*/  @!P1 IMAD.IADD R3, R3, 0x1, -R6 ;  /* 0x0000000103039824 */ /* 0x000fe400078e0a06 */
[----:B------:R-:W-:Y:S01]  /*9ae0*/  @!P1 VIADD R5, R5, 0x1 ;  /* 0x0000000105059836 */ /* 0x000fe20000000000 */
[----:B------:R-:W-:Y:S02]  /*9af0*/  ISETP.NE.AND P1, PT, R9, RZ, PT ;  /* 0x000000ff0900720c */ /* 0x000fe40003f25270 */
[----:B------:R-:W-:-:S13]  /*9b00*/  ISETP.GE.U32.AND P0, PT, R3, R6, PT ;  /* 0x000000060300720c */ /* 0x000fda0003f06070 */
[----:B------:R-:W-:-:S04]  /*9b10*/  @P0 VIADD R5, R5, 0x1 ;  /* 0x0000000105050836 */ /* 0x000fc80000000000 */
[----:B------:R-:W-:Y:S01]  /*9b20*/  @!P2 IMAD.MOV R5, RZ, RZ, -R5 ;  /* 0x000000ffff05a224 */ /* 0x000fe200078e0a05 */
[----:B------:R-:W-:-:S04]  /*9b30*/  @!P1 LOP3.LUT R5, RZ, R9, RZ, 0x33, !PT ;  /* 0x00000009ff059212 */ /* 0x000fc800078e33ff */
[----:B------:R-:W-:-:S07]  /*9b40*/  MOV R27, R5 ;  /* 0x00000005001b7202 */ /* 0x000fce0000000f00 */
.L_x_599:
[----:B------:R-:W-:Y:S05]  /*9b50*/  BSYNC B0 ;  /* 0x0000000000007941 */ /* 0x000fea0003800000 */
.L_x_598:
[-C--:B------:R-:W-:Y:S01]  /*9b60*/  IMAD R201, R214, R27.reuse, RZ ;  /* 0x0000001bd6c97224 */ /* 0x080fe200078e02ff */
[----:B------:R-:W-:Y:S02]  /*9b70*/  PLOP3.LUT P0, PT, PT, PT, PT, 0x80, 0x0 ;  /* 0x000000000000781c */ /* 0x000fe40003f0f070 */
[----:B------:R-:W-:Y:S02]  /*9b80*/  CS2R R14, SRZ ;  /* 0x00000000000e7805 */ /* 0x000fe4000001ff00 */
[----:B------:R-:W-:Y:S02]  /*9b90*/  CS2R R90, SRZ ;  /* 0x00000000005a7805 */ /* 0x000fe4000001ff00 */
[----:B------:R-:W-:Y:S02]  /*9ba0*/  CS2R R88, SRZ ;  /* 0x0000000000587805 */ /* 0x000fe4000001ff00 */
[----:B------:R-:W-:Y:S02]  /*9bb0*/  VIADDMNMX R27, R201, R27, R2, PT ;  /* 0x0000001bc91b7246 */ /* 0x000fe40003800102 */
[----:B------:R-:W-:Y:S01]  /*9bc0*/  CS2R R10, SRZ ;  /* 0x00000000000a7805 */ /* 0x000fe2000001ff00 */
[----:B------:R-:W-:Y:S01]  /*9bd0*/  IMAD.MOV.U32 R81, RZ, RZ, RZ ;  /* 0x000000ffff517224 */ /* 0x000fe200078e00ff */
[----:B------:R-:W-:-:S02]  /*9be0*/  CS2R R64, SRZ ;  /* 0x0000000000407805 */ /* 0x000fc4000001ff00 */
[----:B------:R-:W-:Y:S02]  /*9bf0*/  ISETP.GT.AND P1, PT, R27, R201, PT ;  /* 0x000000c91b00720c */ /* 0x000fe40003f24270 */
[----:B------:R-:W-:Y:S02]  /*9c00*/  CS2R R60, SRZ ;  /* 0x00000000003c7805 */ /* 0x000fe4000001ff00 */
[----:B------:R-:W-:Y:S02]  /*9c10*/  CS2R R98, SRZ ;  /* 0x0000000000627805 */ /* 0x000fe4000001ff00 */
[----:B------:R-:W-:Y:S01]  /*9c20*/  CS2R R76, SRZ ;  /* 0x00000000004c7805 */ /* 0x000fe2000001ff00 */
[----:B------:R-:W-:Y:S01]  /*9c30*/  IMAD.MOV.U32 R55, RZ, RZ, RZ ;  /* 0x000000ffff377224 */ /* 0x000fe200078e00ff */
[----:B------:R-:W-:Y:S02]  /*9c40*/  CS2R R96, SRZ ;  /* 0x0000000000607805 */ /* 0x000fe4000001ff00 */
[----:B------:R-:W-:-:S02]  /*9c50*/  CS2R R52, SRZ ;  /* 0x0000000000347805 */ /* 0x000fc4000001ff00 */
[----:B------:R-:W-:Y:S02]  /*9c60*/  CS2R R116, SRZ ;  /* 0x0000000000747805 */ /* 0x000fe4000001ff00 */
[----:B------:R-:W-:Y:S01]  /*9c70*/  CS2R R92, SRZ ;  /* 0x00000000005c7805 */ /* 0x000fe2000001ff00 */
[----:B------:R-:W-:Y:S01]  /*9c80*/  IMAD.MOV.U32 R0, RZ, RZ, RZ ;  /* 0x000000ffff007224 */ /* 0x000fe200078e00ff */
[----:B------:R-:W-:Y:S01]  /*9c90*/  CS2R R38, SRZ ;  /* 0x0000000000267805 */ /* 0x000fe2000001ff00 */
        /* <DEDUP_REMOVED lines=8> */
[----:B------:R-:W-:Y:S02]  /*9d20*/  CS2R R112, SRZ ;  /* 0x0000000000707805 */ /* 0x000fe4000001ff00 */
[----:B------:R-:W-:Y:S01]  /*9d30*/  CS2R R70, SRZ ;  /* 0x0000000000467805 */ /* 0x000fe2000001ff00 */
[----:B------:R-:W-:Y:S01]  /*9d40*/  IMAD.MOV.U32 R48, RZ, RZ, RZ ;  /* 0x000000ffff307224 */ /* 0x000fe200078e00ff */
[----:B------:R-:W-:Y:S01]  /*9d50*/  MOV R101, RZ ;  /* 0x000000ff00657202 */ /* 0x000fe20000000f00 */
[----:B------:R-:W-:Y:S01]  /*9d60*/  IMAD.MOV.U32 R111, RZ, RZ, RZ ;  /* 0x000000ffff6f7224 */ /* 0x000fe200078e00ff */
[----:B0-----:R-:W-:Y:S01]  /*9d70*/  CS2R R8, SRZ ;  /* 0x0000000000087805 */ /* 0x001fe2000001ff00 */
[----:B------:R-:W-:Y:S01]  /*9d80*/  IMAD.MOV.U32 R121, RZ, RZ, RZ ;  /* 0x000000ffff797224 */ /* 0x000fe200078e00ff */
[----:B------:R-:W-:Y:S01]  /*9d90*/  CS2R R56, SRZ ;  /* 0x0000000000387805 */ /* 0x000fe2000001ff00 */
[----:B------:R-:W-:Y:S01]  /*9da0*/  IMAD.MOV.U32 R102, RZ, RZ, RZ ;  /* 0x000000ffff667224 */ /* 0x000fe200078e00ff */
[----:B------:R-:W-:Y:S01]  /*9db0*/  CS2R R74, SRZ ;  /* 0x00000000004a7805 */ /* 0x000fe2000001ff00 */
[----:B------:R-:W-:Y:S01]  /*9dc0*/  IMAD.MOV.U32 R12, RZ, RZ, RZ ;  /* 0x000000ffff0c7224 */ /* 0x000fe200078e00ff */
[----:B------:R-:W-:Y:S01]  /*9dd0*/  CS2R R72, SRZ ;  /* 0x0000000000487805 */ /* 0x000fe2000001ff00 */
[----:B------:R-:W-:Y:S01]  /*9de0*/  IMAD.MOV.U32 R59, RZ, RZ, RZ ;  /* 0x000000ffff3b7224 */ /* 0x000fe200078e00ff */
[----:B------:R-:W-:Y:S01]  /*9df0*/  CS2R R6, SRZ ;  /* 0x0000000000067805 */ /* 0x000fe2000001ff00 */
[----:B------:R-:W-:-:S02]  /*9e00*/  IMAD.MOV.U32 R4, RZ, RZ, RZ ;  /* 0x000000ffff047224 */ /* 0x000fc400078e00ff */
[----:B------:R-:W-:Y:S01]  /*9e10*/  IMAD.MOV.U32 R85, RZ, RZ, RZ ;  /* 0x000000ffff557224 */ /* 0x000fe200078e00ff */
[----:B------:R-:W-:Y:S06]  /*9e20*/  @!P1 BRA `(.L_x_600) ;  /* 0x000000c400789947 */ /* 0x000fec0003800000 */
[----:B------:R-:W-:-:S03]  /*9e30*/  UMOV UR4, 0xffffffff ;  /* 0xffffffff00047882 */ /* 0x000fc60000000000 */
[----:B------:R-:W-:Y:S05]  /*9e40*/  BRA.DIV UR4, `(.L_x_601) ;  /* 0x0000019604447947 */ /* 0x000fea000b800000 */
[----:B------:R-:W0:Y:S02]  /*9e50*/  S2R R0, SR_TID.X ;  /* 0x0000000000007919 */ /* 0x000e240000002100 */
[----:B0-----:R-:W-:-:S04]  /*9e60*/  IADD3 R2, R0, -0x80, RZ ;  /* 0xffffff8000027810 */ /* 0x001fc80007ffe0ff */
[----:B------:R-:W-:-:S04]  /*9e70*/  SHF.R.S32.HI R0, RZ, 0x1f, R2 ;  /* 0x0000001fff007819 */ /* 0x000fc80000011402 */
[----:B------:R-:W-:-:S04]  /*9e80*/  LEA.HI R0, R0, R2, RZ, 0x7 ;  /* 0x0000000200007211 */ /* 0x000fc800078f38ff */
[----:B------:R-:W-:-:S05]  /*9e90*/  SHF.R.S32.HI R0, RZ, 0x7, R0 ;  /* 0x00000007ff007819 */ /* 0x000fca0000011400 */
[----:B------:R0:W1:Y:S02]  /*9ea0*/  SHFL.IDX PT, R202, R0, RZ, 0x1f ;  /* 0x00001fff00ca7589 */ /* 0x00006400000e0000 */
.L_x_863:
[----:B01----:R-:W-:Y:S01]  /*9eb0*/  LEA.HI R0, R202, R202, RZ, 0x1 ;  /* 0x000000caca007211 */ /* 0x003fe200078f08ff */
[----:B------:R-:W-:Y:S01]  /*9ec0*/  VIADD R28, R18, 0x14400 ;  /* 0x00014400121c7836 */ /* 0x000fe20000000000 */
[----:B------:R-:W-:Y:S02]  /*9ed0*/  BSSY B6, `(.L_x_602) ;  /* 0x0000018000067945 */ /* 0x000fe40003800000 */
[----:B------:R-:W-:Y:S02]  /*9ee0*/  LOP3.LUT R3, R0, 0x1e, RZ, 0xc0, !PT ;  /* 0x0000001e00037812 */ /* 0x000fe400078ec0ff */
[----:B------:R-:W-:-:S03]  /*9ef0*/  LOP3.LUT P0, RZ, R28, 0x9f, RZ, 0xc0, !PT ;  /* 0x0000009f1cff7812 */ /* 0x000fc6000780c0ff */
[----:B------:R-:W-:-:S04]  /*9f00*/  IMAD.IADD R3, R202, 0x1, -R3 ;  /* 0x00000001ca037824 */ /* 0x000fc800078e0a03 */
[----:B------:R-:W-:-:S05]  /*9f10*/  IMAD R3, R3, 0x2000, R28 ;  /* 0x0000200003037824 */ /* 0x000fca00078e021c */
[----:B------:R-:W-:-:S04]  /*9f20*/  SHF.R.U32.HI R3, RZ, 0x4, R3 ;  /* 0x00000004ff037819 */ /* 0x000fc80000011603 */
[----:B------:R-:W-:Y:S01]  /*9f30*/  LOP3.LUT R34, R3, 0x3fff, RZ, 0xc0, !PT ;  /* 0x00003fff03227812 */ /* 0x000fe200078ec0ff */
[----:B------:R-:W-:Y:S06]  /*9f40*/  @!P0 BRA `(.L_x_603) ;  /* 0x0000000000408947 */ /* 0x000fec0003800000 */
[----:B------:R-:W-:Y:S01]  /*9f50*/  MOV R0, 0x0 ;  /* 0x0000000000007802 */ /* 0x000fe20000000f00 */
[----:B------:R-:W-:Y:S01]  /*9f60*/  ULDC.64 UR4, c[0x4][0x98] ;  /* 0x0100260000047ab9 */ /* 0x000fe20000000a00 */
[----:B------:R-:W-:Y:S01]  /*9f70*/  ULDC.64 UR6, c[0x4][0xa0] ;  /* 0x0100280000067ab9 */ /* 0x000fe20000000a00 */
[----:B------:R-:W-:Y:S01]  /*9f80*/  IMAD.U32 R4, RZ, RZ, UR4 ;  /* 0x00000004ff047e24 */ /* 0x000fe2000f8e00ff */
[----:B------:R0:W1:Y:S01]  /*9f90*/  LDC.64 R2, c[0x4][R0] ;  /* 0x0100000000027b82 */ /* 0x0000620000000a00 */
[----:B------:R-:W-:Y:S01]  /*9fa0*/  MOV R5, UR5 ;  /* 0x0000000500057c02 */ /* 0x000fe20008000f00 */
[----:B------:R-:W-:Y:S01]  /*9fb0*/  ULDC.64 UR4, c[0x4][0x30] ;  /* 0x01000c0000047ab9 */ /* 0x000fe20000000a00 */
[----:B------:R-:W-:Y:S01]  /*9fc0*/  IMAD.U32 R6, RZ, RZ, UR6 ;  /* 0x00000006ff067e24 */ /* 0x000fe2000f8e00ff */
[----:B------:R-:W-:Y:S01]  /*9fd0*/  MOV R8, 0x70 ;  /* 0x0000007000087802 */ /* 0x000fe20000000f00 */
[----:B------:R-:W-:Y:S02]  /*9fe0*/  IMAD.U32 R7, RZ, RZ, UR7 ;  /* 0x00000007ff077e24 */ /* 0x000fe4000f8e00ff */
[----:B------:R-:W-:-:S02]  /*9ff0*/  IMAD.U32 R10, RZ, RZ, UR4 ;  /* 0x00000004ff0a7e24 */ /* 0x000fc4000f8e00ff */
[----:B------:R-:W-:Y:S02]  /*a000*/  IMAD.U32 R11, RZ, RZ, UR5 ;  /* 0x00000005ff0b7e24 */ /* 0x000fe4000f8e00ff */
[----:B------:R-:W-:Y:S02]  /*a010*/  IMAD.MOV.U32 R12, RZ, RZ, 0x1 ;  /* 0x00000001ff0c7424 */ /* 0x000fe400078e00ff */
[----:B0-----:R-:W-:-:S07]  /*a020*/  IMAD.MOV.U32 R13, RZ, RZ, RZ ;  /* 0x000000ffff0d7224 */ /* 0x001fce00078e00ff */
[----:B------:R-:W-:-:S07]  /*a030*/  LEPC R20, `(.L_x_603) ;  /* 0x000000001014794e */ /* 0x000fce0000000000 */
[----:B-123-5:R-:W-:Y:S05]  /*a040*/  CALL.ABS.NOINC R2 ;  /* 0x0000000002007343 */ /* 0x02efea0003c00000 */
.L_x_603:
[----:B------:R-:W-:Y:S05]  /*a050*/  BSYNC B6 ;  /* 0x0000000000067941 */ /* 0x000fea0003800000 */
.L_x_602:
        /* <DEDUP_REMOVED lines=8> */
[----:B------:R-:W4:Y:S08]  /*a0e0*/  @P0 LDC.64 R10, c[0x0][0x9b0] ;  /* 0x00026c00ff0a0b82 */ /* 0x000f300000000a00 */
[----:B------:R-:W2:Y:S01]  /*a0f0*/  @P1 LDC.64 R12, c[0x0][0x9c0] ;  /* 0x00027000ff0c1b82 */ /* 0x000ea20000000a00 */
[----:B0-----:R-:W-:-:S02]  /*a100*/  @P1 IMAD R2, R212, R8, RZ ;  /* 0x00000008d4021224 */ /* 0x001fc400078e02ff */
[----:B------:R-:W-:-:S04]  /*a110*/  @P1 IMAD.WIDE.U32 R4, R205, R8, RZ ;  /* 0x00000008cd041225 */ /* 0x000fc800078e00ff */
[C---:B------:R-:W-:Y:S02]  /*a120*/  @P1 IMAD R9, R205.reuse, R9, R2 ;  /* 0x00000009cd091224 */ /* 0x040fe400078e0202 */
[-C--:B-1----:R-:W-:Y:S02]  /*a130*/  @P0 IMAD R0, R212, R6.reuse, RZ ;  /* 0x00000006d4000224 */ /* 0x082fe400078e02ff */
[----:B------:R-:W-:-:S04]  /*a140*/  @P0 IMAD.WIDE.U32 R2, R205, R6, RZ ;  /* 0x00000006cd020225 */ /* 0x000fc800078e00ff */
[----:B------:R-:W-:Y:S02]  /*a150*/  @P0 IMAD R7, R205, R7, R0 ;  /* 0x00000007cd070224 */ /* 0x000fe400078e0200 */
[----:B------:R-:W-:Y:S02]  /*a160*/  @P1 IMAD.IADD R5, R5, 0x1, R9 ;  /* 0x0000000105051824 */ /* 0x000fe400078e0209 */
[----:B------:R-:W-:Y:S02]  /*a170*/  @P0 IMAD.IADD R3, R3, 0x1, R7 ;  /* 0x0000000103030824 */ /* 0x000fe400078e0207 */
[----:B------:R-:W-:Y:S02]  /*a180*/  IMAD.MOV.U32 R0, RZ, RZ, 0x3f800000 ;  /* 0x3f800000ff007424 */ /* 0x000fe400078e00ff */
[----:B----4-:R-:W-:-:S04]  /*a190*/  @P0 IMAD.WIDE.U32 R2, R191, R10, R2 ;  /* 0x0000000abf020225 */ /* 0x010fc800078e0002 */
[C---:B--2---:R-:W-:Y:S01]  /*a1a0*/  @P1 IMAD.WIDE.U32 R6, R191.reuse, R12, R4 ;  /* 0x0000000cbf061225 */ /* 0x044fe200078e0004 */
[----:B------:R-:W-:Y:S01]  /*a1b0*/  @P0 LEA R4, P2, R2, UR4, 0x2 ;  /* 0x0000000402040c11 */ /* 0x000fe2000f8410ff */
[----:B------:R-:W-:Y:S02]  /*a1c0*/  ULDC UR4, c[0x0][0x3f4] ;  /* 0x0000fd0000047ab9 */ /* 0x000fe40000000800 */
[C---:B------:R-:W-:Y:S01]  /*a1d0*/  @P0 IMAD R5, R191.reuse, R11, R3 ;  /* 0x0000000bbf050224 */ /* 0x040fe200078e0203 */
[----:B------:R-:W-:Y:S01]  /*a1e0*/  @P1 LEA R8, P3, R6, UR6, 0x2 ;  /* 0x0000000606081c11 */ /* 0x000fe2000f8610ff */
[----:B------:R-:W-:-:S03]  /*a1f0*/  @P1 IMAD R3, R191, R13, R7 ;  /* 0x0000000dbf031224 */ /* 0x000fc600078e0207 */
[----:B------:R-:W-:Y:S02]  /*a200*/  @P0 LEA.HI.X R5, R2, UR5, R5, 0x2, P2 ;  /* 0x0000000502050c11 */ /* 0x000fe400090f1405 */
[----:B------:R-:W-:Y:S02]  /*a210*/  @P1 LEA.HI.X R9, R6, UR7, R3, 0x2, P3 ;  /* 0x0000000706091c11 */ /* 0x000fe400098f1403 */
[----:B------:R-:W-:-:S03]  /*a220*/  MOV R3, 0x3f800000 ;  /* 0x3f80000000037802 */ /* 0x000fc60000000f00 */
[----:B------:R-:W2:Y:S04]  /*a230*/  @P1 LDG.E R0, desc[UR36][R8.64] ;  /* 0x0000002408001981 */ /* 0x000ea8000c1e1900 */
[----:B------:R-:W2:Y:S01]  /*a240*/  @P0 LDG.E R3, desc[UR36][R4.64] ;  /* 0x0000002404030981 */ /* 0x000ea2000c1e1900 */
[----:B------:R-:W-:Y:S01]  /*a250*/  ISETP.LT.AND P0, PT, RZ, UR4, PT ;  /* 0x00000004ff007c0c */ /* 0x000fe2000bf01270 */
[----:B------:R-:W-:Y:S01]  /*a260*/  ULDC UR4, c[0x0][0x9d8] ;  /* 0x0002760000047ab9 */ /* 0x000fe20000000800 */
[----:B--2---:R-:W-:-:S04]  /*a270*/  FMUL.FTZ R0, R3, R0 ;  /* 0x0000000003007220 */ /* 0x004fc80000410000 */
[----:B------:R-:W-:-:S07]  /*a280*/  FMUL.FTZ R2, R0, UR4 ;  /* 0x0000000400027c20 */ /* 0x000fce0008410000 */
[----:B------:R-:W-:Y:S05]  /*a290*/  @P0 BRA `(.L_x_604) ;  /* 0x0000000000480947 */ /* 0x000fea0003800000 */
[----:B------:R-:W2:Y:S02]  /*a2a0*/  LDL R20, [R1+0x20] ;  /* 0x0000200001147983 */ /* 0x000ea40000100800 */
[----:B--2---:R-:W-:-:S13]  /*a2b0*/  R2UR UR5, R20 ;  /* 0x00000000140572ca */ /* 0x004fda00000e0000 */
[----:B------:R-:W-:-:S04]  /*a2c0*/  ULEA.HI UR4, UR5, UR5, URZ, 0x1 ;  /* 0x0000000505047291 */ /* 0x000fc8000f8f083f */
[----:B------:R-:W-:-:S04]  /*a2d0*/  ULOP3.LUT UR4, UR4, 0xfffffffe, URZ, 0xc0, !UPT ;  /* 0xfffffffe04047892 */ /* 0x000fc8000f8ec03f */
[----:B------:R-:W-:-:S06]  /*a2e0*/  UIADD3 UR4, UR5, -UR4, URZ ;  /* 0x8000000405047290 */ /* 0x000fcc000fffe03f */
[----:B------:R-:W-:-:S05]  /*a2f0*/  IMAD.U32 R3, RZ, RZ, UR4 ;  /* 0x00000004ff037e24 */ /* 0x000fca000f8e00ff */
[----:B------:R-:W-:-:S04]  /*a300*/  SHF.L.U32 R3, R3, 0x1f, RZ ;  /* 0x0000001f03037819 */ /* 0x000fc800000006ff */
[----:B------:R0:W1:Y:S03]  /*a310*/  SYNCS.PHASECHK.TRANS64.TRYWAIT P0, [R18+URZ+0x22800], R3 ;  /* 0x02280003120075a7 */ /* 0x000066000800017f */
[----:B-1----:R-:W-:Y:S05]  /*a320*/  @!P0 NANOSLEEP.SYNCS 0x989680 ;  /* 0x009896800000895d */ /* 0x002fea0003900000 */
[----:B------:R-:W1:Y:S01]  /*a330*/  @!P0 SYNCS.PHASECHK.TRANS64 P0, [R18+URZ+0x22800], R3 ;  /* 0x02280003120085a7 */ /* 0x000e62000800007f */
[----:B------:R-:W-:Y:S04]  /*a340*/  BSSY B0, `(.L_x_605) ;  /* 0x0000006000007945 */ /* 0x000fe80003800000 */
[----:B-1----:R-:W-:Y:S05]  /*a350*/  @P0 BRA `(.L_x_606) ;  /* 0x0000000000100947 */ /* 0x002fea0003800000 */
.L_x_607:
[----:B-1----:R1:W2:Y:S02]  /*a360*/  SYNCS.PHASECHK.TRANS64.TRYWAIT P0, [R18+URZ+0x22800], R3 ;  /* 0x02280003120075a7 */ /* 0x0022a4000800017f */
[----:B--2---:R-:W-:Y:S05]  /*a370*/  @!P0 NANOSLEEP.SYNCS 0x989680 ;  /* 0x009896800000895d */ /* 0x004fea0003900000 */
[----:B------:R-:W2:Y:S02]  /*a380*/  @!P0 SYNCS.PHASECHK.TRANS64 P0, [R18+URZ+0x22800], R3 ;  /* 0x02280003120085a7 */ /* 0x000ea4000800007f */
[----:B--2---:R-:W-:Y:S05]  /*a390*/  @!P0 BRA `(.L_x_607) ;  /* 0xfffffffc00f08947 */ /* 0x004fea000383ffff */
.L_x_606:
[----:B------:R-:W-:Y:S05]  /*a3a0*/  BSYNC B0 ;  /* 0x0000000000007941 */ /* 0x000fea0003800000 */
.L_x_605:
[----:B------:R-:W-:Y:S05]  /*a3b0*/  BRA `(.L_x_608) ;  /* 0x0000004000047947 */ /* 0x000fea0003800000 */
.L_x_604:
[----:B------:R-:W0:Y:S01]  /*a3c0*/  LDC.64 R30, c[0x0][0x3e8] ;  /* 0x0000fa00ff1e7b82 */ /* 0x000e220000000a00 */
[----:B------:R-:W-:Y:S01]  /*a3d0*/  LOP3.LUT P0, RZ, R28, 0x3ff, RZ, 0xc0, !PT ;  /* 0x000003ff1cff7812 */ /* 0x000fe2000780c0ff */
[----:B------:R-:W-:Y:S01]  /*a3e0*/  ULDC.64 UR4, c[0x0][0x3f8] ;  /* 0x0000fe0000047ab9 */ /* 0x000fe20000000a00 */
[----:B-----5:R-:W-:Y:S01]  /*a3f0*/  SHF.R.S32.HI R0, RZ, 0x1f, R26 ;  /* 0x0000001fff007819 */ /* 0x020fe2000001141a */
[----:B------:R-:W-:Y:S01]  /*a400*/  ULDC.64 UR6, c[0x0][0x408] ;  /* 0x0001020000067ab9 */ /* 0x000fe20000000a00 */
[----:B------:R-:W-:Y:S03]  /*a410*/  BSSY B6, `(.L_x_609) ;  /* 0x000001b000067945 */ /* 0x000fe60003800000 */
[----:B---3--:R-:W1:Y:S01]  /*a420*/  LDC.64 R32, c[0x0][0x400] ;  /* 0x00010000ff207b82 */ /* 0x008e620000000a00 */
[C---:B------:R-:W-:Y:S02]  /*a430*/  IMAD R3, R0.reuse, UR4, RZ ;  /* 0x0000000400037c24 */ /* 0x040fe4000f8e02ff */
[----:B------:R-:W-:-:S02]  /*a440*/  IMAD R5, R0, UR6, RZ ;  /* 0x0000000600057c24 */ /* 0x000fc4000f8e02ff */
[C---:B------:R-:W-:Y:S02]  /*a450*/  IMAD R3, R26.reuse, UR5, R3 ;  /* 0x000000051a037c24 */ /* 0x040fe4000f8e0203 */
[C---:B------:R-:W-:Y:S02]  /*a460*/  IMAD R5, R26.reuse, UR7, R5 ;  /* 0x000000071a057c24 */ /* 0x040fe4000f8e0205 */
[----:B0-----:R-:W-:-:S04]  /*a470*/  IMAD.WIDE.U32 R30, R26, UR4, R30 ;  /* 0x000000041a1e7c25 */ /* 0x001fc8000f8e001e */
[----:B-1----:R-:W-:-:S04]  /*a480*/  IMAD.WIDE.U32 R32, R26, UR6, R32 ;  /* 0x000000061a207c25 */ /* 0x002fc8000f8e0020 */
[----:B------:R-:W-:Y:S02]  /*a490*/  IMAD.IADD R26, R3, 0x1, R31 ;  /* 0x00000001031a7824 */ /* 0x000fe400078e021f */
[----:B------:R-:W-:Y:S01]  /*a4a0*/  IMAD.IADD R28, R5, 0x1, R33 ;  /* 0x00000001051c7824 */ /* 0x000fe200078e0221 */
[----:B------:R-:W-:Y:S06]  /*a4b0*/  @!P0 BRA `(.L_x_610) ;  /* 0x0000000000408947 */ /* 0x000fec0003800000 */
[----:B------:R-:W-:Y:S01]  /*a4c0*/  MOV R0, 0x0 ;  /* 0x0000000000007802 */ /* 0x000fe20000000f00 */
[----:B------:R-:W-:Y:S01]  /*a4d0*/  ULDC.64 UR4, c[0x4][0x98] ;  /* 0x0100260000047ab9 */ /* 0x000fe20000000a00 */
[----:B------:R-:W-:Y:S01]  /*a4e0*/  ULDC.64 UR6, c[0x4][0xa0] ;  /* 0x0100280000067ab9 */ /* 0x000fe20000000a00 */
[----:B------:R-:W-:Y:S01]  /*a4f0*/  MOV R4, UR4 ;  /* 0x0000000400047c02 */ /* 0x000fe20008000f00 */
[----:B------:R0:W1:Y:S01]  /*a500*/  LDC.64 R14, c[0x4][R0] ;  /* 0x01000000000e7b82 */ /* 0x0000620000000a00 */
[----:B------:R-:W-:Y:S01]  /*a510*/  IMAD.U32 R5, RZ, RZ, UR5 ;  /* 0x00000005ff057e24 */ /* 0x000fe2000f8e00ff */
[----:B------:R-:W-:Y:S01]  /*a520*/  ULDC.64 UR4, c[0x4][0x28] ;  /* 0x01000a0000047ab9 */ /* 0x000fe20000000a00 */
[----:B------:R-:W-:Y:S01]  /*a530*/  IMAD.U32 R6, RZ, RZ, UR6 ;  /* 0x00000006ff067e24 */ /* 0x000fe2000f8e00ff */
[----:B------:R-:W-:Y:S01]  /*a540*/  MOV R11, UR5 ;  /* 0x00000005000b7c02 */ /* 0x000fe20008000f00 */
[----:B------:R-:W-:Y:S02]  /*a550*/  IMAD.U32 R7, RZ, RZ, UR7 ;  /* 0x00000007ff077e24 */ /* 0x000fe4000f8e00ff */
[----:B------:R-:W-:-:S02]  /*a560*/  IMAD.U32 R10, RZ, RZ, UR4 ;  /* 0x00000004ff0a7e24 */ /* 0x000fc4000f8e00ff */
[----:B------:R-:W-:Y:S02]  /*a570*/  IMAD.MOV.U32 R8, RZ, RZ, 0x70 ;  /* 0x00000070ff087424 */ /* 0x000fe400078e00ff */
[----:B------:R-:W-:Y:S02]  /*a580*/  IMAD.MOV.U32 R12, RZ, RZ, 0x1 ;  /* 0x00000001ff0c7424 */ /* 0x000fe400078e00ff */
[----:B0-----:R-:W-:-:S07]  /*a590*/  IMAD.MOV.U32 R13, RZ, RZ, RZ ;  /* 0x000000ffff0d7224 */ /* 0x001fce00078e00ff */
[----:B------:R-:W-:-:S07]  /*a5a0*/  LEPC R20, `(.L_x_610) ;  /* 0x000000001014794e */ /* 0x000fce0000000000 */
[----:B-1----:R-:W-:Y:S05]  /*a5b0*/  CALL.ABS.NOINC R14 ;  /* 0x000000000e007343 */ /* 0x002fea0003c00000 */
.L_x_610:
[----:B------:R-:W-:Y:S05]  /*a5c0*/  BSYNC B6 ;  /* 0x0000000000067941 */ /* 0x000fea0003800000 */
.L_x_609:
[----:B------:R-:W-:Y:S01]  /*a5d0*/  ULDC.U8 UR4, c[0x0][0x410] ;  /* 0x0001040000047ab9 */ /* 0x000fe20000000000 */
[----:B------:R-:W-:Y:S01]  /*a5e0*/  BSSY B0, `(.L_x_611) ;  /* 0x00003d6000007945 */ /* 0x000fe20003800000 */
[----:B------:R-:W-:Y:S01]  /*a5f0*/  ISETP.NE.AND P0, PT, RZ, UR4, PT ;  /* 0x00000004ff007c0c */ /* 0x000fe2000bf05270 */
[----:B------:R-:W-:-:S12]  /*a600*/  IMAD R5, R29, 0x80, R190 ;  /* 0x000000801d057824 */ /* 0x000fd800078e02be */
[----:B------:R-:W-:Y:S05]  /*a610*/  @!P0 BRA `(.L_x_612) ;  /* 0x0000001c00c88947 */ /* 0x000fea0003800000 */
[----:B------:R-:W-:-:S03]  /*a620*/  UMOV UR4, 0xffffffff ;  /* 0xffffffff00047882 */ /* 0x000fc60000000000 */
[----:B------:R-:W-:Y:S05]  /*a630*/  BRA.DIV UR4, `(.L_x_613) ;  /* 0x0000018e04887947 */ /* 0x000fea000b800000 */
[----:B------:R0:W1:Y:S04]  /*a640*/  SHFL.IDX PT, R3, R30, RZ, 0x1c1f ;  /* 0x001c1fff1e037589 */ /* 0x00006800000e0000 */
[----:B------:R0:W2:Y:S04]  /*a650*/  SHFL.IDX PT, R14, R32, RZ, 0x1c1f ;  /* 0x001c1fff200e7589 */ /* 0x0000a800000e0000 */
[----:B------:R0:W3:Y:S04]  /*a660*/  SHFL.IDX PT, R0, R26, RZ, 0x1c1f ;  /* 0x001c1fff1a007589 */ /* 0x0000e800000e0000 */
[----:B------:R0:W4:Y:S02]  /*a670*/  SHFL.IDX PT, R4, R28, RZ, 0x1c1f ;  /* 0x001c1fff1c047589 */ /* 0x00012400000e0000 */
.L_x_869:
[----:B------:R-:W-:Y:S01]  /*a680*/  ULDC UR4, c[0x0][0x448] ;  /* 0x0001120000047ab9 */ /* 0x000fe20000000800 */
[C---:B------:R-:W-:Y:S01]  /*a690*/  SHF.L.U32 R6, R200.reuse, 0x7, RZ ;  /* 0x00000007c8067819 */ /* 0x040fe200000006ff */
[----:B0-----:R-:W-:Y:S01]  /*a6a0*/  IMAD R32, R25, UR4, RZ ;  /* 0x0000000419207c24 */ /* 0x001fe2000f8e02ff */
[----:B------:R-:W-:Y:S01]  /*a6b0*/  BSSY B1, `(.L_x_614) ;  /* 0x0000023000017945 */ /* 0x000fe20003800000 */
[----:B------:R-:W-:Y:S02]  /*a6c0*/  LOP3.LUT P0, RZ, R200, 0x4, RZ, 0xc0, !PT ;  /* 0x00000004c8ff7812 */ /* 0x000fe4000780c0ff */
[----:B------:R-:W-:Y:S02]  /*a6d0*/  CS2R R12, SRZ ;  /* 0x00000000000c7805 */ /* 0x000fe4000001ff00 */
[----:B------:R-:W-:Y:S02]  /*a6e0*/  LOP3.LUT R7, R6, 0x380, RZ, 0xc0, !PT ;  /* 0x0000038006077812 */ /* 0x000fe400078ec0ff */
[----:B------:R-:W-:-:S02]  /*a6f0*/  CS2R R8, SRZ ;  /* 0x0000000000087805 */ /* 0x000fc4000001ff00 */
[----:B------:R-:W-:Y:S01]  /*a700*/  ISETP.GE.AND P1, PT, R5, R32, PT ;  /* 0x000000200500720c */ /* 0x000fe20003f26270 */
[----:B------:R-:W-:Y:S01]  /*a710*/  IMAD R32, R29, -0x80, R32 ;  /* 0xffffff801d207824 */ /* 0x000fe200078e0220 */
[----:B------:R-:W-:Y:S02]  /*a720*/  LOP3.LUT R6, R7, 0x30, R16, 0xf8, !PT ;  /* 0x0000003007067812 */ /* 0x000fe400078ef810 */
[----:B------:R-:W-:Y:S02]  /*a730*/  CS2R R10, SRZ ;  /* 0x00000000000a7805 */ /* 0x000fe4000001ff00 */
[----:B------:R-:W-:-:S04]  /*a740*/  SHF.R.U32.HI R7, RZ, 0x3, R7 ;  /* 0x00000003ff077819 */ /* 0x000fc80000011607 */
[----:B------:R-:W-:Y:S02]  /*a750*/  LOP3.LUT R15, R6, R7, RZ, 0x3c, !PT ;  /* 0x00000007060f7212 */ /* 0x000fe400078e3cff */
[----:B------:R-:W-:Y:S02]  /*a760*/  CS2R R6, SRZ ;  /* 0x0000000000067805 */ /* 0x000fe4000001ff00 */
[----:B------:R-:W-:Y:S01]  /*a770*/  IADD3 R15, R18, R15, R199 ;  /* 0x0000000f120f7210 */ /* 0x000fe20007ffe0c7 */
[----:B------:R-:W-:Y:S06]  /*a780*/  @P1 BRA `(.L_x_615) ;  /* 0x0000000000541947 */ /* 0x000fec0003800000 */
[----:B------:R-:W-:Y:S01]  /*a790*/  ULDC UR4, c[0x0][0x3f4] ;  /* 0x0000fd0000047ab9 */ /* 0x000fe20000000800 */
[----:B------:R-:W-:Y:S02]  /*a7a0*/  SHF.R.S32.HI R7, RZ, 0x1f, R192 ;  /* 0x0000001fff077819 */ /* 0x000fe400000114c0 */
[----:B------:R-:W-:Y:S02]  /*a7b0*/  CS2R R10, SRZ ;  /* 0x00000000000a7805 */ /* 0x000fe4000001ff00 */
[----:B------:R-:W-:Y:S02]  /*a7c0*/  ISETP.GE.AND P1, PT, R22, UR4, PT ;  /* 0x0000000416007c0c */ /* 0x000fe4000bf26270 */
[----:B------:R-:W-:-:S11]  /*a7d0*/  ISETP.GE.AND P2, PT, R192, UR4, PT ;  /* 0x00000004c0007c0c */ /* 0x000fd6000bf46270 */
[-C--:B-1----:R-:W-:Y:S02]  /*a7e0*/  @!P1 IADD3 R20, P5, R22, R3.reuse, RZ ;  /* 0x0000000316149210 */ /* 0x082fe40007fbe0ff */
[----:B------:R-:W-:Y:S02]  /*a7f0*/  @!P1 SHF.R.S32.HI R5, RZ, 0x1f, R22 ;  /* 0x0000001fff059819 */ /* 0x000fe40000011416 */
[----:B------:R-:W-:Y:S02]  /*a800*/  @!P2 IADD3 R28, P4, R192, R3, RZ ;  /* 0x00000003c01ca210 */ /* 0x000fe40007f9e0ff */
[-C--:B--2---:R-:W-:Y:S01]  /*a810*/  @!P1 IADD3 R36, P3, R22, R14.reuse, RZ ;  /* 0x0000000e16249210 */ /* 0x084fe20007f7e0ff */
[----:B---3--:R-:W-:Y:S01]  /*a820*/  @!P1 IMAD.X R21, R0, 0x1, R5, P5 ;  /* 0x0000000100159824 */ /* 0x008fe200028e0605 */
[----:B------:R-:W-:Y:S01]  /*a830*/  @!P2 IADD3 R30, P5, R192, R14, RZ ;  /* 0x0000000ec01ea210 */ /* 0x000fe20007fbe0ff */
[----:B------:R-:W-:Y:S01]  /*a840*/  @!P2 IMAD.X R29, R0, 0x1, R7, P4 ;  /* 0x00000001001da824 */ /* 0x000fe200020e0607 */
[----:B------:R-:W-:-:S02]  /*a850*/  CS2R R12, SRZ ;  /* 0x00000000000c7805 */ /* 0x000fc4000001ff00 */
[----:B------:R-:W-:Y:S01]  /*a860*/  CS2R R8, SRZ ;  /* 0x0000000000087805 */ /* 0x000fe2000001ff00 */
[C---:B----4-:R-:W-:Y:S02]  /*a870*/  @!P1 IMAD.X R37, R4.reuse, 0x1, R5, P3 ;  /* 0x0000000104259824 */ /* 0x050fe400018e0605 */
[----:B------:R-:W-:Y:S01]  /*a880*/  @!P2 IMAD.X R31, R4, 0x1, R7, P5 ;  /* 0x00000001041fa824 */ /* 0x000fe200028e0607 */
[----:B------:R-:W-:Y:S01]  /*a890*/  CS2R R6, SRZ ;  /* 0x0000000000067805 */ /* 0x000fe2000001ff00 */
[----:B------:R0:W5:Y:S04]  /*a8a0*/  @!P2 LD.E.64 R10, desc[UR36][R28.64] ;  /* 0x000000241c0aa980 */ /* 0x000168000c101b00 */
[----:B------:R0:W5:Y:S04]  /*a8b0*/  @!P1 LD.E.64 R12, desc[UR36][R20.64] ;  /* 0x00000024140c9980 */ /* 0x000168000c101b00 */
[----:B------:R0:W5:Y:S04]  /*a8c0*/  @!P2 LD.E.64 R6, desc[UR36][R30.64] ;  /* 0x000000241e06a980 */ /* 0x000168000c101b00 */
[----:B------:R0:W5:Y:S02]  /*a8d0*/  @!P1 LD.E.64 R8, desc[UR36][R36.64] ;  /* 0x0000002424089980 */ /* 0x000164000c101b00 */
.L_x_615:
[----:B------:R-:W-:Y:S05]  /*a8e0*/  BSYNC B1 ;  /* 0x0000000000017941 */ /* 0x000fea0003800000 */
.L_x_614:
[----:B---3--:R-:W3:Y:S01]  /*a8f0*/  LDL R0, [R1+0x20] ;  /* 0x0000200001007983 */ /* 0x008ee20000100800 */
[----:B------:R-:W-:Y:S01]  /*a900*/  IADD3 R5, R15, 0x14400, RZ ;  /* 0x000144000f057810 */ /* 0x000fe20007ffe0ff */
[----:B------:R-:W-:Y:S01]  /*a910*/  BSSY B1, `(.L_x_616) ;  /* 0x0000043000017945 */ /* 0x000fe20003800000 */
[----:B-1---5:R-:W-:Y:S02]  /*a920*/  SHF.R.U32.HI R3, RZ, 0x8, R12 ;  /* 0x00000008ff037819 */ /* 0x022fe4000001160c */
[----:B0-----:R-:W-:Y:S02]  /*a930*/  SHF.R.U32.HI R21, RZ, 0x8, R13 ;  /* 0x00000008ff157819 */ /* 0x001fe4000001160d */
[----:B----4-:R-:W-:Y:S02]  /*a940*/  LOP3.LUT R4, R12, 0xff, RZ, 0xc0, !PT ;  /* 0x000000ff0c047812 */ /* 0x010fe400078ec0ff */
[----:B------:R-:W-:Y:S02]  /*a950*/  LOP3.LUT R3, R3, 0xff, RZ, 0xc0, !PT ;  /* 0x000000ff03037812 */ /* 0x000fe400078ec0ff */
[----:B--2---:R-:W-:-:S02]  /*a960*/  LOP3.LUT R14, R13, 0xff, RZ, 0xc0, !PT ;  /* 0x000000ff0d0e7812 */ /* 0x004fc400078ec0ff */
[----:B------:R-:W-:Y:S02]  /*a970*/  LOP3.LUT R21, R21, 0xff, RZ, 0xc0, !PT ;  /* 0x000000ff15157812 */ /* 0x000fe400078ec0ff */
[----:B------:R-:W-:Y:S02]  /*a980*/  SHF.R.U32.HI R26, RZ, 0x8, R11 ;  /* 0x00000008ff1a7819 */ /* 0x000fe4000001160b */
[----:B------:R-:W-:Y:S02]  /*a990*/  PRMT R14, R21, 0x7604, R14 ;  /* 0x00007604150e7816 */ /* 0x000fe4000000000e */
[----:B------:R-:W-:Y:S02]  /*a9a0*/  LOP3.LUT R21, R11, 0xff, RZ, 0xc0, !PT ;  /* 0x000000ff0b157812 */ /* 0x000fe400078ec0ff */
[----:B------:R-:W-:Y:S02]  /*a9b0*/  LOP3.LUT R26, R26, 0xff, RZ, 0xc0, !PT ;  /* 0x000000ff1a1a7812 */ /* 0x000fe400078ec0ff */
[----:B------:R-:W-:-:S02]  /*a9c0*/  LOP3.LUT R28, R8, 0xff, RZ, 0xc0, !PT ;  /* 0x000000ff081c7812 */ /* 0x000fc400078ec0ff */
[----:B------:R-:W-:Y:S02]  /*a9d0*/  PRMT R26, R26, 0x7604, R21 ;  /* 0x000076041a1a7816 */ /* 0x000fe40000000015 */
[----:B------:R-:W-:Y:S02]  /*a9e0*/  LOP3.LUT R20, R10, 0xff, RZ, 0xc0, !PT ;  /* 0x000000ff0a147812 */ /* 0x000fe400078ec0ff */
[--C-:B------:R-:W-:Y:S02]  /*a9f0*/  SHF.R.U32.HI R21, RZ, 0x8, R9.reuse ;  /* 0x00000008ff157819 */ /* 0x100fe40000011609 */
[----:B------:R-:W-:Y:S02]  /*aa00*/  SHF.R.U32.HI R33, RZ, 0x10, R9 ;  /* 0x00000010ff217819 */ /* 0x000fe40000011609 */
[----:B------:R-:W-:Y:S02]  /*aa10*/  LOP3.LUT R21, R21, 0xff, RZ, 0xc0, !PT ;  /* 0x000000ff15157812 */ /* 0x000fe400078ec0ff */
[----:B------:R-:W-:Y:S01]  /*aa20*/  SHF.R.U32.HI R37, RZ, 0x10, R7 ;  /* 0x00000010ff257819 */ /* 0x000fe20000011607 */
[----:B------:R-:W-:-:S04]  /*aa30*/  IMAD.U32 R33, R33, 0x10000, RZ ;  /* 0x0001000021217824 */ /* 0x000fc800078e00ff */
[----:B------:R-:W-:Y:S01]  /*aa40*/  IMAD.U32 R37, R37, 0x10000, RZ ;  /* 0x0001000025257824 */ /* 0x000fe200078e00ff */
[----:B---3--:R-:W-:Y:S01]  /*aa50*/  R2UR UR5, R0 ;  /* 0x00000000000572ca */ /* 0x008fe200000e0000 */
[----:B------:R-:W-:Y:S02]  /*aa60*/  VIADD R0, R15, 0x14440 ;  /* 0x000144400f007836 */ /* 0x000fe40000000000 */
[----:B------:R-:W-:Y:S01]  /*aa70*/  @P0 VIADD R0, R5, 0xffffffc0 ;  /* 0xffffffc005000836 */ /* 0x000fe20000000000 */
[----:B------:R-:W-:Y:S02]  /*aa80*/  PRMT R5, R3, 0x7604, R4 ;  /* 0x0000760403057816 */ /* 0x000fe40000000004 */
[----:B------:R-:W-:Y:S02]  /*aa90*/  SHF.R.U32.HI R4, RZ, 0x8, R8 ;  /* 0x00000008ff047819 */ /* 0x000fe40000011608 */
[----:B------:R-:W-:Y:S02]  /*aaa0*/  SHF.R.U32.HI R3, RZ, 0x8, R10 ;  /* 0x00000008ff037819 */ /* 0x000fe4000001160a */
[----:B------:R-:W-:-:S02]  /*aab0*/  LOP3.LUT R29, R4, 0xff, RZ, 0xc0, !PT ;  /* 0x000000ff041d7812 */ /* 0x000fc400078ec0ff */
[----:B------:R-:W-:Y:S01]  /*aac0*/  LOP3.LUT R3, R3, 0xff, RZ, 0xc0, !PT ;  /* 0x000000ff03037812 */ /* 0x000fe200078ec0ff */
[----:B------:R-:W-:Y:S01]  /*aad0*/  ULEA.HI UR4, UR5, UR5, URZ, 0x1 ;  /* 0x0000000505047291 */ /* 0x000fe2000f8f083f */
[----:B------:R-:W-:Y:S02]  /*aae0*/  PRMT R31, R29, 0x7604, R28 ;  /* 0x000076041d1f7816 */ /* 0x000fe4000000001c */
[----:B------:R-:W-:Y:S01]  /*aaf0*/  SHF.R.U32.HI R29, RZ, 0x8, R7 ;  /* 0x00000008ff1d7819 */ /* 0x000fe20000011607 */
[----:B------:R-:W-:Y:S01]  /*ab00*/  ULOP3.LUT UR4, UR4, 0xfffffffe, URZ, 0xc0, !UPT ;  /* 0xfffffffe04047892 */ /* 0x000fe2000f8ec03f */
[----:B------:R-:W-:Y:S02]  /*ab10*/  PRMT R25, R3, 0x7604, R20 ;  /* 0x0000760403197816 */ /* 0x000fe40000000014 */
[----:B------:R-:W-:Y:S01]  /*ab20*/  LOP3.LUT R4, R9, 0xff, RZ, 0xc0, !PT ;  /* 0x000000ff09047812 */ /* 0x000fe200078ec0ff */
[----:B------:R-:W-:Y:S01]  /*ab30*/  UIADD3 UR4, UR5, -UR4, URZ ;  /* 0x8000000405047290 */ /* 0x000fe2000fffe03f */
[----:B------:R-:W-:-:S02]  /*ab40*/  SHF.R.U32.HI R3, RZ, 0x8, R6 ;  /* 0x00000008ff037819 */ /* 0x000fc40000011606 */
[----:B------:R-:W-:Y:S02]  /*ab50*/  LOP3.LUT R28, R7, 0xff, RZ, 0xc0, !PT ;  /* 0x000000ff071c7812 */ /* 0x000fe400078ec0ff */
[----:B------:R-:W-:Y:S01]  /*ab60*/  LOP3.LUT R29, R29, 0xff, RZ, 0xc0, !PT ;  /* 0x000000ff1d1d7812 */ /* 0x000fe200078ec0ff */
[----:B------:R-:W-:Y:S01]  /*ab70*/  IMAD.U32 R39, RZ, RZ, UR4 ;  /* 0x00000004ff277e24 */ /* 0x000fe2000f8e00ff */
[----:B------:R-:W-:Y:S02]  /*ab80*/  PRMT R4, R21, 0x7604, R4 ;  /* 0x0000760415047816 */ /* 0x000fe40000000004 */
[----:B------:R-:W-:Y:S02]  /*ab90*/  LOP3.LUT R20, R6, 0xff, RZ, 0xc0, !PT ;  /* 0x000000ff06147812 */ /* 0x000fe400078ec0ff */
[----:B------:R-:W-:Y:S02]  /*aba0*/  SHF.L.U32 R39, R39, 0x1f, RZ ;  /* 0x0000001f27277819 */ /* 0x000fe400000006ff */
[----:B------:R-:W-:-:S02]  /*abb0*/  LOP3.LUT R3, R3, 0xff, RZ, 0xc0, !PT ;  /* 0x000000ff03037812 */ /* 0x000fc400078ec0ff */
[----:B------:R-:W0:Y:S01]  /*abc0*/  SYNCS.PHASECHK.TRANS64.TRYWAIT P0, [R18+URZ+0x22800], R39 ;  /* 0x02280027120075a7 */ /* 0x000e22000800017f */
[----:B------:R-:W-:Y:S02]  /*abd0*/  SHF.R.U32.HI R21, RZ, 0x10, R13 ;  /* 0x00000010ff157819 */ /* 0x000fe4000001160d */
[----:B------:R-:W-:Y:S02]  /*abe0*/  PRMT R28, R29, 0x7604, R28 ;  /* 0x000076041d1c7816 */ /* 0x000fe4000000001c */
[----:B------:R-:W-:Y:S02]  /*abf0*/  SHF.R.U32.HI R29, RZ, 0x10, R11 ;  /* 0x00000010ff1d7819 */ /* 0x000fe4000001160b */
[----:B------:R-:W-:Y:S01]  /*ac00*/  PRMT R35, R3, 0x7604, R20 ;  /* 0x0000760403237816 */ /* 0x000fe20000000014 */
[----:B------:R-:W-:Y:S01]  /*ac10*/  IMAD.U32 R3, R21, 0x10000, RZ ;  /* 0x0001000015037824 */ /* 0x000fe200078e00ff */
[----:B------:R-:W-:Y:S02]  /*ac20*/  SHF.L.U32 R29, R29, 0x10, RZ ;  /* 0x000000101d1d7819 */ /* 0x000fe400000006ff */
[----:B------:R-:W-:-:S02]  /*ac30*/  LOP3.LUT R33, R4, 0xff0000, R33, 0xf8, !PT ;  /* 0x00ff000004217812 */ /* 0x000fc400078ef821 */
[----:B------:R-:W-:Y:S02]  /*ac40*/  LOP3.LUT R21, R14, 0xff0000, R3, 0xf8, !PT ;  /* 0x00ff00000e157812 */ /* 0x000fe400078ef803 */
[----:B------:R-:W-:Y:S02]  /*ac50*/  LOP3.LUT R29, R26, 0xff0000, R29, 0xf8, !PT ;  /* 0x00ff00001a1d7812 */ /* 0x000fe400078ef81d */
[----:B------:R-:W-:Y:S02]  /*ac60*/  VIMNMX R3, R32, 0x80, PT ;  /* 0x0000008020037848 */ /* 0x000fe40003fe0100 */
[----:B------:R-:W-:Y:S02]  /*ac70*/  LOP3.LUT R5, R5, 0xff0000, R12, 0xf8, !PT ;  /* 0x00ff000005057812 */ /* 0x000fe400078ef80c */
[----:B------:R-:W-:Y:S02]  /*ac80*/  LOP3.LUT R25, R25, 0xff0000, R10, 0xf8, !PT ;  /* 0x00ff000019197812 */ /* 0x000fe400078ef80a */
[----:B------:R-:W-:-:S02]  /*ac90*/  LOP3.LUT R31, R31, 0xff0000, R8, 0xf8, !PT ;  /* 0x00ff00001f1f7812 */ /* 0x000fc400078ef808 */
[----:B------:R-:W-:Y:S02]  /*aca0*/  LOP3.LUT R37, R28, 0xff0000, R37, 0xf8, !PT ;  /* 0x00ff00001c257812 */ /* 0x000fe400078ef825 */
[----:B------:R-:W-:Y:S02]  /*acb0*/  ISETP.GE.AND P1, PT, R190, R3, PT ;  /* 0x00000003be00720c */ /* 0x000fe40003f26270 */
[----:B------:R-:W-:Y:S02]  /*acc0*/  LOP3.LUT R12, R5, 0xff000000, R12, 0xf8, !PT ;  /* 0xff000000050c7812 */ /* 0x000fe400078ef80c */
[----:B------:R-:W-:Y:S02]  /*acd0*/  LOP3.LUT R13, R21, 0xff000000, R13, 0xf8, !PT ;  /* 0xff000000150d7812 */ /* 0x000fe400078ef80d */
[----:B------:R-:W-:Y:S02]  /*ace0*/  LOP3.LUT R10, R25, 0xff000000, R10, 0xf8, !PT ;  /* 0xff000000190a7812 */ /* 0x000fe400078ef80a */
[----:B------:R-:W-:-:S02]  /*acf0*/  LOP3.LUT R11, R29, 0xff000000, R11, 0xf8, !PT ;  /* 0xff0000001d0b7812 */ /* 0x000fc400078ef80b */
[----:B------:R-:W-:Y:S02]  /*ad00*/  LOP3.LUT R14, R31, 0xff000000, R8, 0xf8, !PT ;  /* 0xff0000001f0e7812 */ /* 0x000fe400078ef808 */
[----:B------:R-:W-:Y:S02]  /*ad10*/  LOP3.LUT R20, R33, 0xff000000, R9, 0xf8, !PT ;  /* 0xff00000021147812 */ /* 0x000fe400078ef809 */
[----:B------:R-:W-:Y:S01]  /*ad20*/  LOP3.LUT R35, R35, 0xff0000, R6, 0xf8, !PT ;  /* 0x00ff000023237812 */ /* 0x000fe200078ef806 */
[----:B0-----:R-:W-:Y:S06]  /*ad30*/  @!P0 BRA `(.L_x_617) ;  /* 0x0000018800388947 */ /* 0x001fec0003800000 */
.L_x_870:
[----:B------:R-:W-:Y:S05]  /*ad40*/  BSYNC B1 ;  /* 0x0000000000017941 */ /* 0x000fea0003800000 */
.L_x_616:
[----:B------:R-:W-:Y:S01]  /*ad50*/  BSSY B1, `(.L_x_618) ;  /* 0x00000bf000017945 */ /* 0x000fe20003800000 */
[----:B------:R-:W-:Y:S02]  /*ad60*/  LOP3.LUT R8, R35, 0xff000000, R6, 0xf8, !PT ;  /* 0xff00000023087812 */ /* 0x000fe400078ef806 */
[----:B------:R-:W-:Y:S01]  /*ad70*/  LOP3.LUT R9, R37, 0xff000000, R7, 0xf8, !PT ;  /* 0xff00000025097812 */ /* 0x000fe200078ef807 */
[----:B------:R-:W-:Y:S06]  /*ad80*/  @P1 BRA `(.L_x_619) ;  /* 0x0000000800ec1947 */ /* 0x000fec0003800000 */
[----:B------:R-:W1:Y:S01]  /*ad90*/  LDC R5, c[0x0][0x3f4] ;  /* 0x0000fd00ff057b82 */ /* 0x000e620000000800 */
[----:B------:R-:W-:Y:S01]  /*ada0*/  BSSY B2, `(.L_x_620) ;  /* 0x000005e000027945 */ /* 0x000fe20003800000 */
[-C--:B-1----:R-:W-:Y:S02]  /*adb0*/  ISETP.GE.AND P0, PT, R22, R5.reuse, PT ;  /* 0x000000051600720c */ /* 0x082fe40003f06270 */
[----:B------:R-:W-:-:S11]  /*adc0*/  ISETP.GE.AND P1, PT, R192, R5, PT ;  /* 0x00000005c000720c */ /* 0x000fd60003f26270 */
[----:B------:R-:W-:Y:S05]  /*add0*/  @P0 BRA `(.L_x_621) ;  /* 0x0000000400680947 */ /* 0x000fea0003800000 */
[----:B------:R-:W1:Y:S01]  /*ade0*/  LDS.128 R4, [R15+0x14400] ;  /* 0x014400000f047984 */ /* 0x000e620000000c00 */
[----:B------:R-:W-:Y:S02]  /*adf0*/  F2FP.F16.E4M3.UNPACK_B R30, R12 ;  /* 0x0000000cff1e723e */ /* 0x000fe400020006ff */
[----:B------:R-:W-:-:S03]  /*ae00*/  F2FP.F16.E4M3.UNPACK_B R31, R14 ;  /* 0x0000000eff1f723e */ /* 0x000fc600020006ff */
[--C-:B------:R-:W-:Y:S02]  /*ae10*/  HADD2.F32 R32, -RZ, R30.reuse.H1_H1 ;  /* 0x3000001eff207230 */ /* 0x100fe40000004100 */
[----:B------:R-:W-:Y:S02]  /*ae20*/  HADD2.F32 R36, -RZ, R31.H1_H1 ;  /* 0x3000001fff247230 */ /* 0x000fe40000004100 */
[----:B------:R-:W-:Y:S01]  /*ae30*/  HADD2.F32 R30, -RZ, R30.H0_H0 ;  /* 0x2000001eff1e7230 */ /* 0x000fe20000004100 */
[-C--:B-1----:R-:W-:Y:S02]  /*ae40*/  F2FP.F16.E4M3.UNPACK_B R21, R4.reuse.H1 ;  /* 0x00000004ff15723e */ /* 0x082fe400030006ff */
[-C--:B------:R-:W-:Y:S02]  /*ae50*/  F2FP.F16.E4M3.UNPACK_B R26, R5.reuse ;  /* 0x00000005ff1a723e */ /* 0x080fe400020006ff */
[----:B------:R-:W-:Y:S01]  /*ae60*/  F2FP.F16.E4M3.UNPACK_B R28, R5.H1 ;  /* 0x00000005ff1c723e */ /* 0x000fe200030006ff */
[--C-:B------:R-:W-:Y:S01]  /*ae70*/  HADD2.F32 R25, -RZ, R21.reuse.H0_H0 ;  /* 0x20000015ff197230 */ /* 0x100fe20000004100 */
[----:B------:R-:W-:Y:S01]  /*ae80*/  F2FP.F16.E4M3.UNPACK_B R4, R4 ;  /* 0x00000004ff04723e */ /* 0x000fe200020006ff */
[----:B------:R-:W-:Y:S01]  /*ae90*/  HADD2.F32 R21, -RZ, R21.H1_H1 ;  /* 0x30000015ff157230 */ /* 0x000fe20000004100 */
[----:B------:R-:W-:-:S02]  /*aea0*/  F2FP.F16.E4M3.UNPACK_B R29, R6 ;  /* 0x00000006ff1d723e */ /* 0x000fc400020006ff */
[----:B------:R-:W-:Y:S02]  /*aeb0*/  F2FP.F16.E4M3.UNPACK_B R6, R6.H1 ;  /* 0x00000006ff06723e */ /* 0x000fe400030006ff */
[C---:B------:R-:W-:Y:S01]  /*aec0*/  FMUL.FTZ R38, R21.reuse, R36 ;  /* 0x0000002415267220 */ /* 0x040fe20000410000 */
[-C--:B------:R-:W-:Y:S01]  /*aed0*/  FMUL.FTZ R5, R21, R32.reuse ;  /* 0x0000002015057220 */ /* 0x080fe20000410000 */
[-C--:B------:R-:W-:Y:S02]  /*aee0*/  F2FP.F16.E4M3.UNPACK_B R21, R7.reuse ;  /* 0x00000007ff15723e */ /* 0x080fe400020006ff */
[C---:B------:R-:W-:Y:S01]  /*aef0*/  FFMA.FTZ R38, R25.reuse, R32, -R38 ;  /* 0x0000002019267223 */ /* 0x040fe20000010826 */
[----:B0-----:R-:W-:Y:S01]  /*af00*/  FFMA.FTZ R39, R25, R36, R5 ;  /* 0x0000002419277223 */ /* 0x001fe20000010005 */
[----:B------:R-:W-:Y:S01]  /*af10*/  HADD2.F32 R32, -RZ, R31.H0_H0 ;  /* 0x2000001fff207230 */ /* 0x000fe20000004100 */
[----:B------:R-:W-:Y:S01]  /*af20*/  F2FP.F16.E4M3.UNPACK_B R31, R14.H1 ;  /* 0x0000000eff1f723e */ /* 0x000fe200030006ff */
[--C-:B------:R-:W-:Y:S01]  /*af30*/  HADD2.F32 R5, -RZ, R4.reuse.H1_H1 ;  /* 0x30000004ff057230 */ /* 0x100fe20000004100 */
[----:B------:R-:W-:Y:S01]  /*af40*/  F2FP.F16.E4M3.UNPACK_B R25, R12.H1 ;  /* 0x0000000cff19723e */ /* 0x000fe200030006ff */
[----:B------:R-:W-:Y:S01]  /*af50*/  HADD2.F32 R4, -RZ, R4.H0_H0 ;  /* 0x20000004ff047230 */ /* 0x000fe20000004100 */
[----:B------:R-:W-:Y:S01]  /*af60*/  F2FP.F16.E4M3.UNPACK_B R7, R7.H1 ;  /* 0x00000007ff07723e */ /* 0x000fe200030006ff */
[----:B------:R-:W-:-:S02]  /*af70*/  HADD2.F32 R33, -RZ, R31.H1_H1 ;  /* 0x3000001fff217230 */ /* 0x000fc40000004100 */
[C---:B------:R-:W-:Y:S01]  /*af80*/  FMUL.FTZ R35, R5.reuse, R32 ;  /* 0x0000002005237220 */ /* 0x040fe20000410000 */
[-C--:B------:R-:W-:Y:S01]  /*af90*/  FMUL.FTZ R37, R5, R30.reuse ;  /* 0x0000001e05257220 */ /* 0x080fe20000410000 */
[--C-:B------:R-:W-:Y:S02]  /*afa0*/  HADD2.F32 R5, -RZ, R28.reuse.H1_H1 ;  /* 0x3000001cff057230 */ /* 0x100fe40000004100 */
[C---:B------:R-:W-:Y:S01]  /*afb0*/  FFMA.FTZ R35, R4.reuse, R30, -R35 ;  /* 0x0000001e04237223 */ /* 0x040fe20000010823 */
[----:B------:R-:W-:Y:S01]  /*afc0*/  FFMA.FTZ R36, R4, R32, R37 ;  /* 0x0000002004247223 */ /* 0x000fe20000010025 */
[----:B------:R-:W-:Y:S02]  /*afd0*/  HADD2.F32 R30, -RZ, R25.H1_H1 ;  /* 0x30000019ff1e7230 */ /* 0x000fe40000004100 */
[----:B------:R-:W-:Y:S01]  /*afe0*/  FMUL.FTZ R37, R5, R33 ;  /* 0x0000002105257220 */ /* 0x000fe20000410000 */
[----:B------:R-:W-:Y:S02]  /*aff0*/  HADD2.F32 R28, -RZ, R28.H0_H0 ;  /* 0x2000001cff1c7230 */ /* 0x000fe40000004100 */
[----:B------:R-:W-:-:S02]  /*b000*/  HADD2.F32 R31, -RZ, R31.H0_H0 ;  /* 0x2000001fff1f7230 */ /* 0x000fc40000004100 */
[-C--:B------:R-:W-:Y:S01]  /*b010*/  FMUL.FTZ R41, R5, R30.reuse ;  /* 0x0000001e05297220 */ /* 0x080fe20000410000 */
[--C-:B------:R-:W-:Y:S02]  /*b020*/  HADD2.F32 R4, -RZ, R26.reuse.H1_H1 ;  /* 0x3000001aff047230 */ /* 0x100fe40000004100 */
[----:B------:R-:W-:Y:S01]  /*b030*/  FFMA.FTZ R37, R28, R30, -R37 ;  /* 0x0000001e1c257223 */ /* 0x000fe20000010825 */
[----:B------:R-:W-:Y:S01]  /*b040*/  HADD2.F32 R25, -RZ, R25.H0_H0 ;  /* 0x20000019ff197230 */ /* 0x000fe20000004100 */
[----:B------:R-:W-:Y:S01]  /*b050*/  F2FP.F16.E4M3.UNPACK_B R30, R20 ;  /* 0x00000014ff1e723e */ /* 0x000fe200020006ff */
[----:B------:R-:W-:Y:S02]  /*b060*/  HADD2.F32 R26, -RZ, R26.H0_H0 ;  /* 0x2000001aff1a7230 */ /* 0x000fe40000004100 */
[----:B------:R-:W-:Y:S01]  /*b070*/  FMUL.FTZ R5, R4, R31 ;  /* 0x0000001f04057220 */ /* 0x000fe20000410000 */
[----:B------:R-:W-:Y:S01]  /*b080*/  FFMA.FTZ R42, R28, R33, R41 ;  /* 0x000000211c2a7223 */ /* 0x000fe20000010029 */
[----:B------:R-:W-:Y:S01]  /*b090*/  F2FP.F16.E4M3.UNPACK_B R28, R13 ;  /* 0x0000000dff1c723e */ /* 0x000fe200020006ff */
[-C--:B------:R-:W-:Y:S01]  /*b0a0*/  FMUL.FTZ R4, R4, R25.reuse ;  /* 0x0000001904047220 */ /* 0x080fe20000410000 */
[----:B------:R-:W-:Y:S01]  /*b0b0*/  FFMA.FTZ R33, R26, R25, -R5 ;  /* 0x000000191a217223 */ /* 0x000fe20000010805 */
[----:B------:R-:W-:Y:S01]  /*b0c0*/  HADD2.F32 R32, -RZ, R30.H1_H1 ;  /* 0x3000001eff207230 */ /* 0x000fe20000004100 */
[----:B------:R-:W-:Y:S01]  /*b0d0*/  F2FP.SATFINITE.E4M3.F32.PACK_AB_MERGE_C R37, R42, R37, RZ ;  /* 0x000000252a25723e */ /* 0x000fe200048070ff */
[----:B------:R-:W-:-:S02]  /*b0e0*/  HADD2.F32 R5, -RZ, R6.H1_H1 ;  /* 0x30000006ff057230 */ /* 0x000fc40000004100 */
[----:B------:R-:W-:Y:S01]  /*b0f0*/  FFMA.FTZ R40, R26, R31, R4 ;  /* 0x0000001f1a287223 */ /* 0x000fe20000010004 */
[----:B------:R-:W-:Y:S02]  /*b100*/  HADD2.F32 R25, -RZ, R28.H1_H1 ;  /* 0x3000001cff197230 */ /* 0x000fe40000004100 */
[----:B------:R-:W-:Y:S02]  /*b110*/  HADD2.F32 R6, -RZ, R6.H0_H0 ;  /* 0x20000006ff067230 */ /* 0x000fe40000004100 */
[C---:B------:R-:W-:Y:S01]  /*b120*/  FMUL.FTZ R31, R5.reuse, R32 ;  /* 0x00000020051f7220 */ /* 0x040fe20000410000 */
[----:B------:R-:W-:Y:S02]  /*b130*/  HADD2.F32 R28, -RZ, R28.H0_H0 ;  /* 0x2000001cff1c7230 */ /* 0x000fe40000004100 */
[-C--:B------:R-:W-:Y:S01]  /*b140*/  FMUL.FTZ R43, R5, R25.reuse ;  /* 0x00000019052b7220 */ /* 0x080fe20000410000 */
[----:B------:R-:W-:Y:S02]  /*b150*/  HADD2.F32 R30, -RZ, R30.H0_H0 ;  /* 0x2000001eff1e7230 */ /* 0x000fe40000004100 */
[----:B------:R-:W-:Y:S01]  /*b160*/  FFMA.FTZ R41, R6, R25, -R31 ;  /* 0x0000001906297223 */ /* 0x000fe2000001081f */
[--C-:B------:R-:W-:Y:S01]  /*b170*/  HADD2.F32 R4, -RZ, R29.reuse.H1_H1 ;  /* 0x3000001dff047230 */ /* 0x100fe20000004100 */
[----:B------:R-:W-:Y:S01]  /*b180*/  F2FP.F16.E4M3.UNPACK_B R5, R13.H1 ;  /* 0x0000000dff05723e */ /* 0x000fe200030006ff */
[----:B------:R-:W-:-:S02]  /*b190*/  HADD2.F32 R29, -RZ, R29.H0_H0 ;  /* 0x2000001dff1d7230 */ /* 0x000fc40000004100 */
[----:B------:R-:W-:Y:S01]  /*b1a0*/  FFMA.FTZ R32, R6, R32, R43 ;  /* 0x0000002006207223 */ /* 0x000fe2000001002b */
[C---:B------:R-:W-:Y:S01]  /*b1b0*/  FMUL.FTZ R26, R4.reuse, R30 ;  /* 0x0000001e041a7220 */ /* 0x040fe20000410000 */
[----:B------:R-:W-:Y:S01]  /*b1c0*/  FMUL.FTZ R25, R4, R28 ;  /* 0x0000001c04197220 */ /* 0x000fe20000410000 */
[----:B------:R-:W-:Y:S01]  /*b1d0*/  F2FP.F16.E4M3.UNPACK_B R4, R20.H1 ;  /* 0x00000014ff04723e */ /* 0x000fe200030006ff */
[--C-:B------:R-:W-:Y:S02]  /*b1e0*/  HADD2.F32 R6, -RZ, R5.reuse.H0_H0 ;  /* 0x20000005ff067230 */ /* 0x100fe40000004100 */
[C---:B------:R-:W-:Y:S01]  /*b1f0*/  FFMA.FTZ R31, R29.reuse, R28, -R26 ;  /* 0x0000001c1d1f7223 */ /* 0x040fe2000001081a */
[----:B------:R-:W-:Y:S02]  /*b200*/  HADD2.F32 R26, -RZ, R5.H1_H1 ;  /* 0x30000005ff1a7230 */ /* 0x000fe40000004100 */
[----:B------:R-:W-:Y:S01]  /*b210*/  FFMA.FTZ R30, R29, R30, R25 ;  /* 0x0000001e1d1e7223 */ /* 0x000fe20000010019 */
[----:B------:R-:W-:-:S02]  /*b220*/  HADD2.F32 R28, -RZ, R4.H1_H1 ;  /* 0x30000004ff1c7230 */ /* 0x000fc40000004100 */
[----:B------:R-:W-:Y:S02]  /*b230*/  HADD2.F32 R5, -RZ, R7.H1_H1 ;  /* 0x30000007ff057230 */ /* 0x000fe40000004100 */
[----:B------:R-:W-:Y:S02]  /*b240*/  HADD2.F32 R25, -RZ, R4.H0_H0 ;  /* 0x20000004ff197230 */ /* 0x000fe40000004100 */
[----:B------:R-:W-:Y:S02]  /*b250*/  HADD2.F32 R4, -RZ, R21.H1_H1 ;  /* 0x30000015ff047230 */ /* 0x000fe40000004100 */
[C---:B------:R-:W-:Y:S01]  /*b260*/  FMUL.FTZ R46, R5.reuse, R28 ;  /* 0x0000001c052e7220 */ /* 0x040fe20000410000 */
[----:B------:R-:W-:Y:S02]  /*b270*/  HADD2.F32 R7, -RZ, R7.H0_H0 ;  /* 0x20000007ff077230 */ /* 0x000fe40000004100 */
[----:B------:R-:W-:Y:S01]  /*b280*/  FMUL.FTZ R5, R5, R26 ;  /* 0x0000001a05057220 */ /* 0x000fe20000410000 */
[----:B------:R-:W-:-:S02]  /*b290*/  HADD2.F32 R21, -RZ, R21.H0_H0 ;  /* 0x20000015ff157230 */ /* 0x000fc40000004100 */
[CC--:B------:R-:W-:Y:S01]  /*b2a0*/  FMUL.FTZ R44, R4.reuse, R25.reuse ;  /* 0x00000019042c7220 */ /* 0x0c0fe20000410000 */
[----:B------:R-:W-:Y:S01]  /*b2b0*/  FMUL.FTZ R4, R4, R6 ;  /* 0x0000000604047220 */ /* 0x000fe20000410000 */
[C---:B------:R-:W-:Y:S01]  /*b2c0*/  FFMA.FTZ R46, R7.reuse, R26, -R46 ;  /* 0x0000001a072e7223 */ /* 0x040fe2000001082e */
[----:B------:R-:W-:Y:S01]  /*b2d0*/  FFMA.FTZ R5, R7, R28, R5 ;  /* 0x0000001c07057223 */ /* 0x000fe20000010005 */
[C---:B------:R-:W-:Y:S01]  /*b2e0*/  FFMA.FTZ R7, R21.reuse, R6, -R44 ;  /* 0x0000000615077223 */ /* 0x040fe2000001082c */
[----:B------:R-:W-:Y:S01]  /*b2f0*/  FFMA.FTZ R26, R21, R25, R4 ;  /* 0x00000019151a7223 */ /* 0x000fe20000010004 */
[----:B------:R-:W-:Y:S02]  /*b300*/  F2FP.SATFINITE.E4M3.F32.PACK_AB_MERGE_C R4, R39, R38, RZ ;  /* 0x000000262704723e */ /* 0x000fe400048070ff */
[----:B------:R-:W-:Y:S02]  /*b310*/  F2FP.SATFINITE.E4M3.F32.PACK_AB_MERGE_C R6, R32, R41, RZ ;  /* 0x000000292006723e */ /* 0x000fe400048070ff */
[----:B------:R-:W-:-:S02]  /*b320*/  F2FP.SATFINITE.E4M3.F32.PACK_AB_MERGE_C R46, R5, R46, RZ ;  /* 0x0000002e052e723e */ /* 0x000fc400048070ff */
[----:B------:R-:W-:Y:S02]  /*b330*/  F2FP.SATFINITE.E4M3.F32.PACK_AB_MERGE_C R4, R36, R35, R4 ;  /* 0x000000232404723e */ /* 0x000fe40004807004 */
[----:B------:R-:W-:Y:S02]  /*b340*/  F2FP.SATFINITE.E4M3.F32.PACK_AB_MERGE_C R5, R40, R33, R37 ;  /* 0x000000212805723e */ /* 0x000fe40004807025 */
[----:B------:R-:W-:Y:S02]  /*b350*/  F2FP.SATFINITE.E4M3.F32.PACK_AB_MERGE_C R6, R30, R31, R6 ;  /* 0x0000001f1e06723e */ /* 0x000fe40004807006 */
[----:B------:R-:W-:-:S05]  /*b360*/  F2FP.SATFINITE.E4M3.F32.PACK_AB_MERGE_C R7, R26, R7, R46 ;  /* 0x000000071a07723e */ /* 0x000fca000480702e */
[----:B------:R1:W-:Y:S02]  /*b370*/  STS.128 [R15+0x14400], R4 ;  /* 0x014400040f007388 */ /* 0x0003e40000000c00 */
.L_x_621:
[----:B------:R-:W-:Y:S05]  /*b380*/  BSYNC B2 ;  /* 0x0000000000027941 */ /* 0x000fea0003800000 */
.L_x_620:
[----:B------:R-:W-:Y:S05]  /*b390*/  @P1 BRA `(.L_x_619) ;  /* 0x0000000400681947 */ /* 0x000fea0003800000 */
[----:B-1----:R-:W1:Y:S01]  /*b3a0*/  LDS.128 R4, [R0] ;  /* 0x0000000000047984 */ /* 0x002e620000000c00 */
        /* <DEDUP_REMOVED lines=61> */
[-C--:B------:R-:W-:Y:S01]  /*b780*/  FMUL.FTZ R25, R4, R28.reuse ;  /* 0x0000001c04197220 */ /* 0x080fe20000410000 */
        /* <DEDUP_REMOVED lines=26> */
[----:B------:R2:W-:Y:S02]  /*b930*/  STS.128 [R0], R4 ;  /* 0x0000000400007388 */ /* 0x0005e40000000c00 */
.L_x_619:
[----:B------:R-:W-:Y:S05]  /*b940*/  BSYNC B1 ;  /* 0x0000000000017941 */ /* 0x000fea0003800000 */
.L_x_618:
[----:B-12---:R-:W-:-:S05]  /*b950*/  VIADD R4, R190, 0x40 ;  /* 0x00000040be047836 */ /* 0x006fca0000000000 */
[----:B------:R-:W-:-:S13]  /*b960*/  ISETP.GE.AND P0, PT, R4, R3, PT ;  /* 0x000000030400720c */ /* 0x000fda0003f06270 */
[----:B------:R-:W-:Y:S05]  /*b970*/  @P0 BRA `(.L_x_622) ;  /* 0x0000002800700947 */ /* 0x000fea0003800000 */
[----:B------:R-:W1:Y:S01]  /*b980*/  LDC R3, c[0x0][0x3f4] ;  /* 0x0000fd00ff037b82 */ /* 0x000e620000000800 */
[----:B------:R-:W-:Y:S01]  /*b990*/  BSSY B1, `(.L_x_623) ;  /* 0x000005e000017945 */ /* 0x000fe20003800000 */
[-C--:B-1----:R-:W-:Y:S02]  /*b9a0*/  ISETP.GE.AND P0, PT, R22, R3.reuse, PT ;  /* 0x000000031600720c */ /* 0x082fe40003f06270 */
[----:B------:R-:W-:-:S11]  /*b9b0*/  ISETP.GE.AND P1, PT, R192, R3, PT ;  /* 0x00000003c000720c */ /* 0x000fd60003f26270 */
[----:B------:R-:W-:Y:S05]  /*b9c0*/  @P0 BRA `(.L_x_624) ;  /* 0x0000000400680947 */ /* 0x000fea0003800000 */
[----:B------:R-:W1:Y:S01]  /*b9d0*/  LDS.128 R4, [R15+0x16400] ;  /* 0x016400000f047984 */ /* 0x000e620000000c00 */
[----:B------:R-:W-:Y:S02]  /*b9e0*/  F2FP.F16.E4M3.UNPACK_B R33, R12 ;  /* 0x0000000cff21723e */ /* 0x000fe400020006ff */
[-C--:B------:R-:W-:Y:S02]  /*b9f0*/  F2FP.F16.E4M3.UNPACK_B R35, R14.reuse ;  /* 0x0000000eff23723e */ /* 0x080fe400020006ff */
[----:B------:R-:W-:Y:S01]  /*ba00*/  F2FP.F16.E4M3.UNPACK_B R14, R14.H1 ;  /* 0x0000000eff0e723e */ /* 0x000fe200030006ff */
[----:B------:R-:W-:Y:S02]  /*ba10*/  HADD2.F32 R31, -RZ, R33.H1_H1 ;  /* 0x30000021ff1f7230 */ /* 0x000fe40000004100 */
[--C-:B------:R-:W-:Y:S02]  /*ba20*/  HADD2.F32 R37, -RZ, R35.reuse.H1_H1 ;  /* 0x30000023ff257230 */ /* 0x100fe40000004100 */
[----:B------:R-:W-:-:S02]  /*ba30*/  HADD2.F32 R38, -RZ, R35.H0_H0 ;  /* 0x20000023ff267230 */ /* 0x000fc40000004100 */
[----:B------:R-:W-:Y:S02]  /*ba40*/  HADD2.F32 R36, -RZ, R33.H0_H0 ;  /* 0x20000021ff247230 */ /* 0x000fe40000004100 */
[----:B0-----:R-:W-:Y:S01]  /*ba50*/  HADD2.F32 R39, -RZ, R14.H1_H1 ;  /* 0x3000000eff277230 */ /* 0x001fe20000004100 */
[-C--:B-1----:R-:W-:Y:S02]  /*ba60*/  F2FP.F16.E4M3.UNPACK_B R3, R4.reuse.H1 ;  /* 0x00000004ff03723e */ /* 0x082fe400030006ff */
[----:B------:R-:W-:Y:S02]  /*ba70*/  F2FP.F16.E4M3.UNPACK_B R4, R4 ;  /* 0x00000004ff04723e */ /* 0x000fe400020006ff */
[-C--:B------:R-:W-:Y:S01]  /*ba80*/  F2FP.F16.E4M3.UNPACK_B R26, R6.reuse ;  /* 0x00000006ff1a723e */ /* 0x080fe200020006ff */
[--C-:B------:R-:W-:Y:S01]  /*ba90*/  HADD2.F32 R21, -RZ, R3.reuse.H0_H0 ;  /* 0x20000003ff157230 */ /* 0x100fe20000004100 */
[----:B------:R-:W-:Y:S01]  /*baa0*/  F2FP.F16.E4M3.UNPACK_B R28, R6.H1 ;  /* 0x00000006ff1c723e */ /* 0x000fe200030006ff */
[----:B------:R-:W-:Y:S01]  /*bab0*/  HADD2.F32 R3, -RZ, R3.H1_H1 ;  /* 0x30000003ff037230 */ /* 0x000fe20000004100 */
[----:B------:R-:W-:-:S02]  /*bac0*/  F2FP.F16.E4M3.UNPACK_B R25, R5 ;  /* 0x00000005ff19723e */ /* 0x000fc400020006ff */
[----:B------:R-:W-:Y:S02]  /*bad0*/  F2FP.F16.E4M3.UNPACK_B R5, R5.H1 ;  /* 0x00000005ff05723e */ /* 0x000fe400030006ff */
[-C--:B------:R-:W-:Y:S01]  /*bae0*/  FMUL.FTZ R6, R37, R3.reuse ;  /* 0x0000000325067220 */ /* 0x080fe20000410000 */
[C---:B------:R-:W-:Y:S01]  /*baf0*/  FMUL.FTZ R32, R31.reuse, R3 ;  /* 0x000000031f207220 */ /* 0x040fe20000410000 */
[--C-:B------:R-:W-:Y:S01]  /*bb00*/  HADD2.F32 R3, -RZ, R4.reuse.H1_H1 ;  /* 0x30000004ff037230 */ /* 0x100fe20000004100 */
[----:B------:R-:W-:Y:S01]  /*bb10*/  F2FP.F16.E4M3.UNPACK_B R29, R7 ;  /* 0x00000007ff1d723e */ /* 0x000fe200020006ff */
[-C--:B------:R-:W-:Y:S01]  /*bb20*/  FFMA.FTZ R30, R31, R21.reuse, -R6 ;  /* 0x000000151f1e7223 */ /* 0x080fe20000010806 */
[----:B------:R-:W-:Y:S01]  /*bb30*/  FFMA.FTZ R31, R37, R21, R32 ;  /* 0x00000015251f7223 */ /* 0x000fe20000010020 */
[----:B------:R-:W-:Y:S01]  /*bb40*/  HADD2.F32 R4, -RZ, R4.H0_H0 ;  /* 0x20000004ff047230 */ /* 0x000fe20000004100 */
[----:B------:R-:W-:Y:S01]  /*bb50*/  F2FP.F16.E4M3.UNPACK_B R32, R12.H1 ;  /* 0x0000000cff20723e */ /* 0x000fe200030006ff */
[-C--:B------:R-:W-:Y:S01]  /*bb60*/  FMUL.FTZ R21, R38, R3.reuse ;  /* 0x0000000326157220 */ /* 0x080fe20000410000 */
[C---:B------:R-:W-:Y:S01]  /*bb70*/  FMUL.FTZ R3, R36.reuse, R3 ;  /* 0x0000000324037220 */ /* 0x040fe20000410000 */
[----:B------:R-:W-:Y:S01]  /*bb80*/  HADD2.F32 R6, -RZ, R5.H1_H1 ;  /* 0x30000005ff067230 */ /* 0x000fe20000004100 */
[----:B------:R-:W-:Y:S01]  /*bb90*/  F2FP.F16.E4M3.UNPACK_B R7, R7.H1 ;  /* 0x00000007ff07723e */ /* 0x000fe200030006ff */
[-C--:B------:R-:W-:Y:S01]  /*bba0*/  FFMA.FTZ R21, R36, R4.reuse, -R21 ;  /* 0x0000000424157223 */ /* 0x080fe20000010815 */
[----:B------:R-:W-:Y:S01]  /*bbb0*/  FFMA.FTZ R12, R38, R4, R3 ;  /* 0x00000004260c7223 */ /* 0x000fe20000010003 */
[----:B------:R-:W-:-:S02]  /*bbc0*/  HADD2.F32 R33, -RZ, R32.H1_H1 ;  /* 0x30000020ff217230 */ /* 0x000fc40000004100 */
[----:B------:R-:W-:Y:S01]  /*bbd0*/  FMUL.FTZ R4, R39, R6 ;  /* 0x0000000627047220 */ /* 0x000fe20000410000 */
[----:B------:R-:W-:Y:S01]  /*bbe0*/  HADD2.F32 R5, -RZ, R5.H0_H0 ;  /* 0x20000005ff057230 */ /* 0x000fe20000004100 */
[----:B------:R-:W-:Y:S01]  /*bbf0*/  F2FP.F16.E4M3.UNPACK_B R38, R20 ;  /* 0x00000014ff26723e */ /* 0x000fe200020006ff */
[----:B------:R-:W-:Y:S02]  /*bc00*/  HADD2.F32 R37, -RZ, R14.H0_H0 ;  /* 0x2000000eff257230 */ /* 0x000fe40000004100 */
[C---:B------:R-:W-:Y:S01]  /*bc10*/  FMUL.FTZ R6, R33.reuse, R6 ;  /* 0x0000000621067220 */ /* 0x040fe20000410000 */
[--C-:B------:R-:W-:Y:S02]  /*bc20*/  HADD2.F32 R3, -RZ, R25.reuse.H1_H1 ;  /* 0x30000019ff037230 */ /* 0x100fe40000004100 */
[----:B------:R-:W-:Y:S01]  /*bc30*/  FFMA.FTZ R14, R33, R5, -R4 ;  /* 0x00000005210e7223 */ /* 0x000fe20000010804 */
[----:B------:R-:W-:Y:S01]  /*bc40*/  HADD2.F32 R35, -RZ, R32.H0_H0 ;  /* 0x20000020ff237230 */ /* 0x000fe20000004100 */
[----:B------:R-:W-:Y:S01]  /*bc50*/  F2FP.F16.E4M3.UNPACK_B R32, R13 ;  /* 0x0000000dff20723e */ /* 0x000fe200020006ff */
[----:B------:R-:W-:-:S02]  /*bc60*/  HADD2.F32 R25, -RZ, R25.H0_H0 ;  /* 0x20000019ff197230 */ /* 0x000fc40000004100 */
[----:B------:R-:W-:Y:S01]  /*bc70*/  FMUL.FTZ R4, R37, R3 ;  /* 0x0000000325047220 */ /* 0x000fe20000410000 */
[----:B------:R-:W-:Y:S01]  /*bc80*/  FFMA.FTZ R33, R39, R5, R6 ;  /* 0x0000000527217223 */ /* 0x000fe20000010006 */
[C---:B------:R-:W-:Y:S01]  /*bc90*/  FMUL.FTZ R6, R35.reuse, R3 ;  /* 0x0000000323067220 */ /* 0x040fe20000410000 */
[----:B------:R-:W-:Y:S02]  /*bca0*/  HADD2.F32 R40, -RZ, R38.H1_H1 ;  /* 0x30000026ff287230 */ /* 0x000fe40000004100 */
[-C--:B------:R-:W-:Y:S01]  /*bcb0*/  FFMA.FTZ R5, R35, R25.reuse, -R4 ;  /* 0x0000001923057223 */ /* 0x080fe20000010804 */
[----:B------:R-:W-:Y:S02]  /*bcc0*/  HADD2.F32 R4, -RZ, R28.H1_H1 ;  /* 0x3000001cff047230 */ /* 0x000fe40000004100 */
[----:B------:R-:W-:Y:S01]  /*bcd0*/  FFMA.FTZ R6, R37, R25, R6 ;  /* 0x0000001925067223 */ /* 0x000fe20000010006 */
[----:B------:R-:W-:Y:S01]  /*bce0*/  HADD2.F32 R36, -RZ, R32.H1_H1 ;  /* 0x30000020ff247230 */ /* 0x000fe20000004100 */
[----:B------:R-:W-:Y:S01]  /*bcf0*/  F2FP.F16.E4M3.UNPACK_B R20, R20.H1 ;  /* 0x00000014ff14723e */ /* 0x000fe200030006ff */
[----:B------:R-:W-:-:S02]  /*bd00*/  HADD2.F32 R28, -RZ, R28.H0_H0 ;  /* 0x2000001cff1c7230 */ /* 0x000fc40000004100 */
[-C--:B------:R-:W-:Y:S01]  /*bd10*/  FMUL.FTZ R25, R40, R4.reuse ;  /* 0x0000000428197220 */ /* 0x080fe20000410000 */
[----:B------:R-:W-:Y:S02]  /*bd20*/  HADD2.F32 R38, -RZ, R38.H0_H0 ;  /* 0x20000026ff267230 */ /* 0x000fe40000004100 */
[C---:B------:R-:W-:Y:S01]  /*bd30*/  FMUL.FTZ R35, R36.reuse, R4 ;  /* 0x0000000424237220 */ /* 0x040fe20000410000 */
[----:B------:R-:W-:Y:S01]  /*bd40*/  HADD2.F32 R3, -RZ, R26.H1_H1 ;  /* 0x3000001aff037230 */ /* 0x000fe20000004100 */
[----:B------:R-:W-:Y:S01]  /*bd50*/  F2FP.F16.E4M3.UNPACK_B R4, R13.H1 ;  /* 0x0000000dff04723e */ /* 0x000fe200030006ff */
[----:B------:R-:W-:Y:S02]  /*bd60*/  HADD2.F32 R32, -RZ, R32.H0_H0 ;  /* 0x20000020ff207230 */ /* 0x000fe40000004100 */
[-C--:B------:R-:W-:Y:S01]  /*bd70*/  FFMA.FTZ R25, R36, R28.reuse, -R25 ;  /* 0x0000001c24197223 */ /* 0x080fe20000010819 */
[----:B------:R-:W-:Y:S02]  /*bd80*/  HADD2.F32 R26, -RZ, R26.H0_H0 ;  /* 0x2000001aff1a7230 */ /* 0x000fe40000004100 */
[-C--:B------:R-:W-:Y:S01]  /*bd90*/  FMUL.FTZ R13, R38, R3.reuse ;  /* 0x00000003260d7220 */ /* 0x080fe20000410000 */
[----:B------:R-:W-:Y:S01]  /*bda0*/  FFMA.FTZ R28, R40, R28, R35 ;  /* 0x0000001c281c7223 */ /* 0x000fe20000010023 */
[----:B------:R-:W-:Y:S01]  /*bdb0*/  FMUL.FTZ R3, R32, R3 ;  /* 0x0000000320037220 */ /* 0x000fe20000410000 */
[----:B------:R-:W-:-:S02]  /*bdc0*/  HADD2.F32 R37, -RZ, R4.H1_H1 ;  /* 0x30000004ff257230 */ /* 0x000fc40000004100 */
[-C--:B------:R-:W-:Y:S01]  /*bdd0*/  FFMA.FTZ R13, R32, R26.reuse, -R13 ;  /* 0x0000001a200d7223 */ /* 0x080fe2000001080d */
[----:B------:R-:W-:Y:S02]  /*bde0*/  HADD2.F32 R35, -RZ, R4.H0_H0 ;  /* 0x20000004ff237230 */ /* 0x000fe40000004100 */
[----:B------:R-:W-:Y:S01]  /*bdf0*/  FFMA.FTZ R26, R38, R26, R3 ;  /* 0x0000001a261a7223 */ /* 0x000fe20000010003 */
[--C-:B------:R-:W-:Y:S01]  /*be00*/  HADD2.F32 R41, -RZ, R20.reuse.H1_H1 ;  /* 0x30000014ff297230 */ /* 0x100fe20000004100 */
[----:B------:R-:W-:Y:S01]  /*be10*/  F2FP.SATFINITE.E4M3.F32.PACK_AB_MERGE_C R14, R33, R14, RZ ;  /* 0x0000000e210e723e */ /* 0x000fe200048070ff */
[----:B------:R-:W-:Y:S01]  /*be20*/  HADD2.F32 R4, -RZ, R7.H1_H1 ;  /* 0x30000007ff047230 */ /* 0x000fe20000004100 */
[----:B------:R-:W-:Y:S01]  /*be30*/  F2FP.SATFINITE.E4M3.F32.PACK_AB_MERGE_C R25, R28, R25, RZ ;  /* 0x000000191c19723e */ /* 0x000fe200048070ff */
[----:B------:R-:W-:Y:S01]  /*be40*/  HADD2.F32 R39, -RZ, R20.H0_H0 ;  /* 0x20000014ff277230 */ /* 0x000fe20000004100 */
[----:B------:R-:W-:Y:S01]  /*be50*/  F2FP.SATFINITE.E4M3.F32.PACK_AB_MERGE_C R5, R6, R5, R14 ;  /* 0x000000050605723e */ /* 0x000fe2000480700e */
[----:B------:R-:W-:-:S02]  /*be60*/  HADD2.F32 R3, -RZ, R29.H1_H1 ;  /* 0x3000001dff037230 */ /* 0x000fc40000004100 */
[-C--:B------:R-:W-:Y:S01]  /*be70*/  FMUL.FTZ R32, R41, R4.reuse ;  /* 0x0000000429207220 */ /* 0x080fe20000410000 */
[----:B------:R-:W-:Y:S02]  /*be80*/  HADD2.F32 R7, -RZ, R7.H0_H0 ;  /* 0x20000007ff077230 */ /* 0x000fe40000004100 */
[----:B------:R-:W-:Y:S01]  /*be90*/  FMUL.FTZ R36, R37, R4 ;  /* 0x0000000425247220 */ /* 0x000fe20000410000 */
        /* <DEDUP_REMOVED lines=8> */
[----:B------:R-:W-:Y:S02]  /*bf20*/  F2FP.SATFINITE.E4M3.F32.PACK_AB_MERGE_C R3, R3, R32, RZ ;  /* 0x000000200303723e */ /* 0x000fe400048070ff */
[----:B------:R-:W-:Y:S02]  /*bf30*/  F2FP.SATFINITE.E4M3.F32.PACK_AB_MERGE_C R4, R12, R21, R4 ;  /* 0x000000150c04723e */ /* 0x000fe40004807004 */
[----:B------:R-:W-:Y:S02]  /*bf40*/  F2FP.SATFINITE.E4M3.F32.PACK_AB_MERGE_C R6, R26, R13, R25 ;  /* 0x0000000d1a06723e */ /* 0x000fe40004807019 */
[----:B------:R-:W-:-:S05]  /*bf50*/  F2FP.SATFINITE.E4M3.F32.PACK_AB_MERGE_C R7, R20, R7, R3 ;  /* 0x000000071407723e */ /* 0x000fca0004807003 */
[----:B------:R1:W-:Y:S02]  /*bf60*/  STS.128 [R15+0x16400], R4 ;  /* 0x016400040f007388 */ /* 0x0003e40000000c00 */
.L_x_624:
[----:B------:R-:W-:Y:S05]  /*bf70*/  BSYNC B1 ;  /* 0x0000000000017941 */ /* 0x000fea0003800000 */
.L_x_623:
[----:B------:R-:W-:Y:S05]  /*bf80*/  @P1 BRA `(.L_x_622) ;  /* 0x0000002000ec1947 */ /* 0x000fea0003800000 */
[----:B-1----:R-:W1:Y:S01]  /*bf90*/  LDS.128 R4, [R0+0x2000] ;  /* 0x0020000000047984 */ /* 0x002e620000000c00 */
[----:B------:R-:W-:Y:S02]  /*bfa0*/  F2FP.F16.E4M3.UNPACK_B R29, R8 ;  /* 0x00000008ff1d723e */ /* 0x000fe400020006ff */
[----:B------:R-:W-:-:S03]  /*bfb0*/  F2FP.F16.E4M3.UNPACK_B R26, R10 ;  /* 0x0000000aff1a723e */ /* 0x000fc600020006ff */
[--C-:B------:R-:W-:Y:S02]  /*bfc0*/  HADD2.F32 R30, -RZ, R29.reuse.H1_H1 ;  /* 0x3000001dff1e7230 */ /* 0x100fe40000004100 */
[----:B------:R-:W-:Y:S02]  /*bfd0*/  HADD2.F32 R28, -RZ, R26.H1_H1 ;  /* 0x3000001aff1c7230 */ /* 0x000fe40000004100 */
[----:B------:R-:W-:Y:S01]  /*bfe0*/  HADD2.F32 R32, -RZ, R29.H0_H0 ;  /* 0x2000001dff207230 */ /* 0x000fe20000004100 */
[-C--:B-1----:R-:W-:Y:S02]  /*bff0*/  F2FP.F16.E4M3.UNPACK_B R3, R4.reuse.H1 ;  /* 0x00000004ff03723e */ /* 0x082fe400030006ff */
[----:B------:R-:W-:Y:S02]  /*c000*/  F2FP.F16.E4M3.UNPACK_B R4, R4 ;  /* 0x00000004ff04723e */ /* 0x000fe400020006ff */
[-C--:B------:R-:W-:Y:S01]  /*c010*/  F2FP.F16.E4M3.UNPACK_B R13, R5.reuse ;  /* 0x00000005ff0d723e */ /* 0x080fe200020006ff */
[--C-:B------:R-:W-:Y:S01]  /*c020*/  HADD2.F32 R12, -RZ, R3.reuse.H0_H0 ;  /* 0x20000003ff0c7230 */ /* 0x100fe20000004100 */
[----:B------:R-:W-:Y:S01]  /*c030*/  F2FP.F16.E4M3.UNPACK_B R5, R5.H1 ;  /* 0x00000005ff05723e */ /* 0x000fe200030006ff */
[----:B------:R-:W-:Y:S01]  /*c040*/  HADD2.F32 R3, -RZ, R3.H1_H1 ;  /* 0x30000003ff037230 */ /* 0x000fe20000004100 */
[----:B------:R-:W-:-:S02]  /*c050*/  F2FP.F16.E4M3.UNPACK_B R14, R6 ;  /* 0x00000006ff0e723e */ /* 0x000fc400020006ff */
[----:B------:R-:W-:Y:S01]  /*c060*/  F2FP.F16.E4M3.UNPACK_B R15, R6.H1 ;  /* 0x00000006ff0f723e */ /* 0x000fe200030006ff */
[--C-:B------:R-:W-:Y:S02]  /*c070*/  HADD2.F32 R6, -RZ, R5.reuse.H1_H1 ;  /* 0x30000005ff067230 */ /* 0x100fe40000004100 */
[-C--:B------:R-:W-:Y:S01]  /*c080*/  FMUL.FTZ R21, R30, R3.reuse ;  /* 0x000000031e157220 */ /* 0x080fe20000410000 */
[C---:B------:R-:W-:Y:S01]  /*c090*/  FMUL.FTZ R3, R28.reuse, R3 ;  /* 0x000000031c037220 */ /* 0x040fe20000410000 */
[----:B------:R-:W-:Y:S01]  /*c0a0*/  HADD2.F32 R5, -RZ, R5.H0_H0 ;  /* 0x20000005ff057230 */ /* 0x000fe20000004100 */
[----:B------:R-:W-:Y:S01]  /*c0b0*/  F2FP.F16.E4M3.UNPACK_B R20, R7 ;  /* 0x00000007ff14723e */ /* 0x000fe200020006ff */
[-C--:B------:R-:W-:Y:S01]  /*c0c0*/  FFMA.FTZ R25, R28, R12.reuse, -R21 ;  /* 0x0000000c1c197223 */ /* 0x080fe20000010815 */
[----:B------:R-:W-:Y:S01]  /*c0d0*/  FFMA.FTZ R12, R30, R12, R3 ;  /* 0x0000000c1e0c7223 */ /* 0x000fe20000010003 */
[----:B------:R-:W-:Y:S01]  /*c0e0*/  HADD2.F32 R3, -RZ, R4.H1_H1 ;  /* 0x30000004ff037230 */ /* 0x000fe20000004100 */
[----:B------:R-:W-:Y:S01]  /*c0f0*/  F2FP.F16.E4M3.UNPACK_B R30, R8.H1 ;  /* 0x00000008ff1e723e */ /* 0x000fe200030006ff */
[----:B------:R-:W-:Y:S01]  /*c100*/  HADD2.F32 R28, -RZ, R26.H0_H0 ;  /* 0x2000001aff1c7230 */ /* 0x000fe20000004100 */
[----:B------:R-:W-:Y:S01]  /*c110*/  F2FP.F16.E4M3.UNPACK_B R26, R10.H1 ;  /* 0x0000000aff1a723e */ /* 0x000fe200030006ff */
[----:B------:R-:W-:-:S02]  /*c120*/  HADD2.F32 R4, -RZ, R4.H0_H0 ;  /* 0x20000004ff047230 */ /* 0x000fc40000004100 */
[-C--:B------:R-:W-:Y:S01]  /*c130*/  FMUL.FTZ R21, R32, R3.reuse ;  /* 0x0000000320157220 */ /* 0x080fe20000410000 */
[----:B------:R-:W-:Y:S02]  /*c140*/  HADD2.F32 R35, -RZ, R30.H1_H1 ;  /* 0x3000001eff237230 */ /* 0x000fe40000004100 */
[C---:B------:R-:W-:Y:S01]  /*c150*/  FMUL.FTZ R3, R28.reuse, R3 ;  /* 0x000000031c037220 */ /* 0x040fe20000410000 */
[----:B------:R-:W-:Y:S02]  /*c160*/  HADD2.F32 R29, -RZ, R26.H1_H1 ;  /* 0x3000001aff1d7230 */ /* 0x000fe40000004100 */
[-C--:B------:R-:W-:Y:S01]  /*c170*/  FFMA.FTZ R21, R28, R4.reuse, -R21 ;  /* 0x000000041c157223 */ /* 0x080fe20000010815 */
[----:B------:R-:W-:Y:S02]  /*c180*/  HADD2.F32 R33, -RZ, R30.H0_H0 ;  /* 0x2000001eff217230 */ /* 0x000fe40000004100 */
[----:B------:R-:W-:Y:S01]  /*c190*/  FFMA.FTZ R8, R32, R4, R3 ;  /* 0x0000000420087223 */ /* 0x000fe20000010003 */
[----:B------:R-:W-:Y:S01]  /*c1a0*/  FMUL.FTZ R4, R35, R6 ;  /* 0x0000000623047220 */ /* 0x000fe20000410000 */
[----:B------:R-:W-:-:S02]  /*c1b0*/  HADD2.F32 R3, -RZ, R13.H1_H1 ;  /* 0x3000000dff037230 */ /* 0x000fc40000004100 */
[C---:B------:R-:W-:Y:S01]  /*c1c0*/  FMUL.FTZ R6, R29.reuse, R6 ;  /* 0x000000061d067220 */ /* 0x040fe20000410000 */
[----:B------:R-:W-:Y:S02]  /*c1d0*/  HADD2.F32 R31, -RZ, R26.H0_H0 ;  /* 0x2000001aff1f7230 */ /* 0x000fe40000004100 */
[----:B------:R-:W-:Y:S01]  /*c1e0*/  FFMA.FTZ R10, R29, R5, -R4 ;  /* 0x000000051d0a7223 */ /* 0x000fe20000010804 */
[----:B------:R-:W-:Y:S01]  /*c1f0*/  HADD2.F32 R13, -RZ, R13.H0_H0 ;  /* 0x2000000dff0d7230 */ /* 0x000fe20000004100 */
[----:B------:R-:W-:Y:S01]  /*c200*/  F2FP.F16.E4M3.UNPACK_B R30, R9 ;  /* 0x00000009ff1e723e */ /* 0x000fe200020006ff */
[----:B------:R-:W-:Y:S01]  /*c210*/  FMUL.FTZ R4, R33, R3 ;  /* 0x0000000321047220 */ /* 0x000fe20000410000 */
[----:B------:R-:W-:Y:S01]  /*c220*/  FFMA.FTZ R29, R35, R5, R6 ;  /* 0x00000005231d7223 */ /* 0x000fe20000010006 */
[----:B------:R-:W-:Y:S01]  /*c230*/  F2FP.F16.E4M3.UNPACK_B R26, R11 ;  /* 0x0000000bff1a723e */ /* 0x000fe200020006ff */
[C---:B------:R-:W-:Y:S01]  /*c240*/  FMUL.FTZ R6, R31.reuse, R3 ;  /* 0x000000031f067220 */ /* 0x040fe20000410000 */
[----:B------:R-:W-:Y:S01]  /*c250*/  FFMA.FTZ R5, R31, R13, -R4 ;  /* 0x0000000d1f057223 */ /* 0x000fe20000010804 */
[----:B------:R-:W-:Y:S01]  /*c260*/  HADD2.F32 R31, -RZ, R30.H1_H1 ;  /* 0x3000001eff1f7230 */ /* 0x000fe20000004100 */
[----:B------:R-:W-:Y:S01]  /*c270*/  F2FP.F16.E4M3.UNPACK_B R7, R7.H1 ;  /* 0x00000007ff07723e */ /* 0x000fe200030006ff */
[----:B------:R-:W-:-:S02]  /*c280*/  HADD2.F32 R4, -RZ, R15.H1_H1 ;  /* 0x3000000fff047230 */ /* 0x000fc40000004100 */
[----:B------:R-:W-:Y:S01]  /*c290*/  FFMA.FTZ R6, R33, R13, R6 ;  /* 0x0000000d21067223 */ /* 0x000fe20000010006 */
[--C-:B------:R-:W-:Y:S01]  /*c2a0*/  HADD2.F32 R13, -RZ, R26.reuse.H1_H1 ;  /* 0x3000001aff0d7230 */ /* 0x100fe20000004100 */
[----:B------:R-:W-:Y:S01]  /*c2b0*/  F2FP.F16.E4M3.UNPACK_B R9, R9.H1 ;  /* 0x00000009ff09723e */ /* 0x000fe200030006ff */
[----:B------:R-:W-:Y:S02]  /*c2c0*/  HADD2.F32 R28, -RZ, R26.H0_H0 ;  /* 0x2000001aff1c7230 */ /* 0x000fe40000004100 */
[-C--:B------:R-:W-:Y:S01]  /*c2d0*/  FMUL.FTZ R26, R31, R4.reuse ;  /* 0x000000041f1a7220 */ /* 0x080fe20000410000 */
[----:B------:R-:W-:Y:S02]  /*c2e0*/  HADD2.F32 R15, -RZ, R15.H0_H0 ;  /* 0x2000000fff0f7230 */ /* 0x000fe40000004100 */
[----:B------:R-:W-:Y:S01]  /*c2f0*/  FMUL.FTZ R4, R13, R4 ;  /* 0x000000040d047220 */ /* 0x000fe20000410000 */
[----:B------:R-:W-:Y:S01]  /*c300*/  HADD2.F32 R30, -RZ, R30.H0_H0 ;  /* 0x2000001eff1e7230 */ /* 0x000fe20000004100 */
[----:B------:R-:W-:Y:S01]  /*c310*/  F2FP.SATFINITE.E4M3.F32.PACK_AB_MERGE_C R10, R29, R10, RZ ;  /* 0x0000000a1d0a723e */ /* 0x000fe200048070ff */
[----:B------:R-:W-:-:S02]  /*c320*/  HADD2.F32 R3, -RZ, R14.H1_H1 ;  /* 0x3000000eff037230 */ /* 0x000fc40000004100 */
[----:B------:R-:W-:Y:S01]  /*c330*/  FFMA.FTZ R26, R13, R15, -R26 ;  /* 0x0000000f0d1a7223 */ /* 0x000fe2000001081a */
[----:B------:R-:W-:Y:S01]  /*c340*/  HADD2.F32 R14, -RZ, R14.H0_H0 ;  /* 0x2000000eff0e7230 */ /* 0x000fe20000004100 */
[----:B------:R-:W-:Y:S01]  /*c350*/  F2FP.F16.E4M3.UNPACK_B R13, R11.H1 ;  /* 0x0000000bff0d723e */ /* 0x000fe200030006ff */
[----:B------:R-:W-:Y:S01]  /*c360*/  FFMA.FTZ R15, R31, R15, R4 ;  /* 0x0000000f1f0f7223 */ /* 0x000fe20000010004 */
[-C--:B------:R-:W-:Y:S01]  /*c370*/  FMUL.FTZ R11, R30, R3.reuse ;  /* 0x000000031e0b7220 */ /* 0x080fe20000410000 */
[----:B------:R-:W-:Y:S01]  /*c380*/  FMUL.FTZ R3, R28, R3 ;  /* 0x000000031c037220 */ /* 0x000fe20000410000 */
[----:B------:R-:W-:Y:S01]  /*c390*/  HADD2.F32 R4, -RZ, R7.H1_H1 ;  /* 0x30000007ff047230 */ /* 0x000fe20000004100 */
[----:B------:R-:W-:Y:S01]  /*c3a0*/  F2FP.SATFINITE.E4M3.F32.PACK_AB_MERGE_C R5, R6, R5, R10 ;  /* 0x000000050605723e */ /* 0x000fe2000480700a */
[-C--:B------:R-:W-:Y:S01]  /*c3b0*/  FFMA.FTZ R11, R28, R14.reuse, -R11 ;  /* 0x0000000e1c0b7223 */ /* 0x080fe2000001080b */
[----:B------:R-:W-:Y:S01]  /*c3c0*/  FFMA.FTZ R14, R30, R14, R3 ;  /* 0x0000000e1e0e7223 */ /* 0x000fe20000010003 */
[--C-:B------:R-:W-:Y:S01]  /*c3d0*/  HADD2.F32 R31, -RZ, R13.reuse.H1_H1 ;  /* 0x3000000dff1f7230 */ /* 0x100fe20000004100 */
[----:B------:R-:W-:Y:S01]  /*c3e0*/  F2FP.SATFINITE.E4M3.F32.PACK_AB_MERGE_C R15, R15, R26, RZ ;  /* 0x0000001a0f0f723e */ /* 0x000fe200048070ff */
[----:B------:R-:W-:-:S02]  /*c3f0*/  HADD2.F32 R30, -RZ, R13.H0_H0 ;  /* 0x2000000dff1e7230 */ /* 0x000fc40000004100 */
[--C-:B------:R-:W-:Y:S01]  /*c400*/  HADD2.F32 R13, -RZ, R9.reuse.H1_H1 ;  /* 0x30000009ff0d7230 */ /* 0x100fe20000004100 */
[----:B------:R-:W-:Y:S01]  /*c410*/  F2FP.SATFINITE.E4M3.F32.PACK_AB_MERGE_C R6, R14, R11, R15 ;  /* 0x0000000b0e06723e */ /* 0x000fe2000480700f */
[----:B------:R-:W-:Y:S02]  /*c420*/  HADD2.F32 R32, -RZ, R9.H0_H0 ;  /* 0x20000009ff207230 */ /* 0x000fe40000004100 */
[--C-:B------:R-:W-:Y:S02]  /*c430*/  HADD2.F32 R3, -RZ, R20.reuse.H1_H1 ;  /* 0x30000014ff037230 */ /* 0x100fe40000004100 */
[-C--:B------:R-:W-:Y:S01]  /*c440*/  FMUL.FTZ R28, R13, R4.reuse ;  /* 0x000000040d1c7220 */ /* 0x080fe20000410000 */
[----:B------:R-:W-:Y:S02]  /*c450*/  HADD2.F32 R7, -RZ, R7.H0_H0 ;  /* 0x20000007ff077230 */ /* 0x000fe40000004100 */
[----:B------:R-:W-:Y:S01]  /*c460*/  FMUL.FTZ R4, R31, R4 ;  /* 0x000000041f047220 */ /* 0x000fe20000410000 */
[----:B------:R-:W-:-:S02]  /*c470*/  HADD2.F32 R20, -RZ, R20.H0_H0 ;  /* 0x20000014ff147230 */ /* 0x000fc40000004100 */
[-C--:B------:R-:W-:Y:S01]  /*c480*/  FMUL.FTZ R9, R32, R3.reuse ;  /* 0x0000000320097220 */ /* 0x080fe20000410000 */
[C---:B------:R-:W-:Y:S01]  /*c490*/  FMUL.FTZ R3, R30.reuse, R3 ;  /* 0x000000031e037220 */ /* 0x040fe20000410000 */
[-C--:B------:R-:W-:Y:S01]  /*c4a0*/  FFMA.FTZ R28, R31, R7.reuse, -R28 ;  /* 0x000000071f1c7223 */ /* 0x080fe2000001081c */
[----:B------:R-:W-:Y:S01]  /*c4b0*/  FFMA.FTZ R13, R13, R7, R4 ;  /* 0x000000070d0d7223 */ /* 0x000fe20000010004 */
[-C--:B------:R-:W-:Y:S01]  /*c4c0*/  FFMA.FTZ R7, R30, R20.reuse, -R9 ;  /* 0x000000141e077223 */ /* 0x080fe20000010809 */
[----:B------:R-:W-:Y:S01]  /*c4d0*/  FFMA.FTZ R20, R32, R20, R3 ;  /* 0x0000001420147223 */ /* 0x000fe20000010003 */
[----:B------:R-:W-:Y:S02]  /*c4e0*/  F2FP.SATFINITE.E4M3.F32.PACK_AB_MERGE_C R4, R12, R25, RZ ;  /* 0x000000190c04723e */ /* 0x000fe400048070ff */
[----:B------:R-:W-:Y:S02]  /*c4f0*/  F2FP.SATFINITE.E4M3.F32.PACK_AB_MERGE_C R13, R13, R28, RZ ;  /* 0x0000001c0d0d723e */ /* 0x000fe400048070ff */
[----:B------:R-:W-:-:S02]  /*c500*/  F2FP.SATFINITE.E4M3.F32.PACK_AB_MERGE_C R4, R8, R21, R4 ;  /* 0x000000150804723e */ /* 0x000fc40004807004 */
[----:B------:R-:W-:-:S05]  /*c510*/  F2FP.SATFINITE.E4M3.F32.PACK_AB_MERGE_C R7, R20, R7, R13 ;  /* 0x000000071407723e */ /* 0x000fca000480700d */
[----:B------:R2:W-:Y:S01]  /*c520*/  STS.128 [R0+0x2000], R4 ;  /* 0x0020000400007388 */ /* 0x0005e20000000c00 */
[----:B------:R-:W-:Y:S05]  /*c530*/  BRA `(.L_x_622) ;  /* 0x0000001c00807947 */ /* 0x000fea0003800000 */
.L_x_612:
[----:B------:R-:W-:-:S03]  /*c540*/  UMOV UR4, 0xffffffff ;  /* 0xffffffff00047882 */ /* 0x000fc60000000000 */
[----:B------:R-:W-:Y:S05]  /*c550*/  BRA.DIV UR4, `(.L_x_625) ;  /* 0x0000017204447947 */ /* 0x000fea000b800000 */
[----:B------:R0:W1:Y:S04]  /*c560*/  SHFL.IDX PT, R21, R30, RZ, 0x1c1f ;  /* 0x001c1fff1e157589 */ /* 0x00006800000e0000 */
[----:B------:R0:W2:Y:S04]  /*c570*/  SHFL.IDX PT, R14, R32, RZ, 0x1c1f ;  /* 0x001c1fff200e7589 */ /* 0x0000a800000e0000 */
[----:B------:R0:W3:Y:S04]  /*c580*/  SHFL.IDX PT, R3, R26, RZ, 0x1c1f ;  /* 0x001c1fff1a037589 */ /* 0x0000e800000e0000 */
[----:B------:R0:W4:Y:S02]  /*c590*/  SHFL.IDX PT, R31, R28, RZ, 0x1c1f ;  /* 0x001c1fff1c1f7589 */ /* 0x00012400000e0000 */
.L_x_876:
[----:B------:R-:W-:Y:S01]  /*c5a0*/  ULDC UR4, c[0x0][0x448] ;  /* 0x0001120000047ab9 */ /* 0x000fe20000000800 */
[----:B------:R-:W-:Y:S01]  /*c5b0*/  BSSY B1, `(.L_x_626) ;  /* 0x0000012000017945 */ /* 0x000fe20003800000 */
[----:B0-----:R-:W-:Y:S01]  /*c5c0*/  IMAD R28, R25, UR4, RZ ;  /* 0x00000004191c7c24 */ /* 0x001fe2000f8e02ff */
[----:B------:R-:W-:Y:S02]  /*c5d0*/  CS2R R8, SRZ ;  /* 0x0000000000087805 */ /* 0x000fe4000001ff00 */
[----:B------:R-:W-:Y:S02]  /*c5e0*/  CS2R R6, SRZ ;  /* 0x0000000000067805 */ /* 0x000fe4000001ff00 */
[----:B------:R-:W-:Y:S02]  /*c5f0*/  CS2R R10, SRZ ;  /* 0x00000000000a7805 */ /* 0x000fe4000001ff00 */
[----:B------:R-:W-:Y:S02]  /*c600*/  ISETP.GE.AND P0, PT, R5, R28, PT ;  /* 0x0000001c0500720c */ /* 0x000fe40003f06270 */
[----:B------:R-:W-:-:S11]  /*c610*/  CS2R R4, SRZ ;  /* 0x0000000000047805 */ /* 0x000fd6000001ff00 */
[----:B------:R-:W-:Y:S05]  /*c620*/  @P0 BRA `(.L_x_627) ;  /* 0x0000000000280947 */ /* 0x000fea0003800000 */
[----:B------:R-:W-:Y:S01]  /*c630*/  ULDC UR4, c[0x0][0x3f4] ;  /* 0x0000fd0000047ab9 */ /* 0x000fe20000000800 */
[C---:B-1----:R-:W-:Y:S02]  /*c640*/  IADD3 R12, P0, R16.reuse, R21, RZ ;  /* 0x00000015100c7210 */ /* 0x042fe40007f1e0ff */
[----:B------:R-:W-:Y:S02]  /*c650*/  CS2R R8, SRZ ;  /* 0x0000000000087805 */ /* 0x000fe4000001ff00 */
[C---:B------:R-:W-:Y:S02]  /*c660*/  ISETP.GE.AND P2, PT, R16.reuse, UR4, PT ;  /* 0x0000000410007c0c */ /* 0x040fe4000bf46270 */
[----:B--2---:R-:W-:Y:S01]  /*c670*/  IADD3 R14, P1, R16, R14, RZ ;  /* 0x0000000e100e7210 */ /* 0x004fe20007f3e0ff */
[----:B---3--:R-:W-:-:S03]  /*c680*/  IMAD.X R13, R3, 0x1, R17, P0 ;  /* 0x00000001030d7824 */ /* 0x008fc600000e0611 */
[----:B----4-:R-:W-:-:S07]  /*c690*/  IADD3.X R15, R31, R17, RZ, P1, !PT ;  /* 0x000000111f0f7210 */ /* 0x010fce0000ffe4ff */
[----:B------:R-:W-:Y:S05]  /*c6a0*/  @P2 BRA `(.L_x_627) ;  /* 0x0000000000082947 */ /* 0x000fea0003800000 */
[----:B------:R0:W5:Y:S04]  /*c6b0*/  LD.E.128 R4, desc[UR36][R12.64] ;  /* 0x000000240c047980 */ /* 0x000168000c101d00 */
[----:B------:R0:W5:Y:S02]  /*c6c0*/  LD.E.128 R8, desc[UR36][R14.64] ;  /* 0x000000240e087980 */ /* 0x000164000c101d00 */
.L_x_627:
[----:B------:R-:W-:Y:S05]  /*c6d0*/  BSYNC B1 ;  /* 0x0000000000017941 */ /* 0x000fea0003800000 */
.L_x_626:
[----:B------:R-:W4:Y:S01]  /*c6e0*/  LDL R0, [R1+0x20] ;  /* 0x0000200001007983 */ /* 0x000f220000100800 */
[----:B---3-5:R-:W-:Y:S01]  /*c6f0*/  LOP3.LUT R3, R4, 0xff, RZ, 0xc0, !PT ;  /* 0x000000ff04037812 */ /* 0x028fe200078ec0ff */
[----:B------:R-:W-:Y:S01]  /*c700*/  IMAD R28, R29, -0x80, R28 ;  /* 0xffffff801d1c7824 */ /* 0x000fe200078e021c */
[----:B0-----:R-:W-:Y:S01]  /*c710*/  SHF.R.U32.HI R15, RZ, 0x8, R5 ;  /* 0x00000008ff0f7819 */ /* 0x001fe20000011605 */
[----:B------:R-:W-:Y:S01]  /*c720*/  VIADD R30, R190, 0x40 ;  /* 0x00000040be1e7836 */ /* 0x000fe20000000000 */
[----:B------:R-:W-:Y:S01]  /*c730*/  LOP3.LUT R26, R8, 0xff, RZ, 0xc0, !PT ;  /* 0x000000ff081a7812 */ /* 0x000fe200078ec0ff */
[----:B------:R-:W-:Y:S01]  /*c740*/  BSSY B1, `(.L_x_628) ;  /* 0x0000043000017945 */ /* 0x000fe20003800000 */
[----:B------:R-:W-:Y:S02]  /*c750*/  LOP3.LUT R12, R5, 0xff, RZ, 0xc0, !PT ;  /* 0x000000ff050c7812 */ /* 0x000fe400078ec0ff */
[----:B------:R-:W-:Y:S02]  /*c760*/  LOP3.LUT R15, R15, 0xff, RZ, 0xc0, !PT ;  /* 0x000000ff0f0f7812 */ /* 0x000fe400078ec0ff */
[----:B------:R-:W-:-:S02]  /*c770*/  SHF.R.U32.HI R25, RZ, 0x8, R7 ;  /* 0x00000008ff197819 */ /* 0x000fc40000011607 */
[----:B--2---:R-:W-:Y:S02]  /*c780*/  LOP3.LUT R14, R6, 0xff, RZ, 0xc0, !PT ;  /* 0x000000ff060e7812 */ /* 0x004fe400078ec0ff */
[----:B------:R-:W-:Y:S02]  /*c790*/  PRMT R12, R15, 0x7604, R12 ;  /* 0x000076040f0c7816 */ /* 0x000fe4000000000c */
[----:B------:R-:W-:Y:S02]  /*c7a0*/  LOP3.LUT R20, R7, 0xff, RZ, 0xc0, !PT ;  /* 0x000000ff07147812 */ /* 0x000fe400078ec0ff */
[----:B------:R-:W-:Y:S02]  /*c7b0*/  LOP3.LUT R25, R25, 0xff, RZ, 0xc0, !PT ;  /* 0x000000ff19197812 */ /* 0x000fe400078ec0ff */
[----:B------:R-:W-:Y:S02]  /*c7c0*/  SHF.R.U32.HI R15, RZ, 0x8, R9 ;  /* 0x00000008ff0f7819 */ /* 0x000fe40000011609 */
[----:B------:R-:W-:-:S02]  /*c7d0*/  PRMT R20, R25, 0x7604, R20 ;  /* 0x0000760419147816 */ /* 0x000fc40000000014 */
[----:B------:R-:W-:Y:S02]  /*c7e0*/  LOP3.LUT R15, R15, 0xff, RZ, 0xc0, !PT ;  /* 0x000000ff0f0f7812 */ /* 0x000fe400078ec0ff */
[----:B------:R-:W-:Y:S02]  /*c7f0*/  LOP3.LUT R25, R10, 0xff, RZ, 0xc0, !PT ;  /* 0x000000ff0a197812 */ /* 0x000fe400078ec0ff */
[----:B----4-:R-:W-:Y:S02]  /*c800*/  SHF.R.U32.HI R31, RZ, 0x10, R9 ;  /* 0x00000010ff1f7819 */ /* 0x010fe40000011609 */
[----:B------:R-:W-:Y:S02]  /*c810*/  SHF.R.U32.HI R35, RZ, 0x10, R11 ;  /* 0x00000010ff237819 */ /* 0x000fe4000001160b */
[----:B------:R-:W-:Y:S01]  /*c820*/  VIMNMX R39, R28, 0x80, PT ;  /* 0x000000801c277848 */ /* 0x000fe20003fe0100 */
[----:B------:R-:W-:Y:S01]  /*c830*/  IMAD.U32 R31, R31, 0x10000, RZ ;  /* 0x000100001f1f7824 */ /* 0x000fe200078e00ff */
[----:B------:R-:W-:-:S02]  /*c840*/  SHF.L.U32 R35, R35, 0x10, RZ ;  /* 0x0000001023237819 */ /* 0x000fc400000006ff */
[----:B------:R-:W-:Y:S02]  /*c850*/  R2UR UR5, R0 ;  /* 0x00000000000572ca */ /* 0x000fe400000e0000 */
[----:B------:R-:W-:-:S04]  /*c860*/  SHF.R.U32.HI R0, RZ, 0x8, R4 ;  /* 0x00000008ff007819 */ /* 0x000fc80000011604 */
[----:B------:R-:W-:-:S04]  /*c870*/  LOP3.LUT R0, R0, 0xff, RZ, 0xc0, !PT ;  /* 0x000000ff00007812 */ /* 0x000fc800078ec0ff */
[----:B------:R-:W-:Y:S02]  /*c880*/  PRMT R13, R0, 0x7604, R3 ;  /* 0x00007604000d7816 */ /* 0x000fe40000000003 */
[----:B------:R-:W-:Y:S01]  /*c890*/  SHF.R.U32.HI R3, RZ, 0x8, R8 ;  /* 0x00000008ff037819 */ /* 0x000fe20000011608 */
[----:B------:R-:W-:Y:S01]  /*c8a0*/  ULEA.HI UR4, UR5, UR5, URZ, 0x1 ;  /* 0x0000000505047291 */ /* 0x000fe2000f8f083f */
[----:B------:R-:W-:Y:S02]  /*c8b0*/  SHF.R.U32.HI R0, RZ, 0x8, R6 ;  /* 0x00000008ff007819 */ /* 0x000fe40000011606 */
[----:B------:R-:W-:Y:S01]  /*c8c0*/  LOP3.LUT R3, R3, 0xff, RZ, 0xc0, !PT ;  /* 0x000000ff03037812 */ /* 0x000fe200078ec0ff */
[----:B------:R-:W-:Y:S01]  /*c8d0*/  ULOP3.LUT UR4, UR4, 0xfffffffe, URZ, 0xc0, !UPT ;  /* 0xfffffffe04047892 */ /* 0x000fe2000f8ec03f */
[----:B-1----:R-:W-:Y:S02]  /*c8e0*/  LOP3.LUT R21, R0, 0xff, RZ, 0xc0, !PT ;  /* 0x000000ff00157812 */ /* 0x002fe400078ec0ff */
[----:B------:R-:W-:Y:S01]  /*c8f0*/  PRMT R29, R3, 0x7604, R26 ;  /* 0x00007604031d7816 */ /* 0x000fe2000000001a */
[----:B------:R-:W-:Y:S01]  /*c900*/  UIADD3 UR4, UR5, -UR4, URZ ;  /* 0x8000000405047290 */ /* 0x000fe2000fffe03f */
[----:B------:R-:W0:Y:S01]  /*c910*/  LDC R3, c[0x0][0x3f4] ;  /* 0x0000fd00ff037b82 */ /* 0x000e220000000800 */
[----:B------:R-:W-:-:S02]  /*c920*/  SHF.R.U32.HI R0, RZ, 0x8, R10 ;  /* 0x00000008ff007819 */ /* 0x000fc4000001160a */
[----:B------:R-:W-:Y:S02]  /*c930*/  PRMT R21, R21, 0x7604, R14 ;  /* 0x0000760415157816 */ /* 0x000fe4000000000e */
[----:B------:R-:W-:Y:S01]  /*c940*/  IMAD.U32 R37, RZ, RZ, UR4 ;  /* 0x00000004ff257e24 */ /* 0x000fe2000f8e00ff */
[----:B------:R-:W-:Y:S02]  /*c950*/  LOP3.LUT R14, R9, 0xff, RZ, 0xc0, !PT ;  /* 0x000000ff090e7812 */ /* 0x000fe400078ec0ff */
[----:B------:R-:W-:Y:S02]  /*c960*/  LOP3.LUT R0, R0, 0xff, RZ, 0xc0, !PT ;  /* 0x000000ff00007812 */ /* 0x000fe400078ec0ff */
[----:B------:R-:W-:Y:S02]  /*c970*/  SHF.L.U32 R37, R37, 0x1f, RZ ;  /* 0x0000001f25257819 */ /* 0x000fe400000006ff */
[----:B------:R-:W-:Y:S02]  /*c980*/  SHF.R.U32.HI R26, RZ, 0x8, R11 ;  /* 0x00000008ff1a7819 */ /* 0x000fe4000001160b */
[----:B------:R-:W1:Y:S01]  /*c990*/  SYNCS.PHASECHK.TRANS64.TRYWAIT P1, [R18+URZ+0x22800], R37 ;  /* 0x02280025120075a7 */ /* 0x000e62000802017f */
[----:B------:R-:W-:-:S02]  /*c9a0*/  PRMT R14, R15, 0x7604, R14 ;  /* 0x000076040f0e7816 */ /* 0x000fc4000000000e */
[----:B------:R-:W-:Y:S02]  /*c9b0*/  PRMT R33, R0, 0x7604, R25 ;  /* 0x0000760400217816 */ /* 0x000fe40000000019 */
[----:B------:R-:W-:Y:S02]  /*c9c0*/  LOP3.LUT R15, R26, 0xff, RZ, 0xc0, !PT ;  /* 0x000000ff1a0f7812 */ /* 0x000fe400078ec0ff */
[----:B------:R-:W-:Y:S02]  /*c9d0*/  LOP3.LUT R0, R11, 0xff, RZ, 0xc0, !PT ;  /* 0x000000ff0b007812 */ /* 0x000fe400078ec0ff */
[----:B------:R-:W-:Y:S02]  /*c9e0*/  SHF.R.U32.HI R26, RZ, 0x10, R5 ;  /* 0x00000010ff1a7819 */ /* 0x000fe40000011605 */
[----:B------:R-:W-:Y:S02]  /*c9f0*/  SHF.R.U32.HI R25, RZ, 0x10, R7 ;  /* 0x00000010ff197819 */ /* 0x000fe40000011607 */
[----:B------:R-:W-:Y:S01]  /*ca00*/  PRMT R0, R15, 0x7604, R0 ;  /* 0x000076040f007816 */ /* 0x000fe20000000000 */
[----:B------:R-:W-:Y:S01]  /*ca10*/  IMAD.U32 R15, R26, 0x10000, RZ ;  /* 0x000100001a0f7824 */ /* 0x000fe200078e00ff */
[----:B------:R-:W-:Y:S01]  /*ca20*/  LOP3.LUT R13, R13, 0xff0000, R4, 0xf8, !PT ;  /* 0x00ff00000d0d7812 */ /* 0x000fe200078ef804 */
[----:B------:R-:W-:Y:S01]  /*ca30*/  IMAD.U32 R25, R25, 0x10000, RZ ;  /* 0x0001000019197824 */ /* 0x000fe200078e00ff */
[----:B0-----:R-:W-:-:S02]  /*ca40*/  ISETP.GE.AND P0, PT, R16, R3, PT ;  /* 0x000000031000720c */ /* 0x001fc40003f06270 */
[----:B------:R-:W-:Y:S02]  /*ca50*/  LOP3.LUT R15, R12, 0xff0000, R15, 0xf8, !PT ;  /* 0x00ff00000c0f7812 */ /* 0x000fe400078ef80f */
[----:B------:R-:W-:Y:S02]  /*ca60*/  LOP3.LUT R12, R13, 0xff000000, R4, 0xf8, !PT ;  /* 0xff0000000d0c7812 */ /* 0x000fe400078ef804 */
[----:B------:R-:W-:Y:S02]  /*ca70*/  LOP3.LUT R25, R20, 0xff0000, R25, 0xf8, !PT ;  /* 0x00ff000014197812 */ /* 0x000fe400078ef819 */
[----:B------:R-:W-:Y:S02]  /*ca80*/  LOP3.LUT R13, R21, 0xff0000, R6, 0xf8, !PT ;  /* 0x00ff0000150d7812 */ /* 0x000fe400078ef806 */
[----:B------:R-:W-:Y:S02]  /*ca90*/  LOP3.LUT R31, R14, 0xff0000, R31, 0xf8, !PT ;  /* 0x00ff00000e1f7812 */ /* 0x000fe400078ef81f */
[----:B------:R-:W-:-:S02]  /*caa0*/  LOP3.LUT R35, R0, 0xff0000, R35, 0xf8, !PT ;  /* 0x00ff000000237812 */ /* 0x000fc400078ef823 */
[----:B------:R-:W-:Y:S02]  /*cab0*/  LOP3.LUT R29, R29, 0xff0000, R8, 0xf8, !PT ;  /* 0x00ff00001d1d7812 */ /* 0x000fe400078ef808 */
[----:B------:R-:W-:Y:S02]  /*cac0*/  LOP3.LUT R21, R33, 0xff0000, R10, 0xf8, !PT ;  /* 0x00ff000021157812 */ /* 0x000fe400078ef80a */
[----:B------:R-:W-:Y:S02]  /*cad0*/  LOP3.LUT R0, R15, 0xff000000, R5, 0xf8, !PT ;  /* 0xff0000000f007812 */ /* 0x000fe400078ef805 */
[-C--:B------:R-:W-:Y:S02]  /*cae0*/  ISETP.GE.OR P2, PT, R190, R39.reuse, P0 ;  /* 0x00000027be00720c */ /* 0x080fe40000746670 */
[----:B------:R-:W-:Y:S02]  /*caf0*/  LOP3.LUT R14, R25, 0xff000000, R7, 0xf8, !PT ;  /* 0xff000000190e7812 */ /* 0x000fe400078ef807 */
[----:B------:R-:W-:-:S02]  /*cb00*/  ISETP.GE.OR P0, PT, R30, R39, P0 ;  /* 0x000000271e00720c */ /* 0x000fc40000706670 */
[----:B------:R-:W-:Y:S02]  /*cb10*/  LOP3.LUT R13, R13, 0xff000000, R6, 0xf8, !PT ;  /* 0xff0000000d0d7812 */ /* 0x000fe400078ef806 */
[----:B------:R-:W-:Y:S02]  /*cb20*/  LOP3.LUT R20, R29, 0xff000000, R8, 0xf8, !PT ;  /* 0xff0000001d147812 */ /* 0x000fe400078ef808 */
[----:B------:R-:W-:Y:S02]  /*cb30*/  LOP3.LUT R15, R31, 0xff000000, R9, 0xf8, !PT ;  /* 0xff0000001f0f7812 */ /* 0x000fe400078ef809 */
[----:B------:R-:W-:Y:S02]  /*cb40*/  LOP3.LUT R21, R21, 0xff000000, R10, 0xf8, !PT ;  /* 0xff00000015157812 */ /* 0x000fe400078ef80a */
[----:B------:R-:W-:Y:S01]  /*cb50*/  LOP3.LUT R25, R35, 0xff000000, R11, 0xf8, !PT ;  /* 0xff00000023197812 */ /* 0x000fe200078ef80b */
[----:B-1----:R-:W-:Y:S06]  /*cb60*/  @!P1 BRA `(.L_x_629) ;  /* 0x0000016c00309947 */ /* 0x002fec0003800000 */
.L_x_877:
[----:B------:R-:W-:Y:S05]  /*cb70*/  BSYNC B1 ;  /* 0x0000000000017941 */ /* 0x000fea0003800000 */
.L_x_628:
[----:B------:R-:W-:Y:S04]  /*cb80*/  BSSY B1, `(.L_x_630) ;  /* 0x00000c0000017945 */ /* 0x000fe80003800000 */
[----:B------:R-:W-:Y:S05]  /*cb90*/  @P2 BRA `(.L_x_631) ;  /* 0x0000000800f82947 */ /* 0x000fea0003800000 */
[----:B------:R-:W-:Y:S01]  /*cba0*/  IMAD.SHL.U32 R4, R200, 0x80, RZ ;  /* 0x00000080c8047824 */ /* 0x000fe200078e00ff */
[----:B------:R-:W-:Y:S01]  /*cbb0*/  F2FP.F16.E4M3.UNPACK_B R47, R20.H1 ;  /* 0x00000014ff2f723e */ /* 0x000fe200030006ff */
[----:B------:R-:W-:Y:S01]  /*cbc0*/  IMAD.IADD R5, R16, 0x1, R3 ;  /* 0x0000000110057824 */ /* 0x000fe200078e0203 */
[----:B------:R-:W-:Y:S02]  /*cbd0*/  F2FP.F16.E4M3.UNPACK_B R44, R12.H1 ;  /* 0x0000000cff2c723e */ /* 0x000fe400030006ff */
[----:B------:R-:W-:Y:S01]  /*cbe0*/  LOP3.LUT R6, R4, 0x380, RZ, 0xc0, !PT ;  /* 0x0000038004067812 */ /* 0x000fe200078ec0ff */
[--C-:B------:R-:W-:Y:S01]  /*cbf0*/  HADD2.F32 R48, -RZ, R47.reuse.H0_H0 ;  /* 0x2000002fff307230 */ /* 0x100fe20000004100 */
[----:B------:R-:W-:Y:S01]  /*cc00*/  F2FP.F16.E4M3.UNPACK_B R45, R20 ;  /* 0x00000014ff2d723e */ /* 0x000fe200020006ff */
[----:B------:R-:W-:Y:S01]  /*cc10*/  HADD2.F32 R46, -RZ, R44.H0_H0 ;  /* 0x2000002cff2e7230 */ /* 0x000fe20000004100 */
[----:B------:R-:W-:Y:S01]  /*cc20*/  LOP3.LUT R4, R6, 0x70, R16, 0xf8, !PT ;  /* 0x0000007006047812 */ /* 0x000fe200078ef810 */
[----:B------:R-:W-:Y:S01]  /*cc30*/  HADD2.F32 R47, -RZ, R47.H1_H1 ;  /* 0x3000002fff2f7230 */ /* 0x000fe20000004100 */
[----:B------:R-:W-:-:S02]  /*cc40*/  SHF.R.U32.HI R28, RZ, 0x3, R6 ;  /* 0x00000003ff1c7819 */ /* 0x000fc40000011606 */
[----:B------:R-:W-:Y:S02]  /*cc50*/  LOP3.LUT R5, R6, 0x70, R5, 0xf8, !PT ;  /* 0x0000007006057812 */ /* 0x000fe400078ef805 */
[-C--:B------:R-:W-:Y:S02]  /*cc60*/  LOP3.LUT R4, R4, R28.reuse, RZ, 0x3c, !PT ;  /* 0x0000001c04047212 */ /* 0x080fe400078e3cff */
[----:B------:R-:W-:Y:S02]  /*cc70*/  LOP3.LUT R28, R5, R28, RZ, 0x3c, !PT ;  /* 0x0000001c051c7212 */ /* 0x000fe400078e3cff */
[C-C-:B------:R-:W-:Y:S02]  /*cc80*/  IADD3 R26, R18.reuse, R4, R199.reuse ;  /* 0x00000004121a7210 */ /* 0x140fe40007ffe0c7 */
[----:B------:R-:W-:-:S03]  /*cc90*/  IADD3 R28, R18, R28, R199 ;  /* 0x0000001c121c7210 */ /* 0x000fc60007ffe0c7 */
[----:B------:R-:W1:Y:S04]  /*cca0*/  LDS.128 R4, [R26+0x14400] ;  /* 0x014400001a047984 */ /* 0x000e680000000c00 */
[----:B------:R-:W2:Y:S01]  /*ccb0*/  LDS.128 R8, [R28+0x14400] ;  /* 0x014400001c087984 */ /* 0x000ea20000000c00 */
[----:B-1----:R-:W-:Y:S02]  /*ccc0*/  F2FP.F16.E4M3.UNPACK_B R31, R4.H1 ;  /* 0x00000004ff1f723e */ /* 0x002fe400030006ff */
[-C--:B------:R-:W-:Y:S02]  /*ccd0*/  F2FP.F16.E4M3.UNPACK_B R32, R5.reuse ;  /* 0x00000005ff20723e */ /* 0x080fe400020006ff */
[----:B--2---:R-:W-:Y:S02]  /*cce0*/  F2FP.F16.E4M3.UNPACK_B R38, R8.H1 ;  /* 0x00000008ff26723e */ /* 0x004fe400030006ff */
[----:B------:R-:W-:-:S02]  /*ccf0*/  F2FP.F16.E4M3.UNPACK_B R33, R5.H1 ;  /* 0x00000005ff21723e */ /* 0x000fc400030006ff */
[----:B------:R-:W-:Y:S01]  /*cd00*/  F2FP.F16.E4M3.UNPACK_B R30, R4 ;  /* 0x00000004ff1e723e */ /* 0x000fe200020006ff */
[--C-:B------:R-:W-:Y:S01]  /*cd10*/  HADD2.F32 R5, -RZ, R38.reuse.H0_H0 ;  /* 0x20000026ff057230 */ /* 0x100fe20000004100 */
[-C--:B------:R-:W-:Y:S01]  /*cd20*/  F2FP.F16.E4M3.UNPACK_B R4, R7.reuse ;  /* 0x00000007ff04723e */ /* 0x080fe200020006ff */
[----:B------:R-:W-:Y:S01]  /*cd30*/  HADD2.F32 R38, -RZ, R38.H1_H1 ;  /* 0x30000026ff267230 */ /* 0x000fe20000004100 */
[----:B------:R-:W-:Y:S01]  /*cd40*/  F2FP.F16.E4M3.UNPACK_B R29, R7.H1 ;  /* 0x00000007ff1d723e */ /* 0x000fe200030006ff */
[--C-:B------:R-:W-:Y:S01]  /*cd50*/  HADD2.F32 R7, -RZ, R31.reuse.H0_H0 ;  /* 0x2000001fff077230 */ /* 0x100fe20000004100 */
[----:B0-----:R-:W-:Y:S01]  /*cd60*/  F2FP.F16.E4M3.UNPACK_B R37, R8 ;  /* 0x00000008ff25723e */ /* 0x001fe200020006ff */
[----:B------:R-:W-:Y:S01]  /*cd70*/  FMUL.FTZ R8, R5, R48 ;  /* 0x0000003005087220 */ /* 0x000fe20000410000 */
[-C--:B------:R-:W-:Y:S01]  /*cd80*/  F2FP.F16.E4M3.UNPACK_B R41, R10.reuse ;  /* 0x0000000aff29723e */ /* 0x080fe200020006ff */
[----:B------:R-:W-:Y:S01]  /*cd90*/  HADD2.F32 R31, -RZ, R31.H1_H1 ;  /* 0x3000001fff1f7230 */ /* 0x000fe20000004100 */
[----:B------:R-:W-:Y:S01]  /*cda0*/  F2FP.F16.E4M3.UNPACK_B R42, R10.H1 ;  /* 0x0000000aff2a723e */ /* 0x000fe200030006ff */
[----:B------:R-:W-:Y:S01]  /*cdb0*/  HADD2.F32 R10, -RZ, R44.H1_H1 ;  /* 0x3000002cff0a7230 */ /* 0x000fe20000004100 */
[----:B------:R-:W-:-:S02]  /*cdc0*/  F2FP.F16.E4M3.UNPACK_B R39, R9 ;  /* 0x00000009ff27723e */ /* 0x000fc400020006ff */
[----:B------:R-:W-:Y:S01]  /*cdd0*/  F2FP.F16.E4M3.UNPACK_B R40, R9.H1 ;  /* 0x00000009ff28723e */ /* 0x000fe200030006ff */
[----:B------:R-:W-:Y:S01]  /*cde0*/  FMUL.FTZ R9, R5, R46 ;  /* 0x0000002e05097220 */ /* 0x000fe20000410000 */
[----:B------:R-:W-:Y:S01]  /*cdf0*/  F2FP.F16.E4M3.UNPACK_B R44, R12 ;  /* 0x0000000cff2c723e */ /* 0x000fe200020006ff */
[C---:B------:R-:W-:Y:S01]  /*ce00*/  FFMA.FTZ R5, R7.reuse, R46, -R8 ;  /* 0x0000002e07057223 */ /* 0x040fe20000010808 */
[----:B------:R-:W-:Y:S02]  /*ce10*/  HADD2.F32 R46, -RZ, R45.H0_H0 ;  /* 0x2000002dff2e7230 */ /* 0x000fe40000004100 */
[----:B------:R-:W-:Y:S01]  /*ce20*/  FFMA.FTZ R7, R7, R48, R9 ;  /* 0x0000003007077223 */ /* 0x000fe20000010009 */
[----:B------:R-:W-:Y:S02]  /*ce30*/  HADD2.F32 R8, -RZ, R37.H0_H0 ;  /* 0x20000025ff087230 */ /* 0x000fe40000004100 */
[----:B------:R-:W-:Y:S01]  /*ce40*/  FMUL.FTZ R48, R38, R47 ;  /* 0x0000002f26307220 */ /* 0x000fe20000410000 */
[----:B------:R-:W-:-:S02]  /*ce50*/  HADD2.F32 R9, -RZ, R44.H0_H0 ;  /* 0x2000002cff097230 */ /* 0x000fc40000004100 */
[----:B------:R-:W-:Y:S01]  /*ce60*/  FMUL.FTZ R50, R38, R10 ;  /* 0x0000000a26327220 */ /* 0x000fe20000410000 */
[----:B------:R-:W-:Y:S01]  /*ce70*/  F2FP.F16.E4M3.UNPACK_B R35, R6 ;  /* 0x00000006ff23723e */ /* 0x000fe200020006ff */
[C---:B------:R-:W-:Y:S01]  /*ce80*/  FMUL.FTZ R38, R8.reuse, R46 ;  /* 0x0000002e08267220 */ /* 0x040fe20000410000 */
[----:B------:R-:W-:Y:S01]  /*ce90*/  F2FP.F16.E4M3.UNPACK_B R36, R6.H1 ;  /* 0x00000006ff24723e */ /* 0x000fe200030006ff */
[----:B------:R-:W-:Y:S01]  /*cea0*/  FMUL.FTZ R49, R8, R9 ;  /* 0x0000000908317220 */ /* 0x000fe20000410000 */
[-C--:B------:R-:W-:Y:S01]  /*ceb0*/  F2FP.F16.E4M3.UNPACK_B R6, R11.reuse ;  /* 0x0000000bff06723e */ /* 0x080fe200020006ff */
[C---:B------:R-:W-:Y:S01]  /*cec0*/  FFMA.FTZ R8, R31.reuse, R10, -R48 ;  /* 0x0000000a1f087223 */ /* 0x040fe20000010830 */
[----:B------:R-:W-:Y:S01]  /*ced0*/  F2FP.F16.E4M3.UNPACK_B R43, R11.H1 ;  /* 0x0000000bff2b723e */ /* 0x000fe200030006ff */
[----:B------:R-:W-:Y:S02]  /*cee0*/  HADD2.F32 R11, -RZ, R30.H0_H0 ;  /* 0x2000001eff0b7230 */ /* 0x000fe40000004100 */
[----:B------:R-:W-:Y:S01]  /*cef0*/  FFMA.FTZ R10, R31, R47, R50 ;  /* 0x0000002f1f0a7223 */ /* 0x000fe20000010032 */
[----:B------:R-:W-:Y:S01]  /*cf00*/  F2FP.F16.E4M3.UNPACK_B R48, R15.H1 ;  /* 0x0000000fff30723e */ /* 0x000fe200030006ff */
[----:B------:R-:W-:Y:S01]  /*cf10*/  HADD2.F32 R47, -RZ, R45.H1_H1 ;  /* 0x3000002dff2f7230 */ /* 0x000fe20000004100 */
[----:B------:R-:W-:Y:S01]  /*cf20*/  F2FP.F16.E4M3.UNPACK_B R45, R0.H1 ;  /* 0x00000000ff2d723e */ /* 0x000fe200030006ff */
[----:B------:R-:W-:-:S02]  /*cf30*/  HADD2.F32 R37, -RZ, R37.H1_H1 ;  /* 0x30000025ff257230 */ /* 0x000fc40000004100 */
[C---:B------:R-:W-:Y:S01]  /*cf40*/  FFMA.FTZ R9, R11.reuse, R9, -R38 ;  /* 0x000000090b097223 */ /* 0x040fe20000010826 */
[----:B------:R-:W-:Y:S01]  /*cf50*/  FFMA.FTZ R11, R11, R46, R49 ;  /* 0x0000002e0b0b7223 */ /* 0x000fe20000010031 */
[----:B------:R-:W-:Y:S02]  /*cf60*/  HADD2.F32 R44, -RZ, R44.H1_H1 ;  /* 0x3000002cff2c7230 */ /* 0x000fe40000004100 */
[----:B------:R-:W-:Y:S02]  /*cf70*/  HADD2.F32 R30, -RZ, R30.H1_H1 ;  /* 0x3000001eff1e7230 */ /* 0x000fe40000004100 */
[C---:B------:R-:W-:Y:S01]  /*cf80*/  FMUL.FTZ R51, R37.reuse, R47 ;  /* 0x0000002f25337220 */ /* 0x040fe20000410000 */
[----:B------:R-:W-:Y:S02]  /*cf90*/  HADD2.F32 R49, -RZ, R48.H0_H0 ;  /* 0x20000030ff317230 */ /* 0x000fe40000004100 */
[----:B------:R-:W-:Y:S01]  /*cfa0*/  FMUL.FTZ R52, R37, R44 ;  /* 0x0000002c25347220 */ /* 0x000fe20000410000 */
[----:B------:R-:W-:-:S02]  /*cfb0*/  HADD2.F32 R38, -RZ, R40.H0_H0 ;  /* 0x20000028ff267230 */ /* 0x000fc40000004100 */
[----:B------:R-:W-:Y:S01]  /*cfc0*/  FFMA.FTZ R50, R30, R44, -R51 ;  /* 0x0000002c1e327223 */ /* 0x000fe20000010833 */
[----:B------:R-:W-:Y:S01]  /*cfd0*/  HADD2.F32 R46, -RZ, R45.H0_H0 ;  /* 0x2000002dff2e7230 */ /* 0x000fe20000004100 */
[----:B------:R-:W-:Y:S01]  /*cfe0*/  F2FP.F16.E4M3.UNPACK_B R44, R15 ;  /* 0x0000000fff2c723e */ /* 0x000fe200020006ff */
[----:B------:R-:W-:Y:S02]  /*cff0*/  HADD2.F32 R31, -RZ, R33.H0_H0 ;  /* 0x20000021ff1f7230 */ /* 0x000fe40000004100 */
[C---:B------:R-:W-:Y:S01]  /*d000*/  FMUL.FTZ R54, R38.reuse, R49 ;  /* 0x0000003126367220 */ /* 0x040fe20000410000 */
[----:B------:R-:W-:Y:S02]  /*d010*/  HADD2.F32 R48, -RZ, R48.H1_H1 ;  /* 0x30000030ff307230 */ /* 0x000fe40000004100 */
[----:B------:R-:W-:Y:S01]  /*d020*/  FMUL.FTZ R38, R38, R46 ;  /* 0x0000002e26267220 */ /* 0x000fe20000410000 */
[----:B------:R-:W-:Y:S01]  /*d030*/  HADD2.F32 R40, -RZ, R40.H1_H1 ;  /* 0x30000028ff287230 */ /* 0x000fe20000004100 */
[----:B------:R-:W-:Y:S01]  /*d040*/  F2FP.F16.E4M3.UNPACK_B R37, R0 ;  /* 0x00000000ff25723e */ /* 0x000fe200020006ff */
[----:B------:R-:W-:-:S02]  /*d050*/  HADD2.F32 R45, -RZ, R45.H1_H1 ;  /* 0x3000002dff2d7230 */ /* 0x000fc40000004100 */
[C---:B------:R-:W-:Y:S01]  /*d060*/  FFMA.FTZ R54, R31.reuse, R46, -R54 ;  /* 0x0000002e1f367223 */ /* 0x040fe20000010836 */
[----:B------:R-:W-:Y:S01]  /*d070*/  FFMA.FTZ R51, R31, R49, R38 ;  /* 0x000000311f337223 */ /* 0x000fe20000010026 */
[----:B------:R-:W-:Y:S02]  /*d080*/  HADD2.F32 R33, -RZ, R33.H1_H1 ;  /* 0x30000021ff217230 */ /* 0x000fe40000004100 */
[C---:B------:R-:W-:Y:S01]  /*d090*/  FMUL.FTZ R56, R40.reuse, R48 ;  /* 0x0000003028387220 */ /* 0x040fe20000410000 */
[----:B------:R-:W-:Y:S02]  /*d0a0*/  HADD2.F32 R46, -RZ, R44.H0_H0 ;  /* 0x2000002cff2e7230 */ /* 0x000fe40000004100 */
[----:B------:R-:W-:Y:S01]  /*d0b0*/  FMUL.FTZ R49, R40, R45 ;  /* 0x0000002d28317220 */ /* 0x000fe20000410000 */
[----:B------:R-:W-:Y:S02]  /*d0c0*/  HADD2.F32 R31, -RZ, R39.H0_H0 ;  /* 0x20000027ff1f7230 */ /* 0x000fe40000004100 */
[----:B------:R-:W-:Y:S01]  /*d0d0*/  FFMA.FTZ R52, R30, R47, R52 ;  /* 0x0000002f1e347223 */ /* 0x000fe20000010034 */
[----:B------:R-:W-:-:S02]  /*d0e0*/  HADD2.F32 R38, -RZ, R37.H0_H0 ;  /* 0x20000025ff267230 */ /* 0x000fc40000004100 */
[----:B------:R-:W-:Y:S01]  /*d0f0*/  FFMA.FTZ R53, R33, R45, -R56 ;  /* 0x0000002d21357223 */ /* 0x000fe20000010838 */
[----:B------:R-:W-:Y:S02]  /*d100*/  HADD2.F32 R30, -RZ, R32.H0_H0 ;  /* 0x20000020ff1e7230 */ /* 0x000fe40000004100 */
[----:B------:R-:W-:Y:S01]  /*d110*/  FMUL.FTZ R47, R31, R46 ;  /* 0x0000002e1f2f7220 */ /* 0x000fe20000410000 */
[----:B------:R-:W-:Y:S01]  /*d120*/  FFMA.FTZ R56, R33, R48, R49 ;  /* 0x0000003021387223 */ /* 0x000fe20000010031 */
[----:B------:R-:W-:Y:S02]  /*d130*/  HADD2.F32 R44, -RZ, R44.H1_H1 ;  /* 0x3000002cff2c7230 */ /* 0x000fe40000004100 */
[----:B------:R-:W-:Y:S01]  /*d140*/  FMUL.FTZ R31, R31, R38 ;  /* 0x000000261f1f7220 */ /* 0x000fe20000410000 */
[----:B------:R-:W-:Y:S01]  /*d150*/  HADD2.F32 R39, -RZ, R39.H1_H1 ;  /* 0x30000027ff277230 */ /* 0x000fe20000004100 */
[----:B------:R-:W-:Y:S01]  /*d160*/  F2FP.F16.E4M3.UNPACK_B R33, R13.H1 ;  /* 0x0000000dff21723e */ /* 0x000fe200030006ff */
[----:B------:R-:W-:Y:S01]  /*d170*/  HADD2.F32 R37, -RZ, R37.H1_H1 ;  /* 0x30000025ff257230 */ /* 0x000fe20000004100 */
[----:B------:R-:W-:Y:S01]  /*d180*/  F2FP.F16.E4M3.UNPACK_B R40, R21.H1 ;  /* 0x00000015ff28723e */ /* 0x000fe200030006ff */
[----:B------:R-:W-:-:S02]  /*d190*/  HADD2.F32 R32, -RZ, R32.H1_H1 ;  /* 0x30000020ff207230 */ /* 0x000fc40000004100 */
[C---:B------:R-:W-:Y:S01]  /*d1a0*/  FFMA.FTZ R47, R30.reuse, R38, -R47 ;  /* 0x000000261e2f7223 */ /* 0x040fe2000001082f */
[----:B------:R-:W-:Y:S01]  /*d1b0*/  FFMA.FTZ R46, R30, R46, R31 ;  /* 0x0000002e1e2e7223 */ /* 0x000fe2000001001f */
[CC--:B------:R-:W-:Y:S01]  /*d1c0*/  FMUL.FTZ R49, R39.reuse, R44.reuse ;  /* 0x0000002c27317220 */ /* 0x0c0fe20000410000 */
[----:B------:R-:W-:Y:S02]  /*d1d0*/  HADD2.F32 R31, -RZ, R42.H0_H0 ;  /* 0x2000002aff1f7230 */ /* 0x000fe40000004100 */
[-C--:B------:R-:W-:Y:S01]  /*d1e0*/  FMUL.FTZ R39, R39, R37.reuse ;  /* 0x0000002527277220 */ /* 0x080fe20000410000 */
[----:B------:R-:W-:Y:S02]  /*d1f0*/  HADD2.F32 R38, -RZ, R33.H0_H0 ;  /* 0x20000021ff267230 */ /* 0x000fe40000004100 */
[C---:B------:R-:W-:Y:S01]  /*d200*/  FFMA.FTZ R48, R32.reuse, R37, -R49 ;  /* 0x0000002520307223 */ /* 0x040fe20000010831 */
[----:B------:R-:W-:Y:S02]  /*d210*/  HADD2.F32 R45, -RZ, R40.H0_H0 ;  /* 0x20000028ff2d7230 */ /* 0x000fe40000004100 */
[----:B------:R-:W-:Y:S01]  /*d220*/  FFMA.FTZ R49, R32, R44, R39 ;  /* 0x0000002c20317223 */ /* 0x000fe20000010027 */
[----:B------:R-:W-:-:S02]  /*d230*/  HADD2.F32 R30, -RZ, R36.H0_H0 ;  /* 0x20000024ff1e7230 */ /* 0x000fc40000004100 */
[CC--:B------:R-:W-:Y:S01]  /*d240*/  FMUL.FTZ R58, R31.reuse, R38.reuse ;  /* 0x000000261f3a7220 */ /* 0x0c0fe20000410000 */
[----:B------:R-:W-:Y:S02]  /*d250*/  HADD2.F32 R39, -RZ, R40.H1_H1 ;  /* 0x30000028ff277230 */ /* 0x000fe40000004100 */
[----:B------:R-:W-:Y:S01]  /*d260*/  FMUL.FTZ R55, R31, R45 ;  /* 0x0000002d1f377220 */ /* 0x000fe20000410000 */
[----:B------:R-:W-:Y:S01]  /*d270*/  HADD2.F32 R42, -RZ, R42.H1_H1 ;  /* 0x3000002aff2a7230 */ /* 0x000fe20000004100 */
[----:B------:R-:W-:Y:S01]  /*d280*/  F2FP.F16.E4M3.UNPACK_B R37, R21 ;  /* 0x00000015ff25723e */ /* 0x000fe200020006ff */
[----:B------:R-:W-:Y:S02]  /*d290*/  HADD2.F32 R33, -RZ, R33.H1_H1 ;  /* 0x30000021ff217230 */ /* 0x000fe40000004100 */
[----:B------:R-:W-:Y:S01]  /*d2a0*/  FFMA.FTZ R58, R30, R45, R58 ;  /* 0x0000002d1e3a7223 */ /* 0x000fe2000001003a */
[----:B------:R-:W-:Y:S01]  /*d2b0*/  HADD2.F32 R36, -RZ, R36.H1_H1 ;  /* 0x30000024ff247230 */ /* 0x000fe20000004100 */
[----:B------:R-:W-:Y:S01]  /*d2c0*/  F2FP.F16.E4M3.UNPACK_B R32, R13 ;  /* 0x0000000dff20723e */ /* 0x000fe200020006ff */
[----:B------:R-:W-:Y:S01]  /*d2d0*/  FMUL.FTZ R45, R42, R39 ;  /* 0x000000272a2d7220 */ /* 0x000fe20000410000 */
[----:B------:R-:W-:Y:S01]  /*d2e0*/  FFMA.FTZ R55, R30, R38, -R55 ;  /* 0x000000261e377223 */ /* 0x000fe20000010837 */
[----:B------:R-:W-:Y:S01]  /*d2f0*/  FMUL.FTZ R42, R42, R33 ;  /* 0x000000212a2a7220 */ /* 0x000fe20000410000 */
[----:B------:R-:W-:-:S02]  /*d300*/  HADD2.F32 R38, -RZ, R37.H0_H0 ;  /* 0x20000025ff267230 */ /* 0x000fc40000004100 */
[C---:B------:R-:W-:Y:S01]  /*d310*/  FFMA.FTZ R44, R36.reuse, R33, -R45 ;  /* 0x00000021242c7223 */ /* 0x040fe2000001082d */
[----:B------:R-:W-:Y:S02]  /*d320*/  HADD2.F32 R31, -RZ, R41.H0_H0 ;  /* 0x20000029ff1f7230 */ /* 0x000fe40000004100 */
[----:B------:R-:W-:Y:S01]  /*d330*/  FFMA.FTZ R45, R36, R39, R42 ;  /* 0x00000027242d7223 */ /* 0x000fe2000001002a */
[----:B------:R-:W-:Y:S01]  /*d340*/  HADD2.F32 R33, -RZ, R32.H0_H0 ;  /* 0x20000020ff217230 */ /* 0x000fe20000004100 */
[----:B------:R-:W-:Y:S01]  /*d350*/  F2FP.SATFINITE.E4M3.F32.PACK_AB_MERGE_C R51, R56, R51, RZ ;  /* 0x000000333833723e */ /* 0x000fe200048070ff */
[----:B------:R-:W-:Y:S02]  /*d360*/  HADD2.F32 R30, -RZ, R35.H0_H0 ;  /* 0x20000023ff1e7230 */ /* 0x000fe40000004100 */
[C---:B------:R-:W-:Y:S01]  /*d370*/  FMUL.FTZ R39, R31.reuse, R38 ;  /* 0x000000261f277220 */ /* 0x040fe20000410000 */
[----:B------:R-:W-:Y:S02]  /*d380*/  HADD2.F32 R36, -RZ, R37.H1_H1 ;  /* 0x30000025ff247230 */ /* 0x000fe40000004100 */
[----:B------:R-:W-:Y:S01]  /*d390*/  FMUL.FTZ R31, R31, R33 ;  /* 0x000000211f1f7220 */ /* 0x000fe20000410000 */
[----:B------:R-:W-:-:S02]  /*d3a0*/  HADD2.F32 R41, -RZ, R41.H1_H1 ;  /* 0x30000029ff297230 */ /* 0x000fc40000004100 */
[C---:B------:R-:W-:Y:S01]  /*d3b0*/  FFMA.FTZ R39, R30.reuse, R33, -R39 ;  /* 0x000000211e277223 */ /* 0x040fe20000010827 */
[----:B------:R-:W-:Y:S01]  /*d3c0*/  HADD2.F32 R32, -RZ, R32.H1_H1 ;  /* 0x30000020ff207230 */ /* 0x000fe20000004100 */
[----:B------:R-:W-:Y:S01]  /*d3d0*/  F2FP.F16.E4M3.UNPACK_B R33, R25.H1 ;  /* 0x00000019ff21723e */ /* 0x000fe200030006ff */
[----:B------:R-:W-:Y:S02]  /*d3e0*/  HADD2.F32 R35, -RZ, R35.H1_H1 ;  /* 0x30000023ff237230 */ /* 0x000fe40000004100 */
[----:B------:R-:W-:Y:S01]  /*d3f0*/  FFMA.FTZ R40, R30, R38, R31 ;  /* 0x000000261e287223 */ /* 0x000fe2000001001f */
[C---:B------:R-:W-:Y:S01]  /*d400*/  FMUL.FTZ R42, R41.reuse, R36 ;  /* 0x00000024292a7220 */ /* 0x040fe20000410000 */
[----:B------:R-:W-:Y:S01]  /*d410*/  F2FP.F16.E4M3.UNPACK_B R30, R14.H1 ;  /* 0x0000000eff1e723e */ /* 0x000fe200030006ff */
[-C--:B------:R-:W-:Y:S01]  /*d420*/  FMUL.FTZ R41, R41, R32.reuse ;  /* 0x0000002029297220 */ /* 0x080fe20000410000 */
[----:B------:R-:W-:Y:S02]  /*d430*/  HADD2.F32 R37, -RZ, R33.H0_H0 ;  /* 0x20000021ff257230 */ /* 0x000fe40000004100 */
[----:B------:R-:W-:Y:S01]  /*d440*/  FFMA.FTZ R42, R35, R32, -R42 ;  /* 0x00000020232a7223 */ /* 0x000fe2000001082a */
[----:B------:R-:W-:-:S02]  /*d450*/  HADD2.F32 R31, -RZ, R43.H0_H0 ;  /* 0x2000002bff1f7230 */ /* 0x000fc40000004100 */
[----:B------:R-:W-:Y:S01]  /*d460*/  FFMA.FTZ R41, R35, R36, R41 ;  /* 0x0000002423297223 */ /* 0x000fe20000010029 */
[--C-:B------:R-:W-:Y:S02]  /*d470*/  HADD2.F32 R32, -RZ, R30.reuse.H0_H0 ;  /* 0x2000001eff207230 */ /* 0x100fe40000004100 */
[----:B------:R-:W-:Y:S02]  /*d480*/  HADD2.F32 R36, -RZ, R30.H1_H1 ;  /* 0x3000001eff247230 */ /* 0x000fe40000004100 */
[C---:B------:R-:W-:Y:S01]  /*d490*/  FMUL.FTZ R35, R31.reuse, R37 ;  /* 0x000000251f237220 */ /* 0x040fe20000410000 */
[----:B------:R-:W-:Y:S02]  /*d4a0*/  HADD2.F32 R30, -RZ, R29.H0_H0 ;  /* 0x2000001dff1e7230 */ /* 0x000fe40000004100 */
[----:B------:R-:W-:Y:S02]  /*d4b0*/  HADD2.F32 R38, -RZ, R33.H1_H1 ;  /* 0x30000021ff267230 */ /* 0x000fe40000004100 */
[----:B------:R-:W-:Y:S01]  /*d4c0*/  FMUL.FTZ R33, R31, R32 ;  /* 0x000000201f217220 */ /* 0x000fe20000410000 */
[----:B------:R-:W-:-:S02]  /*d4d0*/  HADD2.F32 R43, -RZ, R43.H1_H1 ;  /* 0x3000002bff2b7230 */ /* 0x000fc40000004100 */
[C---:B------:R-:W-:Y:S01]  /*d4e0*/  FFMA.FTZ R57, R30.reuse, R32, -R35 ;  /* 0x000000201e397223 */ /* 0x040fe20000010823 */
[----:B------:R-:W-:Y:S01]  /*d4f0*/  HADD2.F32 R29, -RZ, R29.H1_H1 ;  /* 0x3000001dff1d7230 */ /* 0x000fe20000004100 */
[----:B------:R-:W-:Y:S01]  /*d500*/  F2FP.F16.E4M3.UNPACK_B R31, R14 ;  /* 0x0000000eff1f723e */ /* 0x000fe200020006ff */
[C---:B------:R-:W-:Y:S01]  /*d510*/  FMUL.FTZ R32, R43.reuse, R38 ;  /* 0x000000262b207220 */ /* 0x040fe20000410000 */
[-C--:B------:R-:W-:Y:S01]  /*d520*/  FMUL.FTZ R35, R43, R36.reuse ;  /* 0x000000242b237220 */ /* 0x080fe20000410000 */
[----:B------:R-:W-:Y:S01]  /*d530*/  FFMA.FTZ R43, R30, R37, R33 ;  /* 0x000000251e2b7223 */ /* 0x000fe20000010021 */
[----:B------:R-:W-:Y:S01]  /*d540*/  F2FP.F16.E4M3.UNPACK_B R30, R25 ;  /* 0x00000019ff1e723e */ /* 0x000fe200020006ff */
[C---:B------:R-:W-:Y:S01]  /*d550*/  FFMA.FTZ R60, R29.reuse, R36, -R32 ;  /* 0x000000241d3c7223 */ /* 0x040fe20000010820 */
[----:B------:R-:W-:Y:S01]  /*d560*/  FFMA.FTZ R62, R29, R38, R35 ;  /* 0x000000261d3e7223 */ /* 0x000fe20000010023 */
[----:B------:R-:W-:Y:S02]  /*d570*/  HADD2.F32 R32, -RZ, R31.H0_H0 ;  /* 0x2000001fff207230 */ /* 0x000fe40000004100 */
[----:B------:R-:W-:-:S02]  /*d580*/  HADD2.F32 R33, -RZ, R30.H0_H0 ;  /* 0x2000001eff217230 */ /* 0x000fc40000004100 */
[----:B------:R-:W-:Y:S01]  /*d590*/  HADD2.F32 R29, -RZ, R6.H0_H0 ;  /* 0x20000006ff1d7230 */ /* 0x000fe20000004100 */
[----:B------:R-:W-:Y:S01]  /*d5a0*/  F2FP.SATFINITE.E4M3.F32.PACK_AB_MERGE_C R43, R62, R43, RZ ;  /* 0x0000002b3e2b723e */ /* 0x000fe200048070ff */
[----:B------:R-:W-:Y:S02]  /*d5b0*/  HADD2.F32 R35, -RZ, R30.H1_H1 ;  /* 0x3000001eff237230 */ /* 0x000fe40000004100 */
[----:B------:R-:W-:Y:S02]  /*d5c0*/  HADD2.F32 R31, -RZ, R31.H1_H1 ;  /* 0x3000001fff1f7230 */ /* 0x000fe40000004100 */
[C---:B------:R-:W-:Y:S01]  /*d5d0*/  FMUL.FTZ R37, R29.reuse, R33 ;  /* 0x000000211d257220 */ /* 0x040fe20000410000 */
[----:B------:R-:W-:Y:S02]  /*d5e0*/  HADD2.F32 R30, -RZ, R6.H1_H1 ;  /* 0x30000006ff1e7230 */ /* 0x000fe40000004100 */
[----:B------:R-:W-:Y:S01]  /*d5f0*/  FMUL.FTZ R36, R29, R32 ;  /* 0x000000201d247220 */ /* 0x000fe20000410000 */
[----:B------:R-:W-:-:S02]  /*d600*/  HADD2.F32 R6, -RZ, R4.H0_H0 ;  /* 0x20000004ff067230 */ /* 0x000fc40000004100 */
[----:B------:R-:W-:Y:S02]  /*d610*/  HADD2.F32 R4, -RZ, R4.H1_H1 ;  /* 0x30000004ff047230 */ /* 0x000fe40000004100 */
[C---:B------:R-:W-:Y:S01]  /*d620*/  FMUL.FTZ R29, R30.reuse, R35 ;  /* 0x000000231e1d7220 */ /* 0x040fe20000410000 */
[----:B------:R-:W-:Y:S01]  /*d630*/  FMUL.FTZ R38, R30, R31 ;  /* 0x0000001f1e267220 */ /* 0x000fe20000410000 */
[C---:B------:R-:W-:Y:S01]  /*d640*/  FFMA.FTZ R37, R6.reuse, R32, -R37 ;  /* 0x0000002006257223 */ /* 0x040fe20000010825 */
[----:B------:R-:W-:Y:S01]  /*d650*/  FFMA.FTZ R36, R6, R33, R36 ;  /* 0x0000002106247223 */ /* 0x000fe20000010024 */
[C---:B------:R-:W-:Y:S01]  /*d660*/  FFMA.FTZ R30, R4.reuse, R31, -R29 ;  /* 0x0000001f041e7223 */ /* 0x040fe2000001081d */
[----:B------:R-:W-:Y:S01]  /*d670*/  FFMA.FTZ R35, R4, R35, R38 ;  /* 0x0000002304237223 */ /* 0x000fe20000010026 */
[----:B------:R-:W-:Y:S02]  /*d680*/  F2FP.SATFINITE.E4M3.F32.PACK_AB_MERGE_C R4, R8, R5, RZ ;  /* 0x000000050804723e */ /* 0x000fe400048070ff */
[----:B------:R-:W-:-:S02]  /*d690*/  F2FP.SATFINITE.E4M3.F32.PACK_AB_MERGE_C R8, R10, R7, RZ ;  /* 0x000000070a08723e */ /* 0x000fc400048070ff */
[----:B------:R-:W-:Y:S02]  /*d6a0*/  F2FP.SATFINITE.E4M3.F32.PACK_AB_MERGE_C R5, R53, R54, RZ ;  /* 0x000000363505723e */ /* 0x000fe400048070ff */
[----:B------:R-:W-:Y:S02]  /*d6b0*/  F2FP.SATFINITE.E4M3.F32.PACK_AB_MERGE_C R6, R44, R55, RZ ;  /* 0x000000372c06723e */ /* 0x000fe400048070ff */
[----:B------:R-:W-:Y:S02]  /*d6c0*/  F2FP.SATFINITE.E4M3.F32.PACK_AB_MERGE_C R7, R60, R57, RZ ;  /* 0x000000393c07723e */ /* 0x000fe400048070ff */
[----:B------:R-:W-:Y:S02]  /*d6d0*/  F2FP.SATFINITE.E4M3.F32.PACK_AB_MERGE_C R10, R45, R58, RZ ;  /* 0x0000003a2d0a723e */ /* 0x000fe400048070ff */
[----:B------:R-:W-:Y:S02]  /*d6e0*/  F2FP.SATFINITE.E4M3.F32.PACK_AB_MERGE_C R4, R50, R9, R4 ;  /* 0x000000093204723e */ /* 0x000fe40004807004 */
[----:B------:R-:W-:-:S02]  /*d6f0*/  F2FP.SATFINITE.E4M3.F32.PACK_AB_MERGE_C R8, R52, R11, R8 ;  /* 0x0000000b3408723e */ /* 0x000fc40004807008 */
[----:B------:R-:W-:Y:S02]  /*d700*/  F2FP.SATFINITE.E4M3.F32.PACK_AB_MERGE_C R5, R48, R47, R5 ;  /* 0x0000002f3005723e */ /* 0x000fe40004807005 */
[----:B------:R-:W-:Y:S02]  /*d710*/  F2FP.SATFINITE.E4M3.F32.PACK_AB_MERGE_C R6, R42, R39, R6 ;  /* 0x000000272a06723e */ /* 0x000fe40004807006 */
[----:B------:R-:W-:Y:S02]  /*d720*/  F2FP.SATFINITE.E4M3.F32.PACK_AB_MERGE_C R7, R30, R37, R7 ;  /* 0x000000251e07723e */ /* 0x000fe40004807007 */
[----:B------:R-:W-:Y:S02]  /*d730*/  F2FP.SATFINITE.E4M3.F32.PACK_AB_MERGE_C R9, R49, R46, R51 ;  /* 0x0000002e3109723e */ /* 0x000fe40004807033 */
[----:B------:R-:W-:Y:S01]  /*d740*/  F2FP.SATFINITE.E4M3.F32.PACK_AB_MERGE_C R10, R41, R40, R10 ;  /* 0x00000028290a723e */ /* 0x000fe2000480700a */
[----:B------:R1:W-:Y:S01]  /*d750*/  STS.128 [R26+0x14400], R4 ;  /* 0x014400041a007388 */ /* 0x0003e20000000c00 */
[----:B------:R-:W-:-:S05]  /*d760*/  F2FP.SATFINITE.E4M3.F32.PACK_AB_MERGE_C R11, R35, R36, R43 ;  /* 0x00000024230b723e */ /* 0x000fca000480702b */
[----:B------:R1:W-:Y:S02]  /*d770*/  STS.128 [R28+0x14400], R8 ;  /* 0x014400081c007388 */ /* 0x0003e40000000c00 */
.L_x_631:
[----:B------:R-:W-:Y:S05]  /*d780*/  BSYNC B1 ;  /* 0x0000000000017941 */ /* 0x000fea0003800000 */
.L_x_630:
[----:B------:R-:W-:Y:S05]  /*d790*/  @P0 BRA `(.L_x_622) ;  /* 0x0000000800e80947 */ /* 0x000fea0003800000 */
[----:B------:R-:W2:Y:S01]  /*d7a0*/  LDL R50, [R1+0x3c] ;  /* 0x00003c0001327983 */ /* 0x000ea20000100800 */
[----:B------:R-:W-:Y:S01]  /*d7b0*/  IMAD.IADD R3, R16, 0x1, R3 ;  /* 0x0000000110037824 */ /* 0x000fe200078e0203 */
[----:B-1----:R-:W-:-:S04]  /*d7c0*/  SHF.R.U32.HI R4, RZ, 0x3, R196 ;  /* 0x00000003ff047819 */ /* 0x002fc800000116c4 */
[----:B------:R-:W-:-:S04]  /*d7d0*/  LOP3.LUT R3, R196, 0x70, R3, 0xf8, !PT ;  /* 0x00000070c4037812 */ /* 0x000fc800078ef803 */
[----:B------:R-:W-:-:S04]  /*d7e0*/  LOP3.LUT R3, R3, R4, RZ, 0x3c, !PT ;  /* 0x0000000403037212 */ /* 0x000fc800078e3cff */
[----:B------:R-:W-:-:S05]  /*d7f0*/  IADD3 R3, R18, R3, R203 ;  /* 0x0000000312037210 */ /* 0x000fca0007ffe0cb */
[----:B------:R-:W1:Y:S01]  /*d800*/  LDS.128 R8, [R3+0x14400] ;  /* 0x0144000003087984 */ /* 0x000e620000000c00 */
[----:B------:R-:W-:Y:S02]  /*d810*/  F2FP.F16.E4M3.UNPACK_B R45, R20.H1 ;  /* 0x00000014ff2d723e */ /* 0x000fe400030006ff */
[----:B------:R-:W-:-:S03]  /*d820*/  F2FP.F16.E4M3.UNPACK_B R42, R12.H1 ;  /* 0x0000000cff2a723e */ /* 0x000fc600030006ff */
[----:B------:R-:W-:Y:S02]  /*d830*/  HADD2.F32 R46, -RZ, R45.H0_H0 ;  /* 0x2000002dff2e7230 */ /* 0x000fe40000004100 */
[--C-:B------:R-:W-:Y:S02]  /*d840*/  HADD2.F32 R44, -RZ, R42.reuse.H0_H0 ;  /* 0x2000002aff2c7230 */ /* 0x100fe40000004100 */
[----:B------:R-:W-:Y:S01]  /*d850*/  HADD2.F32 R42, -RZ, R42.H1_H1 ;  /* 0x3000002aff2a7230 */ /* 0x000fe20000004100 */
[-C--:B-1----:R-:W-:Y:S02]  /*d860*/  F2FP.F16.E4M3.UNPACK_B R29, R8.reuse.H1 ;  /* 0x00000008ff1d723e */ /* 0x082fe400030006ff */
[-C--:B0-----:R-:W-:Y:S02]  /*d870*/  F2FP.F16.E4M3.UNPACK_B R37, R9.reuse ;  /* 0x00000009ff25723e */ /* 0x081fe400020006ff */
[----:B------:R-:W-:Y:S02]  /*d880*/  F2FP.F16.E4M3.UNPACK_B R38, R9.H1 ;  /* 0x00000009ff26723e */ /* 0x000fe400030006ff */
[----:B------:R-:W-:-:S02]  /*d890*/  F2FP.F16.E4M3.UNPACK_B R36, R8 ;  /* 0x00000008ff24723e */ /* 0x000fc400020006ff */
[----:B------:R-:W-:-:S03]  /*d8a0*/  F2FP.F16.E4M3.UNPACK_B R41, R11.H1 ;  /* 0x0000000bff29723e */ /* 0x000fc600030006ff */
[--C-:B------:R-:W-:Y:S01]  /*d8b0*/  HADD2.F32 R8, -RZ, R36.reuse.H0_H0 ;  /* 0x20000024ff087230 */ /* 0x100fe20000004100 */
[-C--:B------:R-:W-:Y:S02]  /*d8c0*/  F2FP.F16.E4M3.UNPACK_B R39, R10.reuse ;  /* 0x0000000aff27723e */ /* 0x080fe400020006ff */
[----:B------:R-:W-:Y:S01]  /*d8d0*/  F2FP.F16.E4M3.UNPACK_B R40, R10.H1 ;  /* 0x0000000aff28723e */ /* 0x000fe200030006ff */
[----:B------:R-:W-:Y:S01]  /*d8e0*/  HADD2.F32 R36, -RZ, R36.H1_H1 ;  /* 0x30000024ff247230 */ /* 0x000fe20000004100 */
[----:B--2---:R-:W0:Y:S02]  /*d8f0*/  LDS.128 R4, [R50+0x14400] ;  /* 0x0144000032047984 */ /* 0x004e240000000c00 */
[-C--:B0-----:R-:W-:Y:S02]  /*d900*/  F2FP.F16.E4M3.UNPACK_B R26, R4.reuse ;  /* 0x00000004ff1a723e */ /* 0x081fe400020006ff */
[----:B------:R-:W-:Y:S01]  /*d910*/  F2FP.F16.E4M3.UNPACK_B R28, R4.H1 ;  /* 0x00000004ff1c723e */ /* 0x000fe200030006ff */
[----:B------:R-:W-:Y:S01]  /*d920*/  HADD2.F32 R4, -RZ, R29.H0_H0 ;  /* 0x2000001dff047230 */ /* 0x000fe20000004100 */
[----:B------:R-:W-:-:S02]  /*d930*/  F2FP.F16.E4M3.UNPACK_B R32, R6 ;  /* 0x00000006ff20723e */ /* 0x000fc400020006ff */
[----:B------:R-:W-:Y:S01]  /*d940*/  F2FP.F16.E4M3.UNPACK_B R33, R6.H1 ;  /* 0x00000006ff21723e */ /* 0x000fe200030006ff */
[----:B------:R-:W-:Y:S02]  /*d950*/  HADD2.F32 R6, -RZ, R28.H0_H0 ;  /* 0x2000001cff067230 */ /* 0x000fe40000004100 */
[-C--:B------:R-:W-:Y:S01]  /*d960*/  FMUL.FTZ R9, R46, R4.reuse ;  /* 0x000000042e097220 */ /* 0x080fe20000410000 */
[C---:B------:R-:W-:Y:S01]  /*d970*/  FMUL.FTZ R43, R44.reuse, R4 ;  /* 0x000000042c2b7220 */ /* 0x040fe20000410000 */
[----:B------:R-:W-:Y:S02]  /*d980*/  HADD2.F32 R29, -RZ, R29.H1_H1 ;  /* 0x3000001dff1d7230 */ /* 0x000fe40000004100 */
[-C--:B------:R-:W-:Y:S01]  /*d990*/  FFMA.FTZ R4, R44, R6.reuse, -R9 ;  /* 0x000000062c047223 */ /* 0x080fe20000010809 */
[----:B------:R-:W-:Y:S01]  /*d9a0*/  FFMA.FTZ R6, R46, R6, R43 ;  /* 0x000000062e067223 */ /* 0x000fe2000001002b */
[----:B------:R-:W-:Y:S01]  /*d9b0*/  F2FP.F16.E4M3.UNPACK_B R44, R20 ;  /* 0x00000014ff2c723e */ /* 0x000fe200020006ff */
[----:B------:R-:W-:Y:S01]  /*d9c0*/  HADD2.F32 R46, -RZ, R45.H1_H1 ;  /* 0x3000002dff2e7230 */ /* 0x000fe20000004100 */
[----:B------:R-:W-:-:S02]  /*d9d0*/  F2FP.F16.E4M3.UNPACK_B R20, R12 ;  /* 0x0000000cff14723e */ /* 0x000fc400020006ff */
[-C--:B------:R-:W-:Y:S02]  /*d9e0*/  F2FP.F16.E4M3.UNPACK_B R30, R5.reuse ;  /* 0x00000005ff1e723e */ /* 0x080fe400020006ff */
[----:B------:R-:W-:Y:S02]  /*d9f0*/  F2FP.F16.E4M3.UNPACK_B R31, R5.H1 ;  /* 0x00000005ff1f723e */ /* 0x000fe400030006ff */
[-C--:B------:R-:W-:Y:S02]  /*da00*/  F2FP.F16.E4M3.UNPACK_B R5, R7.reuse ;  /* 0x00000007ff05723e */ /* 0x080fe400020006ff */
[----:B------:R-:W-:Y:S01]  /*da10*/  F2FP.F16.E4M3.UNPACK_B R35, R7.H1 ;  /* 0x00000007ff23723e */ /* 0x000fe200030006ff */
[----:B------:R-:W-:Y:S01]  /*da20*/  HADD2.F32 R28, -RZ, R28.H1_H1 ;  /* 0x3000001cff1c7230 */ /* 0x000fe20000004100 */
[----:B------:R-:W-:Y:S01]  /*da30*/  F2FP.F16.E4M3.UNPACK_B R7, R11 ;  /* 0x0000000bff07723e */ /* 0x000fe200020006ff */
[----:B------:R-:W-:Y:S02]  /*da40*/  HADD2.F32 R45, -RZ, R44.H0_H0 ;  /* 0x2000002cff2d7230 */ /* 0x000fe40000004100 */
[----:B------:R-:W-:Y:S01]  /*da50*/  FMUL.FTZ R11, R46, R29 ;  /* 0x0000001d2e0b7220 */ /* 0x000fe20000410000 */
[----:B------:R-:W-:-:S02]  /*da60*/  HADD2.F32 R43, -RZ, R20.H0_H0 ;  /* 0x20000014ff2b7230 */ /* 0x000fc40000004100 */
[----:B------:R-:W-:Y:S01]  /*da70*/  FMUL.FTZ R29, R42, R29 ;  /* 0x0000001d2a1d7220 */ /* 0x000fe20000410000 */
[----:B------:R-:W-:Y:S02]  /*da80*/  HADD2.F32 R9, -RZ, R26.H0_H0 ;  /* 0x2000001aff097230 */ /* 0x000fe40000004100 */
[----:B------:R-:W-:Y:S01]  /*da90*/  FMUL.FTZ R10, R45, R8 ;  /* 0x000000082d0a7220 */ /* 0x000fe20000410000 */
[----:B------:R-:W-:Y:S01]  /*daa0*/  FFMA.FTZ R29, R46, R28, R29 ;  /* 0x0000001c2e1d7223 */ /* 0x000fe2000001001d */
[C---:B------:R-:W-:Y:S01]  /*dab0*/  FMUL.FTZ R12, R43.reuse, R8 ;  /* 0x000000082b0c7220 */ /* 0x040fe20000410000 */
[----:B------:R-:W-:Y:S01]  /*dac0*/  F2FP.F16.E4M3.UNPACK_B R46, R15.H1 ;  /* 0x0000000fff2e723e */ /* 0x000fe200030006ff */
[----:B------:R-:W-:Y:S01]  /*dad0*/  FFMA.FTZ R11, R42, R28, -R11 ;  /* 0x0000001c2a0b7223 */ /* 0x000fe2000001080b */
[-C--:B------:R-:W-:Y:S01]  /*dae0*/  FFMA.FTZ R8, R43, R9.reuse, -R10 ;  /* 0x000000092b087223 */ /* 0x080fe2000001080a */
[----:B------:R-:W-:Y:S01]  /*daf0*/  FFMA.FTZ R9, R45, R9, R12 ;  /* 0x000000092d097223 */ /* 0x000fe2000001000c */
[----:B------:R-:W-:Y:S01]  /*db00*/  F2FP.F16.E4M3.UNPACK_B R28, R0.H1 ;  /* 0x00000000ff1c723e */ /* 0x000fe200030006ff */
[----:B------:R-:W-:-:S02]  /*db10*/  HADD2.F32 R48, -RZ, R46.H0_H0 ;  /* 0x2000002eff307230 */ /* 0x000fc40000004100 */
[----:B------:R-:W-:Y:S02]  /*db20*/  HADD2.F32 R12, -RZ, R38.H0_H0 ;  /* 0x20000026ff0c7230 */ /* 0x000fe40000004100 */
[----:B------:R-:W-:Y:S02]  /*db30*/  HADD2.F32 R44, -RZ, R44.H1_H1 ;  /* 0x3000002cff2c7230 */ /* 0x000fe40000004100 */
[----:B------:R-:W-:Y:S02]  /*db40*/  HADD2.F32 R42, -RZ, R28.H0_H0 ;  /* 0x2000001cff2a7230 */ /* 0x000fe40000004100 */
[----:B------:R-:W-:Y:S01]  /*db50*/  FMUL.FTZ R47, R48, R12 ;  /* 0x0000000c302f7220 */ /* 0x000fe20000410000 */
[----:B------:R-:W-:Y:S02]  /*db60*/  HADD2.F32 R10, -RZ, R31.H0_H0 ;  /* 0x2000001fff0a7230 */ /* 0x000fe40000004100 */
[----:B------:R-:W-:Y:S02]  /*db70*/  HADD2.F32 R20, -RZ, R20.H1_H1 ;  /* 0x30000014ff147230 */ /* 0x000fe40000004100 */
[----:B------:R-:W-:Y:S01]  /*db80*/  FMUL.FTZ R43, R44, R36 ;  /* 0x000000242c2b7220 */ /* 0x000fe20000410000 */
[----:B------:R-:W-:-:S02]  /*db90*/  HADD2.F32 R26, -RZ, R26.H1_H1 ;  /* 0x3000001aff1a7230 */ /* 0x000fc40000004100 */
[C---:B------:R-:W-:Y:S01]  /*dba0*/  FMUL.FTZ R49, R42.reuse, R12 ;  /* 0x0000000c2a317220 */ /* 0x040fe20000410000 */
[----:B------:R-:W-:Y:S02]  /*dbb0*/  HADD2.F32 R51, -RZ, R28.H1_H1 ;  /* 0x3000001cff337230 */ /* 0x000fe40000004100 */
[----:B------:R-:W-:Y:S01]  /*dbc0*/  FFMA.FTZ R47, R42, R10, -R47 ;  /* 0x0000000a2a2f7223 */ /* 0x000fe2000001082f */
[----:B------:R-:W-:Y:S01]  /*dbd0*/  F2FP.F16.E4M3.UNPACK_B R28, R0 ;  /* 0x00000000ff1c723e */ /* 0x000fe200020006ff */
[C---:B------:R-:W-:Y:S01]  /*dbe0*/  FMUL.FTZ R45, R20.reuse, R36 ;  /* 0x00000024142d7220 */ /* 0x040fe20000410000 */
[----:B------:R-:W-:Y:S01]  /*dbf0*/  F2FP.F16.E4M3.UNPACK_B R42, R15 ;  /* 0x0000000fff2a723e */ /* 0x000fe200020006ff */
[----:B------:R-:W-:Y:S01]  /*dc00*/  FFMA.FTZ R43, R20, R26, -R43 ;  /* 0x0000001a142b7223 */ /* 0x000fe2000001082b */
[----:B------:R-:W-:Y:S01]  /*dc10*/  FFMA.FTZ R49, R48, R10, R49 ;  /* 0x0000000a30317223 */ /* 0x000fe20000010031 */
[----:B------:R-:W-:Y:S01]  /*dc20*/  FFMA.FTZ R26, R44, R26, R45 ;  /* 0x0000001a2c1a7223 */ /* 0x000fe2000001002d */
[----:B------:R-:W-:-:S02]  /*dc30*/  HADD2.F32 R10, -RZ, R37.H0_H0 ;  /* 0x20000025ff0a7230 */ /* 0x000fc40000004100 */
[----:B------:R-:W-:Y:S02]  /*dc40*/  HADD2.F32 R36, -RZ, R28.H0_H0 ;  /* 0x2000001cff247230 */ /* 0x000fe40000004100 */
[----:B------:R-:W-:Y:S02]  /*dc50*/  HADD2.F32 R44, -RZ, R42.H0_H0 ;  /* 0x2000002aff2c7230 */ /* 0x000fe40000004100 */
[----:B------:R-:W-:Y:S02]  /*dc60*/  HADD2.F32 R53, -RZ, R46.H1_H1 ;  /* 0x3000002eff357230 */ /* 0x000fe40000004100 */
[-C--:B------:R-:W-:Y:S01]  /*dc70*/  FMUL.FTZ R45, R36, R10.reuse ;  /* 0x0000000a242d7220 */ /* 0x080fe20000410000 */
[----:B------:R-:W-:Y:S02]  /*dc80*/  HADD2.F32 R38, -RZ, R38.H1_H1 ;  /* 0x30000026ff267230 */ /* 0x000fe40000004100 */
[----:B------:R-:W-:Y:S02]  /*dc90*/  HADD2.F32 R0, -RZ, R30.H0_H0 ;  /* 0x2000001eff007230 */ /* 0x000fe40000004100 */
[----:B------:R-:W-:Y:S01]  /*dca0*/  FMUL.FTZ R15, R44, R10 ;  /* 0x0000000a2c0f7220 */ /* 0x000fe20000410000 */
[----:B------:R-:W-:-:S02]  /*dcb0*/  HADD2.F32 R31, -RZ, R31.H1_H1 ;  /* 0x3000001fff1f7230 */ /* 0x000fc40000004100 */
[-C--:B------:R-:W-:Y:S01]  /*dcc0*/  FMUL.FTZ R12, R53, R38.reuse ;  /* 0x00000026350c7220 */ /* 0x080fe20000410000 */
[C---:B------:R-:W-:Y:S01]  /*dcd0*/  FMUL.FTZ R38, R51.reuse, R38 ;  /* 0x0000002633267220 */ /* 0x040fe20000410000 */
[-C--:B------:R-:W-:Y:S01]  /*dce0*/  FFMA.FTZ R45, R44, R0.reuse, R45 ;  /* 0x000000002c2d7223 */ /* 0x080fe2000001002d */
[----:B------:R-:W-:Y:S01]  /*dcf0*/  FFMA.FTZ R15, R36, R0, -R15 ;  /* 0x00000000240f7223 */ /* 0x000fe2000001080f */
[----:B------:R-:W-:Y:S01]  /*dd00*/  HADD2.F32 R44, -RZ, R42.H1_H1 ;  /* 0x3000002aff2c7230 */ /* 0x000fe20000004100 */
[----:B------:R-:W-:Y:S01]  /*dd10*/  F2FP.F16.E4M3.UNPACK_B R46, R21.H1 ;  /* 0x00000015ff2e723e */ /* 0x000fe200030006ff */
[----:B------:R-:W-:Y:S01]  /*dd20*/  HADD2.F32 R37, -RZ, R37.H1_H1 ;  /* 0x30000025ff257230 */ /* 0x000fe20000004100 */
[----:B------:R-:W-:Y:S01]  /*dd30*/  F2FP.F16.E4M3.UNPACK_B R36, R13.H1 ;  /* 0x0000000dff24723e */ /* 0x000fe200030006ff */
[----:B------:R-:W-:Y:S02]  /*dd40*/  HADD2.F32 R28, -RZ, R28.H1_H1 ;  /* 0x3000001cff1c7230 */ /* 0x000fe40000004100 */
[-C--:B------:R-:W-:Y:S01]  /*dd50*/  FFMA.FTZ R20, R51, R31.reuse, -R12 ;  /* 0x0000001f33147223 */ /* 0x080fe2000001080c */
[----:B------:R-:W-:Y:S01]  /*dd60*/  FFMA.FTZ R38, R53, R31, R38 ;  /* 0x0000001f35267223 */ /* 0x000fe20000010026 */
[----:B------:R-:W-:-:S02]  /*dd70*/  HADD2.F32 R30, -RZ, R30.H1_H1 ;  /* 0x3000001eff1e7230 */ /* 0x000fc40000004100 */
[-C--:B------:R-:W-:Y:S01]  /*dd80*/  FMUL.FTZ R31, R44, R37.reuse ;  /* 0x000000252c1f7220 */ /* 0x080fe20000410000 */
[----:B------:R-:W-:Y:S02]  /*dd90*/  HADD2.F32 R48, -RZ, R46.H0_H0 ;  /* 0x2000002eff307230 */ /* 0x000fe40000004100 */
[C---:B------:R-:W-:Y:S01]  /*dda0*/  FMUL.FTZ R37, R28.reuse, R37 ;  /* 0x000000251c257220 */ /* 0x040fe20000410000 */
[----:B------:R-:W-:Y:S02]  /*ddb0*/  HADD2.F32 R10, -RZ, R40.H0_H0 ;  /* 0x20000028ff0a7230 */ /* 0x000fe40000004100 */
[----:B------:R-:W-:Y:S02]  /*ddc0*/  HADD2.F32 R42, -RZ, R36.H0_H0 ;  /* 0x20000024ff2a7230 */ /* 0x000fe40000004100 */
[-C--:B------:R-:W-:Y:S01]  /*ddd0*/  FFMA.FTZ R12, R28, R30.reuse, -R31 ;  /* 0x0000001e1c0c7223 */ /* 0x080fe2000001081f */
[----:B------:R-:W-:Y:S02]  /*dde0*/  HADD2.F32 R0, -RZ, R33.H0_H0 ;  /* 0x20000021ff007230 */ /* 0x000fe40000004100 */
[----:B------:R-:W-:Y:S01]  /*ddf0*/  FFMA.FTZ R30, R44, R30, R37 ;  /* 0x0000001e2c1e7223 */ /* 0x000fe20000010025 */
[-C--:B------:R-:W-:Y:S01]  /*de00*/  FMUL.FTZ R51, R48, R10.reuse ;  /* 0x0000000a30337220 */ /* 0x080fe20000410000 */
[----:B------:R-:W-:Y:S01]  /*de10*/  FMUL.FTZ R53, R42, R10 ;  /* 0x0000000a2a357220 */ /* 0x000fe20000410000 */
[----:B------:R-:W-:Y:S01]  /*de20*/  HADD2.F32 R37, -RZ, R46.H1_H1 ;  /* 0x3000002eff257230 */ /* 0x000fe20000004100 */
[----:B------:R-:W-:Y:S01]  /*de30*/  F2FP.F16.E4M3.UNPACK_B R21, R21 ;  /* 0x00000015ff15723e */ /* 0x000fe200020006ff */
[----:B------:R-:W-:Y:S01]  /*de40*/  HADD2.F32 R40, -RZ, R40.H1_H1 ;  /* 0x30000028ff287230 */ /* 0x000fe20000004100 */
[----:B------:R-:W-:Y:S01]  /*de50*/  F2FP.F16.E4M3.UNPACK_B R28, R13 ;  /* 0x0000000dff1c723e */ /* 0x000fe200020006ff */
[----:B------:R-:W-:-:S02]  /*de60*/  HADD2.F32 R31, -RZ, R36.H1_H1 ;  /* 0x30000024ff1f7230 */ /* 0x000fc40000004100 */
[-C--:B------:R-:W-:Y:S01]  /*de70*/  FFMA.FTZ R51, R42, R0.reuse, -R51 ;  /* 0x000000002a337223 */ /* 0x080fe20000010833 */
[----:B------:R-:W-:Y:S01]  /*de80*/  FFMA.FTZ R53, R48, R0, R53 ;  /* 0x0000000030357223 */ /* 0x000fe20000010035 */
[----:B------:R-:W-:Y:S02]  /*de90*/  HADD2.F32 R33, -RZ, R33.H1_H1 ;  /* 0x30000021ff217230 */ /* 0x000fe40000004100 */
[-C--:B------:R-:W-:Y:S01]  /*dea0*/  FMUL.FTZ R0, R37, R40.reuse ;  /* 0x0000002825007220 */ /* 0x080fe20000410000 */
[----:B------:R-:W-:Y:S02]  /*deb0*/  HADD2.F32 R44, -RZ, R21.H0_H0 ;  /* 0x20000015ff2c7230 */ /* 0x000fe40000004100 */
[----:B------:R-:W-:Y:S02]  /*dec0*/  HADD2.F32 R10, -RZ, R39.H0_H0 ;  /* 0x20000027ff0a7230 */ /* 0x000fe40000004100 */
[----:B------:R-:W-:Y:S02]  /*ded0*/  HADD2.F32 R42, -RZ, R28.H0_H0 ;  /* 0x2000001cff2a7230 */ /* 0x000fe40000004100 */
[C---:B------:R-:W-:Y:S01]  /*dee0*/  FMUL.FTZ R40, R31.reuse, R40 ;  /* 0x000000281f287220 */ /* 0x040fe20000410000 */
[----:B------:R-:W-:Y:S01]  /*def0*/  FFMA.FTZ R36, R31, R33, -R0 ;  /* 0x000000211f247223 */ /* 0x000fe20000010800 */
[----:B------:R-:W-:-:S02]  /*df00*/  HADD2.F32 R0, -RZ, R32.H0_H0 ;  /* 0x20000020ff007230 */ /* 0x000fc40000004100 */
[-C--:B------:R-:W-:Y:S01]  /*df10*/  FMUL.FTZ R13, R44, R10.reuse ;  /* 0x0000000a2c0d7220 */ /* 0x080fe20000410000 */
[----:B------:R-:W-:Y:S02]  /*df20*/  HADD2.F32 R46, -RZ, R21.H1_H1 ;  /* 0x30000015ff2e7230 */ /* 0x000fe40000004100 */
[C---:B------:R-:W-:Y:S01]  /*df30*/  FMUL.FTZ R21, R42.reuse, R10 ;  /* 0x0000000a2a157220 */ /* 0x040fe20000410000 */
[----:B------:R-:W-:Y:S02]  /*df40*/  HADD2.F32 R39, -RZ, R39.H1_H1 ;  /* 0x30000027ff277230 */ /* 0x000fe40000004100 */
[----:B------:R-:W-:Y:S01]  /*df50*/  FFMA.FTZ R40, R37, R33, R40 ;  /* 0x0000002125287223 */ /* 0x000fe20000010028 */
[----:B------:R-:W-:Y:S01]  /*df60*/  HADD2.F32 R28, -RZ, R28.H1_H1 ;  /* 0x3000001cff1c7230 */ /* 0x000fe20000004100 */
[----:B------:R-:W-:Y:S01]  /*df70*/  F2FP.F16.E4M3.UNPACK_B R33, R25.H1 ;  /* 0x00000019ff21723e */ /* 0x000fe200030006ff */
[----:B------:R-:W-:Y:S02]  /*df80*/  HADD2.F32 R32, -RZ, R32.H1_H1 ;  /* 0x30000020ff207230 */ /* 0x000fe40000004100 */
[-C--:B------:R-:W-:Y:S01]  /*df90*/  FFMA.FTZ R13, R42, R0.reuse, -R13 ;  /* 0x000000002a0d7223 */ /* 0x080fe2000001080d */
[-C--:B------:R-:W-:Y:S01]  /*dfa0*/  FMUL.FTZ R31, R46, R39.reuse ;  /* 0x000000272e1f7220 */ /* 0x080fe20000410000 */
[----:B------:R-:W-:Y:S01]  /*dfb0*/  FFMA.FTZ R21, R44, R0, R21 ;  /* 0x000000002c157223 */ /* 0x000fe20000010015 */
[----:B------:R-:W-:Y:S01]  /*dfc0*/  F2FP.F16.E4M3.UNPACK_B R0, R14.H1 ;  /* 0x0000000eff00723e */ /* 0x000fe200030006ff */
[----:B------:R-:W-:Y:S01]  /*dfd0*/  FMUL.FTZ R39, R28, R39 ;  /* 0x000000271c277220 */ /* 0x000fe20000410000 */
[----:B------:R-:W-:-:S02]  /*dfe0*/  HADD2.F32 R44, -RZ, R33.H0_H0 ;  /* 0x20000021ff2c7230 */ /* 0x000fc40000004100 */
[-C--:B------:R-:W-:Y:S01]  /*dff0*/  FFMA.FTZ R28, R28, R32.reuse, -R31 ;  /* 0x000000201c1c7223 */ /* 0x080fe2000001081f */
[----:B------:R-:W-:Y:S02]  /*e000*/  HADD2.F32 R10, -RZ, R41.H0_H0 ;  /* 0x20000029ff0a7230 */ /* 0x000fe40000004100 */
[----:B------:R-:W-:Y:S01]  /*e010*/  FFMA.FTZ R32, R46, R32, R39 ;  /* 0x000000202e207223 */ /* 0x000fe20000010027 */
[--C-:B------:R-:W-:Y:S02]  /*e020*/  HADD2.F32 R42, -RZ, R0.reuse.H0_H0 ;  /* 0x20000000ff2a7230 */ /* 0x100fe40000004100 */
[----:B------:R-:W-:Y:S02]  /*e030*/  HADD2.F32 R39, -RZ, R0.H1_H1 ;  /* 0x30000000ff277230 */ /* 0x000fe40000004100 */
[----:B------:R-:W-:Y:S01]  /*e040*/  FMUL.FTZ R31, R44, R10 ;  /* 0x0000000a2c1f7220 */ /* 0x000fe20000410000 */
[----:B------:R-:W-:Y:S02]  /*e050*/  HADD2.F32 R0, -RZ, R35.H0_H0 ;  /* 0x20000023ff007230 */ /* 0x000fe40000004100 */
[----:B------:R-:W-:-:S02]  /*e060*/  HADD2.F32 R55, -RZ, R33.H1_H1 ;  /* 0x30000021ff377230 */ /* 0x000fc40000004100 */
[----:B------:R-:W-:Y:S02]  /*e070*/  HADD2.F32 R41, -RZ, R41.H1_H1 ;  /* 0x30000029ff297230 */ /* 0x000fe40000004100 */
[C---:B------:R-:W-:Y:S01]  /*e080*/  FMUL.FTZ R37, R42.reuse, R10 ;  /* 0x0000000a2a257220 */ /* 0x040fe20000410000 */
[----:B------:R-:W-:Y:S01]  /*e090*/  FFMA.FTZ R33, R42, R0, -R31 ;  /* 0x000000002a217223 */ /* 0x000fe2000001081f */
[----:B------:R-:W-:Y:S01]  /*e0a0*/  HADD2.F32 R35, -RZ, R35.H1_H1 ;  /* 0x30000023ff237230 */ /* 0x000fe20000004100 */
[----:B------:R-:W-:Y:S01]  /*e0b0*/  F2FP.F16.E4M3.UNPACK_B R31, R14 ;  /* 0x0000000eff1f723e */ /* 0x000fe200020006ff */
[----:B------:R-:W-:Y:S01]  /*e0c0*/  FMUL.FTZ R10, R55, R41 ;  /* 0x00000029370a7220 */ /* 0x000fe20000410000 */
[----:B------:R-:W-:Y:S01]  /*e0d0*/  F2FP.F16.E4M3.UNPACK_B R25, R25 ;  /* 0x00000019ff19723e */ /* 0x000fe200020006ff */
[C---:B------:R-:W-:Y:S01]  /*e0e0*/  FMUL.FTZ R14, R39.reuse, R41 ;  /* 0x00000029270e7220 */ /* 0x040fe20000410000 */
[----:B------:R-:W-:Y:S01]  /*e0f0*/  FFMA.FTZ R37, R44, R0, R37 ;  /* 0x000000002c257223 */ /* 0x000fe20000010025 */
[----:B------:R-:W-:Y:S01]  /*e100*/  FFMA.FTZ R42, R39, R35, -R10 ;  /* 0x00000023272a7223 */ /* 0x000fe2000001080a */
[----:B------:R-:W-:-:S02]  /*e110*/  HADD2.F32 R46, -RZ, R31.H0_H0 ;  /* 0x2000001fff2e7230 */ /* 0x000fc40000004100 */
[----:B------:R-:W-:Y:S01]  /*e120*/  FFMA.FTZ R44, R55, R35, R14 ;  /* 0x00000023372c7223 */ /* 0x000fe2000001000e */
[----:B------:R-:W-:Y:S02]  /*e130*/  HADD2.F32 R48, -RZ, R25.H0_H0 ;  /* 0x20000019ff307230 */ /* 0x000fe40000004100 */
[----:B------:R-:W-:Y:S02]  /*e140*/  HADD2.F32 R10, -RZ, R7.H0_H0 ;  /* 0x20000007ff0a7230 */ /* 0x000fe40000004100 */
[----:B------:R-:W-:Y:S02]  /*e150*/  HADD2.F32 R35, -RZ, R31.H1_H1 ;  /* 0x3000001fff237230 */ /* 0x000fe40000004100 */
[----:B------:R-:W-:Y:S02]  /*e160*/  HADD2.F32 R39, -RZ, R25.H1_H1 ;  /* 0x30000019ff277230 */ /* 0x000fe40000004100 */
[----:B------:R-:W-:Y:S02]  /*e170*/  HADD2.F32 R7, -RZ, R7.H1_H1 ;  /* 0x30000007ff077230 */ /* 0x000fe40000004100 */
[----:B------:R-:W-:Y:S01]  /*e180*/  FMUL.FTZ R25, R48, R10 ;  /* 0x0000000a30197220 */ /* 0x000fe20000410000 */
[----:B------:R-:W-:-:S02]  /*e190*/  HADD2.F32 R0, -RZ, R5.H0_H0 ;  /* 0x20000005ff007230 */ /* 0x000fc40000004100 */
[C---:B------:R-:W-:Y:S01]  /*e1a0*/  FMUL.FTZ R31, R46.reuse, R10 ;  /* 0x0000000a2e1f7220 */ /* 0x040fe20000410000 */
[----:B------:R-:W-:Y:S02]  /*e1b0*/  HADD2.F32 R5, -RZ, R5.H1_H1 ;  /* 0x30000005ff057230 */ /* 0x000fe40000004100 */
[-C--:B------:R-:W-:Y:S01]  /*e1c0*/  FMUL.FTZ R10, R39, R7.reuse ;  /* 0x00000007270a7220 */ /* 0x080fe20000410000 */
[C---:B------:R-:W-:Y:S01]  /*e1d0*/  FMUL.FTZ R14, R35.reuse, R7 ;  /* 0x00000007230e7220 */ /* 0x040fe20000410000 */
[-C--:B------:R-:W-:Y:S01]  /*e1e0*/  FFMA.FTZ R7, R46, R0.reuse, -R25 ;  /* 0x000000002e077223 */ /* 0x080fe20000010819 */
[----:B------:R-:W-:Y:S01]  /*e1f0*/  FFMA.FTZ R31, R48, R0, R31 ;  /* 0x00000000301f7223 */ /* 0x000fe2000001001f */
[-C--:B------:R-:W-:Y:S01]  /*e200*/  FFMA.FTZ R0, R35, R5.reuse, -R10 ;  /* 0x0000000523007223 */ /* 0x080fe2000001080a */
[----:B------:R-:W-:Y:S01]  /*e210*/  FFMA.FTZ R14, R39, R5, R14 ;  /* 0x00000005270e7223 */ /* 0x000fe2000001000e */
[----:B------:R-:W-:Y:S02]  /*e220*/  F2FP.SATFINITE.E4M3.F32.PACK_AB_MERGE_C R4, R11, R4, RZ ;  /* 0x000000040b04723e */ /* 0x000fe400048070ff */
[----:B------:R-:W-:-:S02]  /*e230*/  F2FP.SATFINITE.E4M3.F32.PACK_AB_MERGE_C R29, R29, R6, RZ ;  /* 0x000000061d1d723e */ /* 0x000fc400048070ff */
[----:B------:R-:W-:Y:S02]  /*e240*/  F2FP.SATFINITE.E4M3.F32.PACK_AB_MERGE_C R5, R20, R47, RZ ;  /* 0x0000002f1405723e */ /* 0x000fe400048070ff */
[----:B------:R-:W-:Y:S02]  /*e250*/  F2FP.SATFINITE.E4M3.F32.PACK_AB_MERGE_C R6, R36, R51, RZ ;  /* 0x000000332406723e */ /* 0x000fe400048070ff */
[----:B------:R-:W-:Y:S02]  /*e260*/  F2FP.SATFINITE.E4M3.F32.PACK_AB_MERGE_C R33, R42, R33, RZ ;  /* 0x000000212a21723e */ /* 0x000fe400048070ff */
[----:B------:R-:W-:Y:S02]  /*e270*/  F2FP.SATFINITE.E4M3.F32.PACK_AB_MERGE_C R38, R38, R49, RZ ;  /* 0x000000312626723e */ /* 0x000fe400048070ff */
[----:B------:R-:W-:Y:S02]  /*e280*/  F2FP.SATFINITE.E4M3.F32.PACK_AB_MERGE_C R10, R40, R53, RZ ;  /* 0x00000035280a723e */ /* 0x000fe400048070ff */
[----:B------:R-:W-:-:S02]  /*e290*/  F2FP.SATFINITE.E4M3.F32.PACK_AB_MERGE_C R11, R44, R37, RZ ;  /* 0x000000252c0b723e */ /* 0x000fc400048070ff */
[----:B------:R-:W-:Y:S02]  /*e2a0*/  F2FP.SATFINITE.E4M3.F32.PACK_AB_MERGE_C R4, R43, R8, R4 ;  /* 0x000000082b04723e */ /* 0x000fe40004807004 */
[----:B------:R-:W-:Y:S02]  /*e2b0*/  F2FP.SATFINITE.E4M3.F32.PACK_AB_MERGE_C R8, R26, R9, R29 ;  /* 0x000000091a08723e */ /* 0x000fe4000480701d */
[----:B------:R-:W-:Y:S02]  /*e2c0*/  F2FP.SATFINITE.E4M3.F32.PACK_AB_MERGE_C R5, R12, R15, R5 ;  /* 0x0000000f0c05723e */ /* 0x000fe40004807005 */
[----:B------:R-:W-:Y:S02]  /*e2d0*/  F2FP.SATFINITE.E4M3.F32.PACK_AB_MERGE_C R6, R28, R13, R6 ;  /* 0x0000000d1c06723e */ /* 0x000fe40004807006 */
[----:B------:R-:W-:Y:S02]  /*e2e0*/  F2FP.SATFINITE.E4M3.F32.PACK_AB_MERGE_C R7, R0, R7, R33 ;  /* 0x000000070007723e */ /* 0x000fe40004807021 */
[----:B------:R-:W-:-:S02]  /*e2f0*/  F2FP.SATFINITE.E4M3.F32.PACK_AB_MERGE_C R9, R30, R45, R38 ;  /* 0x0000002d1e09723e */ /* 0x000fc40004807026 */
[----:B------:R-:W-:Y:S02]  /*e300*/  F2FP.SATFINITE.E4M3.F32.PACK_AB_MERGE_C R10, R32, R21, R10 ;  /* 0x00000015200a723e */ /* 0x000fe4000480700a */
[----:B------:R-:W-:Y:S01]  /*e310*/  F2FP.SATFINITE.E4M3.F32.PACK_AB_MERGE_C R11, R14, R31, R11 ;  /* 0x0000001f0e0b723e */ /* 0x000fe2000480700b */
[----:B------:R3:W-:Y:S04]  /*e320*/  STS.128 [R50+0x14400], R4 ;  /* 0x0144000432007388 */ /* 0x0007e80000000c00 */
[----:B------:R3:W-:Y:S02]  /*e330*/  STS.128 [R3+0x14400], R8 ;  /* 0x0144000803007388 */ /* 0x0007e40000000c00 */
.L_x_622:
[----:B------:R-:W-:Y:S05]  /*e340*/  BSYNC B0 ;  /* 0x0000000000007941 */ /* 0x000fea0003800000 */
.L_x_611:
[----:B------:R-:W-:Y:S01]  /*e350*/  @!PT LDS RZ, [RZ] ;  /* 0x00000000fffff984 */ /* 0x000fe20000000800 */
[----:B------:R-:W-:Y:S01]  /*e360*/  @!PT LDS RZ, [RZ] ;  /* 0x00000000fffff984 */ /* 0x000fe20000000800 */
[----:B------:R-:W-:Y:S01]  /*e370*/  @!PT LDS RZ, [RZ] ;  /* 0x00000000fffff984 */ /* 0x000fe20000000800 */
[----:B------:R-:W-:Y:S01]  /*e380*/  @!PT LDS RZ, [RZ] ;  /* 0x00000000fffff984 */ /* 0x000fe20000000800 */
[----:B------:R4:W-:Y:S06]  /*e390*/  MEMBAR.ALL.CTA ;  /* 0x0000000000007992 */ /* 0x0009ec0000008000 */
[----:B----4-:R-:W4:Y:S01]  /*e3a0*/  FENCE.VIEW.ASYNC.S ;  /* 0x00000000000073c6 */ /* 0x010f220000000000 */
[----:B------:R-:W-:Y:S05]  /*e3b0*/  WARPSYNC.ALL ;  /* 0x0000000000007948 */ /* 0x000fea0003800000 */
[----:B----4-:R-:W-:Y:S06]  /*e3c0*/  BAR.SYNC.DEFER_BLOCKING 0xd, 0x100 ;  /* 0x0344000000007b1d */ /* 0x010fec0000010000 */
.L_x_608:
[----:B--2---:R-:W-:-:S04]  /*e3d0*/  MOV R0, UR60 ;  /* 0x0000003c00007c02 */ /* 0x004fc80008000f00 */
[----:B------:R-:W-:-:S13]  /*e3e0*/  ISETP.NE.AND P0, PT, R0, 0x3, PT ;  /* 0x000000030000780c */ /* 0x000fda0003f05270 */
[----:B------:R-:W-:Y:S05]  /*e3f0*/  @!P0 BRA `(.L_x_632) ;  /* 0x0000000000048947 */ /* 0x000fea0003800000 */
[----:B------:R-:W-:Y:S01]  /*e400*/  BPT.TRAP 0x1 ;  /* 0x000000040000795c */ /* 0x000fe20000300000 */
.L_x_632:
[----:B01-3--:R-:W-:Y:S01]  /*e410*/  IMAD R3, R194, 0x8, R18 ;  /* 0x00000008c2037824 */ /* 0x00bfe200078e0212 */
[----:B------:R-:W-:-:S04]  /*e420*/  SHF.L.U32 R4, R195, 0x1f, RZ ;  /* 0x0000001fc3047819 */ /* 0x000fc800000006ff */
[----:B------:R0:W1:Y:S01]  /*e430*/  SYNCS.PHASECHK.TRANS64.TRYWAIT P1, [R3+URZ+0x22830], R4 ;  /* 0x02283004030075a7 */ /* 0x000062000802017f */
[----:B------:R-:W-:Y:S05]  /*e440*/  @!P0 BRA `(.L_x_633) ;  /* 0x0000000000048947 */ /* 0x000fea0003800000 */
[----:B------:R-:W-:Y:S01]  /*e450*/  BPT.TRAP 0x1 ;  /* 0x000000040000795c */ /* 0x000fe20000300000 */
.L_x_633:
[----:B------:R-:W-:-:S05]  /*e460*/  VIADD R0, R18, 0x18400 ;  /* 0x0001840012007836 */ /* 0x000fca0000000000 */
[----:B------:R-:W-:-:S04]  /*e470*/  SHF.R.U32.HI R0, RZ, 0x4, R0 ;  /* 0x00000004ff007819 */ /* 0x000fc80000011600 */
[----:B------:R-:W-:-:S04]  /*e480*/  LOP3.LUT R0, R0, 0x3fff, RZ, 0xc0, !PT ;  /* 0x00003fff00007812 */ /* 0x000fc800078ec0ff */
[----:B------:R-:W-:-:S05]  /*e490*/  LOP3.LUT R0, R0, 0x10000, RZ, 0xfc, !PT ;  /* 0x0001000000007812 */ /* 0x000fca00078efcff */
[----:B------:R-:W-:Y:S01]  /*e4a0*/  IMAD R14, R194, 0x500, R0 ;  /* 0x00000500c20e7824 */ /* 0x000fe200078e0200 */
[----:B-1----:R-:W-:Y:S06]  /*e4b0*/  @P1 BRA `(.L_x_634) ;  /* 0x0000000000081947 */ /* 0x002fec0003800000 */
[----:B------:R-:W1:Y:S02]  /*e4c0*/  SYNCS.PHASECHK.TRANS64.TRYWAIT P1, [R3+URZ+0x22830], R4 ;  /* 0x02283004030075a7 */ /* 0x000e64000802017f */
[----:B-1----:R-:W-:Y:S05]  /*e4d0*/  @!P1 BRA `(.L_x_635) ;  /* 0x0000015000e89947 */ /* 0x002fea0003800000 */
.L_x_634:
[----:B01----:R-:W-:Y:S01]  /*e4e0*/  MOV R4, R14 ;  /* 0x0000000e00047202 */ /* 0x003fe20000000f00 */
[----:B------:R-:W-:Y:S05]  /*e4f0*/  WARPSYNC.ALL ;  /* 0x0000000000007948 */ /* 0x000fea0003800000 */
[----:B------:R-:W-:Y:S01]  /*e500*/  IMAD.MOV.U32 R5, RZ, RZ, 0x40000040 ;  /* 0x40000040ff057424 */ /* 0x000fe200078e00ff */
[----:B------:R-:W-:Y:S01]  /*e510*/  R2UR UR6, R4 ;  /* 0x00000000040672ca */ /* 0x000fe200000e0000 */
[----:B------:R-:W-:Y:S01]  /*e520*/  WARPGROUP.ARRIVE ;  /* 0x00000000000079c5 */ /* 0x000fe20000000000 */
[----:B------:R-:W-:Y:S01]  /*e530*/  LOP3.LUT R4, R34, 0x10000, RZ, 0xfc, !PT ;  /* 0x0001000022047812 */ /* 0x000fe200078efcff */
[----:B------:R-:W-:Y:S01]  /*e540*/  VIADD R6, R14, 0x100 ;  /* 0x000001000e067836 */ /* 0x000fe20000000000 */
[C---:B------:R-:W-:Y:S01]  /*e550*/  R2UR UR7, R5.reuse ;  /* 0x00000000050772ca */ /* 0x040fe200000e0000 */
[----:B------:R-:W-:Y:S01]  /*e560*/  IMAD.MOV.U32 R7, RZ, RZ, 0x40000040 ;  /* 0x40000040ff077424 */ /* 0x000fe200078e00ff */
[----:B------:R-:W-:Y:S01]  /*e570*/  R2UR UR4, R4 ;  /* 0x00000000040472ca */ /* 0x000fe200000e0000 */
[C---:B------:R-:W-:Y:S01]  /*e580*/  VIADD R8, R14.reuse, 0x200 ;  /* 0x000002000e087836 */ /* 0x040fe20000000000 */
[----:B------:R-:W-:Y:S01]  /*e590*/  R2UR UR5, R5 ;  /* 0x00000000050572ca */ /* 0x000fe200000e0000 */
[----:B------:R-:W-:Y:S01]  /*e5a0*/  VIADD R10, R14, 0x400 ;  /* 0x000004000e0a7836 */ /* 0x000fe20000000000 */
[----:B------:R-:W-:Y:S01]  /*e5b0*/  R2UR UR10, R6 ;  /* 0x00000000060a72ca */ /* 0x000fe200000e0000 */
[----:B------:R-:W-:Y:S01]  /*e5c0*/  VIADD R6, R14, 0x300 ;  /* 0x000003000e067836 */ /* 0x000fe20000000000 */
[----:B------:R-:W-:Y:S01]  /*e5d0*/  R2UR UR11, R7 ;  /* 0x00000000070b72ca */ /* 0x000fe200000e0000 */
[----:B------:R-:W-:Y:S01]  /*e5e0*/  IMAD.MOV.U32 R11, RZ, RZ, 0x40000040 ;  /* 0x40000040ff0b7424 */ /* 0x000fe200078e00ff */
[----:B------:R-:W-:Y:S01]  /*e5f0*/  R2UR UR8, R4 ;  /* 0x00000000040872ca */ /* 0x000fe200000e0000 */
[----:B------:R-:W-:Y:S01]  /*e600*/  IMAD.MOV.U32 R13, RZ, RZ, 0x40000040 ;  /* 0x40000040ff0d7424 */ /* 0x000fe200078e00ff */
[----:B------:R-:W-:Y:S01]  /*e610*/  R2UR UR9, R5 ;  /* 0x00000000050972ca */ /* 0x000fe200000e0000 */
[----:B------:R-:W-:Y:S01]  /*e620*/  IMAD.MOV.U32 R15, RZ, RZ, 0x40000040 ;  /* 0x40000040ff0f7424 */ /* 0x000fe200078e00ff */
[----:B------:R-:W-:Y:S01]  /*e630*/  MOV R9, 0x40000040 ;  /* 0x4000004000097802 */ /* 0x000fe20000000f00 */
[----:B------:R-:W-:Y:S01]  /*e640*/  IMAD.MOV.U32 R25, RZ, RZ, RZ ;  /* 0x000000ffff197224 */ /* 0x000fe200078e00ff */
[----:B------:R-:W-:Y:S01]  /*e650*/  R2UR UR14, R8 ;  /* 0x00000000080e72ca */ /* 0x000fe200000e0000 */
[----:B------:R-:W-:Y:S01]  /*e660*/  QGMMA.64x32x32.F32.E4M3.E4M3 R92, gdesc[UR4], RZ, !UPT, gsb0 ;  /* 0x00600000045c79f3 */ /* 0x000fe2000c0008ff */
[----:B------:R-:W-:Y:S01]  /*e670*/  R2UR UR15, R9 ;  /* 0x00000000090f72ca */ /* 0x000fe200000e0000 */
[----:B------:R-:W-:Y:S01]  /*e680*/  VIADD R8, R14, 0x2 ;  /* 0x000000020e087836 */ /* 0x000fe20000000000 */
[----:B------:R-:W-:Y:S01]  /*e690*/  R2UR UR12, R4 ;  /* 0x00000000040c72ca */ /* 0x000fe200000e0000 */
[----:B------:R-:W-:Y:S01]  /*e6a0*/  IMAD.MOV.U32 R9, RZ, RZ, 0x40000040 ;  /* 0x40000040ff097424 */ /* 0x000fe200078e00ff */
[----:B------:R-:W-:-:S02]  /*e6b0*/  R2UR UR13, R5 ;  /* 0x00000000050d72ca */ /* 0x000fc400000e0000 */
[----:B------:R-:W-:Y:S01]  /*e6c0*/  R2UR UR18, R6 ;  /* 0x00000000061272ca */ /* 0x000fe200000e0000 */
[----:B------:R-:W-:Y:S01]  /*e6d0*/  VIADD R6, R14, 0x102 ;  /* 0x000001020e067836 */ /* 0x000fe20000000000 */
[----:B------:R-:W-:Y:S01]  /*e6e0*/  R2UR UR19, R7 ;  /* 0x00000000071372ca */ /* 0x000fe200000e0000 */
[----:B------:R-:W-:Y:S01]  /*e6f0*/  IMAD.MOV.U32 R7, RZ, RZ, 0x40000040 ;  /* 0x40000040ff077424 */ /* 0x000fe200078e00ff */
[----:B------:R-:W-:Y:S02]  /*e700*/  R2UR UR16, R4 ;  /* 0x00000000041072ca */ /* 0x000fe400000e0000 */
[----:B------:R-:W-:Y:S02]  /*e710*/  R2UR UR17, R5 ;  /* 0x00000000051172ca */ /* 0x000fe400000e0000 */
[----:B------:R-:W-:Y:S02]  /*e720*/  R2UR UR22, R10 ;  /* 0x000000000a1672ca */ /* 0x000fe400000e0000 */
[----:B------:R-:W-:Y:S01]  /*e730*/  R2UR UR23, R11 ;  /* 0x000000000b1772ca */ /* 0x000fe200000e0000 */
[----:B------:R-:W-:Y:S01]  /*e740*/  IMAD.MOV.U32 R11, RZ, RZ, 0x40000040 ;  /* 0x40000040ff0b7424 */ /* 0x000fe200078e00ff */
[----:B------:R-:W-:-:S02]  /*e750*/  R2UR UR20, R4 ;  /* 0x00000000041472ca */ /* 0x000fc400000e0000 */
[----:B------:R-:W-:Y:S02]  /*e760*/  R2UR UR21, R5 ;  /* 0x00000000051572ca */ /* 0x000fe400000e0000 */
[----:B------:R-:W-:Y:S02]  /*e770*/  IADD3 R10, R14, 0x202, RZ ;  /* 0x000002020e0a7810 */ /* 0x000fe40007ffe0ff */
[----:B------:R-:W-:Y:S01]  /*e780*/  R2UR UR6, R8 ;  /* 0x00000000080672ca */ /* 0x000fe200000e0000 */
[C---:B------:R-:W-:Y:S01]  /*e790*/  VIADD R8, R14.reuse, 0x402 ;  /* 0x000004020e087836 */ /* 0x040fe20000000000 */
[----:B------:R-:W-:Y:S01]  /*e7a0*/  R2UR UR7, R9 ;  /* 0x00000000090772ca */ /* 0x000fe200000e0000 */
[----:B------:R-:W-:Y:S01]  /*e7b0*/  IMAD.MOV.U32 R9, RZ, RZ, 0x40000040 ;  /* 0x40000040ff097424 */ /* 0x000fe200078e00ff */
[----:B------:R-:W-:Y:S01]  /*e7c0*/  IADD3 R12, R14, 0x404, RZ ;  /* 0x000004040e0c7810 */ /* 0x000fe20007ffe0ff */
[----:B------:R-:W-:Y:S02]  /*e7d0*/  WARPGROUP.DEPBAR.LE gsb0, 0x0 ;  /* 0x00008000000079c5 */ /* 0x000fe40000010000 */
[----:B------:R-:W-:-:S06]  /*e7e0*/  WARPGROUP.ARRIVE ;  /* 0x00000000000079c5 */ /* 0x000fcc0000000000 */
[----:B------:R-:W-:Y:S01]  /*e7f0*/  QGMMA.64x32x32.F32.E4M3.E4M3 R76, gdesc[UR8], RZ, !UPT, gsb0 ;  /* 0x00600000084c79f3 */ /* 0x000fe2000c0008ff */
[----:B------:R-:W-:Y:S01]  /*e800*/  R2UR UR10, R6 ;  /* 0x00000000060a72ca */ /* 0x000fe200000e0000 */
[----:B------:R-:W-:Y:S01]  /*e810*/  VIADD R6, R14, 0x302 ;  /* 0x000003020e067836 */ /* 0x000fe20000000000 */
[----:B------:R-:W-:Y:S01]  /*e820*/  R2UR UR11, R7 ;  /* 0x00000000070b72ca */ /* 0x000fe200000e0000 */
[----:B------:R-:W-:Y:S01]  /*e830*/  IMAD.MOV.U32 R7, RZ, RZ, 0x40000040 ;  /* 0x40000040ff077424 */ /* 0x000fe200078e00ff */
[----:B------:R-:W-:Y:S02]  /*e840*/  WARPGROUP.DEPBAR.LE gsb0, 0x0 ;  /* 0x00008000000079c5 */ /* 0x000fe40000010000 */
[----:B------:R-:W-:-:S06]  /*e850*/  WARPGROUP.ARRIVE ;  /* 0x00000000000079c5 */ /* 0x000fcc0000000000 */
[----:B------:R-:W-:Y:S01]  /*e860*/  QGMMA.64x32x32.F32.E4M3.E4M3 R60, gdesc[UR12], RZ, !UPT, gsb0 ;  /* 0x006000000c3c79f3 */ /* 0x000fe2000c0008ff */
[----:B------:R-:W-:Y:S01]  /*e870*/  R2UR UR15, R11 ;  /* 0x000000000b0f72ca */ /* 0x000fe200000e0000 */
[----:B------:R-:W-:Y:S01]  /*e880*/  IMAD.MOV.U32 R11, RZ, RZ, 0x40000040 ;  /* 0x40000040ff0b7424 */ /* 0x000fe200078e00ff */
[----:B------:R-:W-:Y:S02]  /*e890*/  R2UR UR14, R10 ;  /* 0x000000000a0e72ca */ /* 0x000fe400000e0000 */
[----:B------:R-:W-:Y:S02]  /*e8a0*/  IADD3 R10, R4, 0x2, RZ ;  /* 0x00000002040a7810 */ /* 0x000fe40007ffe0ff */
[----:B------:R-:W-:Y:S02]  /*e8b0*/  R2UR UR5, R11 ;  /* 0x000000000b0572ca */ /* 0x000fe400000e0000 */
[C---:B------:R-:W-:Y:S02]  /*e8c0*/  R2UR UR4, R10.reuse ;  /* 0x000000000a0472ca */ /* 0x040fe400000e0000 */
[----:B------:R-:W-:-:S02]  /*e8d0*/  R2UR UR8, R10 ;  /* 0x000000000a0872ca */ /* 0x000fc400000e0000 */
[C---:B------:R-:W-:Y:S02]  /*e8e0*/  R2UR UR9, R11.reuse ;  /* 0x000000000b0972ca */ /* 0x040fe400000e0000 */
[----:B------:R-:W-:Y:S02]  /*e8f0*/  R2UR UR12, R10 ;  /* 0x000000000a0c72ca */ /* 0x000fe400000e0000 */
[----:B------:R-:W-:Y:S01]  /*e900*/  R2UR UR13, R11 ;  /* 0x000000000b0d72ca */ /* 0x000fe200000e0000 */
[----:B------:R-:W-:Y:S02]  /*e910*/  WARPGROUP.DEPBAR.LE gsb0, 0x0 ;  /* 0x00008000000079c5 */ /* 0x000fe40000010000 */
[----:B------:R-:W-:-:S06]  /*e920*/  WARPGROUP.ARRIVE ;  /* 0x00000000000079c5 */ /* 0x000fcc0000000000 */
[----:B------:R-:W-:Y:S01]  /*e930*/  QGMMA.64x32x32.F32.E4M3.E4M3 R44, gdesc[UR16], RZ, !UPT, gsb0 ;  /* 0x00600000102c79f3 */ /* 0x000fe2000c0008ff */
[----:B------:R-:W-:Y:S02]  /*e940*/  R2UR UR18, R6 ;  /* 0x00000000061272ca */ /* 0x000fe400000e0000 */
[----:B------:R-:W-:Y:S01]  /*e950*/  R2UR UR19, R7 ;  /* 0x00000000071372ca */ /* 0x000fe200000e0000 */
[----:B------:R-:W-:Y:S01]  /*e960*/  IMAD.MOV.U32 R7, RZ, RZ, 0x40000040 ;  /* 0x40000040ff077424 */ /* 0x000fe200078e00ff */
[----:B------:R-:W-:Y:S02]  /*e970*/  R2UR UR16, R10 ;  /* 0x000000000a1072ca */ /* 0x000fe400000e0000 */
[----:B------:R-:W-:Y:S02]  /*e980*/  R2UR UR17, R11 ;  /* 0x000000000b1172ca */ /* 0x000fe400000e0000 */
[----:B------:R-:W-:Y:S01]  /*e990*/  IADD3 R6, R14, 0x104, RZ ;  /* 0x000001040e067810 */ /* 0x000fe20007ffe0ff */
[----:B------:R-:W-:-:S02]  /*e9a0*/  WARPGROUP.DEPBAR.LE gsb0, 0x0 ;  /* 0x00008000000079c5 */ /* 0x000fc40000010000 */
[----:B------:R-:W-:-:S06]  /*e9b0*/  WARPGROUP.ARRIVE ;  /* 0x00000000000079c5 */ /* 0x000fcc0000000000 */
[----:B------:R-:W-:Y:S01]  /*e9c0*/  QGMMA.64x32x32.F32.E4M3.E4M3 R28, gdesc[UR20], RZ, !UPT, gsb0 ;  /* 0x00600000141c79f3 */ /* 0x000fe2000c0008ff */
[----:B------:R-:W-:Y:S01]  /*e9d0*/  R2UR UR22, R8 ;  /* 0x00000000081672ca */ /* 0x000fe200000e0000 */
[----:B------:R-:W-:Y:S01]  /*e9e0*/  VIADD R8, R14, 0x4 ;  /* 0x000000040e087836 */ /* 0x000fe20000000000 */
[----:B------:R-:W-:Y:S01]  /*e9f0*/  R2UR UR23, R9 ;  /* 0x00000000091772ca */ /* 0x000fe200000e0000 */
[----:B------:R-:W-:Y:S01]  /*ea00*/  IMAD.MOV.U32 R9, RZ, RZ, 0x40000040 ;  /* 0x40000040ff097424 */ /* 0x000fe200078e00ff */
[----:B------:R-:W-:Y:S02]  /*ea10*/  R2UR UR20, R10 ;  /* 0x000000000a1472ca */ /* 0x000fe400000e0000 */
[----:B------:R-:W-:Y:S01]  /*ea20*/  R2UR UR21, R11 ;  /* 0x000000000b1572ca */ /* 0x000fe200000e0000 */
[----:B------:R-:W-:Y:S02]  /*ea30*/  WARPGROUP.DEPBAR.LE gsb0, 0x0 ;  /* 0x00008000000079c5 */ /* 0x000fe40000010000 */
[----:B------:R-:W-:-:S06]  /*ea40*/  WARPGROUP.ARRIVE ;  /* 0x00000000000079c5 */ /* 0x000fcc0000000000 */
[----:B------:R-:W-:Y:S01]  /*ea50*/  QGMMA.64x32x32.F32.E4M3.E4M3 R92, gdesc[UR4], R92, gsb0 ;  /* 0x00600000045c79f3 */ /* 0x000fe2000800085c */
[----:B------:R-:W-:Y:S01]  /*ea60*/  R2UR UR6, R8 ;  /* 0x00000000080672ca */ /* 0x000fe200000e0000 */
[----:B------:R-:W-:Y:S01]  /*ea70*/  VIADD R8, R14, 0x204 ;  /* 0x000002040e087836 */ /* 0x000fe20000000000 */
[----:B------:R-:W-:Y:S01]  /*ea80*/  R2UR UR7, R9 ;  /* 0x00000000090772ca */ /* 0x000fe200000e0000 */
[----:B------:R-:W-:Y:S01]  /*ea90*/  IMAD.MOV.U32 R9, RZ, RZ, 0x40000040 ;  /* 0x40000040ff097424 */ /* 0x000fe200078e00ff */
        /* <DEDUP_REMOVED lines=12> */
[----:B------:R-:W-:Y:S02]  /*eb60*/  R2UR UR15, R9 ;  /* 0x00000000090f72ca */ /* 0x000fe400000e0000 */
[----:B------:R-:W-:Y:S02]  /*eb70*/  MOV R9, 0x40000040 ;  /* 0x4000004000097802 */ /* 0x000fe40000000f00 */
[C---:B------:R-:W-:Y:S02]  /*eb80*/  R2UR UR4, R8.reuse ;  /* 0x00000000080472ca */ /* 0x040fe400000e0000 */
[----:B------:R-:W-:Y:S02]  /*eb90*/  R2UR UR5, R9 ;  /* 0x00000000090572ca */ /* 0x000fe400000e0000 */
[----:B------:R-:W-:-:S02]  /*eba0*/  R2UR UR8, R8 ;  /* 0x00000000080872ca */ /* 0x000fc400000e0000 */
[C---:B------:R-:W-:Y:S02]  /*ebb0*/  R2UR UR9, R9.reuse ;  /* 0x00000000090972ca */ /* 0x040fe400000e0000 */
        /* <DEDUP_REMOVED lines=16> */
[----:B------:R-:W-:Y:S02]  /*ecc0*/  R2UR UR23, R13 ;  /* 0x000000000d1772ca */ /* 0x000fe400000e0000 */
[----:B------:R-:W-:Y:S02]  /*ecd0*/  R2UR UR20, R8 ;  /* 0x00000000081472ca */ /* 0x000fe400000e0000 */
[----:B------:R-:W-:Y:S02]  /*ece0*/  R2UR UR21, R9 ;  /* 0x00000000091572ca */ /* 0x000fe400000e0000 */
[----:B------:R-:W-:Y:S01]  /*ecf0*/  MOV R13, 0x40000040 ;  /* 0x40000040000d7802 */ /* 0x000fe20000000f00 */
[----:B------:R-:W-:-:S02]  /*ed00*/  WARPGROUP.DEPBAR.LE gsb0, 0x0 ;  /* 0x00008000000079c5 */ /* 0x000fc40000010000 */
        /* <DEDUP_REMOVED lines=10> */
[C---:B------:R-:W-:Y:S01]  /*edb0*/  VIADD R12, R14.reuse, 0x306 ;  /* 0x000003060e0c7836 */ /* 0x040fe20000000000 */
[----:B------:R-:W-:Y:S01]  /*edc0*/  R2UR UR11, R13 ;  /* 0x000000000d0b72ca */ /* 0x000fe200000e0000 */
[----:B------:R-:W-:Y:S01]  /*edd0*/  VIADD R14, R14, 0x406 ;  /* 0x000004060e0e7836 */ /* 0x000fe20000000000 */
[----:B------:R-:W-:Y:S01]  /*ede0*/  MOV R13, 0x40000040 ;  /* 0x40000040000d7802 */ /* 0x000fe20000000f00 */
[----:B------:R-:W-:Y:S02]  /*edf0*/  WARPGROUP.DEPBAR.LE gsb0, 0x0 ;  /* 0x00008000000079c5 */ /* 0x000fe40000010000 */
[----:B------:R-:W-:-:S06]  /*ee00*/  WARPGROUP.ARRIVE ;  /* 0x00000000000079c5 */ /* 0x000fcc0000000000 */
[----:B------:R-:W-:Y:S01]  /*ee10*/  QGMMA.64x32x32.F32.E4M3.E4M3 R60, gdesc[UR12], R60, gsb0 ;  /* 0x006000000c3c79f3 */ /* 0x000fe2000800083c */
[----:B------:R-:W-:Y:S01]  /*ee20*/  R2UR UR14, R6 ;  /* 0x00000000060e72ca */ /* 0x000fe200000e0000 */
[----:B------:R-:W-:Y:S01]  /*ee30*/  VIADD R6, R4, 0x6 ;  /* 0x0000000604067836 */ /* 0x000fe20000000000 */
[----:B------:R-:W-:Y:S01]  /*ee40*/  R2UR UR15, R7 ;  /* 0x00000000070f72ca */ /* 0x000fe200000e0000 */
[----:B------:R-:W-:-:S03]  /*ee50*/  IMAD.MOV.U32 R7, RZ, RZ, 0x40000040 ;  /* 0x40000040ff077424 */ /* 0x000fc600078e00ff */
[C---:B------:R-:W-:Y:S02]  /*ee60*/  R2UR UR4, R6.reuse ;  /* 0x00000000060472ca */ /* 0x040fe400000e0000 */
[C---:B------:R-:W-:Y:S02]  /*ee70*/  R2UR UR5, R7.reuse ;  /* 0x00000000070572ca */ /* 0x040fe400000e0000 */
[C---:B------:R-:W-:Y:S02]  /*ee80*/  R2UR UR8, R6.reuse ;  /* 0x00000000060872ca */ /* 0x040fe400000e0000 */
[C---:B------:R-:W-:Y:S02]  /*ee90*/  R2UR UR9, R7.reuse ;  /* 0x00000000070972ca */ /* 0x040fe400000e0000 */
[----:B------:R-:W-:Y:S02]  /*eea0*/  R2UR UR12, R6 ;  /* 0x00000000060c72ca */ /* 0x000fe400000e0000 */
[----:B------:R-:W-:Y:S01]  /*eeb0*/  R2UR UR13, R7 ;  /* 0x00000000070d72ca */ /* 0x000fe200000e0000 */
[----:B------:R-:W-:-:S02]  /*eec0*/  WARPGROUP.DEPBAR.LE gsb0, 0x0 ;  /* 0x00008000000079c5 */ /* 0x000fc40000010000 */
[----:B------:R-:W-:-:S06]  /*eed0*/  WARPGROUP.ARRIVE ;  /* 0x00000000000079c5 */ /* 0x000fcc0000000000 */
[----:B------:R-:W-:Y:S01]  /*eee0*/  QGMMA.64x32x32.F32.E4M3.E4M3 R44, gdesc[UR16], R44, gsb0 ;  /* 0x00600000102c79f3 */ /* 0x000fe2000800082c */
[----:B------:R-:W-:Y:S02]  /*eef0*/  R2UR UR18, R12 ;  /* 0x000000000c1272ca */ /* 0x000fe400000e0000 */
[----:B------:R-:W-:Y:S02]  /*ef00*/  R2UR UR19, R13 ;  /* 0x000000000d1372ca */ /* 0x000fe400000e0000 */
[----:B------:R-:W-:Y:S02]  /*ef10*/  R2UR UR16, R6 ;  /* 0x00000000061072ca */ /* 0x000fe400000e0000 */
[----:B------:R-:W-:Y:S01]  /*ef20*/  R2UR UR17, R7 ;  /* 0x00000000071172ca */ /* 0x000fe200000e0000 */
[----:B------:R-:W-:Y:S02]  /*ef30*/  WARPGROUP.DEPBAR.LE gsb0, 0x0 ;  /* 0x00008000000079c5 */ /* 0x000fe40000010000 */
        /* <DEDUP_REMOVED lines=22> */
[----:B------:R-:W-:Y:S05]  /*f0a0*/  @!P0 BRA `(.L_x_636) ;  /* 0x0000000000048947 */ /* 0x000fea0003800000 */
[----:B------:R-:W-:Y:S01]  /*f0b0*/  BPT.TRAP 0x1 ;  /* 0x000000040000795c */ /* 0x000fe20000300000 */
.L_x_636:
[C---:B------:R-:W-:Y:S01]  /*f0c0*/  FMUL.FTZ R12, R2.reuse, R92 ;  /* 0x0000005c020c7220 */ /* 0x040fe20000410000 */
[C---:B------:R-:W-:Y:S01]  /*f0d0*/  FMUL.FTZ R13, R2.reuse, R93 ;  /* 0x0000005d020d7220 */ /* 0x040fe20000410000 */
[C---:B------:R-:W-:Y:S01]  /*f0e0*/  FMUL.FTZ R20, R2.reuse, R96 ;  /* 0x0000006002147220 */ /* 0x040fe20000410000 */
[C---:B------:R-:W-:Y:S01]  /*f0f0*/  FMUL.FTZ R15, R2.reuse, R95 ;  /* 0x0000005f020f7220 */ /* 0x040fe20000410000 */
[C---:B------:R-:W-:Y:S01]  /*f100*/  FMUL.FTZ R21, R2.reuse, R97 ;  /* 0x0000006102157220 */ /* 0x040fe20000410000 */
[----:B------:R-:W-:Y:S01]  /*f110*/  FMUL.FTZ R95, R2, R102 ;  /* 0x00000066025f7220 */ /* 0x000fe20000410000 */
[----:B------:R-:W0:Y:S01]  /*f120*/  MUFU.TANH R12, R12 ;  /* 0x0000000c000c7308 */ /* 0x000e220000002400 */
[----:B------:R-:W-:Y:S01]  /*f130*/  IADD3 R102, R24, 0xa0, -R211 ;  /* 0x000000a018667810 */ /* 0x000fe20007ffe8d3 */
[C---:B------:R-:W-:Y:S01]  /*f140*/  FMUL.FTZ R14, R2.reuse, R94 ;  /* 0x0000005e020e7220 */ /* 0x040fe20000410000 */
[C---:B------:R-:W-:Y:S01]  /*f150*/  FMUL.FTZ R93, R2.reuse, R100 ;  /* 0x00000064025d7220 */ /* 0x040fe20000410000 */
[C---:B------:R-:W-:Y:S01]  /*f160*/  FMUL.FTZ R94, R2.reuse, R101 ;  /* 0x00000065025e7220 */ /* 0x040fe20000410000 */
[----:B------:R-:W-:Y:S01]  /*f170*/  FMUL.FTZ R101, R2, R37 ;  /* 0x0000002502657220 */ /* 0x000fe20000410000 */
[----:B------:R-:W-:-:S02]  /*f180*/  IMAD R37, R27, -0xa0, R102 ;  /* 0xffffff601b257824 */ /* 0x000fc400078e0266 */
[C---:B-----5:R-:W-:Y:S01]  /*f190*/  FMUL.FTZ R26, R2.reuse, R98 ;  /* 0x00000062021a7220 */ /* 0x060fe20000410000 */
[----:B------:R-:W1:Y:S01]  /*f1a0*/  MUFU.TANH R13, R13 ;  /* 0x0000000d000d7308 */ /* 0x000e620000002400 */
[C---:B------:R-:W-:Y:S01]  /*f1b0*/  FMUL.FTZ R97, R2.reuse, R104 ;  /* 0x0000006802617220 */ /* 0x040fe20000410000 */
[C---:B------:R-:W-:Y:S01]  /*f1c0*/  FMUL.FTZ R92, R2.reuse, R99 ;  /* 0x00000063025c7220 */ /* 0x040fe20000410000 */
[C---:B------:R-:W-:Y:S01]  /*f1d0*/  ISETP.GT.AND P1, PT, R37.reuse, RZ, PT ;  /* 0x000000ff2500720c */ /* 0x040fe20003f24270 */
[C---:B------:R-:W-:Y:S01]  /*f1e0*/  FMUL.FTZ R98, R2.reuse, R105 ;  /* 0x0000006902627220 */ /* 0x040fe20000410000 */
[C---:B------:R-:W-:Y:S01]  /*f1f0*/  ISETP.GT.AND P2, PT, R37.reuse, 0x1, PT ;  /* 0x000000012500780c */ /* 0x040fe20003f44270 */
[----:B------:R-:W-:Y:S01]  /*f200*/  FMUL.FTZ R76, R2, R76 ;  /* 0x0000004c024c7220 */ /* 0x000fe20000410000 */
[C---:B------:R-:W-:Y:S01]  /*f210*/  ISETP.GT.AND P3, PT, R37.reuse, 0x8, PT ;  /* 0x000000082500780c */ /* 0x040fe20003f64270 */
[----:B------:R-:W2:Y:S01]  /*f220*/  MUFU.TANH R20, R20 ;  /* 0x0000001400147308 */ /* 0x000ea20000002400 */
[----:B0-----:R-:W-:Y:S01]  /*f230*/  FSEL R12, R12, -INF , P1 ;  /* 0xff8000000c0c7808 */ /* 0x001fe20000800000 */
[C---:B------:R-:W-:Y:S01]  /*f240*/  FMUL.FTZ R96, R2.reuse, R103 ;  /* 0x0000006702607220 */ /* 0x040fe20000410000 */
[C---:B------:R-:W-:Y:S01]  /*f250*/  ISETP.GT.AND P4, PT, R37.reuse, 0x9, PT ;  /* 0x000000092500780c */ /* 0x040fe20003f84270 */
[C---:B------:R-:W-:Y:S01]  /*f260*/  FMUL.FTZ R77, R2.reuse, R77 ;  /* 0x0000004d024d7220 */ /* 0x040fe20000410000 */
[----:B------:R-:W-:Y:S01]  /*f270*/  ISETP.GT.AND P5, PT, R37, 0x10, PT ;  /* 0x000000102500780c */ /* 0x000fe20003fa4270 */
[C---:B------:R-:W-:Y:S01]  /*f280*/  FMUL.FTZ R99, R2.reuse, R106 ;  /* 0x0000006a02637220 */ /* 0x040fe20000410000 */
[C---:B------:R-:W-:Y:S01]  /*f290*/  FMUL.FTZ R80, R2.reuse, R80 ;  /* 0x0000005002507220 */ /* 0x040fe20000410000 */
[----:B------:R-:W0:Y:S01]  /*f2a0*/  MUFU.TANH R21, R21 ;  /* 0x0000001500157308 */ /* 0x000e220000002400 */
[----:B-1----:R-:W-:Y:S01]  /*f2b0*/  FSEL R13, R13, -INF , P2 ;  /* 0xff8000000d0d7808 */ /* 0x002fe20001000000 */
[C---:B------:R-:W-:Y:S01]  /*f2c0*/  FMUL.FTZ R100, R2.reuse, R107 ;  /* 0x0000006b02647220 */ /* 0x040fe20000410000 */
[C---:B------:R-:W-:Y:S01]  /*f2d0*/  FMUL.FTZ R81, R2.reuse, R81 ;  /* 0x0000005102517220 */ /* 0x040fe20000410000 */
[C---:B------:R-:W-:Y:S01]  /*f2e0*/  FMUL.FTZ R78, R2.reuse, R78 ;  /* 0x0000004e024e7220 */ /* 0x040fe20000410000 */
[C---:B------:R-:W-:Y:S01]  /*f2f0*/  FMUL.FTZ R84, R2.reuse, R84 ;  /* 0x0000005402547220 */ /* 0x040fe20000410000 */
[C---:B------:R-:W-:Y:S01]  /*f300*/  FMUL.FTZ R79, R2.reuse, R79 ;  /* 0x0000004f024f7220 */ /* 0x040fe20000410000 */
[----:B------:R-:W-:Y:S01]  /*f310*/  FMUL.FTZ R85, R2, R85 ;  /* 0x0000005502557220 */ /* 0x000fe20000410000 */
[----:B------:R-:W1:Y:S01]  /*f320*/  MUFU.TANH R14, R14 ;  /* 0x0000000e000e7308 */ /* 0x000e620000002400 */
[----:B--2---:R-:W-:Y:S01]  /*f330*/  FSEL R20, R20, -INF , P3 ;  /* 0xff80000014147808 */ /* 0x004fe20001800000 */
[C---:B------:R-:W-:Y:S01]  /*f340*/  FMUL.FTZ R82, R2.reuse, R82 ;  /* 0x0000005202527220 */ /* 0x040fe20000410000 */
[C---:B------:R-:W-:Y:S01]  /*f350*/  FMUL.FTZ R88, R2.reuse, R88 ;  /* 0x0000005802587220 */ /* 0x040fe20000410000 */
        /* <DEDUP_REMOVED lines=9> */
[C---:B------:R-:W-:Y:S01]  /*f3f0*/  FMUL.FTZ R64, R2.reuse, R64 ;  /* 0x0000004002407220 */ /* 0x040fe20000410000 */
[C---:B------:R-:W-:Y:S01]  /*f400*/  FMUL.FTZ R91, R2.reuse, R91 ;  /* 0x0000005b025b7220 */ /* 0x040fe20000410000 */
[----:B------:R-:W-:Y:S01]  /*f410*/  FMUL.FTZ R65, R2, R65 ;  /* 0x0000004102417220 */ /* 0x000fe20000410000 */
[----:B------:R-:W0:Y:S01]  /*f420*/  MUFU.TANH R15, R15 ;  /* 0x0000000f000f7308 */ /* 0x000e220000002400 */
[----:B-1----:R-:W-:Y:S01]  /*f430*/  FSEL R14, R14, -INF , P1 ;  /* 0xff8000000e0e7808 */ /* 0x002fe20000800000 */
[C---:B------:R-:W-:Y:S01]  /*f440*/  FMUL.FTZ R62, R2.reuse, R62 ;  /* 0x0000003e023e7220 */ /* 0x040fe20000410000 */
[----:B------:R-:W-:Y:S01]  /*f450*/  ISETP.GT.AND P1, PT, R37, 0x11, PT ;  /* 0x000000112500780c */ /* 0x000fe20003f24270 */
[C---:B------:R-:W-:Y:S01]  /*f460*/  FMUL.FTZ R68, R2.reuse, R68 ;  /* 0x0000004402447220 */ /* 0x040fe20000410000 */
[C---:B------:R-:W-:Y:S01]  /*f470*/  FMUL.FTZ R63, R2.reuse, R63 ;  /* 0x0000003f023f7220 */ /* 0x040fe20000410000 */
[C---:B------:R-:W-:Y:S01]  /*f480*/  FMUL.FTZ R69, R2.reuse, R69 ;  /* 0x0000004502457220 */ /* 0x040fe20000410000 */
[C---:B------:R-:W-:Y:S01]  /*f490*/  FMUL.FTZ R66, R2.reuse, R66 ;  /* 0x0000004202427220 */ /* 0x040fe20000410000 */
        /* <DEDUP_REMOVED lines=11> */
[C---:B------:R-:W-:Y:S01]  /*f550*/  ISETP.GT.AND P2, PT, R37.reuse, 0x18, PT ;  /* 0x000000182500780c */ /* 0x040fe20003f44270 */
[C---:B------:R-:W-:Y:S01]  /*f560*/  FMUL.FTZ R74, R2.reuse, R74 ;  /* 0x0000004a024a7220 */ /* 0x040fe20000410000 */
[C---:B------:R-:W-:Y:S01]  /*f570*/  FMUL.FTZ R48, R2.reuse, R48 ;  /* 0x0000003002307220 */ /* 0x040fe20000410000 */
[C---:B------:R-:W-:Y:S01]  /*f580*/  FMUL.FTZ R75, R2.reuse, R75 ;  /* 0x0000004b024b7220 */ /* 0x040fe20000410000 */
[----:B------:R-:W-:Y:S01]  /*f590*/  FMUL.FTZ R49, R2, R49 ;  /* 0x0000003102317220 */ /* 0x000fe20000410000 */
        /* <DEDUP_REMOVED lines=8> */
[----:B------:R1:W-:Y:S01]  /*f620*/  MUFU.TANH R24, R101 ;  /* 0x0000006500187308 */ /* 0x0003e20000002400 */
[----:B--2---:R-:W-:Y:S01]  /*f630*/  FSEL R26, R26, -INF , P3 ;  /* 0xff8000001a1a7808 */ /* 0x004fe20001800000 */
[C---:B------:R-:W-:Y:S01]  /*f640*/  FMUL.FTZ R51, R2.reuse, R51 ;  /* 0x0000003302337220 */ /* 0x040fe20000410000 */
[----:B------:R-:W-:Y:S01]  /*f650*/  ISETP.GT.AND P3, PT, R37, 0x19, PT ;  /* 0x000000192500780c */ /* 0x000fe20003f64270 */
[C---:B------:R-:W-:Y:S01]  /*f660*/  FMUL.FTZ R57, R2.reuse, R57 ;  /* 0x0000003902397220 */ /* 0x040fe20000410000 */
[C---:B------:R-:W-:Y:S01]  /*f670*/  FMUL.FTZ R54, R2.reuse, R54 ;  /* 0x0000003602367220 */ /* 0x040fe20000410000 */
[C---:B------:R-:W-:Y:S01]  /*f680*/  FMUL.FTZ R28, R2.reuse, R28 ;  /* 0x0000001c021c7220 */ /* 0x040fe20000410000 */
[----:B------:R-:W-:Y:S01]  /*f690*/  FMUL.FTZ R55, R2, R55 ;  /* 0x0000003702377220 */ /* 0x000fe20000410000 */
[----:B------:R-:W2:Y:S01]  /*f6a0*/  MUFU.TANH R92, R92 ;  /* 0x0000005c005c7308 */ /* 0x000ea20000002400 */
[----:B-1----:R-:W-:Y:S01]  /*f6b0*/  FMNMX.FTZ R101, R12, R13, !PT ;  /* 0x0000000d0c657209 */ /* 0x002fe20007810000 */
[C---:B------:R-:W-:Y:S01]  /*f6c0*/  FMUL.FTZ R29, R2.reuse, R29 ;  /* 0x0000001d021d7220 */ /* 0x040fe20000410000 */
[----:B0-----:R-:W-:Y:S01]  /*f6d0*/  FSEL R97, R97, -INF , P2 ;  /* 0xff80000061617808 */ /* 0x001fe20001000000 */
[----:B------:R-:W-:Y:S01]  /*f6e0*/  FMUL.FTZ R58, R2, R58 ;  /* 0x0000003a023a7220 */ /* 0x000fe20000410000 */
[----:B------:R-:W-:Y:S01]  /*f6f0*/  FMNMX.FTZ R102, R20, R101, !PT ;  /* 0x0000006514667209 */ /* 0x000fe20007810000 */
[C---:B------:R-:W-:Y:S01]  /*f700*/  FMUL.FTZ R32, R2.reuse, R32 ;  /* 0x0000002002207220 */ /* 0x040fe20000410000 */
[C---:B------:R-:W-:Y:S01]  /*f710*/  FMUL.FTZ R59, R2.reuse, R59 ;  /* 0x0000003b023b7220 */ /* 0x040fe20000410000 */
[----:B------:R-:W0:Y:S01]  /*f720*/  MUFU.TANH R98, R98 ;  /* 0x0000006200627308 */ /* 0x000e220000002400 */
[----:B------:R-:W-:Y:S01]  /*f730*/  FMNMX.FTZ R102, R21, R102, !PT ;  /* 0x0000006615667209 */ /* 0x000fe20007810000 */
[C---:B------:R-:W-:Y:S01]  /*f740*/  FMUL.FTZ R33, R2.reuse, R33 ;  /* 0x0000002102217220 */ /* 0x040fe20000410000 */
[C---:B------:R-:W-:Y:S01]  /*f750*/  FMUL.FTZ R30, R2.reuse, R30 ;  /* 0x0000001e021e7220 */ /* 0x040fe20000410000 */
[C---:B------:R-:W-:Y:S01]  /*f760*/  FMUL.FTZ R36, R2.reuse, R36 ;  /* 0x0000002402247220 */ /* 0x040fe20000410000 */
[----:B------:R-:W-:Y:S01]  /*f770*/  FMNMX.FTZ R101, R93, R102, !PT ;  /* 0x000000665d657209 */ /* 0x000fe20007810000 */
[C---:B------:R-:W-:Y:S01]  /*f780*/  FMUL.FTZ R31, R2.reuse, R31 ;  /* 0x0000001f021f7220 */ /* 0x040fe20000410000 */
[----:B------:R-:W-:Y:S01]  /*f790*/  FMUL.FTZ R34, R2, R34 ;  /* 0x0000002202227220 */ /* 0x000fe20000410000 */
[----:B------:R-:W1:Y:S01]  /*f7a0*/  MUFU.TANH R95, R95 ;  /* 0x0000005f005f7308 */ /* 0x000e620000002400 */
[----:B------:R-:W-:Y:S01]  /*f7b0*/  FMNMX.FTZ R102, R94, R101, !PT ;  /* 0x000000655e667209 */ /* 0x000fe20007810000 */
[----:B------:R-:W-:Y:S01]  /*f7c0*/  FMUL.FTZ R40, R2, R40 ;  /* 0x0000002802287220 */ /* 0x000fe20000410000 */
[----:B--2---:R-:W-:Y:S01]  /*f7d0*/  FSEL R92, R92, -INF , P4 ;  /* 0xff8000005c5c7808 */ /* 0x004fe20002000000 */
[C---:B------:R-:W-:Y:S01]  /*f7e0*/  FMUL.FTZ R41, R2.reuse, R41 ;  /* 0x0000002902297220 */ /* 0x040fe20000410000 */
[----:B------:R-:W-:Y:S01]  /*f7f0*/  ISETP.GT.AND P4, PT, R37, 0x20, PT ;  /* 0x000000202500780c */ /* 0x000fe20003f84270 */
[----:B------:R-:W-:Y:S01]  /*f800*/  FMUL.FTZ R113, R2, R35 ;  /* 0x0000002302717220 */ /* 0x000fe20000410000 */
[----:B------:R-:W-:Y:S01]  /*f810*/  FMNMX.FTZ R101, R97, R102, !PT ;  /* 0x0000006661657209 */ /* 0x000fe20007810000 */
[----:B------:R-:W2:Y:S01]  /*f820*/  MUFU.TANH R76, R76 ;  /* 0x0000004c004c7308 */ /* 0x000ea20000002400 */
[----:B0-----:R-:W-:Y:S01]  /*f830*/  FSEL R98, R98, -INF , P3 ;  /* 0xff80000062627808 */ /* 0x001fe20001800000 */
[C---:B------:R-:W-:Y:S01]  /*f840*/  FMUL.FTZ R116, R2.reuse, R38 ;  /* 0x0000002602747220 */ /* 0x040fe20000410000 */
[C---:B------:R-:W-:Y:S01]  /*f850*/  FMUL.FTZ R118, R2.reuse, R42 ;  /* 0x0000002a02767220 */ /* 0x040fe20000410000 */
[----:B------:R-:W-:Y:S01]  /*f860*/  FMUL.FTZ R117, R2, R43 ;  /* 0x0000002b02757220 */ /* 0x000fe20000410000 */
[----:B------:R-:W-:Y:S01]  /*f870*/  FMNMX.FTZ R101, R98, R101, !PT ;  /* 0x0000006562657209 */ /* 0x000fe20007810000 */
[----:B------:R-:W-:Y:S01]  /*f880*/  ULDC UR38, c[0x0][0x988] ;  /* 0x0002620000267ab9 */ /* 0x000fe20000000800 */
[----:B------:R-:W-:Y:S01]  /*f890*/  FMUL.FTZ R115, R2, R39 ;  /* 0x0000002702737220 */ /* 0x000fe20000410000 */
[----:B------:R-:W0:Y:S01]  /*f8a0*/  MUFU.TANH R96, R96 ;  /* 0x0000006000607308 */ /* 0x000e220000002400 */
[----:B-1----:R-:W-:Y:S01]  /*f8b0*/  FSEL R95, R95, -INF , P5 ;  /* 0xff8000005f5f7808 */ /* 0x002fe20002800000 */
[----:B------:R-:W-:Y:S01]  /*f8c0*/  IMAD.U32 R111, RZ, RZ, UR38 ;  /* 0x00000026ff6f7e24 */ /* 0x000fe2000f8e00ff */
        /* <DEDUP_REMOVED lines=125> */
[----:B------:R-:W-:-:S05]  /*100a0*/  ISETP.GT.AND P1, PT, R37, 0x78, PT ;  /* 0x000000782500780c */ /* 0x000fca0003f24270 */
[----:B------:R-:W1:Y:S01]  /*100b0*/  MUFU.TANH R56, R56 ;  /* 0x0000003800387308 */ /* 0x000e620000002400 */
[----:B--2---:R-:W-:Y:S02]  /*100c0*/  FSEL R90, R53, -INF , P5 ;  /* 0xff800000355a7808 */ /* 0x004fe40002800000 */
[----:B------:R-:W-:-:S05]  /*100d0*/  FMNMX.FTZ R53, R52, R103, !PT ;  /* 0x0000006734357209 */ /* 0x000fca0007810000 */
[----:B------:R-:W2:Y:S01]  /*100e0*/  MUFU.TANH R51, R51 ;  /* 0x0000003300337308 */ /* 0x000ea20000002400 */
[----:B0-----:R-:W-:Y:S02]  /*100f0*/  FSEL R50, R50, -INF , P2 ;  /* 0xff80000032327808 */ /* 0x001fe40001000000 */
[----:B------:R-:W-:-:S05]  /*10100*/  ISETP.GT.AND P2, PT, R37, 0x79, PT ;  /* 0x000000792500780c */ /* 0x000fca0003f44270 */
[----:B------:R-:W0:Y:S01]  /*10110*/  MUFU.TANH R57, R57 ;  /* 0x0000003900397308 */ /* 0x000e220000002400 */
[----:B-1----:R-:W-:Y:S02]  /*10120*/  FSEL R103, R56, -INF , P1 ;  /* 0xff80000038677808 */ /* 0x002fe40000800000 */
[----:B------:R-:W-:-:S04]  /*10130*/  FMNMX.FTZ R56, R90, R53, !PT ;  /* 0x000000355a387209 */ /* 0x000fc80007810000 */
[----:B------:R-:W-:Y:S01]  /*10140*/  FMNMX.FTZ R53, R103, R56, !PT ;  /* 0x0000003867357209 */ /* 0x000fe20007810000 */
        /* <DEDUP_REMOVED lines=32> */
[----:B------:R-:W-:-:S04]  /*10350*/  ISETP.GT.AND P3, PT, R37, 0x91, PT ;  /* 0x000000912500780c */ /* 0x000fc80003f64270 */
[----:B------:R-:W-:Y:S01]  /*10360*/  FSEL R109, R24, -INF , P3 ;  /* 0xff800000186d7808 */ /* 0x000fe20001800000 */
[----:B------:R-:W0:Y:S01]  /*10370*/  MUFU.TANH R34, R34 ;  /* 0x0000002200227308 */ /* 0x000e220000002400 */
[----:B-1----:R-:W-:-:S04]  /*10380*/  FSEL R110, R36, -INF , P2 ;  /* 0xff800000246e7808 */ /* 0x002fc80001000000 */
[----:B------:R-:W-:-:S03]  /*10390*/  FMNMX.FTZ R24, R110, R29, !PT ;  /* 0x0000001d6e187209 */ /* 0x000fc60007810000 */
[----:B------:R-:W1:Y:S01]  /*103a0*/  MUFU.TANH R40, R40 ;  /* 0x0000002800287308 */ /* 0x000e620000002400 */
[----:B--2---:R-:W-:Y:S02]  /*103b0*/  FSEL R31, R31, -INF , P4 ;  /* 0xff8000001f1f7808 */ /* 0x004fe40002000000 */
[----:B------:R-:W-:Y:S02]  /*103c0*/  ISETP.GT.AND P4, PT, R37, 0x98, PT ;  /* 0x000000982500780c */ /* 0x000fe40003f84270 */
        /* <DEDUP_REMOVED lines=8> */
[----:B--2---:R-:W-:-:S04]  /*10450*/  FSEL R112, R41, -INF , P5 ;  /* 0xff80000029707808 */ /* 0x004fc80002800000 */
[----:B------:R-:W-:-:S03]  /*10460*/  FMNMX.FTZ R29, R112, R29, !PT ;  /* 0x0000001d701d7209 */ /* 0x000fc60007810000 */
[----:B------:R-:W2:Y:S01]  /*10470*/  MUFU.TANH R115, R115 ;  /* 0x0000007300737308 */ /* 0x000ea20000002400 */
[----:B0-----:R-:W-:Y:S01]  /*10480*/  FSEL R113, R113, -INF , P1 ;  /* 0xff80000071717808 */ /* 0x001fe20000800000 */
[----:B------:R-:W0:Y:S06]  /*10490*/  SHFL.BFLY PT, R24, R29, 0x2, 0x1f ;  /* 0x0c401f001d187f89 */ /* 0x000e2c00000e0000 */
[----:B------:R-:W3:Y:S01]  /*104a0*/  MUFU.TANH R118, R118 ;  /* 0x0000007600767308 */ /* 0x000ee20000002400 */
[----:B-1----:R-:W-:-:S07]  /*104b0*/  FSEL R116, R116, -INF , P2 ;  /* 0xff80000074747808 */ /* 0x002fce0001000000 */
[----:B------:R-:W1:Y:S01]  /*104c0*/  MUFU.TANH R117, R117 ;  /* 0x0000007500757308 */ /* 0x000e620000002400 */
[----:B--2---:R-:W-:Y:S02]  /*104d0*/  FSEL R115, R115, -INF , P3 ;  /* 0xff80000073737808 */ /* 0x004fe40001800000 */
[----:B---3--:R-:W-:Y:S02]  /*104e0*/  FSEL R118, R118, -INF , P4 ;  /* 0xff80000076767808 */ /* 0x008fe40002000000 */
[----:B0-----:R-:W-:-:S05]  /*104f0*/  FMNMX.FTZ R24, R29, R24, !PT ;  /* 0x000000181d187209 */ /* 0x001fca0007810000 */
[----:B------:R-:W0:Y:S01]  /*10500*/  SHFL.BFLY PT, R33, R24, 0x1, 0x1f ;  /* 0x0c201f0018217f89 */ /* 0x000e2200000e0000 */
[----:B-1----:R-:W-:Y:S02]  /*10510*/  FSEL R117, R117, -INF , P5 ;  /* 0xff80000075757808 */ /* 0x002fe40002800000 */
[----:B0-----:R-:W-:Y:S02]  /*10520*/  FMNMX.FTZ R88, R24, R33, !PT ;  /* 0x0000002118587209 */ /* 0x001fe40007810000 */
[----:B------:R-:W-:Y:S02]  /*10530*/  FMNMX.FTZ R33, R14, R15, !PT ;  /* 0x0000000f0e217209 */ /* 0x000fe40007810000 */
[C---:B------:R-:W-:Y:S01]  /*10540*/  FSETP.NEU.FTZ.AND P6, PT, R88.reuse, -INF , PT ;  /* 0xff8000005800780b */ /* 0x040fe20003fdd000 */
[----:B------:R-:W-:-:S01]  /*10550*/  FFMA.FTZ R111, R88, R111, -8 ;  /* 0xc1000000586f7423 */ /* 0x000fc2000001006f */
[----:B------:R-:W-:-:S04]  /*10560*/  FMNMX.FTZ R35, R26, R33, !PT ;  /* 0x000000211a237209 */ /* 0x000fc80007810000 */
[----:B------:R-:W-:Y:S02]  /*10570*/  FMNMX.FTZ R32, R92, R35, !PT ;  /* 0x000000235c207209 */ /* 0x000fe40007810000 */
[----:B------:R-:W-:Y:S02]  /*10580*/  FSEL R111, R111, RZ, P6 ;  /* 0x000000ff6f6f7208 */ /* 0x000fe40003000000 */
[----:B------:R-:W-:-:S03]  /*10590*/  FMNMX.FTZ R35, R95, R32, !PT ;  /* 0x000000205f237209 */ /* 0x000fc60007810000 */
[--C-:B------:R-:W-:Y:S01]  /*105a0*/  FFMA.FTZ R76, R76, UR38, -R111.reuse ;  /* 0x000000264c4c7c23 */ /* 0x100fe2000801086f */
[----:B------:R-:W-:Y:S01]  /*105b0*/  FMNMX.FTZ R36, R96, R35, !PT ;  /* 0x0000002360247209 */ /* 0x000fe20007810000 */
[--C-:B------:R-:W-:Y:S01]  /*105c0*/  FFMA.FTZ R57, R64, UR38, -R111.reuse ;  /* 0x0000002640397c23 */ /* 0x100fe2000801086f */
[----:B------:R-:W-:-:S01]  /*105d0*/  FFMA.FTZ R64, R65, UR38, -R111 ;  /* 0x0000002641407c23 */ /* 0x000fc2000801086f */
[----:B------:R0:W-:Y:S01]  /*105e0*/  MUFU.EX2 R32, R76 ;  /* 0x0000004c00207308 */ /* 0x0001e20000000800 */
[----:B------:R-:W-:Y:S01]  /*105f0*/  FMNMX.FTZ R37, R99, R36, !PT ;  /* 0x0000002463257209 */ /* 0x000fe20007810000 */
[--C-:B------:R-:W-:Y:S01]  /*10600*/  FFMA.FTZ R84, R84, UR38, -R111.reuse ;  /* 0x0000002654547c23 */ /* 0x100fe2000801086f */
[----:B------:R-:W-:-:S01]  /*10610*/  FFMA.FTZ R53, R89, UR38, -R111 ;  /* 0x0000002659357c23 */ /* 0x000fc2000801086f */
[----:B------:R-:W-:Y:S01]  /*10620*/  MOV R89, UR38 ;  /* 0x0000002600597c02 */ /* 0x000fe20008000f00 */
[----:B------:R-:W-:-:S01]  /*10630*/  FFMA.FTZ R12, R12, UR38, -R111 ;  /* 0x000000260c0c7c23 */ /* 0x000fc2000801086f */
[----:B------:R-:W-:Y:S01]  /*10640*/  FMNMX.FTZ R37, R100, R37, !PT ;  /* 0x0000002564257209 */ /* 0x000fe20007810000 */
[----:B------:R-:W-:-:S01]  /*10650*/  FFMA.FTZ R13, R13, UR38, -R111 ;  /* 0x000000260d0d7c23 */ /* 0x000fc2000801086f */
[--C-:B------:R-:W-:Y:S01]  /*10660*/  FFMA.FTZ R20, R20, UR38, -R111.reuse ;  /* 0x0000002614147c23 */ /* 0x100fe2000801086f */
[----:B0-----:R-:W-:-:S01]  /*10670*/  FFMA.FTZ R76, R68, UR38, -R111 ;  /* 0x00000026444c7c23 */ /* 0x001fc2000801086f */
[----:B------:R-:W-:Y:S01]  /*10680*/  FMNMX.FTZ R38, R78, R37, !PT ;  /* 0x000000254e267209 */ /* 0x000fe20007810000 */
[----:B------:R-:W-:-:S01]  /*10690*/  FFMA.FTZ R28, R97, UR38, -R111 ;  /* 0x00000026611c7c23 */ /* 0x000fc2000801086f */
[----:B------:R-:W-:Y:S01]  /*106a0*/  MUFU.EX2 R12, R12 ;  /* 0x0000000c000c7308 */ /* 0x000fe20000000800 */
[----:B------:R-:W-:-:S01]  /*106b0*/  FFMA.FTZ R29, R21, UR38, -R111 ;  /* 0x00000026151d7c23 */ /* 0x000fc2000801086f */
[----:B------:R-:W-:Y:S01]  /*106c0*/  FMNMX.FTZ R37, R79, R38, !PT ;  /* 0x000000264f257209 */ /* 0x000fe20007810000 */
[----:B------:R-:W-:-:S01]  /*106d0*/  FFMA.FTZ R21, R93, UR38, -R111 ;  /* 0x000000265d157c23 */ /* 0x000fc2000801086f */
[--C-:B------:R-:W-:Y:S01]  /*106e0*/  FFMA.FTZ R24, R94, UR38, -R111.reuse ;  /* 0x000000265e187c23 */ /* 0x100fe2000801086f */
[----:B------:R-:W-:-:S01]  /*106f0*/  FFMA.FTZ R98, R98, UR38, -R111 ;  /* 0x0000002662627c23 */ /* 0x000fc2000801086f */
        /* <DEDUP_REMOVED lines=22> */
[----:B------:R-:W-:-:S02]  /*10860*/  FFMA.FTZ R81, R110, UR38, -R111 ;  /* 0x000000266e517c23 */ /* 0x000fc4000801086f */
[----:B------:R-:W-:Y:S02]  /*10870*/  FMNMX.FTZ R42, R62, R41, !PT ;  /* 0x000000293e2a7209 */ /* 0x000fe40007810000 */
[----:B------:R-:W0:Y:S02]  /*10880*/  MUFU.EX2 R29, R29 ;  /* 0x0000001d001d7308 */ /* 0x000e240000000800 */
[----:B------:R-:W-:-:S04]  /*10890*/  FMNMX.FTZ R41, R63, R42, !PT ;  /* 0x0000002a3f297209 */ /* 0x000fc80007810000 */
[----:B------:R-:W-:Y:S02]  /*108a0*/  FMNMX.FTZ R42, R66, R41, !PT ;  /* 0x00000029422a7209 */ /* 0x000fe40007810000 */
[----:B------:R-:W-:Y:S02]  /*108b0*/  MUFU.EX2 R21, R21 ;  /* 0x0000001500157308 */ /* 0x000fe40000000800 */
[----:B------:R-:W-:-:S04]  /*108c0*/  FMNMX.FTZ R41, R67, R42, !PT ;  /* 0x0000002a43297209 */ /* 0x000fc80007810000 */
[----:B------:R-:W-:Y:S02]  /*108d0*/  FMNMX.FTZ R42, R70, R41, !PT ;  /* 0x00000029462a7209 */ /* 0x000fe40007810000 */
[----:B------:R-:W-:Y:S01]  /*108e0*/  MUFU.EX2 R24, R24 ;  /* 0x0000001800187308 */ /* 0x000fe20000000800 */
[----:B0-----:R-:W-:Y:S02]  /*108f0*/  F2FP.SATFINITE.E4M3.F32.PACK_AB_MERGE_C R168, R29, R20, RZ ;  /* 0x000000141da8723e */ /* 0x001fe400048070ff */
[----:B------:R-:W-:Y:S01]  /*10900*/  FMNMX.FTZ R43, R71, R42, !PT ;  /* 0x0000002a472b7209 */ /* 0x000fe20007810000 */
[----:B------:R-:W-:-:S01]  /*10910*/  FFMA.FTZ R42, R61, UR38, -R111 ;  /* 0x000000263d2a7c23 */ /* 0x000fc2000801086f */
[----:B------:R-:W-:Y:S02]  /*10920*/  F2FP.SATFINITE.E4M3.F32.PACK_AB_MERGE_C R168, R13, R12, R168 ;  /* 0x0000000c0da8723e */ /* 0x000fe400048070a8 */
[----:B------:R-:W-:Y:S01]  /*10930*/  FMNMX.FTZ R56, R74, R43, !PT ;  /* 0x0000002b4a387209 */ /* 0x000fe20007810000 */
[----:B------:R-:W-:Y:S03]  /*10940*/  MUFU.EX2 R28, R28 ;  /* 0x0000001c001c7308 */ /* 0x000fe60000000800 */
[----:B------:R-:W-:-:S04]  /*10950*/  FMNMX.FTZ R43, R75, R56, !PT ;  /* 0x000000384b2b7209 */ /* 0x000fc80007810000 */
[----:B------:R-:W-:Y:S01]  /*10960*/  FMNMX.FTZ R56, R46, R43, !PT ;  /* 0x0000002b2e387209 */ /* 0x000fe20007810000 */
[----:B------:R-:W0:Y:S03]  /*10970*/  MUFU.EX2 R33, R98 ;  /* 0x0000006200217308 */ /* 0x000e260000000800 */
[----:B------:R-:W-:-:S04]  /*10980*/  FMNMX.FTZ R43, R47, R56, !PT ;  /* 0x000000382f2b7209 */ /* 0x000fc80007810000 */
[----:B------:R-:W-:Y:S01]  /*10990*/  FMNMX.FTZ R56, R50, R43, !PT ;  /* 0x0000002b32387209 */ /* 0x000fe20007810000 */
[----:B------:R-:W-:Y:S03]  /*109a0*/  MUFU.EX2 R41, R102 ;  /* 0x0000006600297308 */ /* 0x000fe60000000800 */
[----:B------:R-:W-:-:S04]  /*109b0*/  FMNMX.FTZ R43, R51, R56, !PT ;  /* 0x00000038332b7209 */ /* 0x000fc80007810000 */
[----:B------:R-:W-:Y:S01]  /*109c0*/  FMNMX.FTZ R56, R54, R43, !PT ;  /* 0x0000002b36387209 */ /* 0x000fe20007810000 */
[----:B------:R-:W-:Y:S01]  /*109d0*/  MUFU.EX2 R35, R35 ;  /* 0x0000002300237308 */ /* 0x000fe20000000800 */
[----:B0-----:R-:W-:Y:S02]  /*109e0*/  F2FP.SATFINITE.E4M3.F32.PACK_AB_MERGE_C R170, R33, R28, RZ ;  /* 0x0000001c21aa723e */ /* 0x001fe400048070ff */
[----:B------:R-:W-:Y:S01]  /*109f0*/  FMNMX.FTZ R61, R55, R56, !PT ;  /* 0x00000038373d7209 */ /* 0x000fe20007810000 */
[----:B------:R-:W-:-:S01]  /*10a00*/  FFMA.FTZ R56, R69, UR38, -R111 ;  /* 0x0000002645387c23 */ /* 0x000fc2000801086f */
[----:B------:R-:W-:Y:S01]  /*10a10*/  FFMA.FTZ R69, R72, UR38, -R111 ;  /* 0x0000002648457c23 */ /* 0x000fe2000801086f */
[----:B------:R-:W-:Y:S02]  /*10a20*/  F2FP.SATFINITE.E4M3.F32.PACK_AB_MERGE_C R170, R24, R21, R170 ;  /* 0x0000001518aa723e */ /* 0x000fe400048070aa */
[----:B------:R-:W-:Y:S01]  /*10a30*/  FMNMX.FTZ R68, R58, R61, !PT ;  /* 0x0000003d3a447209 */ /* 0x000fe20007810000 */
[----:B------:R-:W-:Y:S03]  /*10a40*/  MUFU.EX2 R36, R36 ;  /* 0x0000002400247308 */ /* 0x000fe60000000800 */
[----:B------:R-:W-:-:S04]  /*10a50*/  FMNMX.FTZ R61, R59, R68, !PT ;  /* 0x000000443b3d7209 */ /* 0x000fc80007810000 */
[----:B------:R-:W-:Y:S01]  /*10a60*/  FMNMX.FTZ R68, R30, R61, !PT ;  /* 0x0000003d1e447209 */ /* 0x000fe20007810000 */
[----:B------:R-:W0:Y:S03]  /*10a70*/  MUFU.EX2 R39, R39 ;  /* 0x0000002700277308 */ /* 0x000e260000000800 */
[----:B------:R-:W-:Y:S01]  /*10a80*/  FMNMX.FTZ R65, R31, R68, !PT ;  /* 0x000000441f417209 */ /* 0x000fe20007810000 */
[----:B------:R-:W-:-:S03]  /*10a90*/  FFMA.FTZ R68, R73, UR38, -R111 ;  /* 0x0000002649447c23 */ /* 0x000fc6000801086f */
[----:B------:R-:W-:Y:S01]  /*10aa0*/  FMNMX.FTZ R72, R34, R65, !PT ;  /* 0x0000004122487209 */ /* 0x000fe20007810000 */
[----:B------:R1:W-:Y:S03]  /*10ab0*/  MUFU.EX2 R61, R69 ;  /* 0x00000045003d7308 */ /* 0x0003e60000000800 */
[----:B------:R-:W-:-:S04]  /*10ac0*/  FMNMX.FTZ R65, R113, R72, !PT ;  /* 0x0000004871417209 */ /* 0x000fc80007810000 */
[----:B------:R-:W-:Y:S01]  /*10ad0*/  FMNMX.FTZ R72, R116, R65, !PT ;  /* 0x0000004174487209 */ /* 0x000fe20007810000 */
[----:B------:R-:W-:Y:S01]  /*10ae0*/  MUFU.EX2 R38, R38 ;  /* 0x0000002600267308 */ /* 0x000fe20000000800 */
[----:B-1----:R-:W-:-:S01]  /*10af0*/  FFMA.FTZ R69, R103, UR38, -R111 ;  /* 0x0000002667457c23 */ /* 0x002fc2000801086f */
[----:B------:R-:W-:Y:S01]  /*10b00*/  IMAD.U32 R103, RZ, RZ, UR39 ;  /* 0x00000027ff677e24 */ /* 0x000fe2000f8e00ff */
[----:B------:R-:W-:Y:S02]  /*10b10*/  FMNMX.FTZ R65, R115, R72, !PT ;  /* 0x0000004873417209 */ /* 0x000fe40007810000 */
[----:B0-----:R-:W-:Y:S02]  /*10b20*/  F2FP.SATFINITE.E4M3.F32.PACK_AB_MERGE_C R172, R39, R36, RZ ;  /* 0x0000002427ac723e */ /* 0x001fe400048070ff */
[----:B------:R-:W-:Y:S01]  /*10b30*/  FMNMX.FTZ R72, R118, R65, !PT ;  /* 0x0000004176487209 */ /* 0x000fe20007810000 */
[--C-:B------:R-:W-:Y:S01]  /*10b40*/  FFMA.FTZ R65, R49, UR38, -R111.reuse ;  /* 0x0000002631417c23 */ /* 0x100fe2000801086f */
[----:B------:R-:W-:-:S01]  /*10b50*/  FFMA.FTZ R49, R52, UR38, -R111 ;  /* 0x0000002634317c23 */ /* 0x000fc2000801086f */
[----:B------:R-:W-:Y:S01]  /*10b60*/  FFMA.FTZ R52, R90, UR38, -R111 ;  /* 0x000000265a347c23 */ /* 0x000fe2000801086f */
[----:B------:R-:W-:Y:S01]  /*10b70*/  FMNMX.FTZ R72, R117, R72, !PT ;  /* 0x0000004875487209 */ /* 0x000fe20007810000 */
[----:B------:R-:W-:Y:S01]  /*10b80*/  MUFU.EX2 R40, R40 ;  /* 0x0000002800287308 */ /* 0x000fe20000000800 */
[----:B------:R-:W-:-:S03]  /*10b90*/  F2FP.SATFINITE.E4M3.F32.PACK_AB_MERGE_C R172, R35, R32, R172 ;  /* 0x0000002023ac723e */ /* 0x000fc600048070ac */
[----:B------:R-:W0:Y:S04]  /*10ba0*/  SHFL.BFLY PT, R73, R72, 0x2, 0x1f ;  /* 0x0c401f0048497f89 */ /* 0x000e2800000e0000 */
[----:B------:R-:W1:Y:S08]  /*10bb0*/  MUFU.EX2 R53, R53 ;  /* 0x0000003500357308 */ /* 0x000e700000000800 */
[----:B------:R-:W-:Y:S08]  /*10bc0*/  MUFU.EX2 R42, R42 ;  /* 0x0000002a002a7308 */ /* 0x000ff00000000800 */
[----:B------:R-:W-:Y:S01]  /*10bd0*/  MUFU.EX2 R57, R57 ;  /* 0x0000003900397308 */ /* 0x000fe20000000800 */
[----:B-1----:R-:W-:-:S02]  /*10be0*/  F2FP.SATFINITE.E4M3.F32.PACK_AB_MERGE_C R174, R53, R40, RZ ;  /* 0x0000002835ae723e */ /* 0x002fc400048070ff */
[----:B0-----:R-:W-:Y:S01]  /*10bf0*/  FMNMX.FTZ R84, R72, R73, !PT ;  /* 0x0000004948547209 */ /* 0x001fe20007810000 */
[----:B------:R-:W-:-:S01]  /*10c00*/  FFMA.FTZ R73, R105, UR38, -R111 ;  /* 0x0000002669497c23 */ /* 0x000fc2000801086f */
[----:B------:R-:W-:-:S03]  /*10c10*/  F2FP.SATFINITE.E4M3.F32.PACK_AB_MERGE_C R174, R38, R37, R174 ;  /* 0x0000002526ae723e */ /* 0x000fc600048070ae */
[----:B------:R-:W0:Y:S01]  /*10c20*/  MUFU.EX2 R64, R64 ;  /* 0x0000004000407308 */ /* 0x000e220000000800 */
[----:B------:R-:W1:Y:S07]  /*10c30*/  SHFL.BFLY PT, R85, R84, 0x1, 0x1f ;  /* 0x0c201f0054557f89 */ /* 0x000e6e00000e0000 */
[----:B------:R2:W-:Y:S08]  /*10c40*/  MUFU.EX2 R43, R76 ;  /* 0x0000004c002b7308 */ /* 0x0005f00000000800 */
[----:B------:R-:W-:Y:S01]  /*10c50*/  MUFU.EX2 R56, R56 ;  /* 0x0000003800387308 */ /* 0x000fe20000000800 */
[----:B0-----:R-:W-:Y:S01]  /*10c60*/  F2FP.SATFINITE.E4M3.F32.PACK_AB_MERGE_C R176, R64, R57, RZ ;  /* 0x0000003940b0723e */ /* 0x001fe200048070ff */
[----:B--2---:R-:W-:-:S03]  /*10c70*/  FFMA.FTZ R76, R106, UR38, -R111 ;  /* 0x000000266a4c7c23 */ /* 0x004fc6000801086f */
[----:B------:R-:W-:-:S03]  /*10c80*/  F2FP.SATFINITE.E4M3.F32.PACK_AB_MERGE_C R176, R42, R41, R176 ;  /* 0x000000292ab0723e */ /* 0x000fc600048070b0 */
[----:B------:R-:W-:Y:S01]  /*10c90*/  MUFU.EX2 R68, R68 ;  /* 0x0000004400447308 */ /* 0x000fe20000000800 */
[----:B-1----:R-:W-:Y:S01]  /*10ca0*/  FMNMX.FTZ R90, R84, R85, !PT ;  /* 0x00000055545a7209 */ /* 0x002fe20007810000 */
[--C-:B------:R-:W-:Y:S01]  /*10cb0*/  FFMA.FTZ R85, R114, UR38, -R111.reuse ;  /* 0x0000002672557c23 */ /* 0x100fe2000801086f */
[----:B------:R-:W-:-:S02]  /*10cc0*/  FFMA.FTZ R84, R109, UR38, -R111 ;  /* 0x000000266d547c23 */ /* 0x000fc4000801086f */
[C---:B------:R-:W-:Y:S01]  /*10cd0*/  FSETP.NEU.FTZ.AND P1, PT, R90.reuse, -INF , PT ;  /* 0xff8000005a00780b */ /* 0x040fe20003f3d000 */
[----:B------:R-:W-:-:S02]  /*10ce0*/  FFMA.FTZ R89, R90, R89, -8 ;  /* 0xc10000005a597423 */ /* 0x000fc40000010059 */
[----:B------:R-:W-:Y:S03]  /*10cf0*/  MUFU.EX2 R44, R44 ;  /* 0x0000002c002c7308 */ /* 0x000fe60000000800 */
[----:B------:R-:W-:-:S05]  /*10d00*/  FSEL R89, R89, RZ, P1 ;  /* 0x000000ff59597208 */ /* 0x000fca0000800000 */
        /* <DEDUP_REMOVED lines=14> */
[----:B------:R-:W0:Y:S01]  /*10df0*/  MUFU.EX2 R15, R15 ;  /* 0x0000000f000f7308 */ /* 0x000e220000000800 */
[----:B------:R-:W-:-:S01]  /*10e00*/  FADD.FTZ R75, R12, R13 ;  /* 0x0000000d0c4b7221 */ /* 0x000fc20000010000 */
[--C-:B------:R-:W-:Y:S01]  /*10e10*/  FFMA.FTZ R96, R100, UR38, -R89.reuse ;  /* 0x0000002664607c23 */ /* 0x100fe20008010859 */
[----:B------:R-:W-:-:S01]  /*10e20*/  FFMA.FTZ R98, R82, UR38, -R89 ;  /* 0x0000002652627c23 */ /* 0x000fc20008010859 */
[----:B------:R-:W-:Y:S01]  /*10e30*/  FFMA.FTZ R82, R86, UR38, -R89 ;  /* 0x0000002656527c23 */ /* 0x000fe20008010859 */
[----:B------:R-:W-:-:S01]  /*10e40*/  FADD.FTZ R102, R20, R75 ;  /* 0x0000004b14667221 */ /* 0x000fc20000010000 */
[--C-:B------:R-:W-:Y:S01]  /*10e50*/  FFMA.FTZ R86, R60, UR38, -R89.reuse ;  /* 0x000000263c567c23 */ /* 0x100fe20008010859 */
[----:B------:R-:W-:-:S01]  /*10e60*/  FFMA.FTZ R78, R78, UR38, -R89 ;  /* 0x000000264e4e7c23 */ /* 0x000fc20008010859 */
[----:B------:R-:W1:Y:S01]  /*10e70*/  MUFU.EX2 R97, R97 ;  /* 0x0000006100617308 */ /* 0x000e620000000800 */
[----:B------:R-:W-:-:S01]  /*10e80*/  FFMA.FTZ R60, R62, UR38, -R89 ;  /* 0x000000263e3c7c23 */ /* 0x000fc20008010859 */
[----:B------:R-:W-:Y:S01]  /*10e90*/  FFMA.FTZ R62, R70, UR38, -R89 ;  /* 0x00000026463e7c23 */ /* 0x000fe20008010859 */
[----:B------:R-:W-:-:S01]  /*10ea0*/  FADD.FTZ R102, R29, R102 ;  /* 0x000000661d667221 */ /* 0x000fc20000010000 */
[----:B------:R-:W-:Y:S01]  /*10eb0*/  FFMA.FTZ R70, R74, UR38, -R89 ;  /* 0x000000264a467c23 */ /* 0x000fe20008010859 */
[----:B------:R-:W-:-:S02]  /*10ec0*/  VIADD R74, R3, 0x22840 ;  /* 0x00022840034a7836 */ /* 0x000fc40000000000 */
[----:B------:R-:W-:Y:S01]  /*10ed0*/  FFMA.FTZ R79, R79, UR38, -R89 ;  /* 0x000000264f4f7c23 */ /* 0x000fe20008010859 */
[----:B------:R-:W-:-:S01]  /*10ee0*/  FADD.FTZ R101, R21, R102 ;  /* 0x0000006615657221 */ /* 0x000fc20000010000 */
[----:B------:R-:W2:Y:S01]  /*10ef0*/  MUFU.EX2 R92, R92 ;  /* 0x0000005c005c7308 */ /* 0x000ea20000000800 */
[----:B0-----:R-:W-:-:S01]  /*10f00*/  FADD.FTZ R100, R14, R15 ;  /* 0x0000000f0e647221 */ /* 0x001fc20000010000 */
[----:B------:R-:W-:Y:S01]  /*10f10*/  PRMT R74, R103, 0x654, R74 ;  /* 0x00000654674a7816 */ /* 0x000fe2000000004a */
[----:B------:R-:W-:-:S01]  /*10f20*/  FADD.FTZ R101, R24, R101 ;  /* 0x0000006518657221 */ /* 0x000fc20000010000 */
[--C-:B------:R-:W-:Y:S01]  /*10f30*/  FFMA.FTZ R3, R46, UR38, -R89.reuse ;  /* 0x000000262e037c23 */ /* 0x100fe20008010859 */
[----:B------:R-:W-:-:S01]  /*10f40*/  FFMA.FTZ R46, R47, UR38, -R89 ;  /* 0x000000262f2e7c23 */ /* 0x000fc20008010859 */
[----:B------:R0:W-:Y:S01]  /*10f50*/  SYNCS.ARRIVE.TRANS64.RED.A1T0 RZ, [R74+URZ], RZ ;  /* 0x000000ff4aff79a7 */ /* 0x0001e2000810043f */
[----:B------:R-:W-:-:S01]  /*10f60*/  FFMA.FTZ R47, R50, UR38, -R89 ;  /* 0x00000026322f7c23 */ /* 0x000fc20008010859 */
[----:B------:R-:W3:Y:S01]  /*10f70*/  MUFU.EX2 R26, R26 ;  /* 0x0000001a001a7308 */ /* 0x000ee20000000800 */
[----:B-1----:R-:W-:-:S01]  /*10f80*/  FADD.FTZ R75, R97, R100 ;  /* 0x00000064614b7221 */ /* 0x002fc20000010000 */
[--C-:B------:R-:W-:Y:S01]  /*10f90*/  FFMA.FTZ R50, R51, UR38, -R89.reuse ;  /* 0x0000002633327c23 */ /* 0x100fe20008010859 */
[----:B------:R-:W-:-:S01]  /*10fa0*/  FFMA.FTZ R63, R63, UR38, -R89 ;  /* 0x000000263f3f7c23 */ /* 0x000fc20008010859 */
[--C-:B------:R-:W-:Y:S01]  /*10fb0*/  FFMA.FTZ R66, R66, UR38, -R89.reuse ;  /* 0x0000002642427c23 */ /* 0x100fe20008010859 */
[----:B------:R-:W-:-:S01]  /*10fc0*/  FFMA.FTZ R54, R54, UR38, -R89 ;  /* 0x0000002636367c23 */ /* 0x000fc20008010859 */
[----:B0-----:R-:W-:Y:S01]  /*10fd0*/  FADD.FTZ R74, R28, R101 ;  /* 0x000000651c4a7221 */ /* 0x001fe20000010000 */
[----:B------:R-:W-:-:S01]  /*10fe0*/  FFMA.FTZ R55, R55, UR38, -R89 ;  /* 0x0000002637377c23 */ /* 0x000fc20008010859 */
[----:B------:R-:W0:Y:S01]  /*10ff0*/  MUFU.EX2 R93, R93 ;  /* 0x0000005d005d7308 */ /* 0x000e220000000800 */
[----:B--2---:R-:W-:-:S01]  /*11000*/  FADD.FTZ R75, R92, R75 ;  /* 0x0000004b5c4b7221 */ /* 0x004fc20000010000 */
[----:B------:R-:W-:Y:S01]  /*11010*/  FADD.FTZ R51, R33, R74 ;  /* 0x0000004a21337221 */ /* 0x000fe20000010000 */
[----:B------:R-:W-:-:S01]  /*11020*/  FFMA.FTZ R58, R58, UR38, -R89 ;  /* 0x000000263a3a7c23 */ /* 0x000fc20008010859 */
[--C-:B------:R-:W-:Y:S01]  /*11030*/  FFMA.FTZ R59, R59, UR38, -R89.reuse ;  /* 0x000000263b3b7c23 */ /* 0x100fe20008010859 */
[----:B------:R-:W-:-:S01]  /*11040*/  FFMA.FTZ R34, R34, UR38, -R89 ;  /* 0x0000002622227c23 */ /* 0x000fc20008010859 */
[----:B------:R-:W-:Y:S01]  /*11050*/  FADD.FTZ R74, R32, R51 ;  /* 0x00000033204a7221 */ /* 0x000fe20000010000 */
[----:B------:R-:W-:-:S01]  /*11060*/  FFMA.FTZ R113, R113, UR38, -R89 ;  /* 0x0000002671717c23 */ /* 0x000fc20008010859 */
[----:B------:R-:W1:Y:S01]  /*11070*/  MUFU.EX2 R95, R95 ;  /* 0x0000005f005f7308 */ /* 0x000e620000000800 */
[----:B---3--:R-:W-:-:S01]  /*11080*/  FADD.FTZ R100, R26, R75 ;  /* 0x0000004b1a647221 */ /* 0x008fc20000010000 */
[----:B------:R-:W-:Y:S01]  /*11090*/  FADD.FTZ R51, R35, R74 ;  /* 0x0000004a23337221 */ /* 0x000fe20000010000 */
[----:B------:R-:W-:-:S01]  /*110a0*/  FFMA.FTZ R74, R31, UR38, -R89 ;  /* 0x000000261f4a7c23 */ /* 0x000fc20008010859 */
[--C-:B------:R-:W-:Y:S01]  /*110b0*/  FFMA.FTZ R116, R116, UR38, -R89.reuse ;  /* 0x0000002674747c23 */ /* 0x100fe20008010859 */
[----:B------:R-:W-:Y:S01]  /*110c0*/  F2FP.SATFINITE.E4M3.F32.PACK_AB_MERGE_C R169, R92, R97, RZ ;  /* 0x000000615ca9723e */ /* 0x000fe200048070ff */
[--C-:B------:R-:W-:Y:S01]  /*110d0*/  FFMA.FTZ R115, R115, UR38, -R89.reuse ;  /* 0x0000002673737c23 */ /* 0x100fe20008010859 */
[----:B------:R-:W-:-:S01]  /*110e0*/  FFMA.FTZ R118, R118, UR38, -R89 ;  /* 0x0000002676767c23 */ /* 0x000fc20008010859 */
[----:B------:R-:W2:Y:S01]  /*110f0*/  MUFU.EX2 R96, R96 ;  /* 0x0000006000607308 */ /* 0x000ea20000000800 */
[----:B0-----:R-:W-:-:S01]  /*11100*/  FADD.FTZ R100, R93, R100 ;  /* 0x000000645d647221 */ /* 0x001fc20000010000 */
[----:B------:R-:W-:Y:S01]  /*11110*/  F2FP.SATFINITE.E4M3.F32.PACK_AB_MERGE_C R169, R15, R14, R169 ;  /* 0x0000000e0fa9723e */ /* 0x000fe200048070a9 */
[--C-:B------:R-:W-:Y:S01]  /*11120*/  IMAD.MOV.U32 R32, RZ, RZ, R25.reuse ;  /* 0x000000ffff207224 */ /* 0x100fe200078e0019 */
[----:B------:R-:W-:Y:S01]  /*11130*/  F2FP.SATFINITE.E4M3.F32.PACK_AB_MERGE_C R178, R68, R61, RZ ;  /* 0x0000003d44b2723e */ /* 0x000fe200048070ff */
[----:B------:R-:W-:-:S03]  /*11140*/  IMAD.MOV.U32 R35, RZ, RZ, R25 ;  /* 0x000000ffff237224 */ /* 0x000fc600078e0019 */
[----:B------:R-:W0:Y:S01]  /*11150*/  MUFU.EX2 R78, R78 ;  /* 0x0000004e004e7308 */ /* 0x000e220000000800 */
[----:B-1----:R-:W-:-:S01]  /*11160*/  FADD.FTZ R75, R95, R100 ;  /* 0x000000645f4b7221 */ /* 0x002fc20000010000 */
[----:B------:R-:W-:-:S06]  /*11170*/  F2FP.SATFINITE.E4M3.F32.PACK_AB_MERGE_C R178, R56, R43, R178 ;  /* 0x0000002b38b2723e */ /* 0x000fcc00048070b2 */
[----:B------:R-:W1:Y:S01]  /*11180*/  MUFU.EX2 R79, R79 ;  /* 0x0000004f004f7308 */ /* 0x000e620000000800 */
[----:B--2---:R-:W-:-:S01]  /*11190*/  FADD.FTZ R75, R96, R75 ;  /* 0x0000004b604b7221 */ /* 0x004fc20000010000 */
[----:B------:R-:W-:-:S04]  /*111a0*/  F2FP.SATFINITE.E4M3.F32.PACK_AB_MERGE_C R171, R96, R95, RZ ;  /* 0x0000005f60ab723e */ /* 0x000fc800048070ff */
[----:B------:R-:W-:Y:S01]  /*111b0*/  F2FP.SATFINITE.E4M3.F32.PACK_AB_MERGE_C R171, R93, R26, R171 ;  /* 0x0000001a5dab723e */ /* 0x000fe200048070ab */
[----:B------:R-:W-:Y:S01]  /*111c0*/  IMAD.MOV.U32 R26, RZ, RZ, R25 ;  /* 0x000000ffff1a7224 */ /* 0x000fe200078e0019 */
[----:B------:R-:W2:Y:S01]  /*111d0*/  MUFU.EX2 R98, R98 ;  /* 0x0000006200627308 */ /* 0x000ea20000000800 */
[----:B0-----:R-:W-:-:S07]  /*111e0*/  FADD.FTZ R100, R78, R75 ;  /* 0x0000004b4e647221 */ /* 0x001fce0000010000 */
[----:B------:R-:W0:Y:S01]  /*111f0*/  MUFU.EX2 R99, R99 ;  /* 0x0000006300637308 */ /* 0x000e220000000800 */
[----:B-1----:R-:W-:-:S01]  /*11200*/  FADD.FTZ R75, R79, R100 ;  /* 0x000000644f4b7221 */ /* 0x002fc20000010000 */
[----:B------:R-:W-:Y:S01]  /*11210*/  FADD.FTZ R100, R36, R51 ;  /* 0x0000003324647221 */ /* 0x000fe20000010000 */
[----:B------:R-:W-:-:S01]  /*11220*/  FFMA.FTZ R51, R30, UR38, -R89 ;  /* 0x000000261e337c23 */ /* 0x000fc20008010859 */
[----:B------:R-:W-:Y:S02]  /*11230*/  FFMA.FTZ R89, R117, UR38, -R89 ;  /* 0x0000002675597c23 */ /* 0x000fe40008010859 */
[----:B------:R-:W-:-:S02]  /*11240*/  FADD.FTZ R100, R39, R100 ;  /* 0x0000006427647221 */ /* 0x000fc40000010000 */
[----:B------:R-:W1:Y:S01]  /*11250*/  MUFU.EX2 R82, R82 ;  /* 0x0000005200527308 */ /* 0x000e620000000800 */
[----:B--2---:R-:W-:-:S01]  /*11260*/  FADD.FTZ R30, R98, R75 ;  /* 0x0000004b621e7221 */ /* 0x004fc20000010000 */
[----:B------:R-:W-:Y:S01]  /*11270*/  FADD.FTZ R75, R37, R100 ;  /* 0x00000064254b7221 */ /* 0x000fe20000010000 */
[----:B------:R-:W-:-:S03]  /*11280*/  MOV R37, R25 ;  /* 0x0000001900257202 */ /* 0x000fc60000000f00 */
[----:B------:R-:W-:Y:S01]  /*11290*/  FADD.FTZ R75, R38, R75 ;  /* 0x0000004b264b7221 */ /* 0x000fe20000010000 */
[----:B------:R-:W-:Y:S01]  /*112a0*/  IMAD.MOV.U32 R38, RZ, RZ, R25 ;  /* 0x000000ffff267224 */ /* 0x000fe200078e0019 */
[----:B------:R-:W2:Y:S01]  /*112b0*/  MUFU.EX2 R83, R83 ;  /* 0x0000005300537308 */ /* 0x000ea20000000800 */
[----:B0-----:R-:W-:-:S01]  /*112c0*/  FADD.FTZ R31, R99, R30 ;  /* 0x0000001e631f7221 */ /* 0x001fc20000010000 */
[----:B------:R-:W-:-:S04]  /*112d0*/  F2FP.SATFINITE.E4M3.F32.PACK_AB_MERGE_C R173, R99, R98, RZ ;  /* 0x0000006263ad723e */ /* 0x000fc800048070ff */
[----:B------:R-:W-:Y:S01]  /*112e0*/  F2FP.SATFINITE.E4M3.F32.PACK_AB_MERGE_C R173, R79, R78, R173 ;  /* 0x0000004e4fad723e */ /* 0x000fe200048070ad */
[----:B------:R-:W-:Y:S01]  /*112f0*/  IMAD.MOV.U32 R79, RZ, RZ, R25 ;  /* 0x000000ffff4f7224 */ /* 0x000fe200078e0019 */
[----:B------:R-:W0:Y:S01]  /*11300*/  MUFU.EX2 R86, R86 ;  /* 0x0000005600567308 */ /* 0x000e220000000800 */
[----:B-1----:R-:W-:-:S01]  /*11310*/  FADD.FTZ R100, R82, R31 ;  /* 0x0000001f52647221 */ /* 0x002fc20000010000 */
[----:B------:R-:W-:-:S06]  /*11320*/  IMAD.MOV.U32 R78, RZ, RZ, R25 ;  /* 0x000000ffff4e7224 */ /* 0x000fcc00078e0019 */
[----:B------:R-:W1:Y:S01]  /*11330*/  MUFU.EX2 R87, R87 ;  /* 0x0000005700577308 */ /* 0x000e620000000800 */
[----:B--2---:R-:W-:-:S01]  /*11340*/  FADD.FTZ R101, R83, R100 ;  /* 0x0000006453657221 */ /* 0x004fc20000010000 */
[----:B------:R-:W-:-:S04]  /*11350*/  FADD.FTZ R100, R40, R75 ;  /* 0x0000004b28647221 */ /* 0x000fc80000010000 */
[----:B------:R-:W-:Y:S02]  /*11360*/  FADD.FTZ R100, R53, R100 ;  /* 0x0000006435647221 */ /* 0x000fe40000010000 */
[----:B------:R-:W2:Y:S08]  /*11370*/  MUFU.EX2 R60, R60 ;  /* 0x0000003c003c7308 */ /* 0x000eb00000000800 */
[----:B------:R-:W3:Y:S08]  /*11380*/  MUFU.EX2 R63, R63 ;  /* 0x0000003f003f7308 */ /* 0x000ef00000000800 */
[----:B------:R-:W4:Y:S08]  /*11390*/  MUFU.EX2 R66, R66 ;  /* 0x0000004200427308 */ /* 0x000f300000000800 */
[----:B------:R0:W-:Y:S08]  /*113a0*/  MUFU.EX2 R30, R54 ;  /* 0x00000036001e7308 */ /* 0x0001f00000000800 */
[----:B------:R-:W4:Y:S01]  /*113b0*/  MUFU.EX2 R91, R91 ;  /* 0x0000005b005b7308 */ /* 0x000f220000000800 */
[----:B0-----:R-:W-:-:S01]  /*113c0*/  FADD.FTZ R54, R86, R101 ;  /* 0x0000006556367221 */ /* 0x001fc20000010000 */
[----:B------:R-:W-:Y:S01]  /*113d0*/  FADD.FTZ R101, R41, R100 ;  /* 0x0000006429657221 */ /* 0x000fe20000010000 */
[----:B-1----:R-:W-:Y:S01]  /*113e0*/  F2FP.SATFINITE.E4M3.F32.PACK_AB_MERGE_C R86, R87, R86, RZ ;  /* 0x000000565756723e */ /* 0x002fe200048070ff */
[----:B------:R-:W-:-:S02]  /*113f0*/  IMAD.MOV.U32 R41, RZ, RZ, R25 ;  /* 0x000000ffff297224 */ /* 0x000fc400078e0019 */
[----:B------:R-:W-:-:S01]  /*11400*/  FADD.FTZ R75, R87, R54 ;  /* 0x00000036574b7221 */ /* 0x000fc20000010000 */
[----:B------:R-:W-:Y:S01]  /*11410*/  FADD.FTZ R36, R42, R101 ;  /* 0x000000652a247221 */ /* 0x000fe20000010000 */
[----:B------:R-:W-:Y:S01]  /*11420*/  F2FP.SATFINITE.E4M3.F32.PACK_AB_MERGE_C R175, R83, R82, R86 ;  /* 0x0000005253af723e */ /* 0x000fe20004807056 */
[----:B------:R-:W0:Y:S01]  /*11430*/  MUFU.EX2 R62, R62 ;  /* 0x0000003e003e7308 */ /* 0x000e220000000800 */
[----:B--2---:R-:W-:-:S01]  /*11440*/  FADD.FTZ R20, R60, R75 ;  /* 0x0000004b3c147221 */ /* 0x004fc20000010000 */
[----:B------:R-:W-:Y:S01]  /*11450*/  FADD.FTZ R39, R57, R36 ;  /* 0x0000002439277221 */ /* 0x000fe20000010000 */
[----:B------:R-:W-:Y:S01]  /*11460*/  IMAD.MOV.U32 R42, RZ, RZ, R25 ;  /* 0x000000ffff2a7224 */ /* 0x000fe200078e0019 */
[----:B------:R-:W-:Y:S01]  /*11470*/  MOV R57, R25 ;  /* 0x0000001900397202 */ /* 0x000fe20000000f00 */
[----:B---3--:R-:W-:-:S01]  /*11480*/  FADD.FTZ R33, R63, R20 ;  /* 0x000000143f217221 */ /* 0x008fc20000010000 */
[----:B------:R-:W-:Y:S01]  /*11490*/  FADD.FTZ R64, R64, R39 ;  /* 0x0000002740407221 */ /* 0x000fe20000010000 */
[----:B------:R-:W-:Y:S01]  /*114a0*/  IMAD.MOV.U32 R54, RZ, RZ, R25 ;  /* 0x000000ffff367224 */ /* 0x000fe200078e0019 */
[----:B------:R-:W1:Y:S01]  /*114b0*/  MUFU.EX2 R67, R67 ;  /* 0x0000004300437308 */ /* 0x000e620000000800 */
[----:B----4-:R-:W-:-:S01]  /*114c0*/  FADD.FTZ R20, R66, R33 ;  /* 0x0000002142147221 */ /* 0x010fc20000010000 */
[----:B------:R-:W-:Y:S01]  /*114d0*/  FADD.FTZ R39, R43, R64 ;  /* 0x000000402b277221 */ /* 0x000fe20000010000 */
[----:B------:R-:W-:Y:S01]  /*114e0*/  F2FP.SATFINITE.E4M3.F32.PACK_AB_MERGE_C R66, R91, R66, RZ ;  /* 0x000000425b42723e */ /* 0x000fe200048070ff */
[----:B------:R-:W-:-:S02]  /*114f0*/  IMAD.MOV.U32 R43, RZ, RZ, R25 ;  /* 0x000000ffff2b7224 */ /* 0x000fc400078e0019 */
[----:B------:R-:W-:-:S01]  /*11500*/  FADD.FTZ R33, R91, R20 ;  /* 0x000000145b217221 */ /* 0x000fc20000010000 */
[----:B------:R-:W-:Y:S01]  /*11510*/  FADD.FTZ R40, R56, R39 ;  /* 0x0000002738287221 */ /* 0x000fe20000010000 */
[----:B------:R-:W-:Y:S01]  /*11520*/  F2FP.SATFINITE.E4M3.F32.PACK_AB_MERGE_C R177, R63, R60, R66 ;  /* 0x0000003c3fb1723e */ /* 0x000fe20004807042 */
[----:B------:R-:W2:Y:S01]  /*11530*/  MUFU.EX2 R70, R70 ;  /* 0x0000004600467308 */ /* 0x000ea20000000800 */
[----:B0-----:R-:W-:-:S01]  /*11540*/  FADD.FTZ R36, R62, R33 ;  /* 0x000000213e247221 */ /* 0x001fc20000010000 */
[----:B------:R-:W-:Y:S01]  /*11550*/  FADD.FTZ R53, R61, R40 ;  /* 0x000000283d357221 */ /* 0x000fe20000010000 */
[-C--:B------:R-:W-:Y:S01]  /*11560*/  MOV R40, R25.reuse ;  /* 0x0000001900287202 */ /* 0x080fe20000000f00 */
[----:B------:R-:W-:Y:S01]  /*11570*/  IMAD.MOV.U32 R56, RZ, RZ, R25 ;  /* 0x000000ffff387224 */ /* 0x000fe200078e0019 */
[----:B------:R-:W-:Y:S01]  /*11580*/  MOV R60, R25 ;  /* 0x00000019003c7202 */ /* 0x000fe20000000f00 */
[----:B------:R-:W-:Y:S01]  /*11590*/  FADD.FTZ R53, R68, R53 ;  /* 0x0000003544357221 */ /* 0x000fe20000010000 */
[----:B------:R-:W-:Y:S01]  /*115a0*/  IMAD.MOV.U32 R61, RZ, RZ, R25 ;  /* 0x000000ffff3d7224 */ /* 0x000fe200078e0019 */
[----:B------:R-:W0:Y:S01]  /*115b0*/  MUFU.EX2 R71, R71 ;  /* 0x0000004700477308 */ /* 0x000e220000000800 */
[----:B-1----:R-:W-:-:S01]  /*115c0*/  FADD.FTZ R39, R67, R36 ;  /* 0x0000002443277221 */ /* 0x002fc20000010000 */
[----:B------:R-:W-:Y:S01]  /*115d0*/  FADD.FTZ R36, R44, R53 ;  /* 0x000000352c247221 */ /* 0x000fe20000010000 */
[--C-:B------:R-:W-:Y:S01]  /*115e0*/  IMAD.MOV.U32 R53, RZ, RZ, R25.reuse ;  /* 0x000000ffff357224 */ /* 0x100fe200078e0019 */
[----:B------:R-:W-:Y:S01]  /*115f0*/  MOV R87, R25 ;  /* 0x0000001900577202 */ /* 0x000fe20000000f00 */
[----:B------:R-:W-:-:S02]  /*11600*/  IMAD.MOV.U32 R63, RZ, RZ, R25 ;  /* 0x000000ffff3f7224 */ /* 0x000fc400078e0019 */
[----:B------:R-:W-:Y:S01]  /*11610*/  IMAD.MOV.U32 R64, RZ, RZ, R25 ;  /* 0x000000ffff407224 */ /* 0x000fe200078e0019 */
[----:B------:R-:W1:Y:S01]  /*11620*/  MUFU.EX2 R3, R3 ;  /* 0x0000000300037308 */ /* 0x000e620000000800 */
[----:B--2---:R-:W-:-:S01]  /*11630*/  FADD.FTZ R12, R70, R39 ;  /* 0x00000027460c7221 */ /* 0x004fc20000010000 */
[--C-:B------:R-:W-:Y:S02]  /*11640*/  IMAD.MOV.U32 R39, RZ, RZ, R25.reuse ;  /* 0x000000ffff277224 */ /* 0x100fe400078e0019 */
[--C-:B------:R-:W-:Y:S02]  /*11650*/  IMAD.MOV.U32 R66, RZ, RZ, R25.reuse ;  /* 0x000000ffff427224 */ /* 0x100fe400078e0019 */
[----:B------:R-:W-:Y:S02]  /*11660*/  IMAD.MOV.U32 R68, RZ, RZ, R25 ;  /* 0x000000ffff447224 */ /* 0x000fe400078e0019 */
        /* <DEDUP_REMOVED lines=8> */
[----:B-1----:R-:W-:-:S01]  /*116f0*/  FADD.FTZ R13, R3, R12 ;  /* 0x0000000c030d7221 */ /* 0x002fc20000010000 */
[-C--:B------:R-:W-:Y:S01]  /*11700*/  MOV R67, R25.reuse ;  /* 0x0000001900437202 */ /* 0x080fe20000000f00 */
[--C-:B------:R-:W-:Y:S01]  /*11710*/  IMAD.MOV.U32 R83, RZ, RZ, R25.reuse ;  /* 0x000000ffff537224 */ /* 0x100fe200078e0019 */
[----:B------:R-:W-:Y:S01]  /*11720*/  MOV R70, R25 ;  /* 0x0000001900467202 */ /* 0x000fe20000000f00 */
[--C-:B------:R-:W-:Y:S02]  /*11730*/  IMAD.MOV.U32 R82, RZ, RZ, R25.reuse ;  /* 0x000000ffff527224 */ /* 0x100fe400078e0019 */
[----:B------:R-:W-:Y:S01]  /*11740*/  IMAD.MOV.U32 R86, RZ, RZ, R25 ;  /* 0x000000ffff567224 */ /* 0x000fe200078e0019 */
[----:B------:R-:W1:Y:S01]  /*11750*/  MUFU.EX2 R48, R48 ;  /* 0x0000003000307308 */ /* 0x000e620000000800 */
[----:B--2---:R-:W-:-:S01]  /*11760*/  FADD.FTZ R21, R45, R36 ;  /* 0x000000242d157221 */ /* 0x004fc20000010000 */
[----:B------:R-:W-:-:S06]  /*11770*/  IMAD.MOV.U32 R36, RZ, RZ, R25 ;  /* 0x000000ffff247224 */ /* 0x000fcc00078e0019 */
        /* <DEDUP_REMOVED lines=8> */
[----:B------:R-:W-:Y:S01]  /*11800*/  F2FP.SATFINITE.E4M3.F32.PACK_AB_MERGE_C R180, R65, R48, RZ ;  /* 0x0000003041b4723e */ /* 0x000fe200048070ff */
[--C-:B------:R-:W-:Y:S02]  /*11810*/  IMAD.MOV.U32 R48, RZ, RZ, R25.reuse ;  /* 0x000000ffff307224 */ /* 0x100fe400078e0019 */
[--C-:B------:R-:W-:Y:S01]  /*11820*/  IMAD.MOV.U32 R65, RZ, RZ, R25.reuse ;  /* 0x000000ffff417224 */ /* 0x100fe200078e0019 */
[----:B------:R-:W-:Y:S01]  /*11830*/  F2FP.SATFINITE.E4M3.F32.PACK_AB_MERGE_C R180, R45, R44, R180 ;  /* 0x0000002c2db4723e */ /* 0x000fe200048070b4 */
[----:B------:R-:W-:Y:S01]  /*11840*/  IMAD.MOV.U32 R45, RZ, RZ, R25 ;  /* 0x000000ffff2d7224 */ /* 0x000fe200078e0019 */
[----:B------:R-:W0:Y:S01]  /*11850*/  MUFU.EX2 R52, R52 ;  /* 0x0000003400347308 */ /* 0x000e220000000800 */
[----:B-1----:R-:W-:-:S01]  /*11860*/  FADD.FTZ R13, R50, R13 ;  /* 0x0000000d320d7221 */ /* 0x002fc20000010000 */
[----:B------:R-:W-:Y:S01]  /*11870*/  F2FP.SATFINITE.E4M3.F32.PACK_AB_MERGE_C R47, R50, R47, RZ ;  /* 0x0000002f322f723e */ /* 0x000fe200048070ff */
[----:B------:R-:W-:Y:S01]  /*11880*/  IMAD.MOV.U32 R44, RZ, RZ, R25 ;  /* 0x000000ffff2c7224 */ /* 0x000fe200078e0019 */
[----:B------:R-:W-:Y:S01]  /*11890*/  MOV R50, R25 ;  /* 0x0000001900327202 */ /* 0x000fe20000000f00 */
[----:B------:R-:W-:-:S01]  /*118a0*/  FADD.FTZ R12, R30, R13 ;  /* 0x0000000d1e0c7221 */ /* 0x000fc20000010000 */
[----:B------:R-:W-:Y:S01]  /*118b0*/  F2FP.SATFINITE.E4M3.F32.PACK_AB_MERGE_C R181, R46, R3, R47 ;  /* 0x000000032eb5723e */ /* 0x000fe2000480702f */
[----:B------:R-:W-:Y:S01]  /*118c0*/  IMAD.MOV.U32 R46, RZ, RZ, R25 ;  /* 0x000000ffff2e7224 */ /* 0x000fe200078e0019 */
[----:B------:R1:W3:Y:S01]  /*118d0*/  MUFU.EX2 R31, R55 ;  /* 0x00000037001f7308 */ /* 0x0002e20000000800 */
[----:B--2---:R-:W-:-:S01]  /*118e0*/  FADD.FTZ R21, R49, R24 ;  /* 0x0000001831157221 */ /* 0x004fc20000010000 */
[----:B------:R-:W-:-:S06]  /*118f0*/  MOV R47, R25 ;  /* 0x00000019002f7202 */ /* 0x000fcc0000000f00 */
[----:B------:R-:W-:Y:S01]  /*11900*/  MUFU.EX2 R69, R69 ;  /* 0x0000004500457308 */ /* 0x000fe20000000800 */
[----:B0-----:R-:W-:-:S01]  /*11910*/  FADD.FTZ R24, R52, R21 ;  /* 0x0000001534187221 */ /* 0x001fc20000010000 */
[----:B------:R-:W-:Y:S01]  /*11920*/  VIADD R21, R27, 0xfffffffe ;  /* 0xfffffffe1b157836 */ /* 0x000fe20000000000 */
[----:B------:R-:W-:Y:S01]  /*11930*/  MOV R27, R25 ;  /* 0x00000019001b7202 */ /* 0x000fe20000000f00 */
[----:B-1----:R-:W-:-:S03]  /*11940*/  IMAD.MOV.U32 R55, RZ, RZ, R25 ;  /* 0x000000ffff377224 */ /* 0x002fc600078e0019 */
[----:B------:R-:W-:Y:S01]  /*11950*/  ISETP.GE.AND P1, PT, R21, R201, PT ;  /* 0x000000c91500720c */ /* 0x000fe20003f26270 */
        /* <DEDUP_REMOVED lines=8> */
[----:B------:R-:W-:-:S01]  /*119e0*/  FADD.FTZ R72, R72, R69 ;  /* 0x0000004548487221 */ /* 0x000fc20000010000 */
[----:B------:R-:W-:Y:S01]  /*119f0*/  IMAD.MOV.U32 R49, RZ, RZ, R25 ;  /* 0x000000ffff317224 */ /* 0x000fe200078e0019 */
[----:B------:R-:W-:Y:S01]  /*11a00*/  MUFU.EX2 R77, R77 ;  /* 0x0000004d004d7308 */ /* 0x000fe20000000800 */
[----:B-1----:R-:W-:-:S01]  /*11a10*/  FADD.FTZ R13, R29, R12 ;  /* 0x0000000c1d0d7221 */ /* 0x002fc20000010000 */
[--C-:B------:R-:W-:Y:S02]  /*11a20*/  IMAD.MOV.U32 R52, RZ, RZ, R25.reuse ;  /* 0x000000ffff347224 */ /* 0x100fe400078e0019 */
[--C-:B--2---:R-:W-:Y:S02]  /*11a30*/  IMAD.MOV.U32 R59, RZ, RZ, R25.reuse ;  /* 0x000000ffff3b7224 */ /* 0x104fe400078e0019 */
[----:B------:R-:W-:Y:S02]  /*11a40*/  IMAD.MOV.U32 R58, RZ, RZ, R25 ;  /* 0x000000ffff3a7224 */ /* 0x000fe400078e0019 */
[----:B------:R-:W0:Y:S01]  /*11a50*/  MUFU.EX2 R80, R80 ;  /* 0x0000005000507308 */ /* 0x000e220000000800 */
[----:B---3--:R-:W-:-:S01]  /*11a60*/  FADD.FTZ R13, R28, R13 ;  /* 0x0000000d1c0d7221 */ /* 0x008fc20000010000 */
[----:B------:R-:W-:Y:S01]  /*11a70*/  F2FP.SATFINITE.E4M3.F32.PACK_AB_MERGE_C R29, R28, R29, RZ ;  /* 0x0000001d1c1d723e */ /* 0x000fe200048070ff */
[----:B------:R-:W-:-:S02]  /*11a80*/  IMAD.MOV.U32 R28, RZ, RZ, R25 ;  /* 0x000000ffff1c7224 */ /* 0x000fc400078e0019 */
[----:B------:R-:W-:Y:S01]  /*11a90*/  IMAD.MOV.U32 R69, RZ, RZ, R25 ;  /* 0x000000ffff457224 */ /* 0x000fe200078e0019 */
[----:B------:R-:W-:Y:S01]  /*11aa0*/  F2FP.SATFINITE.E4M3.F32.PACK_AB_MERGE_C R183, R31, R30, R29 ;  /* 0x0000001e1fb7723e */ /* 0x000fe2000480701d */
[--C-:B------:R-:W-:Y:S01]  /*11ab0*/  IMAD.MOV.U32 R29, RZ, RZ, R25.reuse ;  /* 0x000000ffff1d7224 */ /* 0x100fe200078e0019 */
[----:B------:R-:W1:Y:S01]  /*11ac0*/  MUFU.EX2 R73, R73 ;  /* 0x0000004900497308 */ /* 0x000e620000000800 */
[----:B------:R-:W-:Y:S01]  /*11ad0*/  IMAD.MOV.U32 R31, RZ, RZ, R25 ;  /* 0x000000ffff1f7224 */ /* 0x000fe200078e0019 */
[----:B------:R-:W-:-:S06]  /*11ae0*/  MOV R30, R25 ;  /* 0x00000019001e7202 */ /* 0x000fcc0000000f00 */
[----:B------:R2:W3:Y:S01]  /*11af0*/  MUFU.EX2 R20, R51 ;  /* 0x0000003300147308 */ /* 0x0004e20000000800 */
[----:B0-----:R-:W-:-:S07]  /*11b00*/  F2FP.SATFINITE.E4M3.F32.PACK_AB_MERGE_C R184, R80, R77, RZ ;  /* 0x0000004d50b8723e */ /* 0x001fce00048070ff */
[----:B------:R-:W0:Y:S01]  /*11b10*/  MUFU.EX2 R76, R76 ;  /* 0x0000004c004c7308 */ /* 0x000e220000000800 */
[----:B-1----:R-:W-:-:S01]  /*11b20*/  FADD.FTZ R15, R73, R72 ;  /* 0x00000048490f7221 */ /* 0x002fc20000010000 */
[--C-:B--2---:R-:W-:Y:S02]  /*11b30*/  IMAD.MOV.U32 R51, RZ, RZ, R25.reuse ;  /* 0x000000ffff337224 */ /* 0x104fe400078e0019 */
[----:B------:R-:W-:-:S04]  /*11b40*/  IMAD.MOV.U32 R72, RZ, RZ, R25 ;  /* 0x000000ffff487224 */ /* 0x000fc800078e0019 */
[----:B------:R1:W2:Y:S01]  /*11b50*/  MUFU.EX2 R33, R74 ;  /* 0x0000004a00217308 */ /* 0x0002a20000000800 */
[----:B---3--:R-:W-:-:S07]  /*11b60*/  FADD.FTZ R12, R20, R13 ;  /* 0x0000000d140c7221 */ /* 0x008fce0000010000 */
[----:B------:R-:W3:Y:S01]  /*11b70*/  MUFU.EX2 R34, R34 ;  /* 0x0000002200227308 */ /* 0x000ee20000000800 */
[C---:B0-----:R-:W-:Y:S01]  /*11b80*/  F2FP.SATFINITE.E4M3.F32.PACK_AB_MERGE_C R184, R76.reuse, R73, R184 ;  /* 0x000000494cb8723e */ /* 0x041fe200048070b8 */
[----:B------:R-:W-:Y:S01]  /*11b90*/  FADD.FTZ R76, R76, R15 ;  /* 0x0000000f4c4c7221 */ /* 0x000fe20000010000 */
[--C-:B------:R-:W-:Y:S02]  /*11ba0*/  IMAD.MOV.U32 R73, RZ, RZ, R25.reuse ;  /* 0x000000ffff497224 */ /* 0x100fe400078e0019 */
[----:B-1----:R-:W-:Y:S02]  /*11bb0*/  IMAD.MOV.U32 R74, RZ, RZ, R25 ;  /* 0x000000ffff4a7224 */ /* 0x002fe400078e0019 */
[----:B------:R-:W-:-:S01]  /*11bc0*/  FADD.FTZ R77, R77, R76 ;  /* 0x0000004c4d4d7221 */ /* 0x000fc20000010000 */
[----:B------:R-:W-:Y:S01]  /*11bd0*/  IMAD.MOV.U32 R76, RZ, RZ, R25 ;  /* 0x000000ffff4c7224 */ /* 0x000fe200078e0019 */
[----:B------:R-:W0:Y:S01]  /*11be0*/  MUFU.EX2 R113, R113 ;  /* 0x0000007100717308 */ /* 0x000e220000000800 */
[----:B--2---:R-:W-:-:S01]  /*11bf0*/  FADD.FTZ R13, R33, R12 ;  /* 0x0000000c210d7221 */ /* 0x004fc20000010000 */
[----:B------:R-:W-:Y:S01]  /*11c00*/  FADD.FTZ R80, R80, R77 ;  /* 0x0000004d50507221 */ /* 0x000fe20000010000 */
[----:B------:R-:W-:-:S05]  /*11c10*/  MOV R77, R25 ;  /* 0x00000019004d7202 */ /* 0x000fca0000000f00 */
[----:B------:R-:W-:Y:S01]  /*11c20*/  MUFU.EX2 R85, R85 ;  /* 0x0000005500557308 */ /* 0x000fe20000000800 */
[----:B---3--:R-:W-:-:S07]  /*11c30*/  FADD.FTZ R12, R34, R13 ;  /* 0x0000000d220c7221 */ /* 0x008fce0000010000 */
[----:B------:R-:W1:Y:S01]  /*11c40*/  MUFU.EX2 R94, R94 ;  /* 0x0000005e005e7308 */ /* 0x000e620000000800 */
[C---:B0-----:R-:W-:Y:S01]  /*11c50*/  F2FP.SATFINITE.E4M3.F32.PACK_AB_MERGE_C R34, R113.reuse, R34, RZ ;  /* 0x000000227122723e */ /* 0x041fe200048070ff */
[----:B------:R-:W-:-:S03]  /*11c60*/  FADD.FTZ R113, R113, R12 ;  /* 0x0000000c71717221 */ /* 0x000fc60000010000 */
[----:B------:R-:W-:Y:S01]  /*11c70*/  F2FP.SATFINITE.E4M3.F32.PACK_AB_MERGE_C R185, R33, R20, R34 ;  /* 0x0000001421b9723e */ /* 0x000fe20004807022 */
[--C-:B------:R-:W-:Y:S02]  /*11c80*/  IMAD.MOV.U32 R33, RZ, RZ, R25.reuse ;  /* 0x000000ffff217224 */ /* 0x100fe400078e0019 */
[----:B------:R-:W0:Y:S01]  /*11c90*/  MUFU.EX2 R81, R81 ;  /* 0x0000005100517308 */ /* 0x000e220000000800 */
[----:B------:R-:W-:-:S07]  /*11ca0*/  IMAD.MOV.U32 R34, RZ, RZ, R25 ;  /* 0x000000ffff227224 */ /* 0x000fce00078e0019 */
[----:B------:R-:W2:Y:S01]  /*11cb0*/  MUFU.EX2 R116, R116 ;  /* 0x0000007400747308 */ /* 0x000ea20000000800 */
[----:B-1----:R-:W-:-:S07]  /*11cc0*/  F2FP.SATFINITE.E4M3.F32.PACK_AB_MERGE_C R14, R94, R85, RZ ;  /* 0x000000555e0e723e */ /* 0x002fce00048070ff */
[----:B------:R-:W1:Y:S01]  /*11cd0*/  MUFU.EX2 R84, R84 ;  /* 0x0000005400547308 */ /* 0x000e620000000800 */
[----:B0-----:R-:W-:-:S01]  /*11ce0*/  FADD.FTZ R13, R81, R80 ;  /* 0x00000050510d7221 */ /* 0x001fc20000010000 */
[----:B------:R-:W-:-:S06]  /*11cf0*/  MOV R80, R25 ;  /* 0x0000001900507202 */ /* 0x000fcc0000000f00 */
[----:B------:R-:W0:Y:S01]  /*11d00*/  MUFU.EX2 R115, R115 ;  /* 0x0000007300737308 */ /* 0x000e220000000800 */
[----:B--2---:R-:W-:-:S07]  /*11d10*/  FADD.FTZ R12, R116, R113 ;  /* 0x00000071740c7221 */ /* 0x004fce0000010000 */
[----:B------:R-:W-:Y:S01]  /*11d20*/  MUFU.EX2 R118, R118 ;  /* 0x0000007600767308 */ /* 0x000fe20000000800 */
[C---:B-1----:R-:W-:Y:S01]  /*11d30*/  F2FP.SATFINITE.E4M3.F32.PACK_AB_MERGE_C R186, R84.reuse, R81, R14 ;  /* 0x0000005154ba723e */ /* 0x042fe2000480700e */
[----:B------:R-:W-:Y:S01]  /*11d40*/  FADD.FTZ R84, R84, R13 ;  /* 0x0000000d54547221 */ /* 0x000fe20000010000 */
[----:B------:R-:W-:-:S03]  /*11d50*/  IMAD.MOV.U32 R81, RZ, RZ, R25 ;  /* 0x000000ffff517224 */ /* 0x000fc600078e0019 */
[----:B------:R-:W-:Y:S01]  /*11d60*/  FADD.FTZ R85, R85, R84 ;  /* 0x0000005455557221 */ /* 0x000fe20000010000 */
[----:B------:R-:W-:Y:S01]  /*11d70*/  IMAD.MOV.U32 R84, RZ, RZ, R25 ;  /* 0x000000ffff547224 */ /* 0x000fe200078e0019 */
[----:B------:R-:W1:Y:S01]  /*11d80*/  MUFU.EX2 R89, R89 ;  /* 0x0000005900597308 */ /* 0x000e620000000800 */
[----:B0-----:R-:W-:-:S01]  /*11d90*/  FADD.FTZ R3, R115, R12 ;  /* 0x0000000c73037221 */ /* 0x001fc20000010000 */
[----:B-1----:R-:W-:-:S03]  /*11da0*/  F2FP.SATFINITE.E4M3.F32.PACK_AB_MERGE_C R12, R89, R118, RZ ;  /* 0x00000076590c723e */ /* 0x002fc600048070ff */
[----:B------:R-:W-:Y:S01]  /*11db0*/  FADD.FTZ R118, R118, R3 ;  /* 0x0000000376767221 */ /* 0x000fe20000010000 */
[----:B------:R-:W-:-:S01]  /*11dc0*/  FADD.FTZ R3, R94, R85 ;  /* 0x000000555e037221 */ /* 0x000fc20000010000 */
[----:B------:R-:W-:Y:S01]  /*11dd0*/  IMAD.MOV.U32 R85, RZ, RZ, R25 ;  /* 0x000000ffff557224 */ /* 0x000fe200078e0019 */
[----:B------:R-:W-:Y:S01]  /*11de0*/  F2FP.SATFINITE.E4M3.F32.PACK_AB_MERGE_C R187, R115, R116, R12 ;  /* 0x0000007473bb723e */ /* 0x000fe2000480700c */
[----:B------:R-:W-:Y:S01]  /*11df0*/  FADD.FTZ R20, R89, R118 ;  /* 0x0000007659147221 */ /* 0x000fe20000010000 */
[----:B------:R-:W-:Y:S06]  /*11e00*/  @!P1 BRA `(.L_x_637) ;  /* 0x0000003800b09947 */ /* 0x000fec0003800000 */
[----:B------:R-:W-:Y:S01]  /*11e10*/  IMAD.MOV.U32 R216, RZ, RZ, R90 ;  /* 0x000000ffffd87224 */ /* 0x000fe200078e005a */
[----:B------:R-:W-:Y:S01]  /*11e20*/  MOV R218, R194 ;  /* 0x000000c200da7202 */ /* 0x000fe20000000f00 */
[----:B------:R-:W-:Y:S01]  /*11e30*/  IMAD.MOV.U32 R217, RZ, RZ, R88 ;  /* 0x000000ffffd97224 */ /* 0x000fe200078e0058 */
[----:B------:R-:W-:Y:S01]  /*11e40*/  CS2R R86, SRZ ;  /* 0x0000000000567805 */ /* 0x000fe2000001ff00 */
[----:B------:R-:W-:Y:S01]  /*11e50*/  IMAD.MOV.U32 R12, RZ, RZ, R195 ;  /* 0x000000ffff0c7224 */ /* 0x000fe200078e00c3 */
        /* <DEDUP_REMOVED lines=30> */
[----:B------:R-:W-:-:S07]  /*12040*/  CS2R R24, SRZ ;  /* 0x0000000000187805 */ /* 0x000fce000001ff00 */
.L_x_649:
[----:B------:R-:W-:Y:S01]  /*12050*/  ISETP.NE.AND P1, PT, R218, 0x1, PT ;  /* 0x00000001da00780c */ /* 0x000fe20003f25270 */
[----:B------:R-:W-:Y:S05]  /*12060*/  YIELD ;  /* 0x0000000000007946 */ /* 0x000fea0003800000 */
[----:B------:R-:W-:Y:S02]  /*12070*/  SEL R195, RZ, 0x1, P1 ;  /* 0x00000001ffc37807 */ /* 0x000fe40000800000 */
[----:B------:R-:W-:Y:S02]  /*12080*/  ISETP.NE.AND P1, PT, R202, RZ, PT ;  /* 0x000000ffca00720c */ /* 0x000fe40003f25270 */
[----:B------:R-:W-:-:S11]  /*12090*/  LOP3.LUT R195, R12, R195, RZ, 0x3c, !PT ;  /* 0x000000c30cc37212 */ /* 0x000fd600078e3cff */
[----:B------:R-:W-:Y:S05]  /*120a0*/  @P1 BRA `(.L_x_638) ;  /* 0x00000000003c1947 */ /* 0x000fea0003800000 */
[----:B------:R-:W-:Y:S05]  /*120b0*/  @!P0 BRA `(.L_x_639) ;  /* 0x0000000000048947 */ /* 0x000fea0003800000 */
[----:B------:R-:W-:Y:S01]  /*120c0*/  BPT.TRAP 0x1 ;  /* 0x000000040000795c */ /* 0x000fe20000300000 */
.L_x_639:
[----:B------:R-:W-:Y:S01]  /*120d0*/  VIADD R13, R218, 0x1 ;  /* 0x00000001da0d7836 */ /* 0x000fe20000000000 */
[----:B------:R-:W-:-:S04]  /*120e0*/  SHF.L.U32 R14, R195, 0x1f, RZ ;  /* 0x0000001fc30e7819 */ /* 0x000fc800000006ff */
[----:B------:R-:W-:-:S04]  /*120f0*/  ISETP.NE.AND P2, PT, R13, 0x2, PT ;  /* 0x000000020d00780c */ /* 0x000fc80003f45270 */
[----:B------:R-:W-:-:S05]  /*12100*/  SEL R13, R13, RZ, P2 ;  /* 0x000000ff0d0d7207 */ /* 0x000fca0001000000 */
[----:B------:R-:W-:-:S04]  /*12110*/  IMAD R13, R13, 0x8, R18 ;  /* 0x000000080d0d7824 */ /* 0x000fc800078e0212 */
[----:B------:R0:W1:Y:S01]  /*12120*/  SYNCS.PHASECHK.TRANS64.TRYWAIT P2, [R13+URZ+0x22830], R14 ;  /* 0x0228300e0d0075a7 */ /* 0x000062000804017f */
[----:B------:R-:W-:Y:S05]  /*12130*/  @!P0 BRA `(.L_x_640) ;  /* 0x0000000000048947 */ /* 0x000fea0003800000 */
[----:B------:R-:W-:Y:S01]  /*12140*/  BPT.TRAP 0x1 ;  /* 0x000000040000795c */ /* 0x000fe20000300000 */
.L_x_640:
[----:B------:R-:W-:Y:S04]  /*12150*/  BSSY B0, `(.L_x_638) ;  /* 0x0000004000007945 */ /* 0x000fe80003800000 */
[----:B-1----:R-:W-:Y:S05]  /*12160*/  @P2 BRA `(.L_x_641) ;  /* 0x0000000000082947 */ /* 0x002fea0003800000 */
[----:B------:R-:W1:Y:S02]  /*12170*/  SYNCS.PHASECHK.TRANS64.TRYWAIT P2, [R13+URZ+0x22830], R14 ;  /* 0x0228300e0d0075a7 */ /* 0x000e64000804017f */
[----:B-1----:R-:W-:Y:S05]  /*12180*/  @!P2 BRA `(.L_x_642) ;  /* 0x0000011400d0a947 */ /* 0x002fea0003800000 */
.L_x_641:
[----:B------:R-:W-:Y:S05]  /*12190*/  BSYNC B0 ;  /* 0x0000000000007941 */ /* 0x000fea0003800000 */
.L_x_638:
[----:B01----:R-:W0:Y:S01]  /*121a0*/  S2R R13, SR_TID.X ;  /* 0x00000000000d7919 */ /* 0x003e220000002100 */
[----:B------:R-:W-:Y:S01]  /*121b0*/  VIADD R194, R218, 0x1 ;  /* 0x00000001dac27836 */ /* 0x000fe20000000000 */
[----:B------:R-:W-:Y:S05]  /*121c0*/  WARPSYNC.ALL ;  /* 0x0000000000007948 */ /* 0x000fea0003800000 */
[----:B------:R-:W-:Y:S01]  /*121d0*/  ISETP.NE.AND P2, PT, R194, 0x2, PT ;  /* 0x00000002c200780c */ /* 0x000fe20003f45270 */
[----:B------:R-:W-:Y:S01]  /*121e0*/  IMAD.MOV.U32 R89, RZ, RZ, 0x40000040 ;  /* 0x40000040ff597424 */ /* 0x000fe200078e00ff */
[----:B------:R-:W-:Y:S01]  /*121f0*/  R2UR UR44, R4 ;  /* 0x00000000042c72ca */ /* 0x000fe200000e0000 */
[----:B------:R-:W-:Y:S01]  /*12200*/  IMAD.MOV.U32 R91, RZ, RZ, 0x40000040 ;  /* 0x40000040ff5b7424 */ /* 0x000fe200078e00ff */
[----:B------:R-:W-:Y:S01]  /*12210*/  SEL R194, R194, RZ, P2 ;  /* 0x000000ffc2c27207 */ /* 0x000fe20001000000 */
[----:B------:R-:W-:Y:S01]  /*12220*/  IMAD.MOV.U32 R15, RZ, RZ, 0x40000040 ;  /* 0x40000040ff0f7424 */ /* 0x000fe200078e00ff */
[----:B------:R-:W-:Y:S01]  /*12230*/  R2UR UR47, R89 ;  /* 0x00000000592f72ca */ /* 0x000fe200000e0000 */
[----:B------:R-:W-:Y:S01]  /*12240*/  IMAD.MOV.U32 R93, RZ, RZ, 0x40000040 ;  /* 0x40000040ff5d7424 */ /* 0x000fe200078e00ff */
[----:B------:R-:W-:Y:S01]  /*12250*/  R2UR UR45, R5 ;  /* 0x00000000052d72ca */ /* 0x000fe200000e0000 */
[----:B------:R-:W-:Y:S01]  /*12260*/  IMAD R88, R194, 0x500, R0 ;  /* 0x00000500c2587824 */ /* 0x000fe200078e0200 */
[----:B------:R-:W-:Y:S01]  /*12270*/  R2UR UR51, R91 ;  /* 0x000000005b3372ca */ /* 0x000fe200000e0000 */
[----:B------:R-:W-:Y:S01]  /*12280*/  IMAD.MOV.U32 R95, RZ, RZ, 0x40000040 ;  /* 0x40000040ff5f7424 */ /* 0x000fe200078e00ff */
[----:B------:R-:W-:Y:S01]  /*12290*/  R2UR UR48, R4 ;  /* 0x00000000043072ca */ /* 0x000fe200000e0000 */
[C---:B------:R-:W-:Y:S01]  /*122a0*/  VIADD R14, R88.reuse, 0x200 ;  /* 0x00000200580e7836 */ /* 0x040fe20000000000 */
[C---:B------:R-:W-:Y:S01]  /*122b0*/  R2UR UR46, R88.reuse ;  /* 0x00000000582e72ca */ /* 0x040fe200000e0000 */
[C---:B------:R-:W-:Y:S01]  /*122c0*/  VIADD R92, R88.reuse, 0x300 ;  /* 0x00000300585c7836 */ /* 0x040fe20000000000 */
[----:B------:R-:W-:Y:S01]  /*122d0*/  IADD3 R90, R88, 0x100, RZ ;  /* 0x00000100585a7810 */ /* 0x000fe20007ffe0ff */
[----:B------:R-:W-:Y:S01]  /*122e0*/  IMAD.MOV.U32 R89, RZ, RZ, 0x40000040 ;  /* 0x40000040ff597424 */ /* 0x000fe200078e00ff */
[----:B------:R-:W-:-:S02]  /*122f0*/  R2UR UR49, R5 ;  /* 0x00000000053172ca */ /* 0x000fc400000e0000 */
[----:B------:R-:W-:Y:S02]  /*12300*/  R2UR UR50, R90 ;  /* 0x000000005a3272ca */ /* 0x000fe400000e0000 */
[----:B------:R-:W-:Y:S01]  /*12310*/  R2UR UR54, R14 ;  /* 0x000000000e3672ca */ /* 0x000fe200000e0000 */
[----:B------:R-:W-:Y:S01]  /*12320*/  VIADD R14, R88, 0x2 ;  /* 0x00000002580e7836 */ /* 0x000fe20000000000 */
[----:B------:R-:W-:Y:S02]  /*12330*/  R2UR UR55, R15 ;  /* 0x000000000f3772ca */ /* 0x000fe400000e0000 */
[----:B0-----:R-:W-:Y:S02]  /*12340*/  SHF.R.U32.HI R13, RZ, 0x7, R13 ;  /* 0x00000007ff0d7819 */ /* 0x001fe4000001160d */
[----:B------:R-:W-:Y:S02]  /*12350*/  R2UR UR52, R4 ;  /* 0x00000000043472ca */ /* 0x000fe400000e0000 */
[----:B------:R-:W-:Y:S01]  /*12360*/  R2UR UR53, R5 ;  /* 0x00000000053572ca */ /* 0x000fe200000e0000 */
[----:B------:R-:W-:Y:S01]  /*12370*/  VIADD R94, R13, 0x8 ;  /* 0x000000080d5e7836 */ /* 0x000fe20000000000 */
[----:B------:R-:W-:Y:S01]  /*12380*/  R2UR UR8, R92 ;  /* 0x000000005c0872ca */ /* 0x000fe200000e0000 */
[C---:B------:R-:W-:Y:S01]  /*12390*/  VIADD R92, R88.reuse, 0x102 ;  /* 0x00000102585c7836 */ /* 0x040fe20000000000 */
[----:B------:R-:W-:-:S02]  /*123a0*/  IADD3 R90, R88, 0x400, RZ ;  /* 0x00000400585a7810 */ /* 0x000fc40007ffe0ff */
[----:B------:R0:W-:Y:S01]  /*123b0*/  BAR.SYNC.DEFER_BLOCKING R94, 0x100 ;  /* 0x0004005e0000751d */ /* 0x0001e20000010000 */
[----:B------:R-:W-:Y:S02]  /*123c0*/  MOV R13, UR39 ;  /* 0x00000027000d7c02 */ /* 0x000fe40008000f00 */
[----:B------:R-:W-:Y:S02]  /*123d0*/  MOV R219, UR38 ;  /* 0x0000002600db7c02 */ /* 0x000fe40008000f00 */
[----:B------:R-:W-:Y:S02]  /*123e0*/  R2UR UR38, R92 ;  /* 0x000000005c2672ca */ /* 0x000fe400000e0000 */
[----:B------:R-:W-:Y:S01]  /*123f0*/  R2UR UR39, R93 ;  /* 0x000000005d2772ca */ /* 0x000fe200000e0000 */
[----:B0-----:R-:W-:Y:S01]  /*12400*/  VIADD R94, R88, 0x4 ;  /* 0x00000004585e7836 */ /* 0x001fe20000000000 */
[----:B------:R-:W-:Y:S02]  /*12410*/  R2UR UR6, R90 ;  /* 0x000000005a0672ca */ /* 0x000fe400000e0000 */
[----:B------:R-:W-:-:S02]  /*12420*/  R2UR UR7, R91 ;  /* 0x000000005b0772ca */ /* 0x000fc400000e0000 */
[----:B------:R-:W-:Y:S01]  /*12430*/  R2UR UR18, R94 ;  /* 0x000000005e1272ca */ /* 0x000fe200000e0000 */
[----:B------:R-:W-:Y:S01]  /*12440*/  VIADD R94, R88, 0x6 ;  /* 0x00000006585e7836 */ /* 0x000fe20000000000 */
[----:B------:R-:W-:Y:S02]  /*12450*/  R2UR UR19, R95 ;  /* 0x000000005f1372ca */ /* 0x000fe400000e0000 */
[----:B------:R-:W-:Y:S01]  /*12460*/  R2UR UR4, R14 ;  /* 0x000000000e0472ca */ /* 0x000fe200000e0000 */
[C---:B------:R-:W-:Y:S01]  /*12470*/  VIADD R14, R88.reuse, 0x302 ;  /* 0x00000302580e7836 */ /* 0x040fe20000000000 */
[----:B------:R-:W-:Y:S02]  /*12480*/  R2UR UR5, R15 ;  /* 0x000000000f0572ca */ /* 0x000fe400000e0000 */
[----:B------:R-:W-:Y:S02]  /*12490*/  IADD3 R90, R88, 0x202, RZ ;  /* 0x00000202585a7810 */ /* 0x000fe40007ffe0ff */
[----:B------:R-:W-:Y:S01]  /*124a0*/  MOV R222, UR39 ;  /* 0x0000002700de7c02 */ /* 0x000fe20008000f00 */
[----:B------:R-:W-:Y:S01]  /*124b0*/  WARPGROUP.ARRIVE ;  /* 0x00000000000079c5 */ /* 0x000fe20000000000 */
[----:B------:R-:W-:Y:S01]  /*124c0*/  MOV R223, UR38 ;  /* 0x0000002600df7c02 */ /* 0x000fe20008000f00 */
[----:B------:R-:W-:Y:S01]  /*124d0*/  UMOV UR38, UR6 ;  /* 0x0000000600267c82 */ /* 0x000fe20008000000 */
[----:B------:R-:W-:Y:S01]  /*124e0*/  UMOV UR39, UR7 ;  /* 0x0000000700277c82 */ /* 0x000fe20008000000 */
[----:B------:R-:W-:Y:S01]  /*124f0*/  R2UR UR6, R90 ;  /* 0x000000005a0672ca */ /* 0x000fe200000e0000 */
[----:B------:R-:W-:Y:S01]  /*12500*/  VIADD R90, R88, 0x402 ;  /* 0x00000402585a7836 */ /* 0x000fe20000000000 */
[----:B------:R-:W-:Y:S01]  /*12510*/  QGMMA.64x32x32.F32.E4M3.E4M3 R152, gdesc[UR44], RZ, !UPT, gsb0 ;  /* 0x006000002c9879f3 */ /* 0x000fe2000c0008ff */
[----:B------:R-:W-:-:S02]  /*12520*/  R2UR UR7, R91 ;  /* 0x000000005b0772ca */ /* 0x000fc400000e0000 */
[----:B------:R-:W-:Y:S02]  /*12530*/  R2UR UR9, R93 ;  /* 0x000000005d0972ca */ /* 0x000fe400000e0000 */
[----:B------:R-:W-:Y:S01]  /*12540*/  MOV R224, UR19 ;  /* 0x0000001300e07c02 */ /* 0x000fe20008000f00 */
[----:B------:R-:W-:Y:S01]  /*12550*/  UMOV UR19, UR5 ;  /* 0x0000000500137c82 */ /* 0x000fe20008000000 */
[----:B------:R-:W-:Y:S01]  /*12560*/  MOV R225, UR18 ;  /* 0x0000001200e17c02 */ /* 0x000fe20008000f00 */
[----:B------:R-:W-:Y:S01]  /*12570*/  UMOV UR18, UR4 ;  /* 0x0000000400127c82 */ /* 0x000fe20008000000 */
[----:B------:R-:W-:Y:S02]  /*12580*/  R2UR UR4, R4 ;  /* 0x00000000040472ca */ /* 0x000fe400000e0000 */
[----:B------:R-:W-:Y:S02]  /*12590*/  R2UR UR5, R5 ;  /* 0x00000000050572ca */ /* 0x000fe400000e0000 */
[----:B------:R-:W-:Y:S01]  /*125a0*/  MOV R93, UR6 ;  /* 0x00000006005d7c02 */ /* 0x000fe20008000f00 */
[----:B------:R-:W-:Y:S01]  /*125b0*/  UMOV UR6, UR8 ;  /* 0x0000000800067c82 */ /* 0x000fe20008000000 */
[----:B------:R-:W-:Y:S01]  /*125c0*/  MOV R92, UR7 ;  /* 0x00000007005c7c02 */ /* 0x000fe20008000f00 */
[----:B------:R-:W-:Y:S01]  /*125d0*/  UMOV UR7, UR9 ;  /* 0x0000000900077c82 */ /* 0x000fe20008000000 */
[----:B------:R-:W-:Y:S01]  /*125e0*/  R2UR UR10, R14 ;  /* 0x000000000e0a72ca */ /* 0x000fe200000e0000 */
[----:B------:R-:W-:Y:S01]  /*125f0*/  VIADD R14, R88, 0x104 ;  /* 0x00000104580e7836 */ /* 0x000fe20000000000 */
[----:B------:R-:W-:-:S02]  /*12600*/  R2UR UR14, R90 ;  /* 0x000000005a0e72ca */ /* 0x000fc400000e0000 */
[----:B------:R-:W-:Y:S02]  /*12610*/  IADD3 R90, R88, 0x204, RZ ;  /* 0x00000204585a7810 */ /* 0x000fe40007ffe0ff */
[----:B------:R-:W-:Y:S01]  /*12620*/  R2UR UR22, R14 ;  /* 0x000000000e1672ca */ /* 0x000fe200000e0000 */
[----:B------:R-:W-:Y:S01]  /*12630*/  VIADD R14, R88, 0x304 ;  /* 0x00000304580e7836 */ /* 0x000fe20000000000 */
[----:B------:R-:W-:Y:S01]  /*12640*/  R2UR UR26, R90 ;  /* 0x000000005a1a72ca */ /* 0x000fe200000e0000 */
[----:B------:R-:W-:Y:S01]  /*12650*/  VIADD R90, R88, 0x404 ;  /* 0x00000404585a7836 */ /* 0x000fe20000000000 */
[----:B------:R-:W-:Y:S02]  /*12660*/  MOV R220, UR37 ;  /* 0x0000002500dc7c02 */ /* 0x000fe40008000f00 */
[----:B------:R-:W-:Y:S02]  /*12670*/  R2UR UR30, R14 ;  /* 0x000000000e1e72ca */ /* 0x000fe400000e0000 */
[----:B------:R-:W-:-:S02]  /*12680*/  IADD3 R14, R88, 0x106, RZ ;  /* 0x00000106580e7810 */ /* 0x000fc40007ffe0ff */
[----:B------:R-:W-:Y:S02]  /*12690*/  MOV R221, UR36 ;  /* 0x0000002400dd7c02 */ /* 0x000fe40008000f00 */
[----:B------:R-:W-:Y:S01]  /*126a0*/  R2UR UR34, R90 ;  /* 0x000000005a2272ca */ /* 0x000fe200000e0000 */
[----:B------:R-:W-:Y:S01]  /*126b0*/  VIADD R90, R88, 0x206 ;  /* 0x00000206585a7836 */ /* 0x000fe20000000000 */
[----:B------:R-:W-:Y:S01]  /*126c0*/  R2UR UR46, R14 ;  /* 0x000000000e2e72ca */ /* 0x000fe200000e0000 */
[C---:B------:R-:W-:Y:S01]  /*126d0*/  VIADD R14, R88.reuse, 0x306 ;  /* 0x00000306580e7836 */ /* 0x040fe20000000000 */
[C---:B------:R-:W-:Y:S01]  /*126e0*/  R2UR UR15, R91.reuse ;  /* 0x000000005b0f72ca */ /* 0x040fe200000e0000 */
[----:B------:R-:W-:Y:S01]  /*126f0*/  VIADD R88, R88, 0x406 ;  /* 0x0000040658587836 */ /* 0x000fe20000000000 */
[C---:B------:R-:W-:Y:S02]  /*12700*/  R2UR UR27, R91.reuse ;  /* 0x000000005b1b72ca */ /* 0x040fe400000e0000 */
[----:B------:R-:W-:Y:S01]  /*12710*/  R2UR UR35, R91 ;  /* 0x000000005b2372ca */ /* 0x000fe200000e0000 */
[----:B------:R-:W-:Y:S01]  /*12720*/  IMAD.MOV.U32 R91, RZ, RZ, 0x40000040 ;  /* 0x40000040ff5b7424 */ /* 0x000fe200078e00ff */
[----:B------:R-:W-:-:S02]  /*12730*/  R2UR UR36, R4 ;  /* 0x00000000042472ca */ /* 0x000fc400000e0000 */
[----:B------:R-:W-:Y:S02]  /*12740*/  R2UR UR37, R5 ;  /* 0x00000000052572ca */ /* 0x000fe400000e0000 */
[----:B------:R-:W-:Y:S02]  /*12750*/  R2UR UR42, R94 ;  /* 0x000000005e2a72ca */ /* 0x000fe400000e0000 */
[----:B------:R-:W-:Y:S02]  /*12760*/  R2UR UR43, R95 ;  /* 0x000000005f2b72ca */ /* 0x000fe400000e0000 */
[----:B------:R-:W-:Y:S02]  /*12770*/  R2UR UR58, R88 ;  /* 0x00000000583a72ca */ /* 0x000fe400000e0000 */
[----:B------:R-:W-:Y:S02]  /*12780*/  R2UR UR59, R89 ;  /* 0x00000000593b72ca */ /* 0x000fe400000e0000 */
[----:B------:R-:W-:-:S02]  /*12790*/  R2UR UR16, R10 ;  /* 0x000000000a1072ca */ /* 0x000fc400000e0000 */
[----:B------:R-:W-:Y:S01]  /*127a0*/  R2UR UR17, R11 ;  /* 0x000000000b1172ca */ /* 0x000fe200000e0000 */
[----:B------:R-:W-:Y:S02]  /*127b0*/  WARPGROUP.DEPBAR.LE gsb0, 0x0 ;  /* 0x00008000000079c5 */ /* 0x000fe40000010000 */
[----:B------:R-:W-:Y:S01]  /*127c0*/  WARPGROUP.ARRIVE ;  /* 0x00000000000079c5 */ /* 0x000fe20000000000 */
[----:B------:R-:W-:Y:S02]  /*127d0*/  R2UR UR11, R15 ;  /* 0x000000000f0b72ca */ /* 0x000fe400000e0000 */
[----:B------:R-:W-:Y:S02]  /*127e0*/  R2UR UR8, R10 ;  /* 0x000000000a0872ca */ /* 0x000fe400000e0000 */
[----:B------:R-:W-:Y:S01]  /*127f0*/  R2UR UR9, R11 ;  /* 0x000000000b0972ca */ /* 0x000fe200000e0000 */
[----:B------:R-:W-:Y:S01]  /*12800*/  QGMMA.64x32x32.F32.E4M3.E4M3 R136, gdesc[UR48], RZ, !UPT, gsb0 ;  /* 0x00600000308879f3 */ /* 0x000fe2000c0008ff */
[----:B------:R-:W-:-:S02]  /*12810*/  R2UR UR50, R90 ;  /* 0x000000005a3272ca */ /* 0x000fc400000e0000 */
[----:B------:R-:W-:Y:S02]  /*12820*/  R2UR UR51, R91 ;  /* 0x000000005b3372ca */ /* 0x000fe400000e0000 */
[----:B------:R-:W-:Y:S02]  /*12830*/  R2UR UR12, R10 ;  /* 0x000000000a0c72ca */ /* 0x000fe400000e0000 */
[----:B------:R-:W-:Y:S02]  /*12840*/  R2UR UR13, R11 ;  /* 0x000000000b0d72ca */ /* 0x000fe400000e0000 */
[----:B------:R-:W-:Y:S02]  /*12850*/  R2UR UR23, R15 ;  /* 0x000000000f1772ca */ /* 0x000fe400000e0000 */
[----:B------:R-:W-:Y:S02]  /*12860*/  R2UR UR20, R8 ;  /* 0x00000000081472ca */ /* 0x000fe400000e0000 */
[----:B------:R-:W-:-:S02]  /*12870*/  R2UR UR21, R9 ;  /* 0x00000000091572ca */ /* 0x000fc400000e0000 */
[C---:B------:R-:W-:Y:S02]  /*12880*/  R2UR UR24, R8.reuse ;  /* 0x00000000081872ca */ /* 0x040fe400000e0000 */
[----:B------:R-:W-:Y:S02]  /*12890*/  R2UR UR25, R9 ;  /* 0x00000000091972ca */ /* 0x000fe400000e0000 */
[----:B------:R-:W-:Y:S02]  /*128a0*/  R2UR UR31, R15 ;  /* 0x000000000f1f72ca */ /* 0x000fe400000e0000 */
[C---:B------:R-:W-:Y:S02]  /*128b0*/  R2UR UR28, R8.reuse ;  /* 0x00000000081c72ca */ /* 0x040fe400000e0000 */
[----:B------:R-:W-:Y:S02]  /*128c0*/  R2UR UR29, R9 ;  /* 0x00000000091d72ca */ /* 0x000fe400000e0000 */
[----:B------:R-:W-:-:S02]  /*128d0*/  R2UR UR32, R8 ;  /* 0x00000000082072ca */ /* 0x000fc400000e0000 */
[----:B------:R-:W-:Y:S02]  /*128e0*/  R2UR UR33, R9 ;  /* 0x00000000092172ca */ /* 0x000fe400000e0000 */
[C---:B------:R-:W-:Y:S02]  /*128f0*/  R2UR UR40, R6.reuse ;  /* 0x00000000062872ca */ /* 0x040fe400000e0000 */
[----:B------:R-:W-:Y:S02]  /*12900*/  R2UR UR41, R7 ;  /* 0x00000000072972ca */ /* 0x000fe400000e0000 */
[----:B------:R-:W-:Y:S02]  /*12910*/  R2UR UR47, R15 ;  /* 0x000000000f2f72ca */ /* 0x000fe400000e0000 */
[----:B------:R-:W-:Y:S02]  /*12920*/  R2UR UR44, R6 ;  /* 0x00000000062c72ca */ /* 0x000fe400000e0000 */
[----:B------:R-:W-:-:S02]  /*12930*/  R2UR UR45, R7 ;  /* 0x00000000072d72ca */ /* 0x000fc400000e0000 */
[C---:B------:R-:W-:Y:S02]  /*12940*/  R2UR UR48, R6.reuse ;  /* 0x00000000063072ca */ /* 0x040fe400000e0000 */
[C---:B------:R-:W-:Y:S02]  /*12950*/  R2UR UR49, R7.reuse ;  /* 0x00000000073172ca */ /* 0x040fe400000e0000 */
[----:B------:R-:W-:Y:S02]  /*12960*/  MOV R15, 0x40000040 ;  /* 0x40000040000f7802 */ /* 0x000fe40000000f00 */
[----:B------:R-:W-:Y:S02]  /*12970*/  R2UR UR56, R6 ;  /* 0x00000000063872ca */ /* 0x000fe400000e0000 */
[----:B------:R-:W-:Y:S01]  /*12980*/  R2UR UR57, R7 ;  /* 0x00000000073972ca */ /* 0x000fe200000e0000 */
[----:B------:R-:W-:Y:S02]  /*12990*/  WARPGROUP.DEPBAR.LE gsb0, 0x0 ;  /* 0x00008000000079c5 */ /* 0x000fe40000010000 */
[----:B------:R-:W-:-:S06]  /*129a0*/  WARPGROUP.ARRIVE ;  /* 0x00000000000079c5 */ /* 0x000fcc0000000000 */
[----:B------:R-:W-:Y:S01]  /*129b0*/  QGMMA.64x32x32.F32.E4M3.E4M3 R120, gdesc[UR52], RZ, !UPT, gsb0 ;  /* 0x00600000347879f3 */ /* 0x000fe2000c0008ff */
[----:B------:R-:W-:Y:S02]  /*129c0*/  R2UR UR54, R14 ;  /* 0x000000000e3672ca */ /* 0x000fe400000e0000 */
[----:B------:R-:W-:Y:S02]  /*129d0*/  R2UR UR55, R15 ;  /* 0x000000000f3772ca */ /* 0x000fe400000e0000 */
        /* <DEDUP_REMOVED lines=70> */
[----:B------:R-:W-:Y:S05]  /*12e40*/  @P1 BRA `(.L_x_643) ;  /* 0x0000000000281947 */ /* 0x000fea0003800000 */
[----:B------:R-:W-:Y:S05]  /*12e50*/  @!P0 BRA `(.L_x_644) ;  /* 0x0000000000048947 */ /* 0x000fea0003800000 */
[----:B------:R-:W-:Y:S01]  /*12e60*/  BPT.TRAP 0x1 ;  /* 0x000000040000795c */ /* 0x000fe20000300000 */
.L_x_644:
[----:B------:R-:W-:Y:S01]  /*12e70*/  SHF.L.U32 R12, R12, 0x1f, RZ ;  /* 0x0000001f0c0c7819 */ /* 0x000fe200000006ff */
[----:B------:R-:W-:-:S04]  /*12e80*/  IMAD R13, R218, 0x8, R18 ;  /* 0x00000008da0d7824 */ /* 0x000fc800078e0212 */
[----:B------:R0:W1:Y:S01]  /*12e90*/  SYNCS.PHASECHK.TRANS64.TRYWAIT P1, [R13+URZ+0x22850], R12 ;  /* 0x0228500c0d0075a7 */ /* 0x000062000802017f */
[----:B------:R-:W-:Y:S05]  /*12ea0*/  @!P0 BRA `(.L_x_645) ;  /* 0x0000000000048947 */ /* 0x000fea0003800000 */
[----:B------:R-:W-:Y:S01]  /*12eb0*/  BPT.TRAP 0x1 ;  /* 0x000000040000795c */ /* 0x000fe20000300000 */
.L_x_645:
[----:B-1----:R-:W-:Y:S05]  /*12ec0*/  @P1 BRA `(.L_x_643) ;  /* 0x0000000000081947 */ /* 0x002fea0003800000 */
[----:B------:R-:W1:Y:S02]  /*12ed0*/  SYNCS.PHASECHK.TRANS64.TRYWAIT P1, [R13+URZ+0x22850], R12 ;  /* 0x0228500c0d0075a7 */ /* 0x000e64000802017f */
[----:B-1----:R-:W-:Y:S05]  /*12ee0*/  @!P1 BRA `(.L_x_646) ;  /* 0x00000108008c9947 */ /* 0x002fea0003800000 */
.L_x_643:
[----:B01----:R-:W-:Y:S01]  /*12ef0*/  VIADD R12, R18, 0x400 ;  /* 0x00000400120c7836 */ /* 0x003fe20000000000 */
[----:B------:R-:W-:Y:S05]  /*12f00*/  WARPSYNC.ALL ;  /* 0x0000000000007948 */ /* 0x000fea0003800000 */
[----:B------:R-:W-:Y:S01]  /*12f10*/  SHF.R.U32.HI R12, RZ, 0x4, R12 ;  /* 0x00000004ff0c7819 */ /* 0x000fe2000001160c */
[----:B------:R-:W-:Y:S01]  /*12f20*/  IMAD.MOV.U32 R13, RZ, RZ, -0x3ffffff0 ;  /* 0xc0000010ff0d7424 */ /* 0x000fe200078e00ff */
[----:B------:R-:W-:Y:S01]  /*12f30*/  WARPGROUP.ARRIVE ;  /* 0x00000000000079c5 */ /* 0x000fe20000000000 */
[----:B------:R-:W-:Y:S01]  /*12f40*/  IMAD.MOV.U32 R15, RZ, RZ, -0x3ffffff0 ;  /* 0xc0000010ff0f7424 */ /* 0x000fe200078e00ff */
[----:B------:R-:W-:-:S04]  /*12f50*/  LOP3.LUT R12, R12, 0x3fff, RZ, 0xc0, !PT ;  /* 0x00003fff0c0c7812 */ /* 0x000fc800078ec0ff */
[----:B------:R-:W0:Y:S01]  /*12f60*/  S2R R219, SR_TID.X ;  /* 0x0000000000db7919 */ /* 0x000e220000002100 */
[----:B------:R-:W-:Y:S01]  /*12f70*/  R2UR UR7, R13 ;  /* 0x000000000d0772ca */ /* 0x000fe200000e0000 */
[----:B------:R-:W-:Y:S01]  /*12f80*/  IMAD.MOV.U32 R13, RZ, RZ, -0x3ffffff0 ;  /* 0xc0000010ff0d7424 */ /* 0x000fe200078e00ff */
[----:B------:R-:W-:-:S05]  /*12f90*/  LOP3.LUT R12, R12, 0x10000, RZ, 0xfc, !PT ;  /* 0x000100000c0c7812 */ /* 0x000fca00078efcff */
[----:B------:R-:W-:-:S05]  /*12fa0*/  IMAD R12, R218, 0x500, R12 ;  /* 0x00000500da0c7824 */ /* 0x000fca00078e020c */
[C---:B------:R-:W-:Y:S02]  /*12fb0*/  R2UR UR6, R12.reuse ;  /* 0x000000000c0672ca */ /* 0x040fe400000e0000 */
[----:B------:R-:W-:-:S11]  /*12fc0*/  IADD3 R14, R12, 0x100, RZ ;  /* 0x000001000c0e7810 */ /* 0x000fd60007ffe0ff */
[----:B------:R-:W-:Y:S01]  /*12fd0*/  QGMMA.64x128x32.F32.E4M3.E4M3 R24, R168, gdesc[UR4], R24, gsb0 ;  /* 0x01e00004a8187df3 */ /* 0x000fe20008000818 */
[----:B------:R-:W-:Y:S01]  /*12fe0*/  R2UR UR6, R14 ;  /* 0x000000000e0672ca */ /* 0x000fe200000e0000 */
[----:B------:R-:W-:Y:S01]  /*12ff0*/  VIADD R14, R12, 0x200 ;  /* 0x000002000c0e7836 */ /* 0x000fe20000000000 */
[----:B------:R-:W-:Y:S01]  /*13000*/  R2UR UR7, R15 ;  /* 0x000000000f0772ca */ /* 0x000fe200000e0000 */
[----:B------:R-:W-:Y:S01]  /*13010*/  IMAD.MOV.U32 R15, RZ, RZ, -0x3ffffff0 ;  /* 0xc0000010ff0f7424 */ /* 0x000fe200078e00ff */
[----:B0-----:R-:W-:Y:S01]  /*13020*/  SHF.R.U32.HI R219, RZ, 0x7, R219 ;  /* 0x00000007ffdb7819 */ /* 0x001fe200000116db */
[----:B------:R-:W-:Y:S02]  /*13030*/  WARPGROUP.DEPBAR.LE gsb0, 0x0 ;  /* 0x00008000000079c5 */ /* 0x000fe40000010000 */
[----:B------:R-:W-:-:S08]  /*13040*/  WARPGROUP.ARRIVE ;  /* 0x00000000000079c5 */ /* 0x000fd00000000000 */
[----:B------:R-:W-:Y:S01]  /*13050*/  QGMMA.64x128x32.F32.E4M3.E4M3 R24, R172, gdesc[UR4], R24, gsb0 ;  /* 0x01e00004ac187df3 */ /* 0x000fe20008000818 */
[----:B------:R-:W-:Y:S01]  /*13060*/  R2UR UR6, R14 ;  /* 0x000000000e0672ca */ /* 0x000fe200000e0000 */
[C---:B------:R-:W-:Y:S01]  /*13070*/  VIADD R14, R12.reuse, 0x300 ;  /* 0x000003000c0e7836 */ /* 0x040fe20000000000 */
[----:B------:R-:W-:Y:S01]  /*13080*/  R2UR UR7, R15 ;  /* 0x000000000f0772ca */ /* 0x000fe200000e0000 */
[----:B------:R-:W-:Y:S01]  /*13090*/  VIADD R12, R12, 0x400 ;  /* 0x000004000c0c7836 */ /* 0x000fe20000000000 */
[----:B------:R-:W-:Y:S01]  /*130a0*/  MOV R15, 0xc0000010 ;  /* 0xc0000010000f7802 */ /* 0x000fe20000000f00 */
[----:B------:R-:W-:Y:S02]  /*130b0*/  WARPGROUP.DEPBAR.LE gsb0, 0x0 ;  /* 0x00008000000079c5 */ /* 0x000fe40000010000 */
[----:B------:R-:W-:-:S08]  /*130c0*/  WARPGROUP.ARRIVE ;  /* 0x00000000000079c5 */ /* 0x000fd00000000000 */
[----:B------:R-:W-:Y:S01]  /*130d0*/  QGMMA.64x128x32.F32.E4M3.E4M3 R24, R176, gdesc[UR4], R24, gsb0 ;  /* 0x01e00004b0187df3 */ /* 0x000fe20008000818 */
[----:B------:R-:W-:Y:S02]  /*130e0*/  R2UR UR6, R14 ;  /* 0x000000000e0672ca */ /* 0x000fe400000e0000 */
[----:B------:R-:W-:Y:S01]  /*130f0*/  R2UR UR7, R15 ;  /* 0x000000000f0772ca */ /* 0x000fe200000e0000 */
[----:B------:R-:W-:Y:S02]  /*13100*/  WARPGROUP.DEPBAR.LE gsb0, 0x0 ;  /* 0x00008000000079c5 */ /* 0x000fe40000010000 */
[----:B------:R-:W-:-:S10]  /*13110*/  WARPGROUP.ARRIVE ;  /* 0x00000000000079c5 */ /* 0x000fd40000000000 */
[----:B------:R-:W-:Y:S01]  /*13120*/  QGMMA.64x128x32.F32.E4M3.E4M3 R24, R180, gdesc[UR4], R24, gsb0 ;  /* 0x01e00004b4187df3 */ /* 0x000fe20008000818 */
[----:B------:R-:W-:Y:S02]  /*13130*/  R2UR UR6, R12 ;  /* 0x000000000c0672ca */ /* 0x000fe400000e0000 */
[----:B------:R-:W-:Y:S02]  /*13140*/  R2UR UR7, R13 ;  /* 0x000000000d0772ca */ /* 0x000fe400000e0000 */
[----:B------:R-:W-:Y:S01]  /*13150*/  IADD3 R12, -R219, 0xb, RZ ;  /* 0x0000000bdb0c7810 */ /* 0x000fe20007ffe1ff */
[----:B------:R-:W-:Y:S02]  /*13160*/  WARPGROUP.DEPBAR.LE gsb0, 0x0 ;  /* 0x00008000000079c5 */ /* 0x000fe40000010000 */
[----:B------:R-:W-:-:S08]  /*13170*/  WARPGROUP.ARRIVE ;  /* 0x00000000000079c5 */ /* 0x000fd00000000000 */
[----:B------:R-:W-:Y:S03]  /*13180*/  QGMMA.64x128x32.F32.E4M3.E4M3 R24, R184, gdesc[UR4], R24, gsb0 ;  /* 0x01e00004b8187df3 */ /* 0x000fe60008000818 */
[----:B------:R-:W-:Y:S02]  /*13190*/  WARPGROUP.DEPBAR.LE gsb0, 0x0 ;  /* 0x00008000000079c5 */ /* 0x000fe40000010000 */
[----:B------:R0:W-:Y:S06]  /*131a0*/  BAR.ARV R12, 0x100 ;  /* 0x0004000c0000751d */ /* 0x0001ec0000002000 */
[----:B------:R-:W-:Y:S05]  /*131b0*/  @!P0 BRA `(.L_x_647) ;  /* 0x0000000000048947 */ /* 0x000fea0003800000 */
[----:B------:R-:W-:Y:S01]  /*131c0*/  BPT.TRAP 0x1 ;  /* 0x000000040000795c */ /* 0x000fe20000300000 */
.L_x_647:
[C---:B0-----:R-:W-:Y:S01]  /*131d0*/  FMUL.FTZ R12, R2.reuse, R152 ;  /* 0x00000098020c7220 */ /* 0x041fe20000410000 */
[C---:B------:R-:W-:Y:S01]  /*131e0*/  FMUL.FTZ R13, R2.reuse, R153 ;  /* 0x00000099020d7220 */ /* 0x040fe20000410000 */
[C---:B------:R-:W-:Y:S01]  /*131f0*/  FMUL.FTZ R152, R2.reuse, R156 ;  /* 0x0000009c02987220 */ /* 0x040fe20000410000 */
[C---:B------:R-:W-:Y:S01]  /*13200*/  FMUL.FTZ R156, R2.reuse, R160 ;  /* 0x000000a0029c7220 */ /* 0x040fe20000410000 */
[----:B------:R-:W-:Y:S01]  /*13210*/  FMUL.FTZ R160, R2, R164 ;  /* 0x000000a402a07220 */ /* 0x000fe20000410000 */
[----:B------:R-:W-:Y:S01]  /*13220*/  IMAD R164, R194, 0x8, R18 ;  /* 0x00000008c2a47824 */ /* 0x000fe200078e0212 */
[----:B------:R-:W0:Y:S01]  /*13230*/  MUFU.TANH R12, R12 ;  /* 0x0000000c000c7308 */ /* 0x000e220000002400 */
[C---:B------:R-:W-:Y:S01]  /*13240*/  FMUL.FTZ R153, R2.reuse, R157 ;  /* 0x0000009d02997220 */ /* 0x040fe20000410000 */
[C---:B------:R-:W-:Y:S01]  /*13250*/  FMUL.FTZ R157, R2.reuse, R161 ;  /* 0x000000a1029d7220 */ /* 0x040fe20000410000 */
[----:B------:R-:W-:Y:S01]  /*13260*/  FMUL.FTZ R161, R2, R165 ;  /* 0x000000a502a17220 */ /* 0x000fe20000410000 */
[----:B------:R-:W-:Y:S01]  /*13270*/  VIADD R164, R164, 0x22840 ;  /* 0x00022840a4a47836 */ /* 0x000fe20000000000 */
[----:B------:R-:W-:Y:S01]  /*13280*/  MOV R165, UR39 ;  /* 0x0000002700a57c02 */ /* 0x000fe20008000f00 */
[C---:B------:R-:W-:Y:S01]  /*13290*/  FMUL.FTZ R136, R2.reuse, R136 ;  /* 0x0000008802887220 */ /* 0x040fe20000410000 */
[C---:B------:R-:W-:Y:S01]  /*132a0*/  FMUL.FTZ R137, R2.reuse, R137 ;  /* 0x0000008902897220 */ /* 0x040fe20000410000 */
[----:B------:R-:W1:Y:S01]  /*132b0*/  MUFU.TANH R13, R13 ;  /* 0x0000000d000d7308 */ /* 0x000e620000002400 */
[----:B------:R-:W-:Y:S01]  /*132c0*/  PRMT R164, R165, 0x654, R164 ;  /* 0x00000654a5a47816 */ /* 0x000fe200000000a4 */
[C---:B------:R-:W-:Y:S01]  /*132d0*/  FMUL.FTZ R140, R2.reuse, R140 ;  /* 0x0000008c028c7220 */ /* 0x040fe20000410000 */
[C---:B------:R-:W-:Y:S01]  /*132e0*/  FMUL.FTZ R141, R2.reuse, R141 ;  /* 0x0000008d028d7220 */ /* 0x040fe20000410000 */
[C---:B------:R-:W-:Y:S01]  /*132f0*/  FMUL.FTZ R144, R2.reuse, R144 ;  /* 0x0000009002907220 */ /* 0x040fe20000410000 */
[----:B------:R0:W-:Y:S01]  /*13300*/  SYNCS.ARRIVE.TRANS64.RED.A1T0 RZ, [R164+URZ], RZ ;  /* 0x000000ffa4ff79a7 */ /* 0x0001e2000810043f */
[C---:B------:R-:W-:Y:S01]  /*13310*/  FMUL.FTZ R145, R2.reuse, R145 ;  /* 0x0000009102917220 */ /* 0x040fe20000410000 */
[C---:B------:R-:W-:Y:S01]  /*13320*/  FMUL.FTZ R148, R2.reuse, R148 ;  /* 0x0000009402947220 */ /* 0x040fe20000410000 */
[----:B------:R-:W2:Y:S01]  /*13330*/  MUFU.TANH R152, R152 ;  /* 0x0000009800987308 */ /* 0x000ea20000002400 */
[C---:B------:R-:W-:Y:S01]  /*13340*/  FMUL.FTZ R149, R2.reuse, R149 ;  /* 0x0000009502957220 */ /* 0x040fe20000410000 */
[C---:B------:R-:W-:Y:S01]  /*13350*/  FMUL.FTZ R120, R2.reuse, R120 ;  /* 0x0000007802787220 */ /* 0x040fe20000410000 */
[C---:B------:R-:W-:Y:S01]  /*13360*/  FMUL.FTZ R121, R2.reuse, R121 ;  /* 0x0000007902797220 */ /* 0x040fe20000410000 */
[----:B------:R-:W-:Y:S01]  /*13370*/  FMUL.FTZ R124, R2, R124 ;  /* 0x0000007c027c7220 */ /* 0x000fe20000410000 */
[----:B0-----:R-:W-:Y:S01]  /*13380*/  FMNMX.FTZ R164, R12, R217, !PT ;  /* 0x000000d90ca47209 */ /* 0x001fe20007810000 */
        /* <DEDUP_REMOVED lines=33> */
[C---:B------:R-:W-:Y:S01]  /*135a0*/  FMUL.FTZ R158, R2.reuse, R162 ;  /* 0x000000a2029e7220 */ /* 0x040fe20000410000 */
        /* <DEDUP_REMOVED lines=46> */
[----:B------:R-:W-:Y:S01]  /*13890*/  FMUL.FTZ R103, R2, R103 ;  /* 0x0000006702677220 */ /* 0x000fe20000410000 */
[----:B------:R-:W-:Y:S01]  /*138a0*/  ULDC UR4, c[0x0][0x988] ;  /* 0x0002620000047ab9 */ /* 0x000fe20000000800 */
[----:B------:R-:W1:Y:S01]  /*138b0*/  MUFU.TANH R145, R145 ;  /* 0x0000009100917308 */ /* 0x000e620000002400 */
[----:B--2---:R-:W-:Y:S01]  /*138c0*/  FMNMX.FTZ R164, R141, R164, !PT ;  /* 0x000000a48da47209 */ /* 0x004fe20007810000 */
[----:B------:R-:W-:-:S06]  /*138d0*/  UMOV UR38, UR4 ;  /* 0x0000000400267c82 */ /* 0x000fcc0008000000 */
        /* <DEDUP_REMOVED lines=55> */
[----:B0-----:R-:W-:-:S05]  /*13c50*/  FMNMX.FTZ R165, R101, R165, !PT ;  /* 0x000000a565a57209 */ /* 0x001fca0007810000 */
[----:B------:R-:W0:Y:S02]  /*13c60*/  SHFL.BFLY PT, R88, R165, 0x2, 0x1f ;  /* 0x0c401f00a5587f89 */ /* 0x000e2400000e0000 */
[----:B------:R-:W3:Y:S08]  /*13c70*/  MUFU.TANH R154, R154 ;  /* 0x0000009a009a7308 */ /* 0x000ef00000002400 */
[----:B------:R-:W4:Y:S08]  /*13c80*/  MUFU.TANH R155, R155 ;  /* 0x0000009b009b7308 */ /* 0x000f300000002400 */
[----:B------:R-:W5:Y:S01]  /*13c90*/  MUFU.TANH R158, R158 ;  /* 0x0000009e009e7308 */ /* 0x000f620000002400 */
[----:B0-----:R-:W-:-:S07]  /*13ca0*/  FMNMX.FTZ R88, R165, R88, !PT ;  /* 0x00000058a5587209 */ /* 0x001fce0007810000 */
[----:B------:R-:W0:Y:S01]  /*13cb0*/  MUFU.TANH R159, R159 ;  /* 0x0000009f009f7308 */ /* 0x000e220000002400 */
[----:B------:R-:W1:Y:S07]  /*13cc0*/  SHFL.BFLY PT, R165, R88, 0x1, 0x1f ;  /* 0x0c201f0058a57f89 */ /* 0x000e6e00000e0000 */
[----:B------:R-:W0:Y:S08]  /*13cd0*/  MUFU.TANH R162, R162 ;  /* 0x000000a200a27308 */ /* 0x000e300000002400 */
[----:B------:R-:W0:Y:S08]  /*13ce0*/  MUFU.TANH R163, R163 ;  /* 0x000000a300a37308 */ /* 0x000e300000002400 */
[----:B------:R-:W0:Y:S01]  /*13cf0*/  MUFU.TANH R138, R138 ;  /* 0x0000008a008a7308 */ /* 0x000e220000002400 */
[----:B-1----:R-:W-:-:S02]  /*13d00*/  FMNMX.FTZ R88, R88, R165, !PT ;  /* 0x000000a558587209 */ /* 0x002fc40007810000 */
[----:B------:R-:W-:-:S05]  /*13d10*/  FMNMX.FTZ R165, R14, R216, !PT ;  /* 0x000000d80ea57209 */ /* 0x000fca0007810000 */
[----:B------:R-:W1:Y:S01]  /*13d20*/  MUFU.TANH R139, R139 ;  /* 0x0000008b008b7308 */ /* 0x000e620000002400 */
[----:B--2---:R-:W-:Y:S01]  /*13d30*/  FMNMX.FTZ R165, R15, R165, !PT ;  /* 0x000000a50fa57209 */ /* 0x004fe20007810000 */
[----:B------:R-:W-:-:S03]  /*13d40*/  FADD.FTZ R167, -R88, R217 ;  /* 0x000000d958a77221 */ /* 0x000fc60000010100 */
[----:B---3--:R-:W-:Y:S01]  /*13d50*/  FMNMX.FTZ R165, R154, R165, !PT ;  /* 0x000000a59aa57209 */ /* 0x008fe20007810000 */
[----:B------:R-:W-:Y:S02]  /*13d60*/  FMUL.FTZ R167, R167, UR38 ;  /* 0x00000026a7a77c20 */ /* 0x000fe40008410000 */
[----:B------:R-:W2:Y:S01]  /*13d70*/  MUFU.TANH R142, R142 ;  /* 0x0000008e008e7308 */ /* 0x000ea20000002400 */
[----:B----4-:R-:W-:-:S04]  /*13d80*/  FMNMX.FTZ R165, R155, R165, !PT ;  /* 0x000000a59ba57209 */ /* 0x010fc80007810000 */
[----:B-----5:R-:W-:-:S03]  /*13d90*/  FMNMX.FTZ R165, R158, R165, !PT ;  /* 0x000000a59ea57209 */ /* 0x020fc60007810000 */
[----:B------:R-:W3:Y:S01]  /*13da0*/  MUFU.TANH R143, R143 ;  /* 0x0000008f008f7308 */ /* 0x000ee20000002400 */
[----:B0-----:R-:W-:-:S04]  /*13db0*/  FMNMX.FTZ R165, R159, R165, !PT ;  /* 0x000000a59fa57209 */ /* 0x001fc80007810000 */
[----:B------:R-:W-:-:S03]  /*13dc0*/  FMNMX.FTZ R165, R162, R165, !PT ;  /* 0x000000a5a2a57209 */ /* 0x000fc60007810000 */
[----:B------:R-:W0:Y:S01]  /*13dd0*/  MUFU.TANH R146, R146 ;  /* 0x0000009200927308 */ /* 0x000e220000002400 */
[----:B------:R-:W-:-:S04]  /*13de0*/  FMNMX.FTZ R165, R163, R165, !PT ;  /* 0x000000a5a3a57209 */ /* 0x000fc80007810000 */
[----:B------:R-:W-:-:S03]  /*13df0*/  FMNMX.FTZ R165, R138, R165, !PT ;  /* 0x000000a58aa57209 */ /* 0x000fc60007810000 */
[----:B------:R-:W4:Y:S01]  /*13e00*/  MUFU.TANH R147, R147 ;  /* 0x0000009300937308 */ /* 0x000f220000002400 */
[----:B-1----:R-:W-:-:S04]  /*13e10*/  FMNMX.FTZ R165, R139, R165, !PT ;  /* 0x000000a58ba57209 */ /* 0x002fc80007810000 */
[----:B--2---:R-:W-:-:S03]  /*13e20*/  FMNMX.FTZ R165, R142, R165, !PT ;  /* 0x000000a58ea57209 */ /* 0x004fc60007810000 */
[----:B------:R-:W1:Y:S01]  /*13e30*/  MUFU.TANH R150, R150 ;  /* 0x0000009600967308 */ /* 0x000e620000002400 */
[----:B---3--:R-:W-:-:S04]  /*13e40*/  FMNMX.FTZ R165, R143, R165, !PT ;  /* 0x000000a58fa57209 */ /* 0x008fc80007810000 */
[----:B0-----:R-:W-:-:S03]  /*13e50*/  FMNMX.FTZ R165, R146, R165, !PT ;  /* 0x000000a592a57209 */ /* 0x001fc60007810000 */
[----:B------:R-:W0:Y:S01]  /*13e60*/  MUFU.TANH R151, R151 ;  /* 0x0000009700977308 */ /* 0x000e220000002400 */
[----:B----4-:R-:W-:-:S07]  /*13e70*/  FMNMX.FTZ R165, R147, R165, !PT ;  /* 0x000000a593a57209 */ /* 0x010fce0007810000 */
[----:B------:R-:W2:Y:S01]  /*13e80*/  MUFU.TANH R122, R122 ;  /* 0x0000007a007a7308 */ /* 0x000ea20000002400 */
[----:B-1----:R-:W-:-:S07]  /*13e90*/  FMNMX.FTZ R165, R150, R165, !PT ;  /* 0x000000a596a57209 */ /* 0x002fce0007810000 */
[----:B------:R-:W1:Y:S01]  /*13ea0*/  MUFU.TANH R123, R123 ;  /* 0x0000007b007b7308 */ /* 0x000e620000002400 */
[----:B0-----:R-:W-:-:S07]  /*13eb0*/  FMNMX.FTZ R165, R151, R165, !PT ;  /* 0x000000a597a57209 */ /* 0x001fce0007810000 */
[----:B------:R-:W0:Y:S01]  /*13ec0*/  MUFU.TANH R126, R126 ;  /* 0x0000007e007e7308 */ /* 0x000e220000002400 */
[----:B--2---:R-:W-:-:S07]  /*13ed0*/  FMNMX.FTZ R165, R122, R165, !PT ;  /* 0x000000a57aa57209 */ /* 0x004fce0007810000 */
        /* <DEDUP_REMOVED lines=42> */
[----:B------:R-:W-:Y:S01]  /*14180*/  MUFU.EX2 R167, R167 ;  /* 0x000000a700a77308 */ /* 0x000fe20000000800 */
[----:B-1----:R-:W-:-:S04]  /*14190*/  FMNMX.FTZ R90, R102, R90, !PT ;  /* 0x0000005a665a7209 */ /* 0x002fc80007810000 */
[----:B0-----:R-:W-:-:S05]  /*141a0*/  FMNMX.FTZ R90, R166, R90, !PT ;  /* 0x0000005aa65a7209 */ /* 0x001fca0007810000 */
[----:B------:R-:W0:Y:S02]  /*141b0*/  SHFL.BFLY PT, R103, R90, 0x2, 0x1f ;  /* 0x0c401f005a677f89 */ /* 0x000e2400000e0000 */
[----:B0-----:R-:W-:-:S05]  /*141c0*/  FMNMX.FTZ R90, R90, R103, !PT ;  /* 0x000000675a5a7209 */ /* 0x001fca0007810000 */
[----:B------:R-:W0:Y:S02]  /*141d0*/  SHFL.BFLY PT, R103, R90, 0x1, 0x1f ;  /* 0x0c201f005a677f89 */ /* 0x000e2400000e0000 */
[----:B0-----:R-:W-:Y:S01]  /*141e0*/  FMNMX.FTZ R90, R90, R103, !PT ;  /* 0x000000675a5a7209 */ /* 0x001fe20007810000 */
[----:B------:R-:W-:-:S04]  /*141f0*/  IMAD.U32 R103, RZ, RZ, UR38 ;  /* 0x00000026ff677e24 */ /* 0x000fc8000f8e00ff */
[----:B------:R-:W-:Y:S01]  /*14200*/  FFMA.FTZ R103, R88, R103, -8 ;  /* 0xc100000058677423 */ /* 0x000fe20000010067 */
[----:B------:R-:W-:-:S03]  /*14210*/  FADD.FTZ R168, -R90, R216 ;  /* 0x000000d85aa87221 */ /* 0x000fc60000010100 */
[--C-:B------:R-:W-:Y:S01]  /*14220*/  FFMA.FTZ R12, R12, UR38, -R103.reuse ;  /* 0x000000260c0c7c23 */ /* 0x100fe20008010867 */
[----:B------:R-:W-:-:S01]  /*14230*/  FFMA.FTZ R13, R13, UR38, -R103 ;  /* 0x000000260d0d7c23 */ /* 0x000fc20008010867 */
        /* <DEDUP_REMOVED lines=38> */
[----:B------:R-:W-:-:S02]  /*144a0*/  IMAD.U32 R103, RZ, RZ, UR38 ;  /* 0x00000026ff677e24 */ /* 0x000fc4000f8e00ff */
[----:B------:R-:W-:Y:S01]  /*144b0*/  FMUL.FTZ R168, R168, UR38 ;  /* 0x00000026a8a87c20 */ /* 0x000fe20008410000 */
[----:B------:R-:W0:Y:S01]  /*144c0*/  MUFU.EX2 R12, R12 ;  /* 0x0000000c000c7308 */ /* 0x000e220000000800 */
[----:B------:R-:W-:-:S04]  /*144d0*/  FFMA.FTZ R103, R90, R103, -8 ;  /* 0xc10000005a677423 */ /* 0x000fc80000010067 */
[--C-:B------:R-:W-:Y:S01]  /*144e0*/  FFMA.FTZ R14, R14, UR38, -R103.reuse ;  /* 0x000000260e0e7c23 */ /* 0x100fe20008010867 */
[----:B------:R-:W-:-:S02]  /*144f0*/  FFMA.FTZ R15, R15, UR38, -R103 ;  /* 0x000000260f0f7c23 */ /* 0x000fc40008010867 */
        /* <DEDUP_REMOVED lines=9> */
[----:B0-----:R-:W-:-:S01]  /*14590*/  FFMA.FTZ R3, R167, R3, R12 ;  /* 0x00000003a7037223 */ /* 0x001fc2000001000c */
[--C-:B------:R-:W-:Y:S01]  /*145a0*/  FFMA.FTZ R139, R139, UR38, -R103.reuse ;  /* 0x000000268b8b7c23 */ /* 0x100fe20008010867 */
[----:B------:R-:W-:-:S01]  /*145b0*/  FFMA.FTZ R142, R142, UR38, -R103 ;  /* 0x000000268e8e7c23 */ /* 0x000fc20008010867 */
[--C-:B------:R-:W-:Y:S01]  /*145c0*/  FFMA.FTZ R143, R143, UR38, -R103.reuse ;  /* 0x000000268f8f7c23 */ /* 0x100fe20008010867 */
[----:B------:R-:W-:-:S01]  /*145d0*/  FFMA.FTZ R146, R146, UR38, -R103 ;  /* 0x0000002692927c23 */ /* 0x000fc20008010867 */
[--C-:B------:R-:W-:Y:S01]  /*145e0*/  FFMA.FTZ R147, R147, UR38, -R103.reuse ;  /* 0x0000002693937c23 */ /* 0x100fe20008010867 */
[----:B------:R-:W-:-:S01]  /*145f0*/  FFMA.FTZ R150, R150, UR38, -R103 ;  /* 0x0000002696967c23 */ /* 0x000fc20008010867 */
[----:B------:R-:W0:Y:S01]  /*14600*/  MUFU.EX2 R13, R13 ;  /* 0x0000000d000d7308 */ /* 0x000e220000000800 */
        /* <DEDUP_REMOVED lines=8> */
[----:B-1----:R-:W-:-:S01]  /*14690*/  FFMA.FTZ R20, R168, R20, R14 ;  /* 0x00000014a8147223 */ /* 0x002fc2000001000e */
[--C-:B------:R-:W-:Y:S01]  /*146a0*/  FFMA.FTZ R134, R134, UR38, -R103.reuse ;  /* 0x0000002686867c23 */ /* 0x100fe20008010867 */
[----:B------:R-:W-:-:S01]  /*146b0*/  FFMA.FTZ R135, R135, UR38, -R103 ;  /* 0x0000002687877c23 */ /* 0x000fc20008010867 */
[--C-:B------:R-:W-:Y:S01]  /*146c0*/  FFMA.FTZ R106, R106, UR38, -R103.reuse ;  /* 0x000000266a6a7c23 */ /* 0x100fe20008010867 */
[----:B------:R-:W-:-:S01]  /*146d0*/  FFMA.FTZ R107, R107, UR38, -R103 ;  /* 0x000000266b6b7c23 */ /* 0x000fc20008010867 */
[--C-:B------:R-:W-:Y:S01]  /*146e0*/  FFMA.FTZ R110, R110, UR38, -R103.reuse ;  /* 0x000000266e6e7c23 */ /* 0x100fe20008010867 */
[----:B------:R-:W-:-:S01]  /*146f0*/  FFMA.FTZ R111, R111, UR38, -R103 ;  /* 0x000000266f6f7c23 */ /* 0x000fc20008010867 */
[----:B------:R-:W1:Y:S01]  /*14700*/  MUFU.EX2 R152, R152 ;  /* 0x0000009800987308 */ /* 0x000e620000000800 */
[----:B0-----:R-:W-:-:S01]  /*14710*/  FADD.FTZ R3, R13, R3 ;  /* 0x000000030d037221 */ /* 0x001fc20000010000 */
[--C-:B------:R-:W-:Y:S01]  /*14720*/  FFMA.FTZ R114, R114, UR38, -R103.reuse ;  /* 0x0000002672727c23 */ /* 0x100fe20008010867 */
[----:B------:R-:W-:-:S01]  /*14730*/  FFMA.FTZ R115, R115, UR38, -R103 ;  /* 0x0000002673737c23 */ /* 0x000fc20008010867 */
[--C-:B------:R-:W-:Y:S01]  /*14740*/  FFMA.FTZ R118, R118, UR38, -R103.reuse ;  /* 0x0000002676767c23 */ /* 0x100fe20008010867 */
[----:B------:R-:W-:-:S01]  /*14750*/  FFMA.FTZ R119, R119, UR38, -R103 ;  /* 0x0000002677777c23 */ /* 0x000fc20008010867 */
[--C-:B------:R-:W-:Y:S01]  /*14760*/  FFMA.FTZ R165, R165, UR38, -R103.reuse ;  /* 0x00000026a5a57c23 */ /* 0x100fe20008010867 */
[----:B------:R-:W-:-:S01]  /*14770*/  FFMA.FTZ R91, R91, UR38, -R103 ;  /* 0x000000265b5b7c23 */ /* 0x000fc20008010867 */
[----:B------:R-:W0:Y:S01]  /*14780*/  MUFU.EX2 R154, R154 ;  /* 0x0000009a009a7308 */ /* 0x000e220000000800 */
[----:B--2---:R-:W-:-:S01]  /*14790*/  FADD.FTZ R20, R15, R20 ;  /* 0x000000140f147221 */ /* 0x004fc20000010000 */
[--C-:B------:R-:W-:Y:S01]  /*147a0*/  FFMA.FTZ R94, R94, UR38, -R103.reuse ;  /* 0x000000265e5e7c23 */ /* 0x100fe20008010867 */
[----:B------:R-:W-:-:S01]  /*147b0*/  FFMA.FTZ R95, R95, UR38, -R103 ;  /* 0x000000265f5f7c23 */ /* 0x000fc20008010867 */
[--C-:B------:R-:W-:Y:S01]  /*147c0*/  FFMA.FTZ R98, R98, UR38, -R103.reuse ;  /* 0x0000002662627c23 */ /* 0x100fe20008010867 */
[----:B------:R-:W-:-:S01]  /*147d0*/  FFMA.FTZ R99, R99, UR38, -R103 ;  /* 0x0000002663637c23 */ /* 0x000fc20008010867 */
[--C-:B------:R-:W-:Y:S01]  /*147e0*/  FFMA.FTZ R102, R102, UR38, -R103.reuse ;  /* 0x0000002666667c23 */ /* 0x100fe20008010867 */
[----:B------:R-:W-:-:S01]  /*147f0*/  FFMA.FTZ R103, R166, UR38, -R103 ;  /* 0x00000026a6677c23 */ /* 0x000fc20008010867 */
        /* <DEDUP_REMOVED lines=152> */
.L_x_648:
[----:B------:R-:W-:Y:S01]  /*15180*/  IMAD R166, R218, 0x8, R18 ;  /* 0x00000008daa67824 */ /* 0x000fe200078e0212 */
[----:B------:R-:W-:Y:S01]  /*15190*/  ISETP.GT.AND P1, PT, R21, R201, PT ;  /* 0x000000c91500720c */ /* 0x000fe20003f24270 */
[----:B------:R-:W-:Y:S01]  /*151a0*/  FMUL.FTZ R26, R26, R168 ;  /* 0x000000a81a1a7220 */ /* 0x000fe20000410000 */
[----:B------:R-:W-:Y:S01]  /*151b0*/  MOV R169, UR39 ;  /* 0x0000002700a97c02 */ /* 0x000fe20008000f00 */
[----:B------:R-:W-:Y:S01]  /*151c0*/  VIADD R166, R166, 0x22860 ;  /* 0x00022860a6a67836 */ /* 0x000fe20000000000 */
[----:B------:R-:W-:Y:S01]  /*151d0*/  F2FP.SATFINITE.E4M3.F32.PACK_AB_MERGE_C R152, R153, R152, RZ ;  /* 0x000000989998723e */ /* 0x000fe200048070ff */
[----:B------:R-:W-:Y:S01]  /*151e0*/  FMUL.FTZ R27, R27, R168 ;  /* 0x000000a81b1b7220 */ /* 0x000fe20000410000 */
[----:B------:R-:W-:Y:S01]  /*151f0*/  F2FP.SATFINITE.E4M3.F32.PACK_AB_MERGE_C R154, R155, R154, RZ ;  /* 0x0000009a9b9a723e */ /* 0x000fe200048070ff */
[-C--:B------:R-:W-:Y:S01]  /*15200*/  FMUL.FTZ R30, R30, R168.reuse ;  /* 0x000000a81e1e7220 */ /* 0x080fe20000410000 */
[----:B------:R-:W-:Y:S01]  /*15210*/  PRMT R166, R169, 0x654, R166 ;  /* 0x00000654a9a67816 */ /* 0x000fe200000000a6 */
[----:B------:R-:W-:Y:S01]  /*15220*/  FMUL.FTZ R31, R31, R168 ;  /* 0x000000a81f1f7220 */ /* 0x000fe20000410000 */
[----:B------:R-:W-:Y:S01]  /*15230*/  F2FP.SATFINITE.E4M3.F32.PACK_AB_MERGE_C R152, R13, R12, R152 ;  /* 0x0000000c0d98723e */ /* 0x000fe20004807098 */
[----:B------:R-:W-:Y:S01]  /*15240*/  FMUL.FTZ R34, R34, R168 ;  /* 0x000000a822227220 */ /* 0x000fe20000410000 */
[----:B------:R-:W-:Y:S01]  /*15250*/  F2FP.SATFINITE.E4M3.F32.PACK_AB_MERGE_C R160, R161, R160, RZ ;  /* 0x000000a0a1a0723e */ /* 0x000fe200048070ff */
[----:B------:R0:W-:Y:S01]  /*15260*/  SYNCS.ARRIVE.TRANS64.RED.A1T0 RZ, [R166+URZ], RZ ;  /* 0x000000ffa6ff79a7 */ /* 0x0001e2000810043f */
        /* <DEDUP_REMOVED lines=45> */
[-C--:B------:R-:W-:Y:S01]  /*15540*/  FMUL.FTZ R24, R24, R167.reuse ;  /* 0x000000a718187220 */ /* 0x080fe20000410000 */
        /* <DEDUP_REMOVED lines=29> */
[----:B------:R-:W-:Y:S01]  /*15720*/  FMUL.FTZ R53, R53, R167 ;  /* 0x000000a735357220 */ /* 0x000fe20000410000 */
[----:B------:R-:W-:Y:S01]  /*15730*/  F2FP.SATFINITE.E4M3.F32.PACK_AB_MERGE_C R185, R91, R165, R94 ;  /* 0x000000a55bb9723e */ /* 0x000fe2000480705e */
[-C--:B------:R-:W-:Y:S01]  /*15740*/  FMUL.FTZ R56, R56, R167.reuse ;  /* 0x000000a738387220 */ /* 0x080fe20000410000 */
[----:B------:R-:W-:Y:S01]  /*15750*/  F2FP.SATFINITE.E4M3.F32.PACK_AB_MERGE_C R186, R97, R96, R100 ;  /* 0x0000006061ba723e */ /* 0x000fe20004807064 */
[-C--:B------:R-:W-:Y:S01]  /*15760*/  FMUL.FTZ R57, R57, R167.reuse ;  /* 0x000000a739397220 */ /* 0x080fe20000410000 */
        /* <DEDUP_REMOVED lines=15> */
[----:B------:R-:W-:Y:S01]  /*15860*/  VIADD R21, R21, 0xffffffff ;  /* 0xffffffff15157836 */ /* 0x000fe20000000000 */
[----:B------:R-:W-:Y:S01]  /*15870*/  MOV R218, R194 ;  /* 0x000000c200da7202 */ /* 0x000fe20000000f00 */
[----:B------:R-:W-:-:S02]  /*15880*/  IMAD.MOV.U32 R216, RZ, RZ, R90 ;  /* 0x000000ffffd87224 */ /* 0x000fc400078e005a */
[----:B------:R-:W-:Y:S02]  /*15890*/  IMAD.MOV.U32 R217, RZ, RZ, R88 ;  /* 0x000000ffffd97224 */ /* 0x000fe400078e0058 */
[----:B------:R-:W-:Y:S02]  /*158a0*/  IMAD.MOV.U32 R12, RZ, RZ, R195 ;  /* 0x000000ffff0c7224 */ /* 0x000fe400078e00c3 */
[----:B------:R-:W-:Y:S01]  /*158b0*/  IMAD.MOV.U32 R168, RZ, RZ, R152 ;  /* 0x000000ffffa87224 */ /* 0x000fe200078e0098 */
[----:B0-----:R-:W-:Y:S06]  /*158c0*/  @P1 BRA `(.L_x_649) ;  /* 0xffffffc400e01947 */ /* 0x001fec000383ffff */
.L_x_637:
[----:B------:R-:W-:Y:S05]  /*158d0*/  WARPSYNC.ALL ;  /* 0x0000000000007948 */ /* 0x000fea0003800000 */
[----:B------:R-:W-:Y:S06]  /*158e0*/  BAR.ARV 0x8, 0x180 ;  /* 0x0206000000007b1d */ /* 0x000fec0000002000 */
[----:B------:R-:W-:Y:S05]  /*158f0*/  @!P0 BRA `(.L_x_650) ;  /* 0x0000000000048947 */ /* 0x000fea0003800000 */
[----:B------:R-:W-:Y:S01]  /*15900*/  BPT.TRAP 0x1 ;  /* 0x000000040000795c */ /* 0x000fe20000300000 */
.L_x_650:
[----:B------:R-:W-:Y:S01]  /*15910*/  IMAD R11, R194, 0x8, R18 ;  /* 0x00000008c20b7824 */ /* 0x000fe200078e0212 */
[----:B------:R-:W-:-:S04]  /*15920*/  SHF.L.U32 R0, R195, 0x1f, RZ ;  /* 0x0000001fc3007819 */ /* 0x000fc800000006ff */
[----:B------:R0:W1:Y:S01]  /*15930*/  SYNCS.PHASECHK.TRANS64.TRYWAIT P1, [R11+URZ+0x22850], R0 ;  /* 0x022850000b0075a7 */ /* 0x000062000802017f */
[----:B------:R-:W-:Y:S05]  /*15940*/  @!P0 BRA `(.L_x_651) ;  /* 0x0000000000048947 */ /* 0x000fea0003800000 */
[----:B------:R-:W-:Y:S01]  /*15950*/  BPT.TRAP 0x1 ;  /* 0x000000040000795c */ /* 0x000fe20000300000 */
.L_x_651:
[----:B------:R-:W-:-:S05]  /*15960*/  VIADD R18, R18, 0x400 ;  /* 0x0000040012127836 */ /* 0x000fca0000000000 */
[----:B------:R-:W-:-:S04]  /*15970*/  SHF.R.U32.HI R18, RZ, 0x4, R18 ;  /* 0x00000004ff127819 */ /* 0x000fc80000011612 */
[----:B------:R-:W-:-:S04]  /*15980*/  LOP3.LUT R18, R18, 0x3fff, RZ, 0xc0, !PT ;  /* 0x00003fff12127812 */ /* 0x000fc800078ec0ff */
[----:B------:R-:W-:Y:S01]  /*15990*/  LOP3.LUT R5, R18, 0x10000, RZ, 0xfc, !PT ;  /* 0x0001000012057812 */ /* 0x000fe200078efcff */
[----:B-1----:R-:W-:Y:S06]  /*159a0*/  @P1 BRA `(.L_x_652) ;  /* 0x0000000000081947 */ /* 0x002fec0003800000 */
[----:B------:R-:W1:Y:S02]  /*159b0*/  SYNCS.PHASECHK.TRANS64.TRYWAIT P1, [R11+URZ+0x22850], R0 ;  /* 0x022850000b0075a7 */ /* 0x000e64000802017f */
[----:B-1----:R-:W-:Y:S05]  /*159c0*/  @!P1 BRA `(.L_x_653) ;  /* 0x000000dc00e89947 */ /* 0x002fea0003800000 */
.L_x_652:
[----:B------:R-:W-:Y:S01]  /*159d0*/  IMAD R4, R194, 0x500, R5 ;  /* 0x00000500c2047824 */ /* 0x000fe200078e0205 */
[----:B------:R-:W-:Y:S05]  /*159e0*/  WARPSYNC.ALL ;  /* 0x0000000000007948 */ /* 0x000fea0003800000 */
[----:B------:R-:W-:Y:S01]  /*159f0*/  IMAD.MOV.U32 R5, RZ, RZ, -0x3ffffff0 ;  /* 0xc0000010ff057424 */ /* 0x000fe200078e00ff */
[C---:B------:R-:W-:Y:S01]  /*15a00*/  R2UR UR6, R4.reuse ;  /* 0x00000000040672ca */ /* 0x040fe200000e0000 */
[----:B------:R-:W-:Y:S01]  /*15a10*/  WARPGROUP.ARRIVE ;  /* 0x00000000000079c5 */ /* 0x000fe20000000000 */
[----:B------:R-:W-:Y:S01]  /*15a20*/  IMAD.MOV.U32 R7, RZ, RZ, -0x3ffffff0 ;  /* 0xc0000010ff077424 */ /* 0x000fe200078e00ff */
[----:B------:R-:W-:Y:S01]  /*15a30*/  IADD3 R6, R4, 0x100, RZ ;  /* 0x0000010004067810 */ /* 0x000fe20007ffe0ff */
[----:B------:R-:W-:Y:S01]  /*15a40*/  ULDC.64 UR4, c[0x0][0x9a0] ;  /* 0x0002680000047ab9 */ /* 0x000fe20000000a00 */
[----:B------:R-:W-:-:S02]  /*15a50*/  R2UR UR7, R5 ;  /* 0x00000000050772ca */ /* 0x000fc400000e0000 */
[----:B------:R-:W-:-:S04]  /*15a60*/  ISETP.NE.U32.AND P1, PT, RZ, UR4, PT ;  /* 0x00000004ff007c0c */ /* 0x000fc8000bf25070 */
[----:B------:R-:W-:-:S07]  /*15a70*/  ISETP.NE.AND.EX P1, PT, RZ, UR5, PT, P1 ;  /* 0x00000005ff007c0c */ /* 0x000fce000bf25310 */
[----:B------:R-:W-:Y:S01]  /*15a80*/  QGMMA.64x128x32.F32.E4M3.E4M3 R24, R168, gdesc[UR4], R24, gsb0 ;  /* 0x01e00004a8187df3 */ /* 0x000fe20008000818 */
[----:B------:R-:W-:Y:S02]  /*15a90*/  R2UR UR6, R6 ;  /* 0x00000000060672ca */ /* 0x000fe400000e0000 */
[----:B------:R-:W-:-:S03]  /*15aa0*/  R2UR UR7, R7 ;  /* 0x00000000070772ca */ /* 0x000fc600000e0000 */
[----:B------:R-:W0:Y:S08]  /*15ab0*/  @P1 LDC.64 R6, c[0x0][0x9c8] ;  /* 0x00027200ff061b82 */ /* 0x000e300000000a00 */
[----:B------:R-:W2:Y:S01]  /*15ac0*/  @P1 LDC.64 R8, c[0x0][0x9d0] ;  /* 0x00027400ff081b82 */ /* 0x000ea20000000a00 */
[----:B01----:R-:W-:-:S04]  /*15ad0*/  @P1 IMAD R0, R212, R6, RZ ;  /* 0x00000006d4001224 */ /* 0x003fc800078e02ff */
[C---:B------:R-:W-:Y:S02]  /*15ae0*/  @P1 IMAD R5, R205.reuse, R7, R0 ;  /* 0x00000007cd051224 */ /* 0x040fe400078e0200 */
[----:B------:R-:W-:-:S04]  /*15af0*/  @P1 IMAD.WIDE.U32 R6, R205, R6, RZ ;  /* 0x00000006cd061225 */ /* 0x000fc800078e00ff */
[----:B------:R-:W-:Y:S02]  /*15b00*/  @P1 IMAD.IADD R7, R7, 0x1, R5 ;  /* 0x0000000107071824 */ /* 0x000fe400078e0205 */
[----:B------:R-:W-:Y:S02]  /*15b10*/  IMAD.MOV.U32 R0, RZ, RZ, 0x3f800000 ;  /* 0x3f800000ff007424 */ /* 0x000fe400078e00ff */
[----:B--2---:R-:W-:-:S04]  /*15b20*/  @P1 IMAD.WIDE.U32 R6, R191, R8, R6 ;  /* 0x00000008bf061225 */ /* 0x004fc800078e0006 */
[----:B------:R-:W-:Y:S01]  /*15b30*/  @P1 IMAD R9, R191, R9, R7 ;  /* 0x00000009bf091224 */ /* 0x000fe200078e0207 */
[C---:B------:R-:W-:Y:S01]  /*15b40*/  @P1 LEA R8, P2, R6.reuse, UR4, 0x2 ;  /* 0x0000000406081c11 */ /* 0x040fe2000f8410ff */
[----:B------:R-:W-:Y:S02]  /*15b50*/  WARPGROUP.DEPBAR.LE gsb0, 0x0 ;  /* 0x00008000000079c5 */ /* 0x000fe40000010000 */
[----:B------:R-:W-:Y:S01]  /*15b60*/  WARPGROUP.ARRIVE ;  /* 0x00000000000079c5 */ /* 0x000fe20000000000 */
[----:B------:R-:W-:Y:S01]  /*15b70*/  @P1 LEA.HI.X R9, R6, UR5, R9, 0x2, P2 ;  /* 0x0000000506091c11 */ /* 0x000fe200090f1409 */
[----:B------:R-:W-:-:S04]  /*15b80*/  VIADD R6, R4, 0x200 ;  /* 0x0000020004067836 */ /* 0x000fc80000000000 */
[----:B------:R-:W-:Y:S01]  /*15b90*/  QGMMA.64x128x32.F32.E4M3.E4M3 R24, R172, gdesc[UR4], R24, gsb0 ;  /* 0x01e00004ac187df3 */ /* 0x000fe20008000818 */
[----:B------:R-:W-:Y:S01]  /*15ba0*/  MOV R7, 0xc0000010 ;  /* 0xc000001000077802 */ /* 0x000fe20000000f00 */
[----:B------:R0:W2:Y:S01]  /*15bb0*/  @P1 LDG.E R0, desc[UR36][R8.64] ;  /* 0x0000002408001981 */ /* 0x0000a2000c1e1900 */
[----:B------:R-:W-:Y:S02]  /*15bc0*/  R2UR UR6, R6 ;  /* 0x00000000060672ca */ /* 0x000fe400000e0000 */
[----:B------:R-:W-:Y:S01]  /*15bd0*/  R2UR UR7, R7 ;  /* 0x00000000070772ca */ /* 0x000fe200000e0000 */
[----:B------:R-:W-:Y:S02]  /*15be0*/  VIADD R6, R4, 0x300 ;  /* 0x0000030004067836 */ /* 0x000fe40000000000 */
[----:B------:R-:W-:Y:S01]  /*15bf0*/  IMAD.MOV.U32 R7, RZ, RZ, -0x3ffffff0 ;  /* 0xc0000010ff077424 */ /* 0x000fe200078e00ff */
[----:B------:R-:W-:Y:S02]  /*15c00*/  WARPGROUP.DEPBAR.LE gsb0, 0x0 ;  /* 0x00008000000079c5 */ /* 0x000fe40000010000 */
[----:B------:R-:W-:-:S07]  /*15c10*/  WARPGROUP.ARRIVE ;  /* 0x00000000000079c5 */ /* 0x000fce0000000000 */
[----:B------:R-:W-:Y:S01]  /*15c20*/  QGMMA.64x128x32.F32.E4M3.E4M3 R24, R176, gdesc[UR4], R24, gsb0 ;  /* 0x01e00004b0187df3 */ /* 0x000fe20008000818 */
[----:B------:R-:W-:Y:S02]  /*15c30*/  R2UR UR6, R6 ;  /* 0x00000000060672ca */ /* 0x000fe400000e0000 */
[----:B------:R-:W-:Y:S01]  /*15c40*/  R2UR UR7, R7 ;  /* 0x00000000070772ca */ /* 0x000fe200000e0000 */
[----:B------:R-:W-:Y:S02]  /*15c50*/  VIADD R4, R4, 0x400 ;  /* 0x0000040004047836 */ /* 0x000fe40000000000 */
[----:B------:R-:W-:Y:S01]  /*15c60*/  IMAD.MOV.U32 R5, RZ, RZ, -0x3ffffff0 ;  /* 0xc0000010ff057424 */ /* 0x000fe200078e00ff */
[----:B------:R-:W1:Y:S04]  /*15c70*/  SHFL.BFLY PT, R2, R3, 0x2, 0x1f ;  /* 0x0c401f0003027f89 */ /* 0x000e6800000e0000 */
[----:B------:R-:W3:Y:S01]  /*15c80*/  SHFL.BFLY PT, R7, R20, 0x2, 0x1f ;  /* 0x0c401f0014077f89 */ /* 0x000ee200000e0000 */
[----:B------:R-:W-:-:S02]  /*15c90*/  WARPGROUP.DEPBAR.LE gsb0, 0x0 ;  /* 0x00008000000079c5 */ /* 0x000fc40000010000 */
[----:B------:R-:W-:-:S06]  /*15ca0*/  WARPGROUP.ARRIVE ;  /* 0x00000000000079c5 */ /* 0x000fcc0000000000 */
[----:B------:R-:W-:Y:S01]  /*15cb0*/  QGMMA.64x128x32.F32.E4M3.E4M3 R24, R180, gdesc[UR4], R24, gsb0 ;  /* 0x01e00004b4187df3 */ /* 0x000fe20008000818 */
[----:B------:R-:W-:Y:S02]  /*15cc0*/  R2UR UR6, R4 ;  /* 0x00000000040672ca */ /* 0x000fe400000e0000 */
[----:B------:R-:W-:Y:S01]  /*15cd0*/  R2UR UR7, R5 ;  /* 0x00000000050772ca */ /* 0x000fe200000e0000 */
[----:B-1----:R-:W-:-:S01]  /*15ce0*/  FADD.FTZ R2, R2, R3 ;  /* 0x0000000302027221 */ /* 0x002fc20000010000 */
[----:B---3--:R-:W-:-:S04]  /*15cf0*/  FADD.FTZ R7, R7, R20 ;  /* 0x0000001407077221 */ /* 0x008fc80000010000 */
[----:B------:R-:W1:Y:S04]  /*15d00*/  SHFL.BFLY PT, R5, R2, 0x1, 0x1f ;  /* 0x0c201f0002057f89 */ /* 0x000e6800000e0000 */
[----:B------:R-:W3:Y:S01]  /*15d10*/  SHFL.BFLY PT, R4, R7, 0x1, 0x1f ;  /* 0x0c201f0007047f89 */ /* 0x000ee200000e0000 */
[----:B------:R-:W-:Y:S01]  /*15d20*/  MOV R3, RZ ;  /* 0x000000ff00037202 */ /* 0x000fe20000000f00 */
[----:B-1----:R-:W-:Y:S01]  /*15d30*/  FADD.FTZ R5, R2, R5 ;  /* 0x0000000502057221 */ /* 0x002fe20000010000 */
[----:B---3--:R-:W-:-:S04]  /*15d40*/  FADD.FTZ R6, R7, R4 ;  /* 0x0000000407067221 */ /* 0x008fc80000010000 */
[C---:B------:R-:W-:Y:S01]  /*15d50*/  FSETP.NE.FTZ.AND P1, PT, R5.reuse, RZ, PT ;  /* 0x000000ff0500720b */ /* 0x040fe20003f35000 */
[----:B0-----:R-:W-:Y:S01]  /*15d60*/  FMUL.FTZ R8, R5, 0.00390625 ;  /* 0x3b80000005087820 */ /* 0x001fe20000410000 */
        /* <DEDUP_REMOVED lines=18> */
[----:B------:R-:W-:Y:S01]  /*15e90*/  IMAD.MOV.U32 R89, RZ, RZ, -0x800000 ;  /* 0xff800000ff597424 */ /* 0x000fe200078e00ff */
[----:B------:R-:W-:Y:S01]  /*15ea0*/  MOV R91, 0xff800000 ;  /* 0xff800000005b7802 */ /* 0x000fe20000000f00 */
[----:B------:R-:W-:-:S01]  /*15eb0*/  @P2 FFMA.FTZ R89, R5, R88, R2 ;  /* 0x0000005805592223 */ /* 0x000fc20000010002 */
[----:B------:R-:W-:Y:S01]  /*15ec0*/  @P3 FFMA.FTZ R91, R10, R90, R9 ;  /* 0x0000005a0a5b3223 */ /* 0x000fe20000010009 */
[-C--:B--2---:R-:W-:Y:S01]  /*15ed0*/  FMUL.FTZ R3, R3, R0.reuse ;  /* 0x0000000003037220 */ /* 0x084fe20000410000 */
[----:B---3--:R-:W-:Y:S01]  /*15ee0*/  FMUL.FTZ R5, R7, R0 ;  /* 0x0000000007057220 */ /* 0x008fe20000410000 */
[----:B------:R-:W-:-:S02]  /*15ef0*/  WARPGROUP.DEPBAR.LE gsb0, 0x0 ;  /* 0x00008000000079c5 */ /* 0x000fc40000010000 */
[----:B------:R-:W-:Y:S05]  /*15f00*/  @!P0 BRA `(.L_x_654) ;  /* 0x0000000000048947 */ /* 0x000fea0003800000 */
[----:B------:R-:W-:Y:S01]  /*15f10*/  BPT.TRAP 0x1 ;  /* 0x000000040000795c */ /* 0x000fe20000300000 */
.L_x_654:
[----:B------:R-:W2:Y:S01]  /*15f20*/  LDL.LU R0, [R1+0x20] ;  /* 0x0000200001007983 */ /* 0x000ea20000300800 */
[----:B------:R-:W-:Y:S02]  /*15f30*/  IMAD.U32 R7, RZ, RZ, UR39 ;  /* 0x00000027ff077e24 */ /* 0x000fe4000f8e00ff */
        /* <DEDUP_REMOVED lines=28> */
[----:B------:R-:W-:-:S02]  /*16100*/  VIADD R194, R194, 0x1 ;  /* 0x00000001c2c27836 */ /* 0x000fc40000000000 */
[-C--:B------:R-:W-:Y:S01]  /*16110*/  FMUL.FTZ R61, R34, R5.reuse ;  /* 0x00000005223d7220 */ /* 0x080fe20000410000 */
[-C--:B------:R-:W-:Y:S01]  /*16120*/  FMUL.FTZ R34, R55, R5.reuse ;  /* 0x0000000537227220 */ /* 0x080fe20000410000 */
[-C--:B------:R-:W-:Y:S01]  /*16130*/  FMUL.FTZ R52, R39, R5.reuse ;  /* 0x0000000527347220 */ /* 0x080fe20000410000 */
[-C--:B------:R-:W-:Y:S01]  /*16140*/  FMUL.FTZ R57, R71, R5.reuse ;  /* 0x0000000547397220 */ /* 0x080fe20000410000 */
[----:B------:R-:W-:Y:S01]  /*16150*/  ISETP.NE.AND P1, PT, R194, 0x2, PT ;  /* 0x00000002c200780c */ /* 0x000fe20003f25270 */
        /* <DEDUP_REMOVED lines=26> */
[----:B------:R-:W-:Y:S01]  /*16300*/  FMUL.FTZ R70, R83, R5 ;  /* 0x0000000553467220 */ /* 0x000fe20000410000 */
[----:B------:R-:W-:-:S02]  /*16310*/  SEL R194, R194, RZ, P1 ;  /* 0x000000ffc2c27207 */ /* 0x000fc40000800000 */
[----:B--2---:R-:W-:Y:S01]  /*16320*/  R2UR UR4, R0 ;  /* 0x00000000000472ca */ /* 0x004fe200000e0000 */
[----:B------:R-:W-:Y:S02]  /*16330*/  VIADD R0, R11, 0x22860 ;  /* 0x000228600b007836 */ /* 0x000fe40000000000 */
[----:B------:R-:W-:-:S03]  /*16340*/  FMUL.FTZ R11, R24, R3 ;  /* 0x00000003180b7220 */ /* 0x000fc60000410000 */
[----:B------:R-:W-:Y:S01]  /*16350*/  PRMT R2, R7, 0x654, R0 ;  /* 0x0000065407027816 */ /* 0x000fe20000000000 */
[-C--:B------:R-:W-:Y:S01]  /*16360*/  FMUL.FTZ R0, R40, R3.reuse ;  /* 0x0000000328007220 */ /* 0x080fe20000410000 */
[-C--:B------:R-:W-:Y:S01]  /*16370*/  FMUL.FTZ R40, R45, R3.reuse ;  /* 0x000000032d287220 */ /* 0x080fe20000410000 */
[----:B------:R-:W-:Y:S01]  /*16380*/  FMUL.FTZ R45, R53, R3 ;  /* 0x00000003352d7220 */ /* 0x000fe20000410000 */
[----:B------:R0:W-:Y:S01]  /*16390*/  SYNCS.ARRIVE.TRANS64.RED.A1T0 RZ, [R2+URZ], RZ ;  /* 0x000000ff02ff79a7 */ /* 0x0001e2000810043f */
[-C--:B------:R-:W-:Y:S01]  /*163a0*/  FMUL.FTZ R53, R42, R5.reuse ;  /* 0x000000052a357220 */ /* 0x080fe20000410000 */
[----:B------:R-:W-:Y:S01]  /*163b0*/  FMUL.FTZ R7, R82, R5 ;  /* 0x0000000552077220 */ /* 0x000fe20000410000 */
[----:B------:R-:W-:Y:S01]  /*163c0*/  UIADD3 UR4, UR4, 0x1, URZ ;  /* 0x0000000104047890 */ /* 0x000fe2000fffe03f */
[----:B0-----:R-:W-:-:S05]  /*163d0*/  SEL R2, RZ, 0x1, P1 ;  /* 0x00000001ff027807 */ /* 0x001fca0000800000 */
[----:B------:R-:W-:Y:S01]  /*163e0*/  IMAD.U32 R3, RZ, RZ, UR4 ;  /* 0x00000004ff037e24 */ /* 0x000fe2000f8e00ff */
[----:B------:R-:W-:-:S04]  /*163f0*/  LOP3.LUT R195, R195, R2, RZ, 0x3c, !PT ;  /* 0x00000002c3c37212 */ /* 0x000fc800078e3cff */
[----:B------:R0:W-:Y:S03]  /*16400*/  STL [R1+0x20], R3 ;  /* 0x0000200301007387 */ /* 0x0001e60000100800 */
.L_x_600:
[----:B------:R-:W-:Y:S05]  /*16410*/  WARPSYNC.ALL ;  /* 0x0000000000007948 */ /* 0x000fea0003800000 */
[----:B------:R-:W1:Y:S08]  /*16420*/  S2UR UR39, SR_CgaCtaId ;  /* 0x00000000002779c3 */ /* 0x000e700000008800 */
[----:B------:R-:W-:Y:S01]  /*16430*/  BAR.SYNC.DEFER_BLOCKING 0x5, 0x180 ;  /* 0x0146000000007b1d */ /* 0x000fe20000010000 */
[----:B------:R-:W-:-:S05]  /*16440*/  ISETP.NE.AND P1, PT, R208, RZ, PT ;  /* 0x000000ffd000720c */ /* 0x000fca0003f25270 */
[----:B------:R-:W-:Y:S01]  /*16450*/  UMOV UR4, 0x400 ;  /* 0x0000040000047882 */ /* 0x000fe20000000000 */
[----:B------:R-:W-:Y:S07]  /*16460*/  BSSY B0, `(.L_x_655) ;  /* 0x0000430000007945 */ /* 0x000fee0003800000 */
[----:B------:R-:W4:Y:S01]  /*16470*/  @!P1 LDC R208, c[0x0][0xad4] ;  /* 0x0002b500ffd09b82 */ /* 0x000f220000000800 */
[----:B-1----:R-:W-:-:S06]  /*16480*/  ULEA UR4, UR39, UR4, 0x18 ;  /* 0x0000000427047291 */ /* 0x002fcc000f8ec03f */
[----:B------:R-:W-:-:S05]  /*16490*/  MOV R18, UR4 ;  /* 0x0000000400127c02 */ /* 0x000fca0008000f00 */
[----:B------:R1:W0:Y:S01]  /*164a0*/  LDS.128 R28, [R18+0x228d0] ;  /* 0x0228d000121c7984 */ /* 0x0002220000000c00 */
[----:B------:R-:W-:Y:S06]  /*164b0*/  BAR.ARV 0x4, 0x180 ;  /* 0x0106000000007b1d */ /* 0x000fec0000002000 */
[----:B------:R-:W-:Y:S05]  /*164c0*/  @P0 BRA `(.L_x_656) ;  /* 0x0000003400800947 */ /* 0x000fea0003800000 */
[----:B------:R-:W2:Y:S01]  /*164d0*/  LDL R20, [R1+0x48] ;  /* 0x0000480001147983 */ /* 0x000ea20000100800 */
[----:B------:R-:W-:Y:S01]  /*164e0*/  ULDC.64 UR4, c[0x4][0x38] ;  /* 0x01000e0000047ab9 */ /* 0x000fe20000000a00 */
[----:B------:R-:W1:Y:S01]  /*164f0*/  S2R R13, SR_TID.X ;  /* 0x00000000000d7919 */ /* 0x000e620000002100 */
[----:B------:R-:W3:Y:S01]  /*16500*/  S2R R21, SR_SWINHI ;  /* 0x0000000000157919 */ /* 0x000ee20000002f00 */
[----:B-1----:R-:W-:Y:S01]  /*16510*/  IMAD.SHL.U32 R2, R13, 0x4, RZ ;  /* 0x000000040d027824 */ /* 0x002fe200078e00ff */
[----:B------:R-:W-:Y:S02]  /*16520*/  MOV R62, R18 ;  /* 0x00000012003e7202 */ /* 0x000fe40000000f00 */
[----:B---3--:R-:W-:Y:S02]  /*16530*/  MOV R63, R21 ;  /* 0x00000015003f7202 */ /* 0x008fe40000000f00 */
[----:B------:R-:W-:-:S04]  /*16540*/  LOP3.LUT R2, R2, 0xc, RZ, 0xc0, !PT ;  /* 0x0000000c02027812 */ /* 0x000fc800078ec0ff */
[----:B------:R-:W-:-:S05]  /*16550*/  IADD3 R2, P0, R2, UR4, RZ ;  /* 0x0000000402027c10 */ /* 0x000fca000ff1e0ff */
[----:B0-----:R-:W-:Y:S01]  /*16560*/  IMAD.X R3, RZ, RZ, UR5, P0 ;  /* 0x00000005ff037e24 */ /* 0x001fe200080e06ff */
[----:B------:R-:W-:-:S04]  /*16570*/  LOP3.LUT P0, R13, R13, 0x3, RZ, 0xc0, !PT ;  /* 0x000000030d0d7812 */ /* 0x000fc8000780c0ff */
[----:B------:R0:W5:Y:S01]  /*16580*/  LDG.E.CONSTANT R5, desc[UR36][R2.64] ;  /* 0x0000002402057981 */ /* 0x000162000c1e9900 */
[----:B------:R-:W-:-:S04]  /*16590*/  ISETP.EQ.OR P0, PT, R13, 0x3, !P0 ;  /* 0x000000030d00780c */ /* 0x000fc80004702670 */
[----:B------:R-:W-:Y:S02]  /*165a0*/  SEL R100, R11, R14, P0 ;  /* 0x0000000e0b647207 */ /* 0x000fe40000000000 */
[----:B------:R-:W-:Y:S02]  /*165b0*/  SEL R51, R14, R11, P0 ;  /* 0x0000000b0e337207 */ /* 0x000fe40000000000 */
[----:B------:R-:W-:Y:S02]  /*165c0*/  SEL R13, R15, R10, P0 ;  /* 0x0000000a0f0d7207 */ /* 0x000fe40000000000 */
[----:B------:R-:W-:Y:S01]  /*165d0*/  SEL R41, R10, R15, P0 ;  /* 0x0000000f0a297207 */ /* 0x000fe20000000000 */
[----:B------:R-:W-:Y:S01]  /*165e0*/  UMOV UR4, 0xffffffff ;  /* 0xffffffff00047882 */ /* 0x000fe20000000000 */
[----:B--2---:R-:W-:-:S03]  /*165f0*/  IMAD.WIDE R32, R20, 0x2, R62 ;  /* 0x0000000214207825 */ /* 0x004fc600078e023e */
[C---:B------:R-:W-:Y:S02]  /*16600*/  IADD3 R107, P5, R32.reuse, 0x4060, RZ ;  /* 0x00004060206b7810 */ /* 0x040fe40007fbe0ff */
[C---:B------:R-:W-:Y:S02]  /*16610*/  IADD3 R27, P1, R32.reuse, 0x4040, RZ ;  /* 0x00004040201b7810 */ /* 0x040fe40007f3e0ff */
[----:B------:R-:W-:Y:S02]  /*16620*/  LOP3.LUT R106, R107, 0x380, RZ, 0xc0, !PT ;  /* 0x000003806b6a7812 */ /* 0x000fe400078ec0ff */
[----:B-----5:R-:W-:Y:S02]  /*16630*/  LOP3.LUT R26, R27, 0x380, RZ, 0xc0, !PT ;  /* 0x000003801b1a7812 */ /* 0x020fe400078ec0ff */
[----:B0-----:R-:W-:Y:S02]  /*16640*/  IADD3 R3, P3, R32, 0x4000, RZ ;  /* 0x0000400020037810 */ /* 0x001fe40007f7e0ff */
[----:B------:R-:W-:-:S02]  /*16650*/  SHF.R.U64 R106, R106, 0x3, RZ ;  /* 0x000000036a6a7819 */ /* 0x000fc400000012ff */
[----:B------:R-:W-:Y:S02]  /*16660*/  SHF.R.U64 R26, R26, 0x3, RZ ;  /* 0x000000031a1a7819 */ /* 0x000fe400000012ff */
[----:B------:R-:W-:Y:S02]  /*16670*/  LOP3.LUT R20, R3, 0x380, RZ, 0xc0, !PT ;  /* 0x0000038003147812 */ /* 0x000fe400078ec0ff */
[----:B------:R-:W-:Y:S01]  /*16680*/  LOP3.LUT R106, R106, R107, RZ, 0x3c, !PT ;  /* 0x0000006b6a6a7212 */ /* 0x000fe200078e3cff */
[--C-:B------:R-:W-:Y:S01]  /*16690*/  IMAD.X R107, RZ, RZ, R33.reuse, P5 ;  /* 0x000000ffff6b7224 */ /* 0x100fe200028e0621 */
[----:B------:R-:W-:Y:S01]  /*166a0*/  LOP3.LUT R26, R26, R27, RZ, 0x3c, !PT ;  /* 0x0000001b1a1a7212 */ /* 0x000fe200078e3cff */
[----:B------:R-:W-:Y:S01]  /*166b0*/  IMAD.X R27, RZ, RZ, R33, P1 ;  /* 0x000000ffff1b7224 */ /* 0x000fe200008e0621 */
[----:B------:R-:W-:Y:S02]  /*166c0*/  SHF.R.U64 R20, R20, 0x3, RZ ;  /* 0x0000000314147819 */ /* 0x000fe400000012ff */
[----:B------:R-:W-:-:S02]  /*166d0*/  IADD3 R21, P4, R32, 0x60, RZ ;  /* 0x0000006020157810 */ /* 0x000fc40007f9e0ff */
[C---:B------:R-:W-:Y:S02]  /*166e0*/  IADD3 R15, P5, R32.reuse, 0x40, RZ ;  /* 0x00000040200f7810 */ /* 0x040fe40007fbe0ff */
[C---:B------:R-:W-:Y:S02]  /*166f0*/  IADD3 R11, P1, R32.reuse, 0x20, RZ ;  /* 0x00000020200b7810 */ /* 0x040fe40007f3e0ff */
[----:B------:R-:W-:Y:S02]  /*16700*/  IADD3 R25, P2, R32, 0x4020, RZ ;  /* 0x0000402020197810 */ /* 0x000fe40007f5e0ff */
[----:B------:R-:W-:Y:S02]  /*16710*/  LOP3.LUT R20, R20, R3, RZ, 0x3c, !PT ;  /* 0x0000000314147212 */ /* 0x000fe400078e3cff */
[----:B------:R-:W-:Y:S02]  /*16720*/  LOP3.LUT R14, R21, 0x380, RZ, 0xc0, !PT ;  /* 0x00000380150e7812 */ /* 0x000fe400078ec0ff */
[----:B------:R-:W-:-:S02]  /*16730*/  LOP3.LUT R10, R15, 0x380, RZ, 0xc0, !PT ;  /* 0x000003800f0a7812 */ /* 0x000fc400078ec0ff */
[----:B------:R-:W-:Y:S02]  /*16740*/  LOP3.LUT R2, R11, 0x380, RZ, 0xc0, !PT ;  /* 0x000003800b027812 */ /* 0x000fe400078ec0ff */
[----:B------:R-:W-:Y:S02]  /*16750*/  LOP3.LUT R3, R32, 0x380, RZ, 0xc0, !PT ;  /* 0x0000038020037812 */ /* 0x000fe400078ec0ff */
[----:B------:R-:W-:Y:S02]  /*16760*/  LOP3.LUT R24, R25, 0x380, RZ, 0xc0, !PT ;  /* 0x0000038019187812 */ /* 0x000fe400078ec0ff */
[----:B------:R-:W-:Y:S02]  /*16770*/  SHF.R.U64 R14, R14, 0x3, RZ ;  /* 0x000000030e0e7819 */ /* 0x000fe400000012ff */
[----:B------:R-:W-:Y:S02]  /*16780*/  SHF.R.U64 R10, R10, 0x3, RZ ;  /* 0x000000030a0a7819 */ /* 0x000fe400000012ff */
[----:B------:R-:W-:-:S02]  /*16790*/  SHF.R.U64 R2, R2, 0x3, RZ ;  /* 0x0000000302027819 */ /* 0x000fc400000012ff */
[----:B------:R-:W-:Y:S02]  /*167a0*/  SHF.R.U64 R3, R3, 0x3, RZ ;  /* 0x0000000303037819 */ /* 0x000fe400000012ff */
[----:B------:R-:W-:Y:S02]  /*167b0*/  SHF.R.U64 R24, R24, 0x3, RZ ;  /* 0x0000000318187819 */ /* 0x000fe400000012ff */
        /* <DEDUP_REMOVED lines=8> */
[----:B------:R-:W-:-:S02]  /*16840*/  LOP3.LUT R24, R24, R25, RZ, 0x3c, !PT ;  /* 0x0000001918187212 */ /* 0x000fc400078e3cff */
[----:B------:R-:W-:Y:S02]  /*16850*/  IADD3.X R25, RZ, R33, RZ, P2, !PT ;  /* 0x00000021ff197210 */ /* 0x000fe400017fe4ff */
[----:B------:R-:W-:Y:S02]  /*16860*/  MOV R106, R106 ;  /* 0x0000006a006a7202 */ /* 0x000fe40000000f00 */
[----:B------:R-:W-:Y:S02]  /*16870*/  MOV R110, R32 ;  /* 0x00000020006e7202 */ /* 0x000fe40000000f00 */
[----:B------:R-:W-:Y:S02]  /*16880*/  MOV R105, R26 ;  /* 0x0000001a00697202 */ /* 0x000fe40000000f00 */
[----:B------:R-:W-:Y:S02]  /*16890*/  MOV R104, R24 ;  /* 0x0000001800687202 */ /* 0x000fe40000000f00 */
[----:B------:R-:W-:-:S02]  /*168a0*/  MOV R103, R20 ;  /* 0x0000001400677202 */ /* 0x000fc40000000f00 */
[----:B------:R-:W-:Y:S02]  /*168b0*/  MOV R109, R14 ;  /* 0x0000000e006d7202 */ /* 0x000fe40000000f00 */
[----:B------:R-:W-:Y:S02]  /*168c0*/  MOV R108, R10 ;  /* 0x0000000a006c7202 */ /* 0x000fe40000000f00 */
[----:B------:R-:W-:Y:S01]  /*168d0*/  MOV R107, R2 ;  /* 0x00000002006b7202 */ /* 0x000fe20000000f00 */
[----:B------:R-:W-:Y:S06]  /*168e0*/  BRA.DIV UR4, `(.L_x_657) ;  /* 0x000000d204347947 */ /* 0x000fec000b800000 */
[----:B------:R-:W-:Y:S01]  /*168f0*/  SEL R86, R6, R85, P0 ;  /* 0x0000005506567207 */ /* 0x000fe20000000000 */
[----:B------:R-:W-:Y:S01]  /*16900*/  SHFL.IDX PT, R100, R100, R5, 0x1c1f ;  /* 0x001c1f0564647589 */ /* 0x000fe200000e0000 */
[----:B------:R-:W-:Y:S02]  /*16910*/  SEL R78, R77, R88, P0 ;  /* 0x000000584d4e7207 */ /* 0x000fe40000000000 */
[----:B------:R-:W-:Y:S02]  /*16920*/  SEL R47, R88, R77, P0 ;  /* 0x0000004d582f7207 */ /* 0x000fe40000000000 */
[----:B------:R-:W-:Y:S01]  /*16930*/  SEL R20, R0, R95, P0 ;  /* 0x0000005f00147207 */ /* 0x000fe20000000000 */
[----:B------:R-:W-:Y:S01]  /*16940*/  SHFL.IDX PT, R86, R86, R5, 0x1c1f ;  /* 0x001c1f0556567589 */ /* 0x000fe200000e0000 */
[----:B------:R-:W-:Y:S02]  /*16950*/  SEL R85, R85, R6, P0 ;  /* 0x0000000655557207 */ /* 0x000fe40000000000 */
[----:B------:R-:W-:Y:S01]  /*16960*/  SEL R77, R95, R0, P0 ;  /* 0x000000005f4d7207 */ /* 0x000fe20000000000 */
[----:B------:R-:W-:Y:S01]  /*16970*/  SHFL.IDX PT, R3, R20, R5, 0x1c1f ;  /* 0x001c1f0514037589 */ /* 0x000fe200000e0000 */
[----:B------:R-:W-:-:S02]  /*16980*/  SEL R2, R44, R45, P0 ;  /* 0x0000002d2c027207 */ /* 0x000fc40000000000 */
[----:B------:R-:W-:Y:S01]  /*16990*/  SEL R79, R45, R44, P0 ;  /* 0x0000002c2d4f7207 */ /* 0x000fe20000000000 */
[----:B------:R-:W-:Y:S01]  /*169a0*/  SHFL.IDX PT, R78, R78, R5, 0x1c1f ;  /* 0x001c1f054e4e7589 */ /* 0x000fe200000e0000 */
[----:B------:R-:W-:Y:S02]  /*169b0*/  SEL R88, R81, R60, P0 ;  /* 0x0000003c51587207 */ /* 0x000fe40000000000 */
[----:B------:R-:W-:Y:S01]  /*169c0*/  SEL R83, R60, R81, P0 ;  /* 0x000000513c537207 */ /* 0x000fe20000000000 */
[----:B------:R-:W-:Y:S01]  /*169d0*/  SHFL.IDX PT, R21, R2, R5, 0x1c1f ;  /* 0x001c1f0502157589 */ /* 0x000fe200000e0000 */
[----:B------:R-:W-:Y:S02]  /*169e0*/  LOP3.LUT R6, R5, 0x2, RZ, 0x3c, !PT ;  /* 0x0000000205067812 */ /* 0x000fe400078e3cff */
[----:B------:R-:W-:Y:S01]  /*169f0*/  SEL R42, R48, R121, P0 ;  /* 0x00000079302a7207 */ /* 0x000fe20000000000 */
[----:B------:R-:W-:Y:S01]  /*16a00*/  SHFL.IDX PT, R88, R88, R5, 0x1c1f ;  /* 0x001c1f0558587589 */ /* 0x000fe200000e0000 */
[----:B------:R-:W-:-:S02]  /*16a10*/  SEL R54, R64, R99, P0 ;  /* 0x0000006340367207 */ /* 0x000fc40000000000 */
[----:B------:R-:W-:Y:S01]  /*16a20*/  SEL R45, R99, R64, P0 ;  /* 0x00000040632d7207 */ /* 0x000fe20000000000 */
[----:B------:R-:W0:Y:S01]  /*16a30*/  SHFL.IDX PT, R20, R77, R6, 0x1c1f ;  /* 0x001c1f064d147589 */ /* 0x000e2200000e0000 */
[----:B------:R-:W-:Y:S02]  /*16a40*/  SEL R60, R55, R52, P0 ;  /* 0x00000034373c7207 */ /* 0x000fe40000000000 */
[----:B------:R-:W-:Y:S01]  /*16a50*/  SEL R43, R52, R55, P0 ;  /* 0x00000037342b7207 */ /* 0x000fe20000000000 */
[----:B------:R-:W1:Y:S01]  /*16a60*/  SHFL.IDX PT, R51, R51, R6, 0x1c1f ;  /* 0x001c1f0633337589 */ /* 0x000e6200000e0000 */
[----:B------:R-:W-:Y:S02]  /*16a70*/  SEL R121, R121, R48, P0 ;  /* 0x0000003079797207 */ /* 0x000fe40000000000 */
[----:B------:R-:W-:Y:S01]  /*16a80*/  SEL R58, R61, R116, P0 ;  /* 0x000000743d3a7207 */ /* 0x000fe20000000000 */
[----:B------:R-:W-:Y:S01]  /*16a90*/  SHFL.IDX PT, R54, R54, R5, 0x1c1f ;  /* 0x001c1f0536367589 */ /* 0x000fe200000e0000 */
[----:B------:R-:W-:-:S02]  /*16aa0*/  SEL R64, R38, R69, P0 ;  /* 0x0000004526407207 */ /* 0x000fc40000000000 */
[----:B------:R-:W-:Y:S01]  /*16ab0*/  SEL R55, R69, R38, P0 ;  /* 0x0000002645377207 */ /* 0x000fe20000000000 */
[----:B------:R-:W2:Y:S01]  /*16ac0*/  SHFL.IDX PT, R47, R47, R6, 0x1c1f ;  /* 0x001c1f062f2f7589 */ /* 0x000ea200000e0000 */
[----:B------:R-:W-:Y:S02]  /*16ad0*/  SEL R0, R93, R40, P0 ;  /* 0x000000285d007207 */ /* 0x000fe40000000000 */
[----:B------:R-:W-:Y:S01]  /*16ae0*/  SEL R49, R40, R93, P0 ;  /* 0x0000005d28317207 */ /* 0x000fe20000000000 */
[----:B------:R-:W3:Y:S01]  /*16af0*/  SHFL.IDX PT, R127, R45, R6, 0x1c1f ;  /* 0x001c1f062d7f7589 */ /* 0x000ee200000e0000 */
        /* <DEDUP_REMOVED lines=32> */
[----:B------:R-:W5:Y:S01]  /*16d00*/  SHFL.IDX PT, R98, R13, R5, 0x1c1f ;  /* 0x001c1f050d627589 */ /* 0x000f6200000e0000 */
        /* <DEDUP_REMOVED lines=14> */
[----:B------:R3:W-:Y:S01]  /*16df0*/  SHFL.IDX PT, R65, R52, R5, 0x1c1f ;  /* 0x001c1f0534417589 */ /* 0x0007e200000e0000 */
[----:B------:R-:W-:-:S02]  /*16e00*/  SEL R39, R56, R39, P0 ;  /* 0x0000002738277207 */ /* 0x000fc40000000000 */
[----:B------:R-:W-:Y:S01]  /*16e10*/  SEL R25, R75, R74, P0 ;  /* 0x0000004a4b197207 */ /* 0x000fe20000000000 */
[----:B------:R-:W4:Y:S01]  /*16e20*/  SHFL.IDX PT, R56, R79, R6, 0x1c1f ;  /* 0x001c1f064f387589 */ /* 0x000f2200000e0000 */
[----:B------:R-:W-:Y:S02]  /*16e30*/  SEL R59, R4, R59, P0 ;  /* 0x0000003b043b7207 */ /* 0x000fe40000000000 */
[----:B------:R-:W-:Y:S01]  /*16e40*/  SEL R4, R68, R9, P0 ;  /* 0x0000000944047207 */ /* 0x000fe20000000000 */
[----:B------:R-:W-:Y:S01]  /*16e50*/  SHFL.IDX PT, R75, R34, R5, 0x1c1f ;  /* 0x001c1f05224b7589 */ /* 0x000fe200000e0000 */
[----:B------:R-:W-:Y:S02]  /*16e60*/  SEL R9, R9, R68, P0 ;  /* 0x0000004409097207 */ /* 0x000fe40000000000 */
[----:B------:R-:W-:Y:S01]  /*16e70*/  SEL R66, R7, R70, P0 ;  /* 0x0000004607427207 */ /* 0x000fe20000000000 */
[----:B------:R-:W-:Y:S01]  /*16e80*/  SHFL.IDX PT, R97, R10, R5, 0x1c1f ;  /* 0x001c1f050a617589 */ /* 0x000fe200000e0000 */
[----:B------:R-:W-:-:S02]  /*16e90*/  SEL R7, R70, R7, P0 ;  /* 0x0000000746077207 */ /* 0x000fc40000000000 */
[----:B0-----:R-:W-:Y:S01]  /*16ea0*/  SEL R2, R3, R20, P0 ;  /* 0x0000001403027207 */ /* 0x001fe20000000000 */
[----:B------:R-:W-:Y:S01]  /*16eb0*/  SHFL.IDX PT, R95, R8, R5, 0x1c1f ;  /* 0x001c1f05085f7589 */ /* 0x000fe200000e0000 */
[----:B------:R-:W-:Y:S02]  /*16ec0*/  SEL R3, R20, R3, P0 ;  /* 0x0000000314037207 */ /* 0x000fe40000000000 */
[----:B-1----:R-:W-:Y:S01]  /*16ed0*/  SEL R102, R100, R51, P0 ;  /* 0x0000003364667207 */ /* 0x002fe20000000000 */
[----:B------:R-:W0:Y:S01]  /*16ee0*/  SHFL.IDX PT, R101, R101, R6, 0x1c1f ;  /* 0x001c1f0665657589 */ /* 0x000e2200000e0000 */
[----:B------:R-:W-:Y:S02]  /*16ef0*/  SEL R100, R51, R100, P0 ;  /* 0x0000006433647207 */ /* 0x000fe40000000000 */
[----:B--2---:R-:W-:Y:S01]  /*16f00*/  SEL R77, R78, R47, P0 ;  /* 0x0000002f4e4d7207 */ /* 0x004fe20000000000 */
[----:B------:R1:W-:Y:S01]  /*16f10*/  SHFL.IDX PT, R68, R53, R6, 0x1c1f ;  /* 0x001c1f0635447589 */ /* 0x0003e200000e0000 */
[----:B---3--:R-:W-:-:S02]  /*16f20*/  SEL R52, R54, R127, P0 ;  /* 0x0000007f36347207 */ /* 0x008fc40000000000 */
[----:B-----5:R-:W-:Y:S01]  /*16f30*/  SEL R99, R98, R41, P0 ;  /* 0x0000002962637207 */ /* 0x020fe20000000000 */
[----:B------:R-:W-:Y:S01]  /*16f40*/  SHFL.IDX PT, R80, R80, R5, 0x1c1f ;  /* 0x001c1f0550507589 */ /* 0x000fe200000e0000 */
[----:B----4-:R-:W-:Y:S02]  /*16f50*/  SEL R20, R21, R56, P0 ;  /* 0x0000003815147207 */ /* 0x010fe40000000000 */
[----:B------:R-:W-:Y:S01]  /*16f60*/  SEL R21, R56, R21, P0 ;  /* 0x0000001538157207 */ /* 0x000fe20000000000 */
[----:B------:R-:W-:Y:S01]  /*16f70*/  SHFL.IDX PT, R40, R40, R5, 0x1c1f ;  /* 0x001c1f0528287589 */ /* 0x000fe200000e0000 */
[----:B------:R-:W-:Y:S02]  /*16f80*/  SEL R78, R47, R78, P0 ;  /* 0x0000004e2f4e7207 */ /* 0x000fe40000000000 */
[----:B-1----:R-:W-:Y:S01]  /*16f90*/  SEL R53, R127, R54, P0 ;  /* 0x000000367f357207 */ /* 0x002fe20000000000 */
        /* <DEDUP_REMOVED lines=10> */
[----:B0-----:R-:W-:-:S02]  /*17040*/  SEL R47, R48, R101, P0 ;  /* 0x00000065302f7207 */ /* 0x001fc40000000000 */
[----:B------:R-:W-:Y:S01]  /*17050*/  SEL R82, R87, R82, P0 ;  /* 0x0000005257527207 */ /* 0x000fe20000000000 */
[----:B------:R-:W-:Y:S01]  /*17060*/  SHFL.IDX PT, R84, R84, R5, 0x1c1f ;  /* 0x001c1f0554547589 */ /* 0x000fe200000e0000 */
[----:B------:R-:W-:Y:S02]  /*17070*/  SEL R48, R101, R48, P0 ;  /* 0x0000003065307207 */ /* 0x000fe40000000000 */
[----:B------:R-:W-:Y:S01]  /*17080*/  MOV R101, RZ ;  /* 0x000000ff00657202 */ /* 0x000fe20000000f00 */
[----:B------:R-:W-:Y:S04]  /*17090*/  SHFL.IDX PT, R93, R26, R5, 0x1c1f ;  /* 0x001c1f051a5d7589 */ /* 0x000fe800000e0000 */
[----:B------:R-:W0:Y:S04]  /*170a0*/  SHFL.IDX PT, R67, R67, R6, 0x1c1f ;  /* 0x001c1f0643437589 */ /* 0x000e2800000e0000 */
[----:B------:R-:W1:Y:S04]  /*170b0*/  SHFL.IDX PT, R119, R119, R6, 0x1c1f ;  /* 0x001c1f0677777589 */ /* 0x000e6800000e0000 */
[----:B------:R-:W2:Y:S04]  /*170c0*/  SHFL.IDX PT, R121, R121, R6, 0x1c1f ;  /* 0x001c1f0679797589 */ /* 0x000ea800000e0000 */
[----:B------:R-:W3:Y:S04]  /*170d0*/  SHFL.IDX PT, R111, R111, R6, 0x1c1f ;  /* 0x001c1f066f6f7589 */ /* 0x000ee800000e0000 */
[----:B------:R-:W4:Y:S04]  /*170e0*/  SHFL.IDX PT, R113, R113, R6, 0x1c1f ;  /* 0x001c1f0671717589 */ /* 0x000f2800000e0000 */
[----:B------:R-:W5:Y:S04]  /*170f0*/  SHFL.IDX PT, R115, R115, R6, 0x1c1f ;  /* 0x001c1f0673737589 */ /* 0x000f6800000e0000 */
[----:B------:R-:W5:Y:S01]  /*17100*/  SHFL.IDX PT, R117, R117, R6, 0x1c1f ;  /* 0x001c1f0675757589 */ /* 0x000f6200000e0000 */
[----:B0-----:R-:W-:-:S02]  /*17110*/  SEL R79, R80, R67, P0 ;  /* 0x00000043504f7207 */ /* 0x001fc40000000000 */
[----:B------:R-:W-:Y:S01]  /*17120*/  SEL R80, R67, R80, P0 ;  /* 0x0000005043507207 */ /* 0x000fe20000000000 */
[----:B------:R-:W0:Y:S01]  /*17130*/  SHFL.IDX PT, R123, R85, R6, 0x1c1f ;  /* 0x001c1f06557b7589 */ /* 0x000e2200000e0000 */
[----:B-1----:R-:W-:Y:S02]  /*17140*/  SEL R28, R40, R119, P0 ;  /* 0x00000077281c7207 */ /* 0x002fe40000000000 */
[----:B------:R-:W-:Y:S01]  /*17150*/  SEL R40, R119, R40, P0 ;  /* 0x0000002877287207 */ /* 0x000fe20000000000 */
[----:B------:R1:W0:Y:S01]  /*17160*/  SHFL.IDX PT, R125, R83, R6, 0x1c1f ;  /* 0x001c1f06537d7589 */ /* 0x00022200000e0000 */
[----:B--2---:R-:W-:Y:S02]  /*17170*/  SEL R41, R42, R121, P0 ;  /* 0x000000792a297207 */ /* 0x004fe40000000000 */
[----:B------:R-:W-:Y:S01]  /*17180*/  SEL R42, R121, R42, P0 ;  /* 0x0000002a792a7207 */ /* 0x000fe20000000000 */
[----:B------:R-:W-:Y:S01]  /*17190*/  SHFL.IDX PT, R36, R33, R6, 0x1c1f ;  /* 0x001c1f0621247589 */ /* 0x000fe200000e0000 */
[----:B---3--:R-:W-:-:S02]  /*171a0*/  SEL R43, R44, R111, P0 ;  /* 0x0000006f2c2b7207 */ /* 0x008fc40000000000 */
[----:B------:R-:W-:Y:S01]  /*171b0*/  SEL R44, R111, R44, P0 ;  /* 0x0000002c6f2c7207 */ /* 0x000fe20000000000 */
[----:B------:R-:W2:Y:S01]  /*171c0*/  SHFL.IDX PT, R38, R27, R6, 0x1c1f ;  /* 0x001c1f061b267589 */ /* 0x000ea200000e0000 */
[----:B----4-:R-:W-:Y:S02]  /*171d0*/  SEL R45, R46, R113, P0 ;  /* 0x000000712e2d7207 */ /* 0x010fe40000000000 */
[----:B------:R-:W-:Y:S01]  /*171e0*/  SEL R46, R113, R46, P0 ;  /* 0x0000002e712e7207 */ /* 0x000fe20000000000 */
[----:B------:R-:W3:Y:S01]  /*171f0*/  SHFL.IDX PT, R32, R37, R6, 0x1c1f ;  /* 0x001c1f0625207589 */ /* 0x000ee200000e0000 */
[----:B-----5:R-:W-:Y:S02]  /*17200*/  SEL R49, R50, R115, P0 ;  /* 0x0000007332317207 */ /* 0x020fe40000000000 */
[----:B------:R-:W-:Y:S01]  /*17210*/  SEL R50, R115, R50, P0 ;  /* 0x0000003273327207 */ /* 0x000fe20000000000 */
[----:B------:R-:W4:Y:S01]  /*17220*/  SHFL.IDX PT, R34, R35, R6, 0x1c1f ;  /* 0x001c1f0623227589 */ /* 0x000f2200000e0000 */
[----:B-1----:R-:W-:-:S02]  /*17230*/  SEL R83, R84, R117, P0 ;  /* 0x0000007554537207 */ /* 0x002fc40000000000 */
[----:B------:R-:W-:Y:S01]  /*17240*/  SEL R84, R117, R84, P0 ;  /* 0x0000005475547207 */ /* 0x000fe20000000000 */
[----:B------:R1:W5:Y:S01]  /*17250*/  SHFL.IDX PT, R133, R57, R6, 0x1c1f ;  /* 0x001c1f0639857589 */ /* 0x00036200000e0000 */
[----:B0-----:R-:W-:Y:S02]  /*17260*/  SEL R85, R86, R123, P0 ;  /* 0x0000007b56557207 */ /* 0x001fe40000000000 */
[----:B------:R-:W-:Y:S01]  /*17270*/  SEL R86, R123, R86, P0 ;  /* 0x000000567b567207 */ /* 0x000fe20000000000 */
[----:B------:R-:W0:Y:S01]  /*17280*/  SHFL.IDX PT, R24, R39, R6, 0x1c1f ;  /* 0x001c1f0627187589 */ /* 0x000e2200000e0000 */
[----:B------:R-:W-:Y:S02]  /*17290*/  SEL R87, R88, R125, P0 ;  /* 0x0000007d58577207 */ /* 0x000fe40000000000 */
[----:B------:R-:W-:Y:S01]  /*172a0*/  SEL R88, R125, R88, P0 ;  /* 0x000000587d587207 */ /* 0x000fe20000000000 */
[----:B------:R-:W-:Y:S01]  /*172b0*/  SHFL.IDX PT, R8, R59, R6, 0x1c1f ;  /* 0x001c1f063b087589 */ /* 0x000fe200000e0000 */
[----:B-1----:R-:W-:-:S03]  /*172c0*/  SEL R57, R61, R58, P0 ;  /* 0x0000003a3d397207 */ /* 0x002fc60000000000 */
[----:B------:R-:W1:Y:S01]  /*172d0*/  SHFL.IDX PT, R10, R25, R6, 0x1c1f ;  /* 0x001c1f06190a7589 */ /* 0x000e6200000e0000 */
[----:B------:R-:W-:Y:S02]  /*172e0*/  SEL R61, R68, R65, P0 ;  /* 0x00000041443d7207 */ /* 0x000fe40000000000 */
[----:B--2---:R-:W-:Y:S01]  /*172f0*/  SEL R70, R71, R38, P0 ;  /* 0x0000002647467207 */ /* 0x004fe20000000000 */
[----:B------:R-:W-:Y:S01]  /*17300*/  SHFL.IDX PT, R64, R64, R5, 0x1c1f ;  /* 0x001c1f0540407589 */ /* 0x000fe200000e0000 */
[----:B---3--:R-:W-:Y:S02]  /*17310*/  SEL R72, R73, R32, P0 ;  /* 0x0000002049487207 */ /* 0x008fe40000000000 */
[----:B------:R-:W-:Y:S01]  /*17320*/  SEL R71, R38, R71, P0 ;  /* 0x0000004726477207 */ /* 0x000fe20000000000 */
[----:B------:R2:W3:Y:S01]  /*17330*/  SHFL.IDX PT, R131, R55, R6, 0x1c1f ;  /* 0x001c1f0637837589 */ /* 0x0004e200000e0000 */
[----:B----4-:R-:W-:Y:S02]  /*17340*/  SEL R74, R75, R34, P0 ;  /* 0x000000224b4a7207 */ /* 0x010fe40000000000 */
[----:B------:R-:W-:Y:S01]  /*17350*/  SEL R75, R34, R75, P0 ;  /* 0x0000004b224b7207 */ /* 0x000fe20000000000 */
[----:B------:R4:W4:Y:S01]  /*17360*/  SHFL.IDX PT, R66, R66, R5, 0x1c1f ;  /* 0x001c1f0542427589 */ /* 0x00092200000e0000 */
[----:B-----5:R-:W-:-:S02]  /*17370*/  SEL R76, R90, R133, P0 ;  /* 0x000000855a4c7207 */ /* 0x020fc40000000000 */
[----:B------:R-:W-:Y:S01]  /*17380*/  SEL R73, R32, R73, P0 ;  /* 0x0000004920497207 */ /* 0x000fe20000000000 */
[----:B------:R3:W4:Y:S01]  /*17390*/  SHFL.IDX PT, R4, R4, R5, 0x1c1f ;  /* 0x001c1f0504047589 */ /* 0x00072200000e0000 */
[----:B0-----:R-:W-:Y:S02]  /*173a0*/  SEL R92, R93, R24, P0 ;  /* 0x000000185d5c7207 */ /* 0x001fe40000000000 */
[----:B--2---:R-:W-:Y:S01]  /*173b0*/  SEL R55, R129, R60, P0 ;  /* 0x0000003c81377207 */ /* 0x004fe20000000000 */
[----:B------:R0:W2:Y:S01]  /*173c0*/  SHFL.IDX PT, R9, R9, R6, 0x1c1f ;  /* 0x001c1f0609097589 */ /* 0x0000a200000e0000 */
[----:B------:R-:W-:Y:S02]  /*173d0*/  SEL R60, R65, R68, P0 ;  /* 0x00000044413c7207 */ /* 0x000fe40000000000 */
[----:B------:R-:W-:Y:S01]  /*173e0*/  SEL R68, R69, R36, P0 ;  /* 0x0000002445447207 */ /* 0x000fe20000000000 */
[----:B------:R0:W0:Y:S01]  /*173f0*/  SHFL.IDX PT, R14, R7, R6, 0x1c1f ;  /* 0x001c1f06070e7589 */ /* 0x00002200000e0000 */
[----:B-1----:R-:W-:-:S02]  /*17400*/  SEL R96, R97, R10, P0 ;  /* 0x0000000a61607207 */ /* 0x002fc40000000000 */
[----:B------:R-:W-:Y:S02]  /*17410*/  SEL R94, R95, R8, P0 ;  /* 0x000000085f5e7207 */ /* 0x000fe40000000000 */
[----:B------:R-:W-:Y:S02]  /*17420*/  SEL R69, R36, R69, P0 ;  /* 0x0000004524457207 */ /* 0x000fe40000000000 */
[----:B------:R-:W-:Y:S02]  /*17430*/  SEL R93, R24, R93, P0 ;  /* 0x0000005d185d7207 */ /* 0x000fe40000000000 */
[----:B---3--:R-:W-:Y:S02]  /*17440*/  SEL R58, R64, R131, P0 ;  /* 0x00000083403a7207 */ /* 0x008fe40000000000 */
[----:B------:R-:W-:Y:S02]  /*17450*/  SEL R59, R131, R64, P0 ;  /* 0x00000040833b7207 */ /* 0x000fe40000000000 */
[----:B------:R-:W-:-:S02]  /*17460*/  SEL R90, R133, R90, P0 ;  /* 0x0000005a855a7207 */ /* 0x000fc40000000000 */
[----:B------:R-:W-:Y:S02]  /*17470*/  SEL R97, R10, R97, P0 ;  /* 0x000000610a617207 */ /* 0x000fe40000000000 */
[----:B----4-:R-:W-:-:S07]  /*17480*/  SEL R95, R8, R95, P0 ;  /* 0x0000005f085f7207 */ /* 0x010fce0000000000 */
.L_x_942:
[----:B------:R-:W-:Y:S05]  /*17490*/  WARPSYNC.ALL ;  /* 0x0000000000007948 */ /* 0x000fea0003800000 */
[----:B------:R-:W-:Y:S01]  /*174a0*/  BAR.SYNC.DEFER_BLOCKING 0x1, 0x100 ;  /* 0x0044000000007b1d */ /* 0x000fe20000010000 */
[----:B--2---:R-:W-:Y:S02]  /*174b0*/  SEL R65, R4, R9, P0 ;  /* 0x0000000904417207 */ /* 0x004fe40000000000 */
[----:B------:R-:W-:Y:S02]  /*174c0*/  SEL R67, R9, R4, P0 ;  /* 0x0000000409437207 */ /* 0x000fe40000000000 */
[----:B0-----:R-:W-:Y:S01]  /*174d0*/  SEL R64, R66, R14, P0 ;  /* 0x0000000e42407207 */ /* 0x001fe20000000000 */
[----:B------:R-:W-:Y:S01]  /*174e0*/  ULDC.64 UR4, c[0x0][0xc00] ;  /* 0x0003000000047ab9 */ /* 0x000fe20000000a00 */
[----:B------:R-:W-:Y:S01]  /*174f0*/  F2FP.BF16.F32.PACK_AB R4, R99, R102 ;  /* 0x000000666304723e */ /* 0x000fe200000010ff */
[----:B------:R-:W-:Y:S01]  /*17500*/  ULDC.64 UR6, c[0x0][0xc08] ;  /* 0x0003020000067ab9 */ /* 0x000fe20000000a00 */
[----:B------:R-:W-:-:S02]  /*17510*/  F2FP.BF16.F32.PACK_AB R5, R87, R52 ;  /* 0x000000345705723e */ /* 0x000fc400000010ff */
[----:B------:R-:W-:Y:S02]  /*17520*/  F2FP.BF16.F32.PACK_AB R6, R98, R100 ;  /* 0x000000646206723e */ /* 0x000fe400000010ff */
[----:B------:R-:W-:Y:S02]  /*17530*/  F2FP.BF16.F32.PACK_AB R7, R88, R53 ;  /* 0x000000355807723e */ /* 0x000fe400000010ff */
[----:B------:R-:W-:Y:S02]  /*17540*/  SEL R66, R14, R66, P0 ;  /* 0x000000420e427207 */ /* 0x000fe40000000000 */
[----:B------:R-:W-:Y:S02]  /*17550*/  F2FP.BF16.F32.PACK_AB R8, R77, R79 ;  /* 0x0000004f4d08723e */ /* 0x000fe400000010ff */
[----:B------:R-:W-:Y:S02]  /*17560*/  F2FP.BF16.F32.PACK_AB R9, R54, R56 ;  /* 0x000000383609723e */ /* 0x000fe400000010ff */
[----:B------:R-:W-:-:S02]  /*17570*/  F2FP.BF16.F32.PACK_AB R10, R78, R80 ;  /* 0x000000504e0a723e */ /* 0x000fc400000010ff */
[----:B------:R-:W-:Y:S01]  /*17580*/  F2FP.BF16.F32.PACK_AB R11, R55, R57 ;  /* 0x00000039370b723e */ /* 0x000fe200000010ff */
[----:B------:R-:W-:Y:S01]  /*17590*/  STSM.16.M88.4 [R110], R4 ;  /* 0x000000046e007844 */ /* 0x000fe20000000200 */
[----:B------:R-:W-:Y:S02]  /*175a0*/  F2FP.BF16.F32.PACK_AB R12, R81, R2 ;  /* 0x00000002510c723e */ /* 0x000fe400000010ff */
[----:B------:R-:W-:Y:S01]  /*175b0*/  F2FP.BF16.F32.PACK_AB R13, R58, R60 ;  /* 0x0000003c3a0d723e */ /* 0x000fe200000010ff */
[----:B------:R-:W-:Y:S01]  /*175c0*/  STSM.16.M88.4 [R107], R8 ;  /* 0x000000086b007844 */ /* 0x000fe20000000200 */
[----:B------:R-:W-:Y:S02]  /*175d0*/  F2FP.BF16.F32.PACK_AB R14, R0, R3 ;  /* 0x00000003000e723e */ /* 0x000fe400000010ff */
[----:B------:R-:W-:Y:S02]  /*175e0*/  F2FP.BF16.F32.PACK_AB R15, R59, R61 ;  /* 0x0000003d3b0f723e */ /* 0x000fe400000010ff */
[----:B------:R-:W-:-:S02]  /*175f0*/  F2FP.BF16.F32.PACK_AB R24, R20, R28 ;  /* 0x0000001c1418723e */ /* 0x000fc400000010ff */
[----:B------:R-:W-:Y:S01]  /*17600*/  F2FP.BF16.F32.PACK_AB R25, R68, R70 ;  /* 0x000000464419723e */ /* 0x000fe200000010ff */
[----:B------:R0:W-:Y:S01]  /*17610*/  STSM.16.M88.4 [R108], R12 ;  /* 0x0000000c6c007844 */ /* 0x0001e20000000200 */
[----:B------:R-:W-:Y:S02]  /*17620*/  F2FP.BF16.F32.PACK_AB R26, R21, R40 ;  /* 0x00000028151a723e */ /* 0x000fe400000010ff */
[----:B------:R-:W-:Y:S02]  /*17630*/  F2FP.BF16.F32.PACK_AB R27, R69, R71 ;  /* 0x00000047451b723e */ /* 0x000fe400000010ff */
[----:B------:R-:W-:Y:S02]  /*17640*/  F2FP.BF16.F32.PACK_AB R32, R41, R43 ;  /* 0x0000002b2920723e */ /* 0x000fe400000010ff */
[----:B------:R-:W-:Y:S01]  /*17650*/  F2FP.BF16.F32.PACK_AB R33, R72, R74 ;  /* 0x0000004a4821723e */ /* 0x000fe200000010ff */
[----:B------:R-:W-:Y:S01]  /*17660*/  STSM.16.M88.4 [R109], R24 ;  /* 0x000000186d007844 */ /* 0x000fe20000000200 */
[----:B------:R-:W-:-:S02]  /*17670*/  F2FP.BF16.F32.PACK_AB R34, R42, R44 ;  /* 0x0000002c2a22723e */ /* 0x000fc400000010ff */
[----:B------:R-:W-:Y:S02]  /*17680*/  F2FP.BF16.F32.PACK_AB R35, R73, R75 ;  /* 0x0000004b4923723e */ /* 0x000fe400000010ff */
[----:B------:R-:W-:Y:S02]  /*17690*/  F2FP.BF16.F32.PACK_AB R36, R45, R47 ;  /* 0x0000002f2d24723e */ /* 0x000fe400000010ff */
[----:B------:R-:W-:Y:S01]  /*176a0*/  F2FP.BF16.F32.PACK_AB R37, R76, R92 ;  /* 0x0000005c4c25723e */ /* 0x000fe200000010ff */
[----:B------:R-:W-:Y:S01]  /*176b0*/  STSM.16.M88.4 [R103], R32 ;  /* 0x0000002067007844 */ /* 0x000fe20000000200 */
[----:B------:R-:W-:Y:S01]  /*176c0*/  F2FP.BF16.F32.PACK_AB R38, R46, R48 ;  /* 0x000000302e26723e */ /* 0x000fe200000010ff */
[----:B0-----:R-:W0:Y:S01]  /*176d0*/  LDC R14, c[0x0][0xbe8] ;  /* 0x0002fa00ff0e7b82 */ /* 0x001e220000000800 */
[----:B------:R-:W-:Y:S02]  /*176e0*/  F2FP.BF16.F32.PACK_AB R39, R90, R93 ;  /* 0x0000005d5a27723e */ /* 0x000fe400000010ff */
[----:B------:R-:W-:-:S02]  /*176f0*/  F2FP.BF16.F32.PACK_AB R4, R49, R51 ;  /* 0x000000333104723e */ /* 0x000fc400000010ff */
[----:B------:R-:W-:Y:S01]  /*17700*/  F2FP.BF16.F32.PACK_AB R5, R94, R96 ;  /* 0x000000605e05723e */ /* 0x000fe200000010ff */
[----:B------:R-:W-:Y:S01]  /*17710*/  STSM.16.M88.4 [R104], R36 ;  /* 0x0000002468007844 */ /* 0x000fe20000000200 */
[----:B------:R-:W-:Y:S02]  /*17720*/  F2FP.BF16.F32.PACK_AB R6, R50, R82 ;  /* 0x000000523206723e */ /* 0x000fe400000010ff */
[----:B------:R-:W-:Y:S02]  /*17730*/  F2FP.BF16.F32.PACK_AB R7, R95, R97 ;  /* 0x000000615f07723e */ /* 0x000fe400000010ff */
[----:B------:R-:W-:Y:S02]  /*17740*/  F2FP.BF16.F32.PACK_AB R8, R83, R85 ;  /* 0x000000555308723e */ /* 0x000fe400000010ff */
[----:B------:R-:W-:Y:S01]  /*17750*/  F2FP.BF16.F32.PACK_AB R10, R84, R86 ;  /* 0x00000056540a723e */ /* 0x000fe200000010ff */
[----:B------:R-:W-:Y:S01]  /*17760*/  STSM.16.M88.4 [R105], R4 ;  /* 0x0000000469007844 */ /* 0x000fe20000000200 */
[----:B------:R-:W-:-:S02]  /*17770*/  F2FP.BF16.F32.PACK_AB R9, R65, R64 ;  /* 0x000000404109723e */ /* 0x000fc400000010ff */
[----:B------:R-:W-:Y:S02]  /*17780*/  F2FP.BF16.F32.PACK_AB R11, R67, R66 ;  /* 0x00000042430b723e */ /* 0x000fe400000010ff */
[----:B------:R-:W-:Y:S02]  /*17790*/  ISETP.NE.U32.AND P0, PT, RZ, UR4, PT ;  /* 0x00000004ff007c0c */ /* 0x000fe4000bf05070 */
[----:B------:R-:W-:Y:S01]  /*177a0*/  IADD3 R12, P1, R209, UR4, RZ ;  /* 0x00000004d10c7c10 */ /* 0x000fe2000ff3e0ff */
[----:B------:R1:W-:Y:S01]  /*177b0*/  STSM.16.M88.4 [R106], R8 ;  /* 0x000000086a007844 */ /* 0x0003e20000000200 */
[----:B------:R-:W-:Y:S01]  /*177c0*/  BAR.SYNC.DEFER_BLOCKING 0x1, 0x100 ;  /* 0x0044000000007b1d */ /* 0x000fe20000010000 */
[----:B------:R-:W-:Y:S02]  /*177d0*/  ISETP.NE.AND.EX P0, PT, RZ, UR5, PT, P0 ;  /* 0x00000005ff007c0c */ /* 0x000fe4000bf05300 */
[----:B------:R-:W-:-:S11]  /*177e0*/  IADD3.X R13, R210, UR5, RZ, P1, !PT ;  /* 0x00000005d20d7c10 */ /* 0x000fd60008ffe4ff */
[----:B------:R-:W5:Y:S01]  /*177f0*/  @P0 LDG.E R101, desc[UR36][R12.64] ;  /* 0x000000240c650981 */ /* 0x000f62000c1e1900 */
[----:B------:R-:W-:-:S04]  /*17800*/  ISETP.NE.U32.AND P3, PT, RZ, UR6, PT ;  /* 0x00000006ff007c0c */ /* 0x000fc8000bf65070 */
[----:B------:R-:W-:Y:S01]  /*17810*/  ISETP.NE.AND.EX P3, PT, RZ, UR7, PT, P3 ;  /* 0x00000007ff007c0c */ /* 0x000fe2000bf65330 */
[----:B-1----:R-:W-:Y:S01]  /*17820*/  IMAD.MOV.U32 R10, RZ, RZ, 0x9b8 ;  /* 0x000009b8ff0a7424 */ /* 0x002fe200078e00ff */
[----:B------:R-:W-:-:S04]  /*17830*/  ISETP.GT.AND P2, PT, R208, 0x1, PT ;  /* 0x00000001d000780c */ /* 0x000fc80003f44270 */
[----:B------:R-:W-:-:S07]  /*17840*/  SEL R10, R10, 0x978, P2 ;  /* 0x000009780a0a7807 */ /* 0x000fce0001000000 */
[----:B------:R-:W-:Y:S01]  /*17850*/  @P3 IADD3 R4, P1, R209, UR6, RZ ;  /* 0x00000006d1043c10 */ /* 0x000fe2000ff3e0ff */
[----:B------:R-:W-:Y:S02]  /*17860*/  ULDC UR6, c[0x0][0xa88] ;  /* 0x0002a20000067ab9 */ /* 0x000fe40000000800 */
[----:B------:R-:W-:Y:S01]  /*17870*/  IMAD.U32 R25, RZ, RZ, UR6 ;  /* 0x00000006ff197e24 */ /* 0x000fe2000f8e00ff */
[----:B------:R-:W-:Y:S01]  /*17880*/  @P3 IADD3.X R5, R210, UR7, RZ, P1, !PT ;  /* 0x00000007d2053c10 */ /* 0x000fe20008ffe4ff */
[----:B------:R1:W2:Y:S04]  /*17890*/  LDC.64 R6, c[0x0][R10+0x218] ;  /* 0x000086000a067b82 */ /* 0x0002a80000000a00 */
[----:B------:R3:W5:Y:S01]  /*178a0*/  @P3 LDG.E R25, desc[UR36][R4.64] ;  /* 0x0000002404193981 */ /* 0x000762000c1e1900 */
[----:B0-----:R-:W-:-:S03]  /*178b0*/  ISETP.NE.AND P1, PT, R14, 0x1, PT ;  /* 0x000000010e00780c */ /* 0x001fc60003f25270 */
[----:B------:R1:W0:Y:S08]  /*178c0*/  LDC.64 R8, c[0x0][R10+0x228] ;  /* 0x00008a000a087b82 */ /* 0x0002300000000a00 */
[----:B---3--:R1:W3:Y:S01]  /*178d0*/  LDC.64 R4, c[0x0][R10+0x220] ;  /* 0x000088000a047b82 */ /* 0x0082e20000000a00 */
[----:B------:R-:W-:Y:S05]  /*178e0*/  @P3 BRA `(.L_x_658) ;  /* 0x0000000000103947 */ /* 0x000fea0003800000 */
[----:B------:R-:W-:Y:S05]  /*178f0*/  @!P0 BRA `(.L_x_658) ;  /* 0x00000000000c8947 */ /* 0x000fea0003800000 */
[----:B------:R-:W4:Y:S04]  /*17900*/  LDG.E R24, desc[UR36][R12.64] ;  /* 0x000000240c187981 */ /* 0x000f28000c1e1900 */
[----:B-----5:R-:W4:Y:S02]  /*17910*/  LDG.E R25, desc[UR36][R12.64+0x4] ;  /* 0x000004240c197981 */ /* 0x020f24000c1e1900 */
[----:B----4-:R-:W-:-:S07]  /*17920*/  IMAD.IADD R25, R25, 0x1, -R24 ;  /* 0x0000000119197824 */ /* 0x010fce00078e0a18 */
.L_x_658:
[----:B------:R-:W4:Y:S01]  /*17930*/  LDL R26, [R1+0x44] ;  /* 0x00004400011a7983 */ /* 0x000f220000100800 */
[----:B-1----:R-:W1:Y:S01]  /*17940*/  LDC.64 R10, c[0x0][R10+0x210] ;  /* 0x000084000a0a7b82 */ /* 0x002e620000000a00 */
[----:B------:R-:W-:Y:S02]  /*17950*/  ISETP.NE.U32.AND P0, PT, RZ, UR4, PT ;  /* 0x00000004ff007c0c */ /* 0x000fe4000bf05070 */
[----:B------:R-:W4:Y:S02]  /*17960*/  LDL R34, [R1+0x40] ;  /* 0x0000400001227983 */ /* 0x000f240000100800 */
[----:B------:R-:W-:-:S03]  /*17970*/  ISETP.NE.AND.EX P0, PT, RZ, UR5, PT, P0 ;  /* 0x00000005ff007c0c */ /* 0x000fc6000bf05300 */
[----:B------:R-:W0:Y:S01]  /*17980*/  @P1 LDC R24, c[0x0][0xbec] ;  /* 0x0002fb00ff181b82 */ /* 0x000e220000000800 */
[----:B------:R-:W-:Y:S02]  /*17990*/  SEL R205, R205, RZ, !P0 ;  /* 0x000000ffcdcd7207 */ /* 0x000fe40004000000 */
[----:B------:R-:W-:-:S05]  /*179a0*/  SEL R15, R212, RZ, !P0 ;  /* 0x000000ffd40f7207 */ /* 0x000fca0004000000 */
[----:B------:R-:W1:Y:S01]  /*179b0*/  @P1 LDC R35, c[0x0][0xbf0] ;  /* 0x0002fc00ff231b82 */ /* 0x000e620000000800 */
[----:B---3--:R-:W-:-:S07]  /*179c0*/  IMAD R5, R5, R205, RZ ;  /* 0x000000cd05057224 */ /* 0x008fce00078e02ff */
[----:B------:R-:W3:Y:S01]  /*179d0*/  LDC.64 R12, c[0x0][0xba8] ;  /* 0x0002ea00ff0c7b82 */ /* 0x000ee20000000a00 */
[----:B------:R-:W0:Y:S01]  /*179e0*/  S2R R32, SR_TID.X ;  /* 0x0000000000207919 */ /* 0x000e220000002100 */
[----:B------:R-:W-:Y:S02]  /*179f0*/  IMAD R33, R4, R15, R5 ;  /* 0x0000000f04217224 */ /* 0x000fe400078e0205 */
[-C--:B--2---:R-:W-:Y:S02]  /*17a00*/  IMAD R15, R7, R191.reuse, RZ ;  /* 0x000000bf070f7224 */ /* 0x084fe400078e02ff */
[----:B------:R-:W-:-:S04]  /*17a10*/  IMAD.WIDE.U32 R6, R6, R191, RZ ;  /* 0x000000bf06067225 */ /* 0x000fc800078e00ff */
[----:B------:R-:W-:Y:S01]  /*17a20*/  IMAD.WIDE.U32 R4, R4, R205, RZ ;  /* 0x000000cd04047225 */ /* 0x000fe200078e00ff */
[----:B------:R-:W-:Y:S02]  /*17a30*/  SEL R27, R214, RZ, P2 ;  /* 0x000000ffd61b7207 */ /* 0x000fe40001000000 */
[----:B-----5:R-:W-:Y:S01]  /*17a40*/  IADD3 R6, P0, P3, R4, R6, R101 ;  /* 0x0000000604067210 */ /* 0x020fe20007b1e065 */
[----:B---3--:R-:W2:Y:S08]  /*17a50*/  @!P2 LDC R12, c[0x0][0xb50] ;  /* 0x0002d400ff0cab82 */ /* 0x008eb00000000800 */
[----:B------:R-:W3:Y:S01]  /*17a60*/  @!P2 LDC R13, c[0x0][0xb54] ;  /* 0x0002d500ff0dab82 */ /* 0x000ee20000000800 */
[----:B0-----:R-:W-:-:S05]  /*17a70*/  VIADD R36, R32, 0xffffff80 ;  /* 0xffffff8020247836 */ /* 0x001fca0000000000 */
[----:B------:R-:W-:-:S04]  /*17a80*/  SHF.R.S32.HI R32, RZ, 0x1f, R36 ;  /* 0x0000001fff207819 */ /* 0x000fc80000011424 */
[----:B------:R-:W-:-:S04]  /*17a90*/  LEA.HI R32, R32, R36, RZ, 0x7 ;  /* 0x0000002420207211 */ /* 0x000fc800078f38ff */
[----:B------:R-:W-:-:S05]  /*17aa0*/  LOP3.LUT R32, R32, 0xffffff80, RZ, 0xc0, !PT ;  /* 0xffffff8020207812 */ /* 0x000fca00078ec0ff */
[----:B------:R-:W-:Y:S02]  /*17ab0*/  IMAD.IADD R32, R36, 0x1, -R32 ;  /* 0x0000000124207824 */ /* 0x000fe400078e0a20 */
[----:B----4-:R-:W-:Y:S01]  /*17ac0*/  IMAD R37, R213, 0x80, R26 ;  /* 0x00000080d5257824 */ /* 0x010fe200078e021a */
[----:B------:R-:W-:-:S03]  /*17ad0*/  IADD3 R26, R7, R15, RZ ;  /* 0x0000000f071a7210 */ /* 0x000fc60007ffe0ff */
[----:B------:R-:W-:-:S04]  /*17ae0*/  @P1 IMAD.HI.U32 R4, R37, R24, RZ ;  /* 0x0000001825041227 */ /* 0x000fc800078e00ff */
[----:B------:R-:W-:Y:S02]  /*17af0*/  IMAD.IADD R7, R5, 0x1, R33 ;  /* 0x0000000105077824 */ /* 0x000fe400078e0221 */
[----:B------:R-:W-:Y:S01]  /*17b00*/  IMAD.MOV.U32 R5, RZ, RZ, R37 ;  /* 0x000000ffff057224 */ /* 0x000fe200078e0025 */
[----:B-1----:R-:W-:Y:S01]  /*17b10*/  @P1 SHF.R.U32.HI R5, RZ, R35, R4 ;  /* 0x00000023ff051219 */ /* 0x002fe20000011604 */
[-C--:B------:R-:W-:Y:S01]  /*17b20*/  IMAD R33, R9, R27.reuse, RZ ;  /* 0x0000001b09217224 */ /* 0x080fe200078e02ff */
[----:B------:R-:W-:Y:S01]  /*17b30*/  SHF.R.S32.HI R15, RZ, 0x1f, R101 ;  /* 0x0000001fff0f7819 */ /* 0x000fe20000011465 */
[----:B------:R-:W-:Y:S01]  /*17b40*/  IMAD.WIDE.U32 R8, R8, R27, RZ ;  /* 0x0000001b08087225 */ /* 0x000fe200078e00ff */
[----:B------:R-:W-:-:S03]  /*17b50*/  SHF.R.S32.HI R4, RZ, 0x1f, R5 ;  /* 0x0000001fff047819 */ /* 0x000fc60000011405 */
[----:B------:R-:W-:Y:S01]  /*17b60*/  IMAD.MOV R27, RZ, RZ, -R5 ;  /* 0x000000ffff1b7224 */ /* 0x000fe200078e0a05 */
[----:B------:R-:W-:Y:S01]  /*17b70*/  IADD3.X R7, R7, R26, R15, P0, P3 ;  /* 0x0000001a07077210 */ /* 0x000fe200007e640f */
[----:B------:R-:W-:Y:S01]  /*17b80*/  IMAD.IADD R33, R9, 0x1, R33 ;  /* 0x0000000109217824 */ /* 0x000fe200078e0221 */
[----:B------:R-:W-:Y:S01]  /*17b90*/  IADD3 R8, P0, P3, R5, R6, R8 ;  /* 0x0000000605087210 */ /* 0x000fe20007b1e008 */
[----:B------:R-:W-:-:S03]  /*17ba0*/  IMAD R5, R14, R27, R37 ;  /* 0x0000001b0e057224 */ /* 0x000fc600078e0225 */
[----:B------:R-:W-:Y:S01]  /*17bb0*/  IADD3.X R9, R4, R7, R33, P0, P3 ;  /* 0x0000000704097210 */ /* 0x000fe200007e6421 */
[-C--:B------:R-:W-:Y:S01]  /*17bc0*/  IMAD R4, R11, R5.reuse, RZ ;  /* 0x000000050b047224 */ /* 0x080fe200078e02ff */
[----:B------:R-:W-:Y:S01]  /*17bd0*/  SHF.R.S32.HI R7, RZ, 0x1f, R5 ;  /* 0x0000001fff077819 */ /* 0x000fe20000011405 */
[----:B------:R-:W-:-:S04]  /*17be0*/  IMAD.WIDE.U32 R8, R10, R5, R8 ;  /* 0x000000050a087225 */ /* 0x000fc800078e0008 */
[----:B------:R-:W-:Y:S01]  /*17bf0*/  IMAD R7, R10, R7, R4 ;  /* 0x000000070a077224 */ /* 0x000fe200078e0204 */
[----:B--2---:R-:W-:-:S04]  /*17c00*/  LEA R12, P0, R8, R12, 0x2 ;  /* 0x0000000c080c7211 */ /* 0x004fc800078010ff */
[----:B------:R-:W-:-:S04]  /*17c10*/  IADD3 R4, R9, R7, RZ ;  /* 0x0000000709047210 */ /* 0x000fc80007ffe0ff */
[----:B---3--:R-:W-:Y:S01]  /*17c20*/  LEA.HI.X R13, R8, R13, R4, 0x2, P0 ;  /* 0x0000000d080d7211 */ /* 0x008fe200000f1404 */
[----:B------:R-:W-:Y:S01]  /*17c30*/  SHFL.IDX PT, R6, R12, 0x1, 0x1c1f ;  /* 0x003c1f000c067f89 */ /* 0x000fe200000e0000 */
[----:B------:R-:W-:-:S03]  /*17c40*/  IMAD R35, R213, 0x80, R34 ;  /* 0x00000080d5237824 */ /* 0x000fc600078e0222 */
[----:B------:R-:W-:Y:S04]  /*17c50*/  SHFL.IDX PT, R4, R12, RZ, 0x1c1f ;  /* 0x001c1fff0c047589 */ /* 0x000fe800000e0000 */
[----:B------:R-:W0:Y:S04]  /*17c60*/  SHFL.IDX PT, R5, R13, RZ, 0x1c1f ;  /* 0x001c1fff0d057589 */ /* 0x000e2800000e0000 */
[----:B------:R-:W1:Y:S01]  /*17c70*/  SHFL.IDX PT, R7, R13, 0x1, 0x1c1f ;  /* 0x003c1f000d077f89 */ /* 0x000e6200000e0000 */
[----:B------:R-:W-:Y:S01]  /*17c80*/  IMAD R10, R25, R14, RZ ;  /* 0x0000000e190a7224 */ /* 0x000fe200078e02ff */
[----:B------:R-:W-:Y:S01]  /*17c90*/  LOP3.LUT P0, RZ, R32, 0x3, RZ, 0xc0, !PT ;  /* 0x0000000320ff7812 */ /* 0x000fe2000780c0ff */
[----:B------:R-:W-:-:S03]  /*17ca0*/  VIADD R27, R35, 0x8 ;  /* 0x00000008231b7836 */ /* 0x000fc60000000000 */
[-C--:B------:R-:W-:Y:S02]  /*17cb0*/  ISETP.GE.OR P3, PT, R35, R10.reuse, P0 ;  /* 0x0000000a2300720c */ /* 0x080fe40000766670 */
[----:B------:R-:W-:-:S11]  /*17cc0*/  ISETP.GE.OR P0, PT, R27, R10, P0 ;  /* 0x0000000a1b00720c */ /* 0x000fd60000706670 */
[----:B0-----:R0:W-:Y:S04]  /*17cd0*/  @!P3 ST.E desc[UR36][R4.64], R89 ;  /* 0x000000590400b985 */ /* 0x0011e8000c101924 */
[----:B-1----:R0:W-:Y:S01]  /*17ce0*/  @!P0 ST.E desc[UR36][R6.64], R91 ;  /* 0x0000005b06008985 */ /* 0x0021e2000c101924 */
[----:B------:R-:W-:Y:S05]  /*17cf0*/  @P2 BRA `(.L_x_659) ;  /* 0x0000000800d02947 */ /* 0x000fea0003800000 */
[----:B------:R-:W1:Y:S01]  /*17d00*/  S2R R32, SR_TID.X ;  /* 0x0000000000207919 */ /* 0x000e620000002100 */
[----:B------:R-:W2:Y:S01]  /*17d10*/  @P1 LDC R11, c[0x0][0xbec] ;  /* 0x0002fb00ff0b1b82 */ /* 0x000ea20000000800 */
[----:B------:R-:W-:-:S07]  /*17d20*/  ULDC.64 UR4, c[0x0][0xaa0] ;  /* 0x0002a80000047ab9 */ /* 0x000fce0000000a00 */
[----:B------:R-:W3:Y:S01]  /*17d30*/  @P1 LDC R13, c[0x0][0xbf0] ;  /* 0x0002fc00ff0d1b82 */ /* 0x000ee20000000800 */
[----:B-1----:R-:W-:-:S04]  /*17d40*/  IADD3 R32, R32, -0x80, RZ ;  /* 0xffffff8020207810 */ /* 0x002fc80007ffe0ff */
[----:B------:R-:W-:-:S04]  /*17d50*/  SHF.R.S32.HI R103, RZ, 0x1f, R32 ;  /* 0x0000001fff677819 */ /* 0x000fc80000011420 */
[----:B------:R-:W-:-:S04]  /*17d60*/  LEA.HI R103, R103, R32, RZ, 0x3 ;  /* 0x0000002067677211 */ /* 0x000fc800078f18ff */
[----:B------:R-:W-:-:S05]  /*17d70*/  SHF.R.S32.HI R103, RZ, 0x3, R103 ;  /* 0x00000003ff677819 */ /* 0x000fca0000011467 */
[----:B------:R-:W-:-:S04]  /*17d80*/  IMAD R3, R103, 0x40, R198 ;  /* 0x0000004067037824 */ /* 0x000fc800078e02c6 */
[----:B------:R-:W-:-:S03]  /*17d90*/  IMAD.WIDE R62, R3, 0x2, R62 ;  /* 0x00000002033e7825 */ /* 0x000fc600078e023e */
[C---:B------:R-:W-:Y:S02]  /*17da0*/  IADD3 R33, P0, R62.reuse, 0x2000, RZ ;  /* 0x000020003e217810 */ /* 0x040fe40007f1e0ff */
[----:B------:R-:W-:Y:S02]  /*17db0*/  IADD3 R25, P5, R62, 0x1000, RZ ;  /* 0x000010003e197810 */ /* 0x000fe40007fbe0ff */
[----:B------:R-:W-:Y:S02]  /*17dc0*/  LOP3.LUT R32, R33, 0x380, RZ, 0xc0, !PT ;  /* 0x0000038021207812 */ /* 0x000fe400078ec0ff */
[----:B------:R-:W-:Y:S02]  /*17dd0*/  LOP3.LUT R24, R25, 0x380, RZ, 0xc0, !PT ;  /* 0x0000038019187812 */ /* 0x000fe400078ec0ff */
[----:B------:R-:W-:Y:S02]  /*17de0*/  SHF.R.U64 R32, R32, 0x3, RZ ;  /* 0x0000000320207819 */ /* 0x000fe400000012ff */
[----:B------:R-:W-:-:S02]  /*17df0*/  SHF.R.U64 R24, R24, 0x3, RZ ;  /* 0x0000000318187819 */ /* 0x000fc400000012ff */
[----:B------:R-:W-:Y:S01]  /*17e00*/  LOP3.LUT R32, R32, R33, RZ, 0x3c, !PT ;  /* 0x0000002120207212 */ /* 0x000fe200078e3cff */
[--C-:B------:R-:W-:Y:S01]  /*17e10*/  IMAD.X R33, RZ, RZ, R63.reuse, P0 ;  /* 0x000000ffff217224 */ /* 0x100fe200000e063f */
[----:B------:R-:W-:Y:S02]  /*17e20*/  IADD3 R3, P0, R62, 0x7000, RZ ;  /* 0x000070003e037810 */ /* 0x000fe40007f1e0ff */
[----:B------:R-:W-:Y:S01]  /*17e30*/  LOP3.LUT R24, R24, R25, RZ, 0x3c, !PT ;  /* 0x0000001918187212 */ /* 0x000fe200078e3cff */
[--C-:B------:R-:W-:Y:S01]  /*17e40*/  IMAD.X R25, RZ, RZ, R63.reuse, P5 ;  /* 0x000000ffff197224 */ /* 0x100fe200028e063f */
[----:B------:R-:W-:Y:S01]  /*17e50*/  LOP3.LUT R0, R3, 0x380, RZ, 0xc0, !PT ;  /* 0x0000038003007812 */ /* 0x000fe200078ec0ff */
[----:B------:R-:W-:Y:S01]  /*17e60*/  IMAD.X R53, RZ, RZ, R63, P0 ;  /* 0x000000ffff357224 */ /* 0x000fe200000e063f */
[C---:B------:R-:W-:Y:S01]  /*17e70*/  IADD3 R37, P2, R62.reuse, 0x3000, RZ ;  /* 0x000030003e257810 */ /* 0x040fe20007f5e0ff */
[----:B------:R-:W5:Y:S01]  /*17e80*/  LD.E.128 R32, desc[UR36][R32.64] ;  /* 0x0000002420207980 */ /* 0x000f62000c101d00 */
[----:B------:R-:W-:-:S02]  /*17e90*/  IADD3 R41, P3, R62, 0x4000, RZ ;  /* 0x000040003e297810 */ /* 0x000fc40007f7e0ff */
[C---:B------:R-:W-:Y:S01]  /*17ea0*/  IADD3 R45, P4, R62.reuse, 0x5000, RZ ;  /* 0x000050003e2d7810 */ /* 0x040fe20007f9e0ff */
[----:B------:R-:W5:Y:S01]  /*17eb0*/  LD.E.128 R24, desc[UR36][R24.64] ;  /* 0x0000002418187980 */ /* 0x000f62000c101d00 */
[----:B------:R-:W-:Y:S02]  /*17ec0*/  IADD3 R49, P5, R62, 0x6000, RZ ;  /* 0x000060003e317810 */ /* 0x000fe40007fbe0ff */
[----:B------:R-:W-:Y:S02]  /*17ed0*/  SHF.R.U64 R0, R0, 0x3, RZ ;  /* 0x0000000300007819 */ /* 0x000fe400000012ff */
[----:B------:R-:W-:Y:S02]  /*17ee0*/  LOP3.LUT R36, R37, 0x380, RZ, 0xc0, !PT ;  /* 0x0000038025247812 */ /* 0x000fe400078ec0ff */
[----:B------:R-:W-:Y:S02]  /*17ef0*/  LOP3.LUT R40, R41, 0x380, RZ, 0xc0, !PT ;  /* 0x0000038029287812 */ /* 0x000fe400078ec0ff */
[----:B------:R-:W-:-:S02]  /*17f00*/  LOP3.LUT R44, R45, 0x380, RZ, 0xc0, !PT ;  /* 0x000003802d2c7812 */ /* 0x000fc400078ec0ff */
[----:B------:R-:W-:Y:S02]  /*17f10*/  LOP3.LUT R48, R49, 0x380, RZ, 0xc0, !PT ;  /* 0x0000038031307812 */ /* 0x000fe400078ec0ff */
[----:B0-----:R-:W-:Y:S02]  /*17f20*/  LOP3.LUT R5, R62, 0x380, RZ, 0xc0, !PT ;  /* 0x000003803e057812 */ /* 0x001fe400078ec0ff */
[----:B------:R-:W-:Y:S01]  /*17f30*/  LOP3.LUT R52, R0, R3, RZ, 0x3c, !PT ;  /* 0x0000000300347212 */ /* 0x000fe200078e3cff */
[----:B------:R-:W-:Y:S01]  /*17f40*/  IMAD R0, R15, UR4, RZ ;  /* 0x000000040f007c24 */ /* 0x000fe2000f8e02ff */
[----:B------:R-:W-:Y:S02]  /*17f50*/  SHF.R.U64 R36, R36, 0x3, RZ ;  /* 0x0000000324247819 */ /* 0x000fe400000012ff */
[----:B------:R-:W-:Y:S02]  /*17f60*/  SHF.R.U64 R40, R40, 0x3, RZ ;  /* 0x0000000328287819 */ /* 0x000fe400000012ff */
[----:B------:R-:W-:-:S02]  /*17f70*/  SHF.R.U64 R44, R44, 0x3, RZ ;  /* 0x000000032c2c7819 */ /* 0x000fc400000012ff */
[----:B------:R-:W-:Y:S02]  /*17f80*/  SHF.R.U64 R48, R48, 0x3, RZ ;  /* 0x0000000330307819 */ /* 0x000fe400000012ff */
[----:B------:R-:W-:Y:S01]  /*17f90*/  SHF.R.U64 R5, R5, 0x3, RZ ;  /* 0x0000000305057819 */ /* 0x000fe200000012ff */
[C---:B------:R-:W-:Y:S01]  /*17fa0*/  IMAD R9, R101.reuse, UR5, R0 ;  /* 0x0000000565097c24 */ /* 0x040fe2000f8e0200 */
[----:B------:R-:W-:Y:S01]  /*17fb0*/  LOP3.LUT R36, R36, R37, RZ, 0x3c, !PT ;  /* 0x0000002524247212 */ /* 0x000fe200078e3cff */
[----:B------:R-:W-:Y:S01]  /*17fc0*/  IMAD.WIDE.U32 R2, R101, UR4, RZ ;  /* 0x0000000465027c25 */ /* 0x000fe2000f8e00ff */
[----:B------:R-:W-:Y:S01]  /*17fd0*/  LOP3.LUT R40, R40, R41, RZ, 0x3c, !PT ;  /* 0x0000002928287212 */ /* 0x000fe200078e3cff */
[----:B------:R-:W-:Y:S01]  /*17fe0*/  ULDC.64 UR4, c[0x0][0xae8] ;  /* 0x0002ba0000047ab9 */ /* 0x000fe20000000a00 */
[----:B------:R-:W-:Y:S01]  /*17ff0*/  LOP3.LUT R44, R44, R45, RZ, 0x3c, !PT ;  /* 0x0000002d2c2c7212 */ /* 0x000fe200078e3cff */
[--C-:B------:R-:W-:Y:S01]  /*18000*/  IMAD.X R37, RZ, RZ, R63.reuse, P2 ;  /* 0x000000ffff257224 */ /* 0x100fe200010e063f */
[----:B------:R-:W-:Y:S01]  /*18010*/  LOP3.LUT R48, R48, R49, RZ, 0x3c, !PT ;  /* 0x0000003130307212 */ /* 0x000fe200078e3cff */
[--C-:B------:R-:W-:Y:S01]  /*18020*/  IMAD.X R45, RZ, RZ, R63.reuse, P4 ;  /* 0x000000ffff2d7224 */ /* 0x100fe200020e063f */
[----:B------:R-:W-:Y:S01]  /*18030*/  IADD3.X R41, RZ, R63, RZ, P3, !PT ;  /* 0x0000003fff297210 */ /* 0x000fe20001ffe4ff */
[----:B------:R-:W-:Y:S01]  /*18040*/  IMAD.X R49, RZ, RZ, R63, P5 ;  /* 0x000000ffff317224 */ /* 0x000fe200028e063f */
[----:B------:R-:W-:Y:S01]  /*18050*/  LOP3.LUT R62, R5, R62, RZ, 0x3c, !PT ;  /* 0x0000003e053e7212 */ /* 0x000fe200078e3cff */
[----:B------:R-:W-:Y:S01]  /*18060*/  IMAD.IADD R3, R3, 0x1, R9 ;  /* 0x0000000103037824 */ /* 0x000fe200078e0209 */
[----:B------:R-:W-:Y:S01]  /*18070*/  LEA R0, R207, R103, 0x5 ;  /* 0x00000067cf007211 */ /* 0x000fe200078e28ff */
[----:B------:R-:W5:Y:S01]  /*18080*/  LD.E.128 R36, desc[UR36][R36.64] ;  /* 0x0000002424247980 */ /* 0x000f62000c101d00 */
[----:B------:R-:W-:-:S03]  /*18090*/  IMAD.WIDE.U32 R2, R191, UR4, R2 ;  /* 0x00000004bf027c25 */ /* 0x000fc6000f8e0002 */
[----:B------:R0:W5:Y:S01]  /*180a0*/  LD.E.128 R4, desc[UR36][R62.64] ;  /* 0x000000243e047980 */ /* 0x000162000c101d00 */
[----:B------:R-:W-:-:S03]  /*180b0*/  SHF.R.S32.HI R8, RZ, 0x1f, R205 ;  /* 0x0000001fff087819 */ /* 0x000fc600000114cd */
[----:B------:R-:W5:Y:S01]  /*180c0*/  LD.E.128 R40, desc[UR36][R40.64] ;  /* 0x0000002428287980 */ /* 0x000f62000c101d00 */
[----:B------:R-:W-:-:S03]  /*180d0*/  IMAD R12, R213, 0x80, R0 ;  /* 0x00000080d50c7824 */ /* 0x000fc600078e0200 */
[----:B------:R-:W5:Y:S04]  /*180e0*/  LD.E.128 R44, desc[UR36][R44.64] ;  /* 0x000000242c2c7980 */ /* 0x000f68000c101d00 */
[----:B------:R-:W5:Y:S04]  /*180f0*/  LD.E.128 R48, desc[UR36][R48.64] ;  /* 0x0000002430307980 */ /* 0x000f68000c101d00 */
[----:B------:R-:W5:Y:S01]  /*18100*/  LD.E.128 R52, desc[UR36][R52.64] ;  /* 0x0000002434347980 */ /* 0x000f62000c101d00 */
[----:B------:R-:W-:Y:S01]  /*18110*/  @!PT LDS RZ, [RZ] ;  /* 0x00000000fffff984 */ /* 0x000fe20000000800 */
[----:B------:R-:W-:Y:S01]  /*18120*/  @!PT LDS RZ, [RZ] ;  /* 0x00000000fffff984 */ /* 0x000fe20000000800 */
[----:B------:R-:W-:Y:S01]  /*18130*/  @!PT LDS RZ, [RZ] ;  /* 0x00000000fffff984 */ /* 0x000fe20000000800 */
[----:B------:R-:W-:Y:S01]  /*18140*/  @!PT LDS RZ, [RZ] ;  /* 0x00000000fffff984 */ /* 0x000fe20000000800 */
[----:B------:R1:W-:Y:S06]  /*18150*/  MEMBAR.ALL.CTA ;  /* 0x0000000000007992 */ /* 0x0003ec0000008000 */
[----:B-1----:R-:W1:Y:S01]  /*18160*/  FENCE.VIEW.ASYNC.S ;  /* 0x00000000000073c6 */ /* 0x002e620000000000 */
[----:B------:R-:W-:Y:S01]  /*18170*/  IMAD R3, R191, UR5, R3 ;  /* 0x00000005bf037c24 */ /* 0x000fe2000f8e0203 */
[----:B------:R-:W-:Y:S01]  /*18180*/  ULDC.64 UR4, c[0x0][0xaf0] ;  /* 0x0002bc0000047ab9 */ /* 0x000fe20000000a00 */
[----:B--2---:R-:W-:-:S04]  /*18190*/  @P1 IMAD.HI.U32 R0, R12, R11, RZ ;  /* 0x0000000b0c001227 */ /* 0x004fc800078e00ff */
[----:B------:R-:W-:Y:S02]  /*181a0*/  IMAD R8, R8, UR4, RZ ;  /* 0x0000000408087c24 */ /* 0x000fe4000f8e02ff */
[----:B------:R-:W-:Y:S01]  /*181b0*/  IMAD.MOV.U32 R9, RZ, RZ, R12 ;  /* 0x000000ffff097224 */ /* 0x000fe200078e000c */
[----:B---3--:R-:W-:Y:S01]  /*181c0*/  @P1 SHF.R.U32.HI R9, RZ, R13, R0 ;  /* 0x0000000dff091219 */ /* 0x008fe20000011600 */
[C---:B------:R-:W-:Y:S02]  /*181d0*/  IMAD R11, R205.reuse, UR5, R8 ;  /* 0x00000005cd0b7c24 */ /* 0x040fe4000f8e0208 */
[----:B------:R-:W-:Y:S01]  /*181e0*/  IMAD.WIDE.U32 R2, R205, UR4, R2 ;  /* 0x00000004cd027c25 */ /* 0x000fe2000f8e0002 */
[----:B------:R-:W-:Y:S01]  /*181f0*/  SHF.R.S32.HI R8, RZ, 0x1f, R9 ;  /* 0x0000001fff087819 */ /* 0x000fe20000011409 */
[----:B------:R-:W-:Y:S01]  /*18200*/  ULDC.64 UR4, c[0x0][0xae0] ;  /* 0x0002b80000047ab9 */ /* 0x000fe20000000a00 */
[----:B------:R-:W-:Y:S01]  /*18210*/  IADD3 R0, R18, 0x22820, RZ ;  /* 0x0002282012007810 */ /* 0x000fe20007ffe0ff */
[----:B------:R-:W-:-:S02]  /*18220*/  IMAD.IADD R3, R3, 0x1, R11 ;  /* 0x0000000103037824 */ /* 0x000fc400078e020b */
[----:B------:R-:W-:Y:S01]  /*18230*/  IMAD.MOV R11, RZ, RZ, -R9 ;  /* 0x000000ffff0b7224 */ /* 0x000fe200078e0a09 */
[----:B------:R-:W-:Y:S01]  /*18240*/  PRMT R0, RZ, 0x654, R0 ;  /* 0x00000654ff007816 */ /* 0x000fe20000000000 */
[----:B------:R-:W-:Y:S02]  /*18250*/  IMAD R8, R8, UR4, RZ ;  /* 0x0000000408087c24 */ /* 0x000fe4000f8e02ff */
[----:B------:R-:W-:Y:S01]  /*18260*/  IMAD R11, R14, R11, R12 ;  /* 0x0000000b0e0b7224 */ /* 0x000fe200078e020c */
[----:B-1----:R1:W-:Y:S01]  /*18270*/  SYNCS.ARRIVE.TRANS64.RED.A1T0 RZ, [R0+URZ], RZ ;  /* 0x000000ff00ff79a7 */ /* 0x0023e2000810043f */
[C---:B------:R-:W-:Y:S02]  /*18280*/  IMAD R13, R9.reuse, UR5, R8 ;  /* 0x00000005090d7c24 */ /* 0x040fe4000f8e0208 */
[----:B------:R-:W-:Y:S01]  /*18290*/  IMAD.WIDE.U32 R2, R9, UR4, R2 ;  /* 0x0000000409027c25 */ /* 0x000fe2000f8e0002 */
[----:B------:R-:W-:Y:S01]  /*182a0*/  ULDC.64 UR4, c[0x0][0xad8] ;  /* 0x0002b60000047ab9 */ /* 0x000fe20000000a00 */
[----:B-1----:R-:W-:-:S02]  /*182b0*/  SHF.R.S32.HI R0, RZ, 0x1f, R11 ;  /* 0x0000001fff007819 */ /* 0x002fc4000001140b */
[----:B------:R-:W-:-:S03]  /*182c0*/  IMAD.IADD R3, R3, 0x1, R13 ;  /* 0x0000000103037824 */ /* 0x000fc600078e020d */
[----:B------:R-:W-:Y:S02]  /*182d0*/  IMAD R0, R0, UR4, RZ ;  /* 0x0000000400007c24 */ /* 0x000fe4000f8e02ff */
[----:B------:R-:W-:-:S04]  /*182e0*/  IMAD.WIDE.U32 R2, R11, UR4, R2 ;  /* 0x000000040b027c25 */ /* 0x000fc8000f8e0002 */
[----:B------:R-:W-:Y:S01]  /*182f0*/  IMAD R11, R11, UR5, R0 ;  /* 0x000000050b0b7c24 */ /* 0x000fe2000f8e0200 */
[----:B------:R-:W-:Y:S02]  /*18300*/  ULDC.64 UR4, c[0x0][0xa80] ;  /* 0x0002a00000047ab9 */ /* 0x000fe40000000a00 */
[----:B------:R-:W-:Y:S01]  /*18310*/  LEA R0, P0, R2, UR4, 0x1 ;  /* 0x0000000402007c11 */ /* 0x000fe2000f8008ff */
[----:B------:R-:W-:Y:S01]  /*18320*/  IMAD.IADD R3, R3, 0x1, R11 ;  /* 0x0000000103037824 */ /* 0x000fe200078e020b */
[----:B------:R-:W-:-:S04]  /*18330*/  UMOV UR4, 0xffffffff ;  /* 0xffffffff00047882 */ /* 0x000fc80000000000 */
[----:B------:R-:W-:Y:S01]  /*18340*/  LEA.HI.X R2, R2, UR5, R3, 0x1, P0 ;  /* 0x0000000502027c11 */ /* 0x000fe200080f0c03 */
[----:B0-----:R-:W-:Y:S06]  /*18350*/  BRA.DIV UR4, `(.L_x_660) ;  /* 0x000000d604047947 */ /* 0x001fec000b800000 */
[----:B------:R0:W1:Y:S04]  /*18360*/  SHFL.IDX PT, R3, R2, RZ, 0x181f ;  /* 0x00181fff02037589 */ /* 0x00006800000e0000 */
[----:B------:R0:W2:Y:S02]  /*18370*/  SHFL.IDX PT, R14, R0, RZ, 0x181f ;  /* 0x00181fff000e7589 */ /* 0x0000a400000e0000 */
.L_x_945:
[----:B------:R-:W-:Y:S01]  /*18380*/  IMAD R21, R213, 0x80, R103 ;  /* 0x00000080d5157824 */ /* 0x000fe200078e0267 */
[----:B------:R-:W-:Y:S04]  /*18390*/  BSSY B1, `(.L_x_661) ;  /* 0x000000e000017945 */ /* 0x000fe80003800000 */
[----:B------:R-:W-:-:S13]  /*183a0*/  ISETP.GE.AND P0, PT, R21, R10, PT ;  /* 0x0000000a1500720c */ /* 0x000fda0003f06270 */
[----:B------:R-:W-:Y:S05]  /*183b0*/  @P0 BRA `(.L_x_662) ;  /* 0x00000000002c0947 */ /* 0x000fea0003800000 */
[----:B------:R-:W-:Y:S01]  /*183c0*/  ULDC UR4, c[0x0][0xac8] ;  /* 0x0002b20000047ab9 */ /* 0x000fe20000000800 */
[----:B------:R-:W-:Y:S02]  /*183d0*/  SHF.R.S32.HI R12, RZ, 0x1f, R198 ;  /* 0x0000001fff0c7819 */ /* 0x000fe400000114c6 */
[----:B------:R-:W-:Y:S02]  /*183e0*/  ISETP.GE.AND P0, PT, R198, UR4, PT ;  /* 0x00000004c6007c0c */ /* 0x000fe4000bf06270 */
[----:B------:R-:W-:Y:S02]  /*183f0*/  ISETP.GE.AND P1, PT, R206, UR4, PT ;  /* 0x00000004ce007c0c */ /* 0x000fe4000bf26270 */
[----:B------:R-:W-:-:S09]  /*18400*/  SHF.R.S32.HI R11, RZ, 0x1f, R206 ;  /* 0x0000001fff0b7819 */ /* 0x000fd200000114ce */
[-C--:B--2---:R-:W-:Y:S02]  /*18410*/  @!P0 LEA R8, P2, R198, R14.reuse, 0x1 ;  /* 0x0000000ec6088211 */ /* 0x084fe400078408ff */
[----:B------:R-:W-:Y:S02]  /*18420*/  @!P1 LEA R14, P3, R206, R14, 0x1 ;  /* 0x0000000ece0e9211 */ /* 0x000fe400078608ff */
[-C--:B-1----:R-:W-:Y:S02]  /*18430*/  @!P0 LEA.HI.X R9, R198, R3.reuse, R12, 0x1, P2 ;  /* 0x00000003c6098211 */ /* 0x082fe400010f0c0c */
[----:B------:R-:W-:-:S03]  /*18440*/  @!P1 LEA.HI.X R15, R206, R3, R11, 0x1, P3 ;  /* 0x00000003ce0f9211 */ /* 0x000fc600018f0c0b */
[----:B-----5:R3:W-:Y:S04]  /*18450*/  @!P0 ST.E.128 desc[UR36][R8.64], R4 ;  /* 0x0000000408008985 */ /* 0x0207e8000c101d24 */
[----:B------:R3:W-:Y:S02]  /*18460*/  @!P1 ST.E.128 desc[UR36][R14.64], R40 ;  /* 0x000000280e009985 */ /* 0x0007e4000c101d24 */
.L_x_662:
[----:B------:R-:W-:Y:S05]  /*18470*/  BSYNC B1 ;  /* 0x0000000000017941 */ /* 0x000fea0003800000 */
.L_x_661:
[----:B------:R-:W-:-:S03]  /*18480*/  UMOV UR4, 0xffffffff ;  /* 0xffffffff00047882 */ /* 0x000fc60000000000 */
[----:B------:R-:W-:Y:S05]  /*18490*/  BRA.DIV UR4, `(.L_x_663) ;  /* 0x000000d204e87947 */ /* 0x000fea000b800000 */
[----:B-1----:R1:W4:Y:S04]  /*184a0*/  SHFL.IDX PT, R3, R2, 0x1, 0x181f ;  /* 0x00381f0002037f89 */ /* 0x00232800000e0000 */
[----:B--23--:R1:W2:Y:S02]  /*184b0*/  SHFL.IDX PT, R14, R0, 0x1, 0x181f ;  /* 0x00381f00000e7f89 */ /* 0x00c2a400000e0000 */
.L_x_949:
[----:B-----5:R-:W-:Y:S01]  /*184c0*/  VIADD R5, R21, 0x20 ;  /* 0x0000002015057836 */ /* 0x020fe20000000000 */
        /* <DEDUP_REMOVED lines=10> */
[-C--:B----4-:R-:W-:Y:S02]  /*18570*/  @!P2 LEA.HI.X R5, R198, R3.reuse, R7, 0x1, P0 ;  /* 0x00000003c605a211 */ /* 0x090fe400000f0c07 */
[----:B------:R-:W-:-:S03]  /*18580*/  @!P3 LEA.HI.X R15, R206, R3, R6, 0x1, P1 ;  /* 0x00000003ce0fb211 */ /* 0x000fc600008f0c06 */
[----:B------:R3:W-:Y:S04]  /*18590*/  @!P2 ST.E.128 desc[UR36][R4.64], R24 ;  /* 0x000000180400a985 */ /* 0x0007e8000c101d24 */
[----:B------:R3:W-:Y:S02]  /*185a0*/  @!P3 ST.E.128 desc[UR36][R14.64], R44 ;  /* 0x0000002c0e00b985 */ /* 0x0007e4000c101d24 */
.L_x_665:
[----:B------:R-:W-:Y:S05]  /*185b0*/  BSYNC B1 ;  /* 0x0000000000017941 */ /* 0x000fea0003800000 */
.L_x_664:
[----:B------:R-:W-:-:S03]  /*185c0*/  UMOV UR4, 0xffffffff ;  /* 0xffffffff00047882 */ /* 0x000fc60000000000 */
[----:B------:R-:W-:Y:S05]  /*185d0*/  BRA.DIV UR4, `(.L_x_666) ;  /* 0x000000d204e07947 */ /* 0x000fea000b800000 */
[----:B----4-:R4:W0:Y:S04]  /*185e0*/  SHFL.IDX PT, R3, R2, 0x2, 0x181f ;  /* 0x00581f0002037f89 */ /* 0x01082800000e0000 */
[----:B--23--:R4:W2:Y:S02]  /*185f0*/  SHFL.IDX PT, R14, R0, 0x2, 0x181f ;  /* 0x00581f00000e7f89 */ /* 0x00c8a400000e0000 */
.L_x_953:
[----:B------:R-:W-:Y:S01]  /*18600*/  IADD3 R5, R21, 0x40, RZ ;  /* 0x0000004015057810 */ /* 0x000fe20007ffe0ff */
[----:B------:R-:W-:Y:S03]  /*18610*/  BSSY B1, `(.L_x_667) ;  /* 0x000000e000017945 */ /* 0x000fe60003800000 */
        /* <DEDUP_REMOVED lines=9> */
[-C--:B0-----:R-:W-:Y:S02]  /*186b0*/  @!P2 LEA.HI.X R5, R198, R3.reuse, R7, 0x1, P0 ;  /* 0x00000003c605a211 */ /* 0x081fe400000f0c07 */
[----:B------:R-:W-:-:S03]  /*186c0*/  @!P3 LEA.HI.X R15, R206, R3, R6, 0x1, P1 ;  /* 0x00000003ce0fb211 */ /* 0x000fc600008f0c06 */
[----:B------:R3:W-:Y:S04]  /*186d0*/  @!P2 ST.E.128 desc[UR36][R4.64], R32 ;  /* 0x000000200400a985 */ /* 0x0007e8000c101d24 */
[----:B------:R3:W-:Y:S02]  /*186e0*/  @!P3 ST.E.128 desc[UR36][R14.64], R48 ;  /* 0x000000300e00b985 */ /* 0x0007e4000c101d24 */
.L_x_668:
[----:B------:R-:W-:Y:S05]  /*186f0*/  BSYNC B1 ;  /* 0x0000000000017941 */ /* 0x000fea0003800000 */
.L_x_667:
[----:B------:R-:W-:-:S03]  /*18700*/  UMOV UR4, 0xffffffff ;  /* 0xffffffff00047882 */ /* 0x000fc60000000000 */
[----:B------:R-:W-:Y:S05]  /*18710*/  BRA.DIV UR4, `(.L_x_669) ;  /* 0x000000d204d87947 */ /* 0x000fea000b800000 */
[----:B0-----:R0:W0:Y:S04]  /*18720*/  SHFL.IDX PT, R3, R2, 0x3, 0x181f ;  /* 0x00781f0002037f89 */ /* 0x00102800000e0000 */
[----:B--23--:R2:W3:Y:S02]  /*18730*/  SHFL.IDX PT, R14, R0, 0x3, 0x181f ;  /* 0x00781f00000e7f89 */ /* 0x00c4e400000e0000 */
.L_x_957:
[----:B------:R-:W-:-:S05]  /*18740*/  VIADD R5, R21, 0x60 ;  /* 0x0000006015057836 */ /* 0x000fca0000000000 */
[----:B------:R-:W-:-:S13]  /*18750*/  ISETP.GE.AND P0, PT, R5, R10, PT ;  /* 0x0000000a0500720c */ /* 0x000fda0003f06270 */
[----:B------:R-:W-:Y:S05]  /*18760*/  @P0 BRA `(.L_x_670) ;  /* 0x0000001c00fc0947 */ /* 0x000fea0003800000 */
[----:B------:R-:W-:Y:S01]  /*18770*/  ULDC UR4, c[0x0][0xac8] ;  /* 0x0002b20000047ab9 */ /* 0x000fe20000000800 */
[----:B-12-4-:R-:W-:Y:S02]  /*18780*/  SHF.R.S32.HI R0, RZ, 0x1f, R198 ;  /* 0x0000001fff007819 */ /* 0x016fe400000114c6 */
[----:B------:R-:W-:-:S13]  /*18790*/  ISETP.GE.AND P1, PT, R198, UR4, PT ;  /* 0x00000004c6007c0c */ /* 0x000fda000bf26270 */
[----:B---3--:R-:W-:-:S04]  /*187a0*/  @!P1 LEA R4, P0, R198, R14, 0x1 ;  /* 0x0000000ec6049211 */ /* 0x008fc800078008ff */
[----:B0-----:R-:W-:Y:S02]  /*187b0*/  @!P1 LEA.HI.X R5, R198, R3, R0, 0x1, P0 ;  /* 0x00000003c6059211 */ /* 0x001fe400000f0c00 */
[----:B------:R-:W-:-:S03]  /*187c0*/  ISETP.GE.AND P0, PT, R206, UR4, PT ;  /* 0x00000004ce007c0c */ /* 0x000fc6000bf06270 */
[----:B------:R0:W-:Y:S10]  /*187d0*/  @!P1 ST.E.128 desc[UR36][R4.64], R36 ;  /* 0x0000002404009985 */ /* 0x0001f4000c101d24 */
[----:B------:R-:W-:Y:S05]  /*187e0*/  @P0 BRA `(.L_x_670) ;  /* 0x0000001c00dc0947 */ /* 0x000fea0003800000 */
[----:B------:R-:W-:Y:S02]  /*187f0*/  SHF.R.S32.HI R0, RZ, 0x1f, R206 ;  /* 0x0000001fff007819 */ /* 0x000fe400000114ce */
[----:B------:R-:W-:-:S04]  /*18800*/  LEA R14, P0, R206, R14, 0x1 ;  /* 0x0000000ece0e7211 */ /* 0x000fc800078008ff */
[----:B------:R-:W-:-:S05]  /*18810*/  LEA.HI.X R15, R206, R3, R0, 0x1, P0 ;  /* 0x00000003ce0f7211 */ /* 0x000fca00000f0c00 */
[----:B------:R1:W-:Y:S01]  /*18820*/  ST.E.128 desc[UR36][R14.64], R52 ;  /* 0x000000340e007985 */ /* 0x0003e2000c101d24 */
[----:B------:R-:W-:Y:S05]  /*18830*/  BRA `(.L_x_670) ;  /* 0x0000001c00c87947 */ /* 0x000fea0003800000 */
.L_x_659:
[----:B------:R-:W-:Y:S01]  /*18840*/  ULDC.64 UR4, c[0x0][0xb08] ;  /* 0x0002c20000047ab9 */ /* 0x000fe20000000a00 */
[----:B------:R-:W1:Y:S01]  /*18850*/  @P1 LDC R8, c[0x0][0xbec] ;  /* 0x0002fb00ff081b82 */ /* 0x000e620000000800 */
[----:B0-----:R-:W-:Y:S01]  /*18860*/  IMAD R6, R15, UR4, RZ ;  /* 0x000000040f067c24 */ /* 0x001fe2000f8e02ff */
[----:B------:R-:W-:Y:S01]  /*18870*/  IADD3 R39, R211, 0x10, RZ ;  /* 0x00000010d3277810 */ /* 0x000fe20007ffe0ff */
[----:B------:R-:W-:-:S03]  /*18880*/  IMAD.WIDE.U32 R4, R101, UR4, RZ ;  /* 0x0000000465047c25 */ /* 0x000fc6000f8e00ff */
[----:B------:R-:W-:Y:S01]  /*18890*/  SHF.R.S32.HI R34, RZ, 0x1f, R39 ;  /* 0x0000001fff227819 */ /* 0x000fe20000011427 */
[----:B------:R-:W-:Y:S01]  /*188a0*/  IMAD R101, R101, UR5, R6 ;  /* 0x0000000565657c24 */ /* 0x000fe2000f8e0206 */
[----:B------:R-:W0:Y:S01]  /*188b0*/  @P1 LDC R11, c[0x0][0xbf0] ;  /* 0x0002fc00ff0b1b82 */ /* 0x000e220000000800 */
[----:B------:R-:W-:Y:S01]  /*188c0*/  ULDC.64 UR4, c[0x0][0xb38] ;  /* 0x0002ce0000047ab9 */ /* 0x000fe20000000a00 */
[----:B------:R-:W-:Y:S01]  /*188d0*/  SHF.R.S32.HI R6, RZ, 0x1f, R205 ;  /* 0x0000001fff067819 */ /* 0x000fe200000114cd */
[----:B------:R-:W-:Y:S02]  /*188e0*/  IMAD.IADD R5, R5, 0x1, R101 ;  /* 0x0000000105057824 */ /* 0x000fe400078e0265 */
[----:B------:R-:W-:Y:S02]  /*188f0*/  IMAD.MOV.U32 R7, RZ, RZ, R37 ;  /* 0x000000ffff077224 */ /* 0x000fe400078e0025 */
[----:B------:R-:W-:-:S04]  /*18900*/  IMAD.WIDE.U32 R4, R191, UR4, R4 ;  /* 0x00000004bf047c25 */ /* 0x000fc8000f8e0004 */
[----:B------:R-:W-:Y:S01]  /*18910*/  IMAD R5, R191, UR5, R5 ;  /* 0x00000005bf057c24 */ /* 0x000fe2000f8e0205 */
[----:B------:R-:W-:Y:S01]  /*18920*/  ULDC.64 UR4, c[0x0][0xb40] ;  /* 0x0002d00000047ab9 */ /* 0x000fe20000000a00 */
[----:B------:R-:W-:Y:S02]  /*18930*/  VIADD R33, R211, 0x18 ;  /* 0x00000018d3217836 */ /* 0x000fe40000000000 */
[----:B------:R-:W-:Y:S02]  /*18940*/  IMAD R6, R6, UR4, RZ ;  /* 0x0000000406067c24 */ /* 0x000fe4000f8e02ff */
[----:B------:R-:W-:Y:S01]  /*18950*/  IMAD.WIDE.U32 R4, R205, UR4, R4 ;  /* 0x00000004cd047c25 */ /* 0x000fe2000f8e0004 */
[----:B------:R-:W-:-:S03]  /*18960*/  SHF.R.S32.HI R36, RZ, 0x1f, R33 ;  /* 0x0000001fff247819 */ /* 0x000fc60000011421 */
[----:B------:R-:W-:Y:S01]  /*18970*/  IMAD R9, R205, UR5, R6 ;  /* 0x00000005cd097c24 */ /* 0x000fe2000f8e0206 */
[----:B------:R-:W-:Y:S01]  /*18980*/  ULDC.64 UR4, c[0x0][0xb48] ;  /* 0x0002d20000047ab9 */ /* 0x000fe20000000a00 */
[----:B-1----:R-:W-:-:S04]  /*18990*/  @P1 IMAD.HI.U32 R8, R37, R8, RZ ;  /* 0x0000000825081227 */ /* 0x002fc800078e00ff */
[----:B------:R-:W-:Y:S01]  /*189a0*/  IMAD.IADD R5, R5, 0x1, R9 ;  /* 0x0000000105057824 */ /* 0x000fe200078e0209 */
[----:B0-----:R-:W-:Y:S01]  /*189b0*/  @P1 SHF.R.U32.HI R7, RZ, R11, R8 ;  /* 0x0000000bff071219 */ /* 0x001fe20000011608 */
[----:B------:R-:W-:Y:S02]  /*189c0*/  VIADD R8, R18, 0x22820 ;  /* 0x0002282012087836 */ /* 0x000fe40000000000 */
[C---:B------:R-:W-:Y:S01]  /*189d0*/  IMAD.WIDE.U32 R4, R214.reuse, UR4, R4 ;  /* 0x00000004d6047c25 */ /* 0x040fe2000f8e0004 */
[----:B------:R-:W-:Y:S02]  /*189e0*/  IADD3 R9, -R7, RZ, RZ ;  /* 0x000000ff07097210 */ /* 0x000fe40007ffe1ff */
[----:B------:R-:W-:Y:S01]  /*189f0*/  SHF.R.S32.HI R6, RZ, 0x1f, R7 ;  /* 0x0000001fff067819 */ /* 0x000fe20000011407 */
[----:B------:R-:W-:Y:S01]  /*18a00*/  IMAD R5, R214, UR5, R5 ;  /* 0x00000005d6057c24 */ /* 0x000fe2000f8e0205 */
[----:B------:R-:W-:Y:S01]  /*18a10*/  ULDC.64 UR4, c[0x0][0xb30] ;  /* 0x0002cc0000047ab9 */ /* 0x000fe20000000a00 */
[----:B------:R-:W-:Y:S01]  /*18a20*/  IMAD R9, R14, R9, R37 ;  /* 0x000000090e097224 */ /* 0x000fe200078e0225 */
[----:B------:R-:W-:Y:S01]  /*18a30*/  PRMT R8, RZ, 0x654, R8 ;  /* 0x00000654ff087816 */ /* 0x000fe20000000008 */
[----:B------:R-:W-:-:S02]  /*18a40*/  IMAD R6, R6, UR4, RZ ;  /* 0x0000000406067c24 */ /* 0x000fc4000f8e02ff */
[C---:B------:R-:W-:Y:S01]  /*18a50*/  IMAD.WIDE.U32 R4, R7.reuse, UR4, R4 ;  /* 0x0000000407047c25 */ /* 0x040fe2000f8e0004 */
[----:B------:R0:W-:Y:S03]  /*18a60*/  SYNCS.ARRIVE.TRANS64.RED.A1T0 RZ, [R8+URZ], RZ ;  /* 0x000000ff08ff79a7 */ /* 0x0001e6000810043f */
[----:B------:R-:W-:Y:S01]  /*18a70*/  IMAD R11, R7, UR5, R6 ;  /* 0x00000005070b7c24 */ /* 0x000fe2000f8e0206 */
[----:B------:R-:W-:Y:S01]  /*18a80*/  SHF.R.S32.HI R6, RZ, 0x1f, R9 ;  /* 0x0000001fff067819 */ /* 0x000fe20000011409 */
[----:B------:R-:W-:Y:S01]  /*18a90*/  ULDC.64 UR4, c[0x0][0xb28] ;  /* 0x0002ca0000047ab9 */ /* 0x000fe20000000a00 */
[----:B------:R-:W-:Y:S02]  /*18aa0*/  VIADD R37, R211, 0x8 ;  /* 0x00000008d3257836 */ /* 0x000fe40000000000 */
[----:B------:R-:W-:Y:S02]  /*18ab0*/  IMAD.IADD R5, R5, 0x1, R11 ;  /* 0x0000000105057824 */ /* 0x000fe400078e020b */
[----:B------:R-:W-:Y:S01]  /*18ac0*/  IMAD R6, R6, UR4, RZ ;  /* 0x0000000406067c24 */ /* 0x000fe2000f8e02ff */
[----:B------:R-:W-:Y:S01]  /*18ad0*/  SHF.R.S32.HI R32, RZ, 0x1f, R37 ;  /* 0x0000001fff207819 */ /* 0x000fe20000011425 */
        /* <DEDUP_REMOVED lines=10> */
.L_x_960:
[----:B------:R-:W-:Y:S01]  /*18b80*/  ISETP.GE.AND P0, PT, R35, R10, PT ;  /* 0x0000000a2300720c */ /* 0x000fe20003f06270 */
[----:B------:R-:W-:-:S12]  /*18b90*/  BSSY B1, `(.L_x_672) ;  /* 0x000007a000017945 */ /* 0x000fd80003800000 */
[----:B------:R-:W-:Y:S05]  /*18ba0*/  @P0 BRA `(.L_x_673) ;  /* 0x0000000400e00947 */ /* 0x000fea0003800000 */
[----:B------:R-:W-:Y:S01]  /*18bb0*/  ULDC UR4, c[0x0][0xac8] ;  /* 0x0002b20000047ab9 */ /* 0x000fe20000000800 */
[C---:B------:R-:W-:Y:S01]  /*18bc0*/  VIADD R12, R211.reuse, 0x20 ;  /* 0x00000020d30c7836 */ /* 0x040fe20000000000 */
[C---:B------:R-:W-:Y:S01]  /*18bd0*/  ISETP.GE.AND P0, PT, R211.reuse, UR4, PT ;  /* 0x00000004d3007c0c */ /* 0x040fe2000bf06270 */
[----:B------:R-:W-:Y:S01]  /*18be0*/  VIADD R11, R211, 0x28 ;  /* 0x00000028d30b7836 */ /* 0x000fe20000000000 */
[----:B------:R-:W-:Y:S01]  /*18bf0*/  ISETP.GE.AND P3, PT, R37, UR4, PT ;  /* 0x0000000425007c0c */ /* 0x000fe2000bf66270 */
[----:B------:R-:W-:Y:S01]  /*18c00*/  VIADD R38, R211, 0x20 ;  /* 0x00000020d3267836 */ /* 0x000fe20000000000 */
[----:B------:R-:W-:Y:S01]  /*18c10*/  ISETP.GE.AND P2, PT, R39, UR4, PT ;  /* 0x0000000427007c0c */ /* 0x000fe2000bf46270 */
[----:B------:R-:W-:Y:S01]  /*18c20*/  VIADD R13, R211, 0x38 ;  /* 0x00000038d30d7836 */ /* 0x000fe20000000000 */
[----:B------:R-:W-:Y:S01]  /*18c30*/  ISETP.GE.AND P1, PT, R33, UR4, PT ;  /* 0x0000000421007c0c */ /* 0x000fe2000bf26270 */
[C---:B------:R-:W-:Y:S01]  /*18c40*/  VIADD R15, R211.reuse, 0x28 ;  /* 0x00000028d30f7836 */ /* 0x040fe20000000000 */
[----:B------:R-:W-:-:S02]  /*18c50*/  IADD3 R62, R211, 0x30, RZ ;  /* 0x00000030d33e7810 */ /* 0x000fc40007ffe0ff */
[----:B------:R-:W-:Y:S02]  /*18c60*/  SHF.R.S32.HI R38, RZ, 0x1f, R38 ;  /* 0x0000001fff267819 */ /* 0x000fe40000011426 */
[----:B------:R-:W-:Y:S01]  /*18c70*/  SHF.R.S32.HI R15, RZ, 0x1f, R15 ;  /* 0x0000001fff0f7819 */ /* 0x000fe2000001140f */
[----:B--2---:R-:W-:Y:S01]  /*18c80*/  @!P0 IMAD.MOV.U32 R6, RZ, RZ, R14 ;  /* 0x000000ffff068224 */ /* 0x004fe200078e000e */
[----:B------:R-:W-:Y:S01]  /*18c90*/  @!P0 MOV R8, R102 ;  /* 0x0000006600088202 */ /* 0x000fe20000000f00 */
[----:B-1----:R-:W-:Y:S01]  /*18ca0*/  @!P0 IMAD.MOV.U32 R7, RZ, RZ, R24 ;  /* 0x000000ffff078224 */ /* 0x002fe200078e0018 */
[----:B------:R-:W-:Y:S01]  /*18cb0*/  @!P3 LEA R4, P4, R37, R14, 0x2 ;  /* 0x0000000e2504b211 */ /* 0x000fe200078810ff */
[----:B------:R-:W-:Y:S01]  /*18cc0*/  @!P0 IMAD.MOV.U32 R9, RZ, RZ, R99 ;  /* 0x000000ffff098224 */ /* 0x000fe200078e0063 */
[C---:B------:R-:W-:Y:S01]  /*18cd0*/  IADD3 R63, R211.reuse, 0x30, RZ ;  /* 0x00000030d33f7810 */ /* 0x040fe20007ffe0ff */
[----:B------:R-:W-:Y:S01]  /*18ce0*/  @!P0 IMAD.WIDE R6, R211, 0x4, R6 ;  /* 0x00000004d3068825 */ /* 0x000fe200078e0206 */
[----:B------:R-:W-:-:S02]  /*18cf0*/  @!P3 LEA.HI.X R5, R37, R24, R32, 0x2, P4 ;  /* 0x000000182505b211 */ /* 0x000fc400020f1420 */
[----:B------:R-:W-:Y:S02]  /*18d00*/  SHF.R.S32.HI R63, RZ, 0x1f, R63 ;  /* 0x0000001fff3f7819 */ /* 0x000fe4000001143f */
[----:B------:R1:W-:Y:S01]  /*18d10*/  @!P0 ST.E.64 desc[UR36][R6.64], R8 ;  /* 0x0000000806008985 */ /* 0x0003e2000c101b24 */
[----:B------:R-:W-:Y:S01]  /*18d20*/  ISETP.GE.AND P0, PT, R12, UR4, PT ;  /* 0x000000040c007c0c */ /* 0x000fe2000bf06270 */
[----:B-1----:R-:W-:Y:S01]  /*18d30*/  @!P3 IMAD.MOV.U32 R6, RZ, RZ, R100 ;  /* 0x000000ffff06b224 */ /* 0x002fe200078e0064 */
[----:B------:R-:W-:Y:S01]  /*18d40*/  @!P2 LEA R8, P4, R39, R14, 0x2 ;  /* 0x0000000e2708a211 */ /* 0x000fe200078810ff */
[----:B------:R-:W-:-:S03]  /*18d50*/  @!P3 IMAD.MOV.U32 R7, RZ, RZ, R98 ;  /* 0x000000ffff07b224 */ /* 0x000fc600078e0062 */
[----:B------:R-:W-:Y:S02]  /*18d60*/  @!P2 LEA.HI.X R9, R39, R24, R34, 0x2, P4 ;  /* 0x000000182709a211 */ /* 0x000fe400020f1422 */
[----:B------:R1:W-:Y:S01]  /*18d70*/  @!P3 ST.E.64 desc[UR36][R4.64], R6 ;  /* 0x000000060400b985 */ /* 0x0003e2000c101b24 */
[----:B------:R-:W-:Y:S02]  /*18d80*/  ISETP.GE.AND P3, PT, R11, UR4, PT ;  /* 0x000000040b007c0c */ /* 0x000fe4000bf66270 */
[C---:B-1----:R-:W-:Y:S01]  /*18d90*/  @!P1 LEA R4, P5, R33.reuse, R14, 0x2 ;  /* 0x0000000e21049211 */ /* 0x042fe200078a10ff */
[----:B------:R-:W-:Y:S02]  /*18da0*/  @!P2 IMAD.MOV.U32 R6, RZ, RZ, R79 ;  /* 0x000000ffff06a224 */ /* 0x000fe400078e004f */
[----:B------:R-:W-:Y:S01]  /*18db0*/  @!P2 IMAD.MOV.U32 R7, RZ, RZ, R77 ;  /* 0x000000ffff07a224 */ /* 0x000fe200078e004d */
[----:B------:R-:W-:Y:S01]  /*18dc0*/  @!P1 LEA.HI.X R5, R33, R24, R36, 0x2, P5 ;  /* 0x0000001821059211 */ /* 0x000fe200028f1424 */
[----:B------:R-:W-:Y:S01]  /*18dd0*/  @!P1 IMAD.MOV.U32 R79, RZ, RZ, R78 ;  /* 0x000000ffff4f9224 */ /* 0x000fe200078e004e */
[----:B------:R-:W-:-:S02]  /*18de0*/  @!P1 MOV R78, R80 ;  /* 0x00000050004e9202 */ /* 0x000fc40000000f00 */
[----:B------:R1:W-:Y:S01]  /*18df0*/  @!P2 ST.E.64 desc[UR36][R8.64], R6 ;  /* 0x000000060800a985 */ /* 0x0003e2000c101b24 */
[----:B------:R-:W-:-:S03]  /*18e00*/  ISETP.GE.AND P2, PT, R62, UR4, PT ;  /* 0x000000043e007c0c */ /* 0x000fc6000bf46270 */
[----:B------:R2:W-:Y:S01]  /*18e10*/  @!P1 ST.E.64 desc[UR36][R4.64], R78 ;  /* 0x0000004e04009985 */ /* 0x0005e2000c101b24 */
[----:B------:R-:W-:Y:S02]  /*18e20*/  ISETP.GE.AND P1, PT, R13, UR4, PT ;  /* 0x000000040d007c0c */ /* 0x000fe4000bf26270 */
[CC--:B-1----:R-:W-:Y:S01]  /*18e30*/  @!P0 LEA R6, P4, R12.reuse, R14.reuse, 0x2 ;  /* 0x0000000e0c068211 */ /* 0x0c2fe200078810ff */
[----:B------:R-:W-:Y:S01]  /*18e40*/  @!P0 IMAD.MOV.U32 R8, RZ, RZ, R2 ;  /* 0x000000ffff088224 */ /* 0x000fe200078e0002 */
[----:B------:R-:W-:Y:S01]  /*18e50*/  @!P0 MOV R9, R81 ;  /* 0x0000005100098202 */ /* 0x000fe20000000f00 */
[----:B------:R-:W-:Y:S01]  /*18e60*/  @!P3 IMAD.MOV.U32 R2, RZ, RZ, R3 ;  /* 0x000000ffff02b224 */ /* 0x000fe200078e0003 */
[----:B--2---:R-:W-:Y:S01]  /*18e70*/  @!P3 LEA R4, P5, R11, R14, 0x2 ;  /* 0x0000000e0b04b211 */ /* 0x004fe200078a10ff */
[----:B------:R-:W-:Y:S01]  /*18e80*/  @!P3 IMAD.MOV.U32 R3, RZ, RZ, R0 ;  /* 0x000000ffff03b224 */ /* 0x000fe200078e0000 */
[-C--:B------:R-:W-:Y:S01]  /*18e90*/  @!P0 LEA.HI.X R7, R12, R24.reuse, R38, 0x2, P4 ;  /* 0x000000180c078211 */ /* 0x080fe200020f1426 */
[----:B------:R-:W-:Y:S01]  /*18ea0*/  VIADD R12, R211, 0x40 ;  /* 0x00000040d30c7836 */ /* 0x000fe20000000000 */
[----:B------:R-:W-:Y:S01]  /*18eb0*/  @!P3 LEA.HI.X R5, R11, R24, R15, 0x2, P5 ;  /* 0x000000180b05b211 */ /* 0x000fe200028f140f */
[C---:B------:R-:W-:Y:S01]  /*18ec0*/  VIADD R15, R211.reuse, 0x48 ;  /* 0x00000048d30f7836 */ /* 0x040fe20000000000 */
[----:B------:R-:W-:Y:S01]  /*18ed0*/  SHF.R.S32.HI R0, RZ, 0x1f, R215 ;  /* 0x0000001fff007819 */ /* 0x000fe200000114d7 */
[----:B------:R1:W-:Y:S01]  /*18ee0*/  @!P0 ST.E.64 desc[UR36][R6.64], R8 ;  /* 0x0000000806008985 */ /* 0x0003e2000c101b24 */
[C---:B------:R-:W-:Y:S01]  /*18ef0*/  VIADD R38, R211.reuse, 0x38 ;  /* 0x00000038d3267836 */ /* 0x040fe20000000000 */
[----:B------:R-:W-:Y:S01]  /*18f00*/  ISETP.GE.AND P0, PT, R12, UR4, PT ;  /* 0x000000040c007c0c */ /* 0x000fe2000bf06270 */
[----:B------:R-:W-:Y:S01]  /*18f10*/  VIADD R11, R211, 0x50 ;  /* 0x00000050d30b7836 */ /* 0x000fe20000000000 */
[----:B------:R2:W-:Y:S01]  /*18f20*/  @!P3 ST.E.64 desc[UR36][R4.64], R2 ;  /* 0x000000020400b985 */ /* 0x0005e2000c101b24 */
[----:B------:R-:W-:-:S02]  /*18f30*/  ISETP.GE.AND P3, PT, R15, UR4, PT ;  /* 0x000000040f007c0c */ /* 0x000fc4000bf66270 */
[----:B------:R-:W-:Y:S02]  /*18f40*/  SHF.R.S32.HI R38, RZ, 0x1f, R38 ;  /* 0x0000001fff267819 */ /* 0x000fe40000011426 */
[CC--:B-1----:R-:W-:Y:S02]  /*18f50*/  @!P2 LEA R6, P5, R62.reuse, R14.reuse, 0x2 ;  /* 0x0000000e3e06a211 */ /* 0x0c2fe400078a10ff */
[C---:B--2---:R-:W-:Y:S01]  /*18f60*/  @!P1 LEA R2, P4, R13.reuse, R14, 0x2 ;  /* 0x0000000e0d029211 */ /* 0x044fe200078810ff */
[----:B------:R-:W-:Y:S01]  /*18f70*/  @!P2 IMAD.MOV.U32 R4, RZ, RZ, R28 ;  /* 0x000000ffff04a224 */ /* 0x000fe200078e001c */
[-C--:B------:R-:W-:Y:S01]  /*18f80*/  @!P2 LEA.HI.X R7, R62, R24.reuse, R63, 0x2, P5 ;  /* 0x000000183e07a211 */ /* 0x080fe200028f143f */
[----:B------:R-:W-:Y:S01]  /*18f90*/  @!P2 IMAD.MOV.U32 R5, RZ, RZ, R20 ;  /* 0x000000ffff05a224 */ /* 0x000fe200078e0014 */
[----:B------:R-:W-:Y:S01]  /*18fa0*/  @!P1 LEA.HI.X R3, R13, R24, R38, 0x2, P4 ;  /* 0x000000180d039211 */ /* 0x000fe200020f1426 */
[----:B------:R-:W-:Y:S01]  /*18fb0*/  VIADD R13, R211, 0x40 ;  /* 0x00000040d30d7836 */ /* 0x000fe20000000000 */
[----:B------:R-:W-:Y:S01]  /*18fc0*/  ISETP.GE.AND P5, PT, R11, UR4, PT ;  /* 0x000000040b007c0c */ /* 0x000fe2000bfa6270 */
[----:B------:R-:W-:Y:S01]  /*18fd0*/  VIADD R38, R211, 0x48 ;  /* 0x00000048d3267836 */ /* 0x000fe20000000000 */
[----:B------:R1:W-:Y:S01]  /*18fe0*/  @!P2 ST.E.64 desc[UR36][R6.64], R4 ;  /* 0x000000040600a985 */ /* 0x0003e2000c101b24 */
[----:B------:R-:W-:-:S02]  /*18ff0*/  @!P3 LEA R8, P4, R15, R14, 0x2 ;  /* 0x0000000e0f08b211 */ /* 0x000fc400078810ff */
[----:B------:R-:W-:Y:S02]  /*19000*/  SHF.R.S32.HI R13, RZ, 0x1f, R13 ;  /* 0x0000001fff0d7819 */ /* 0x000fe4000001140d */
[----:B------:R-:W-:Y:S02]  /*19010*/  SHF.R.S32.HI R38, RZ, 0x1f, R38 ;  /* 0x0000001fff267819 */ /* 0x000fe40000011426 */
[----:B------:R-:W-:Y:S02]  /*19020*/  SHF.R.S32.HI R20, RZ, 0x1f, R227 ;  /* 0x0000001fff147819 */ /* 0x000fe400000114e3 */
[----:B------:R-:W-:Y:S01]  /*19030*/  @!P3 LEA.HI.X R9, R15, R24, R38, 0x2, P4 ;  /* 0x000000180f09b211 */ /* 0x000fe200020f1426 */
[----:B------:R-:W-:Y:S01]  /*19040*/  VIADD R15, R211, 0x50 ;  /* 0x00000050d30f7836 */ /* 0x000fe20000000000 */
[----:B------:R-:W-:Y:S01]  /*19050*/  ISETP.GE.AND P4, PT, R215, UR4, PT ;  /* 0x00000004d7007c0c */ /* 0x000fe2000bf86270 */
[----:B-1----:R-:W-:Y:S01]  /*19060*/  @!P1 IMAD.MOV.U32 R4, RZ, RZ, R40 ;  /* 0x000000ffff049224 */ /* 0x002fe200078e0028 */
[----:B------:R-:W-:Y:S01]  /*19070*/  @!P1 MOV R5, R21 ;  /* 0x0000001500059202 */ /* 0x000fe20000000f00 */
[----:B------:R-:W-:Y:S01]  /*19080*/  @!P0 IMAD.MOV.U32 R40, RZ, RZ, R43 ;  /* 0x000000ffff288224 */ /* 0x000fe200078e002b */
[----:B------:R-:W-:-:S02]  /*19090*/  @!P0 LEA R6, P2, R12, R14, 0x2 ;  /* 0x0000000e0c068211 */ /* 0x000fc400078410ff */
[----:B------:R-:W-:Y:S01]  /*190a0*/  SHF.R.S32.HI R15, RZ, 0x1f, R15 ;  /* 0x0000001fff0f7819 */ /* 0x000fe2000001140f */
[----:B------:R1:W-:Y:S01]  /*190b0*/  @!P1 ST.E.64 desc[UR36][R2.64], R4 ;  /* 0x0000000402009985 */ /* 0x0003e2000c101b24 */
[----:B------:R-:W-:Y:S02]  /*190c0*/  @!P0 LEA.HI.X R7, R12, R24, R13, 0x2, P2 ;  /* 0x000000180c078211 */ /* 0x000fe400010f140d */
[----:B------:R-:W-:Y:S02]  /*190d0*/  ISETP.GE.AND P1, PT, R229, UR4, PT ;  /* 0x00000004e5007c0c */ /* 0x000fe4000bf26270 */
[C---:B------:R-:W-:Y:S01]  /*190e0*/  @!P5 LEA R12, P2, R11.reuse, R14, 0x2 ;  /* 0x0000000e0b0cd211 */ /* 0x040fe200078410ff */
[----:B------:R2:W-:Y:S01]  /*190f0*/  @!P0 ST.E.64 desc[UR36][R6.64], R40 ;  /* 0x0000002806008985 */ /* 0x0005e2000c101b24 */
[----:B------:R-:W-:Y:S02]  /*19100*/  ISETP.GE.AND P0, PT, R228, UR4, PT ;  /* 0x00000004e4007c0c */ /* 0x000fe4000bf06270 */
[----:B------:R-:W-:Y:S01]  /*19110*/  @!P3 MOV R43, R42 ;  /* 0x0000002a002bb202 */ /* 0x000fe20000000f00 */
[----:B------:R-:W-:Y:S01]  /*19120*/  @!P3 IMAD.MOV.U32 R42, RZ, RZ, R44 ;  /* 0x000000ffff2ab224 */ /* 0x000fe200078e002c */
[----:B------:R-:W-:Y:S01]  /*19130*/  @!P5 LEA.HI.X R13, R11, R24, R15, 0x2, P2 ;  /* 0x000000180b0dd211 */ /* 0x000fe200010f140f */
[----:B------:R-:W-:Y:S01]  /*19140*/  @!P5 IMAD.MOV.U32 R44, RZ, RZ, R47 ;  /* 0x000000ffff2cd224 */ /* 0x000fe200078e002f */
[----:B------:R-:W-:-:S02]  /*19150*/  SHF.R.S32.HI R15, RZ, 0x1f, R229 ;  /* 0x0000001fff0f7819 */ /* 0x000fc400000114e5 */
[----:B------:R3:W-:Y:S01]  /*19160*/  @!P3 ST.E.64 desc[UR36][R8.64], R42 ;  /* 0x0000002a0800b985 */ /* 0x0007e2000c101b24 */
[----:B-1----:R-:W-:Y:S01]  /*19170*/  @!P1 LEA R2, P2, R229, R14, 0x2 ;  /* 0x0000000ee5029211 */ /* 0x002fe200078410ff */
[----:B------:R-:W-:Y:S01]  /*19180*/  @!P1 IMAD.MOV.U32 R47, RZ, RZ, R46 ;  /* 0x000000ffff2f9224 */ /* 0x000fe200078e002e */
[----:B------:R-:W-:Y:S01]  /*19190*/  ISETP.GE.AND P3, PT, R227, UR4, PT ;  /* 0x00000004e3007c0c */ /* 0x000fe2000bf66270 */
[----:B------:R4:W-:Y:S01]  /*191a0*/  @!P5 ST.E.64 desc[UR36][R12.64], R44 ;  /* 0x0000002c0c00d985 */ /* 0x0009e2000c101b24 */
[----:B------:R-:W-:Y:S01]  /*191b0*/  ISETP.GE.AND P5, PT, R226, UR4, PT ;  /* 0x00000004e2007c0c */ /* 0x000fe2000bfa6270 */
[----:B------:R-:W-:Y:S01]  /*191c0*/  @!P1 IMAD.MOV.U32 R46, RZ, RZ, R48 ;  /* 0x000000ffff2e9224 */ /* 0x000fe200078e0030 */
[----:B------:R-:W-:Y:S02]  /*191d0*/  @!P1 LEA.HI.X R3, R229, R24, R15, 0x2, P2 ;  /* 0x00000018e5039211 */ /* 0x000fe400010f140f */
[----:B------:R-:W-:Y:S02]  /*191e0*/  SHF.R.S32.HI R11, RZ, 0x1f, R228 ;  /* 0x0000001fff0b7819 */ /* 0x000fe400000114e4 */
[----:B------:R-:W-:Y:S01]  /*191f0*/  @!P0 LEA R4, P2, R228, R14, 0x2 ;  /* 0x0000000ee4048211 */ /* 0x000fe200078410ff */
[----:B------:R4:W-:Y:S01]  /*19200*/  @!P1 ST.E.64 desc[UR36][R2.64], R46 ;  /* 0x0000002e02009985 */ /* 0x0009e2000c101b24 */
[----:B------:R-:W-:-:S02]  /*19210*/  @!P0 MOV R48, R51 ;  /* 0x0000003300308202 */ /* 0x000fc40000000f00 */
[----:B------:R-:W-:Y:S01]  /*19220*/  @!P0 LEA.HI.X R5, R228, R24, R11, 0x2, P2 ;  /* 0x00000018e4058211 */ /* 0x000fe200010f140b */
[----:B------:R-:W-:Y:S01]  /*19230*/  @!P3 IMAD.MOV.U32 R51, RZ, RZ, R50 ;  /* 0x000000ffff33b224 */ /* 0x000fe200078e0032 */
[-C--:B--2---:R-:W-:Y:S01]  /*19240*/  @!P3 LEA R6, P1, R227, R14.reuse, 0x2 ;  /* 0x0000000ee306b211 */ /* 0x084fe200078210ff */
[----:B------:R-:W-:Y:S01]  /*19250*/  @!P3 IMAD.MOV.U32 R50, RZ, RZ, R82 ;  /* 0x000000ffff32b224 */ /* 0x000fe200078e0052 */
[----:B------:R-:W-:Y:S01]  /*19260*/  SHF.R.S32.HI R11, RZ, 0x1f, R226 ;  /* 0x0000001fff0b7819 */ /* 0x000fe200000114e2 */
[----:B------:R4:W-:Y:S01]  /*19270*/  @!P0 ST.E.64 desc[UR36][R4.64], R48 ;  /* 0x0000003004008985 */ /* 0x0009e2000c101b24 */
[-C--:B---3--:R-:W-:Y:S01]  /*19280*/  @!P5 LEA R8, P0, R226, R14.reuse, 0x2 ;  /* 0x0000000ee208d211 */ /* 0x088fe200078010ff */
[----:B------:R-:W-:Y:S01]  /*19290*/  @!P5 IMAD.MOV.U32 R82, RZ, RZ, R85 ;  /* 0x000000ffff52d224 */ /* 0x000fe200078e0055 */
[----:B------:R-:W-:Y:S01]  /*192a0*/  @!P4 LEA R14, P2, R215, R14, 0x2 ;  /* 0x0000000ed70ec211 */ /* 0x000fe200078410ff */
[----:B------:R-:W-:Y:S01]  /*192b0*/  @!P4 IMAD.MOV.U32 R85, RZ, RZ, R84 ;  /* 0x000000ffff55c224 */ /* 0x000fe200078e0054 */
[----:B------:R-:W-:-:S02]  /*192c0*/  @!P3 LEA.HI.X R7, R227, R24, R20, 0x2, P1 ;  /* 0x00000018e307b211 */ /* 0x000fc400008f1414 */
[-C--:B------:R-:W-:Y:S02]  /*192d0*/  @!P5 LEA.HI.X R9, R226, R24.reuse, R11, 0x2, P0 ;  /* 0x00000018e209d211 */ /* 0x080fe400000f140b */
[----:B------:R-:W-:Y:S01]  /*192e0*/  @!P4 LEA.HI.X R15, R215, R24, R0, 0x2, P2 ;  /* 0x00000018d70fc211 */ /* 0x000fe200010f1400 */
[----:B------:R4:W-:Y:S01]  /*192f0*/  @!P3 ST.E.64 desc[UR36][R6.64], R50 ;  /* 0x000000320600b985 */ /* 0x0009e2000c101b24 */
[----:B------:R-:W-:-:S03]  /*19300*/  @!P4 MOV R84, R86 ;  /* 0x000000560054c202 */ /* 0x000fc60000000f00 */
[----:B------:R4:W-:Y:S04]  /*19310*/  @!P5 ST.E.64 desc[UR36][R8.64], R82 ;  /* 0x000000520800d985 */ /* 0x0009e8000c101b24 */
[----:B------:R4:W-:Y:S02]  /*19320*/  @!P4 ST.E.64 desc[UR36][R14.64], R84 ;  /* 0x000000540e00c985 */ /* 0x0009e4000c101b24 */
.L_x_673:
[----:B------:R-:W-:Y:S05]  /*19330*/  BSYNC B1 ;  /* 0x0000000000017941 */ /* 0x000fea0003800000 */
.L_x_672:
[----:B------:R-:W-:-:S03]  /*19340*/  UMOV UR4, 0xffffffff ;  /* 0xffffffff00047882 */ /* 0x000fc60000000000 */
[----:B------:R-:W-:Y:S05]  /*19350*/  BRA.DIV UR4, `(.L_x_674) ;  /* 0x000000ca04447947 */ /* 0x000fea000b800000 */
[----:B------:R3:W0:Y:S04]  /*19360*/  SHFL.IDX PT, R0, R26, 0x1, 0x1c1f ;  /* 0x003c1f001a007f89 */ /* 0x00062800000e0000 */
[----:B--2-4-:R3:W2:Y:S02]  /*19370*/  SHFL.IDX PT, R14, R25, 0x1, 0x1c1f ;  /* 0x003c1f00190e7f89 */ /* 0x0146a400000e0000 */
.L_x_964:
[----:B------:R-:W-:-:S13]  /*19380*/  ISETP.GE.AND P0, PT, R27, R10, PT ;  /* 0x0000000a1b00720c */ /* 0x000fda0003f06270 */
[----:B------:R-:W-:Y:S05]  /*19390*/  @P0 BRA `(.L_x_670) ;  /* 0x0000001000f00947 */ /* 0x000fea0003800000 */
[----:B------:R-:W-:Y:S01]  /*193a0*/  ULDC UR4, c[0x0][0xac8] ;  /* 0x0002b20000047ab9 */ /* 0x000fe20000000800 */
[----:B------:R-:W-:Y:S01]  /*193b0*/  VIADD R20, R211, 0x20 ;  /* 0x00000020d3147836 */ /* 0x000fe20000000000 */
[----:B------:R-:W-:Y:S01]  /*193c0*/  ISETP.GE.AND P4, PT, R37, UR4, PT ;  /* 0x0000000425007c0c */ /* 0x000fe2000bf86270 */
[C---:B0--3--:R-:W-:Y:S01]  /*193d0*/  VIADD R25, R211.reuse, 0x28 ;  /* 0x00000028d3197836 */ /* 0x049fe20000000000 */
[C---:B------:R-:W-:Y:S01]  /*193e0*/  ISETP.GE.AND P3, PT, R211.reuse, UR4, PT ;  /* 0x00000004d3007c0c */ /* 0x040fe2000bf66270 */
[----:B------:R-:W-:Y:S01]  /*193f0*/  VIADD R13, R211, 0x30 ;  /* 0x00000030d30d7836 */ /* 0x000fe20000000000 */
[----:B------:R-:W-:Y:S01]  /*19400*/  ISETP.GE.AND P2, PT, R39, UR4, PT ;  /* 0x0000000427007c0c */ /* 0x000fe2000bf46270 */
[----:B------:R-:W-:Y:S01]  /*19410*/  VIADD R12, R211, 0x38 ;  /* 0x00000038d30c7836 */ /* 0x000fe20000000000 */
[----:B------:R-:W-:Y:S01]  /*19420*/  ISETP.GE.AND P0, PT, R33, UR4, PT ;  /* 0x0000000421007c0c */ /* 0x000fe2000bf06270 */
[C---:B------:R-:W-:Y:S01]  /*19430*/  VIADD R26, R211.reuse, 0x28 ;  /* 0x00000028d31a7836 */ /* 0x040fe20000000000 */
[----:B------:R-:W-:-:S02]  /*19440*/  IADD3 R21, R211, 0x20, RZ ;  /* 0x00000020d3157810 */ /* 0x000fc40007ffe0ff */
[----:B-1----:R-:W-:Y:S02]  /*19450*/  IADD3 R24, R211, 0x40, RZ ;  /* 0x00000040d3187810 */ /* 0x002fe40007ffe0ff */
[----:B------:R-:W-:Y:S02]  /*19460*/  SHF.R.S32.HI R21, RZ, 0x1f, R21 ;  /* 0x0000001fff157819 */ /* 0x000fe40000011415 */
[C---:B--2---:R-:W-:Y:S01]  /*19470*/  @!P4 LEA R4, P1, R37.reuse, R14, 0x2 ;  /* 0x0000000e2504c211 */ /* 0x044fe200078210ff */
[----:B------:R-:W-:Y:S01]  /*19480*/  @!P3 IMAD.MOV.U32 R15, RZ, RZ, R0 ;  /* 0x000000ffff0fb224 */ /* 0x000fe200078e0000 */
[----:B------:R-:W-:Y:S01]  /*19490*/  @!P4 MOV R89, R88 ;  /* 0x000000580059c202 */ /* 0x000fe20000000f00 */
[----:B------:R-:W-:Y:S01]  /*194a0*/  @!P3 IMAD.MOV.U32 R86, RZ, RZ, R52 ;  /* 0x000000ffff56b224 */ /* 0x000fe200078e0034 */
[----:B------:R-:W-:Y:S01]  /*194b0*/  @!P4 LEA.HI.X R5, R37, R0, R32, 0x2, P1 ;  /* 0x000000002505c211 */ /* 0x000fe200008f1420 */
[----:B------:R-:W-:Y:S01]  /*194c0*/  @!P3 IMAD.WIDE R2, R211, 0x4, R14 ;  /* 0x00000004d302b825 */ /* 0x000fe200078e020e */
[----:B------:R-:W-:-:S02]  /*194d0*/  ISETP.GE.AND P1, PT, R20, UR4, PT ;  /* 0x0000000414007c0c */ /* 0x000fc4000bf26270 */
[----:B------:R-:W-:Y:S01]  /*194e0*/  @!P2 LEA R6, P5, R39, R14, 0x2 ;  /* 0x0000000e2706a211 */ /* 0x000fe200078a10ff */
[----:B------:R-:W-:Y:S01]  /*194f0*/  @!P4 IMAD.MOV.U32 R88, RZ, RZ, R53 ;  /* 0x000000ffff58c224 */ /* 0x000fe200078e0035 */
[----:B------:R0:W-:Y:S01]  /*19500*/  @!P3 ST.E.64 desc[UR36][R2.64], R86 ;  /* 0x000000560200b985 */ /* 0x0001e2000c101b24 */
[----:B------:R-:W-:Y:S02]  /*19510*/  ISETP.GE.AND P3, PT, R13, UR4, PT ;  /* 0x000000040d007c0c */ /* 0x000fe4000bf66270 */
[----:B------:R-:W-:Y:S01]  /*19520*/  @!P2 LEA.HI.X R7, R39, R0, R34, 0x2, P5 ;  /* 0x000000002707a211 */ /* 0x000fe200028f1422 */
[----:B------:R1:W-:Y:S01]  /*19530*/  @!P4 ST.E.64 desc[UR36][R4.64], R88 ;  /* 0x000000580400c985 */ /* 0x0003e2000c101b24 */
[----:B------:R-:W-:Y:S02]  /*19540*/  @!P0 LEA R8, P5, R33, R14, 0x2 ;  /* 0x0000000e21088211 */ /* 0x000fe400078a10ff */
[----:B------:R-:W-:Y:S02]  /*19550*/  ISETP.GE.AND P4, PT, R25, UR4, PT ;  /* 0x0000000419007c0c */ /* 0x000fe4000bf86270 */
[----:B------:R-:W-:-:S02]  /*19560*/  @!P0 LEA.HI.X R9, R33, R0, R36, 0x2, P5 ;  /* 0x0000000021098211 */ /* 0x000fc400028f1424 */
[----:B------:R-:W-:Y:S01]  /*19570*/  SHF.R.S32.HI R26, RZ, 0x1f, R26 ;  /* 0x0000001fff1a7819 */ /* 0x000fe2000001141a */
[----:B0-----:R-:W-:Y:S02]  /*19580*/  @!P2 IMAD.MOV.U32 R2, RZ, RZ, R56 ;  /* 0x000000ffff02a224 */ /* 0x001fe400078e0038 */
[----:B------:R-:W-:Y:S02]  /*19590*/  @!P2 IMAD.MOV.U32 R3, RZ, RZ, R54 ;  /* 0x000000ffff03a224 */ /* 0x000fe400078e0036 */
[----:B------:R-:W-:-:S03]  /*195a0*/  @!P0 IMAD.MOV.U32 R54, RZ, RZ, R57 ;  /* 0x000000ffff368224 */ /* 0x000fc600078e0039 */
[----:B------:R0:W-:Y:S01]  /*195b0*/  @!P2 ST.E.64 desc[UR36][R6.64], R2 ;  /* 0x000000020600a985 */ /* 0x0001e2000c101b24 */
[----:B------:R-:W-:-:S03]  /*195c0*/  @!P1 LEA R10, P2, R20, R14, 0x2 ;  /* 0x0000000e140a9211 */ /* 0x000fc600078410ff */
[----:B------:R2:W-:Y:S01]  /*195d0*/  @!P0 ST.E.64 desc[UR36][R8.64], R54 ;  /* 0x0000003608008985 */ /* 0x0005e2000c101b24 */
[----:B------:R-:W-:Y:S01]  /*195e0*/  @!P1 LEA.HI.X R11, R20, R0, R21, 0x2, P2 ;  /* 0x00000000140b9211 */ /* 0x000fe200010f1415 */
[C---:B------:R-:W-:Y:S01]  /*195f0*/  VIADD R21, R211.reuse, 0x30 ;  /* 0x00000030d3157836 */ /* 0x040fe20000000000 */
[----:B------:R-:W-:Y:S01]  /*19600*/  ISETP.GE.AND P2, PT, R12, UR4, PT ;  /* 0x000000040c007c0c */ /* 0x000fe2000bf46270 */
[----:B------:R-:W-:Y:S01]  /*19610*/  VIADD R20, R211, 0x48 ;  /* 0x00000048d3147836 */ /* 0x000fe20000000000 */
[C---:B-1----:R-:W-:Y:S02]  /*19620*/  @!P4 LEA R4, P0, R25.reuse, R14, 0x2 ;  /* 0x0000000e1904c211 */ /* 0x042fe400078010ff */
[----:B------:R-:W-:Y:S02]  /*19630*/  SHF.R.S32.HI R21, RZ, 0x1f, R21 ;  /* 0x0000001fff157819 */ /* 0x000fe40000011415 */
[----:B------:R-:W-:Y:S01]  /*19640*/  @!P4 LEA.HI.X R5, R25, R0, R26, 0x2, P0 ;  /* 0x000000001905c211 */ /* 0x000fe200000f141a */
[----:B0-----:R-:W-:Y:S01]  /*19650*/  @!P1 IMAD.MOV.U32 R2, RZ, RZ, R60 ;  /* 0x000000ffff029224 */ /* 0x001fe200078e003c */
[C---:B------:R-:W-:Y:S01]  /*19660*/  @!P3 LEA R6, P5, R13.reuse, R14, 0x2 ;  /* 0x0000000e0d06b211 */ /* 0x040fe200078a10ff */
[----:B------:R-:W-:Y:S01]  /*19670*/  @!P1 IMAD.MOV.U32 R3, RZ, RZ, R58 ;  /* 0x000000ffff039224 */ /* 0x000fe200078e003a */
[----:B------:R-:W-:Y:S01]  /*19680*/  ISETP.GE.AND P0, PT, R20, UR4, PT ;  /* 0x0000000414007c0c */ /* 0x000fe2000bf06270 */
[----:B------:R-:W-:Y:S01]  /*19690*/  @!P4 IMAD.MOV.U32 R58, RZ, RZ, R61 ;  /* 0x000000ffff3ac224 */ /* 0x000fe200078e003d */
[----:B------:R-:W-:Y:S01]  /*196a0*/  @!P3 LEA.HI.X R7, R13, R0, R21, 0x2, P5 ;  /* 0x000000000d07b211 */ /* 0x000fe200028f1415 */
[C---:B------:R-:W-:Y:S01]  /*196b0*/  VIADD R25, R211.reuse, 0x40 ;  /* 0x00000040d3197836 */ /* 0x040fe20000000000 */
[----:B------:R0:W-:Y:S01]  /*196c0*/  @!P1 ST.E.64 desc[UR36][R10.64], R2 ;  /* 0x000000020a009985 */ /* 0x0001e2000c101b24 */
[----:B------:R-:W-:Y:S01]  /*196d0*/  ISETP.GE.AND P1, PT, R24, UR4, PT ;  /* 0x0000000418007c0c */ /* 0x000fe2000bf26270 */
[----:B------:R-:W-:-:S02]  /*196e0*/  VIADD R13, R211, 0x38 ;  /* 0x00000038d30d7836 */ /* 0x000fc40000000000 */
[----:B------:R-:W-:Y:S01]  /*196f0*/  @!P4 ST.E.64 desc[UR36][R4.64], R58 ;  /* 0x0000003a0400c985 */ /* 0x000fe2000c101b24 */
[----:B------:R-:W-:Y:S01]  /*19700*/  SHF.R.S32.HI R25, RZ, 0x1f, R25 ;  /* 0x0000001fff197819 */ /* 0x000fe20000011419 */
[----:B------:R-:W-:Y:S01]  /*19710*/  VIADD R21, R211, 0x50 ;  /* 0x00000050d3157836 */ /* 0x000fe20000000000 */
[----:B--2---:R-:W-:Y:S02]  /*19720*/  @!P2 LEA R8, P4, R12, R14, 0x2 ;  /* 0x0000000e0c08a211 */ /* 0x004fe400078810ff */
[----:B------:R-:W-:-:S04]  /*19730*/  SHF.R.S32.HI R13, RZ, 0x1f, R13 ;  /* 0x0000001fff0d7819 */ /* 0x000fc8000001140d */
[----:B------:R-:W-:Y:S01]  /*19740*/  @!P2 LEA.HI.X R9, R12, R0, R13, 0x2, P4 ;  /* 0x000000000c09a211 */ /* 0x000fe200020f140d */
[----:B0-----:R-:W-:Y:S01]  /*19750*/  @!P3 IMAD.MOV.U32 R3, RZ, RZ, R68 ;  /* 0x000000ffff03b224 */ /* 0x001fe200078e0044 */
[----:B------:R-:W-:Y:S02]  /*19760*/  @!P3 MOV R2, R70 ;  /* 0x000000460002b202 */ /* 0x000fe40000000f00 */
[C---:B------:R-:W-:Y:S02]  /*19770*/  @!P1 LEA R10, P5, R24.reuse, R14, 0x2 ;  /* 0x0000000e180a9211 */ /* 0x040fe400078a10ff */
[----:B------:R-:W-:Y:S01]  /*19780*/  @!P2 MOV R68, R71 ;  /* 0x000000470044a202 */ /* 0x000fe20000000f00 */
[----:B------:R0:W-:Y:S01]  /*19790*/  @!P3 ST.E.64 desc[UR36][R6.64], R2 ;  /* 0x000000020600b985 */ /* 0x0001e2000c101b24 */
[----:B------:R-:W-:Y:S01]  /*197a0*/  @!P1 LEA.HI.X R11, R24, R0, R25, 0x2, P5 ;  /* 0x00000000180b9211 */ /* 0x000fe200028f1419 */
[----:B------:R-:W-:Y:S01]  /*197b0*/  VIADD R24, R211, 0x48 ;  /* 0x00000048d3187836 */ /* 0x000fe20000000000 */
[----:B------:R-:W-:Y:S01]  /*197c0*/  ISETP.GE.AND P3, PT, R21, UR4, PT ;  /* 0x0000000415007c0c */ /* 0x000fe2000bf66270 */
[----:B------:R-:W-:Y:S01]  /*197d0*/  @!P2 ST.E.64 desc[UR36][R8.64], R68 ;  /* 0x000000440800a985 */ /* 0x000fe2000c101b24 */
[----:B------:R-:W-:-:S02]  /*197e0*/  @!P0 LEA R12, P4, R20, R14, 0x2 ;  /* 0x0000000e140c8211 */ /* 0x000fc400078810ff */
[----:B------:R-:W-:Y:S02]  /*197f0*/  SHF.R.S32.HI R24, RZ, 0x1f, R24 ;  /* 0x0000001fff187819 */ /* 0x000fe40000011418 */
[----:B------:R-:W-:Y:S02]  /*19800*/  ISETP.GE.AND P2, PT, R229, UR4, PT ;  /* 0x00000004e5007c0c */ /* 0x000fe4000bf46270 */
[----:B------:R-:W-:Y:S02]  /*19810*/  @!P0 LEA.HI.X R13, R20, R0, R24, 0x2, P4 ;  /* 0x00000000140d8211 */ /* 0x000fe400020f1418 */
[----:B------:R-:W-:Y:S01]  /*19820*/  IADD3 R24, R211, 0x50, RZ ;  /* 0x00000050d3187810 */ /* 0x000fe20007ffe0ff */
[----:B0-----:R-:W-:Y:S01]  /*19830*/  @!P1 IMAD.MOV.U32 R2, RZ, RZ, R74 ;  /* 0x000000ffff029224 */ /* 0x001fe200078e004a */
[----:B------:R-:W-:Y:S01]  /*19840*/  ISETP.GE.AND P4, PT, R228, UR4, PT ;  /* 0x00000004e4007c0c */ /* 0x000fe2000bf86270 */
[----:B------:R-:W-:Y:S01]  /*19850*/  @!P1 IMAD.MOV.U32 R3, RZ, RZ, R72 ;  /* 0x000000ffff039224 */ /* 0x000fe200078e0048 */
[----:B------:R-:W-:Y:S01]  /*19860*/  SHF.R.S32.HI R24, RZ, 0x1f, R24 ;  /* 0x0000001fff187819 */ /* 0x000fe20000011418 */
[----:B------:R-:W-:Y:S01]  /*19870*/  @!P0 IMAD.MOV.U32 R72, RZ, RZ, R75 ;  /* 0x000000ffff488224 */ /* 0x000fe200078e004b */
[----:B------:R-:W-:Y:S01]  /*19880*/  ISETP.GE.AND P5, PT, R227, UR4, PT ;  /* 0x00000004e3007c0c */ /* 0x000fe2000bfa6270 */
[----:B------:R-:W-:Y:S01]  /*19890*/  @!P3 IMAD.MOV.U32 R77, RZ, RZ, R76 ;  /* 0x000000ffff4db224 */ /* 0x000fe200078e004c */
[----:B------:R0:W-:Y:S01]  /*198a0*/  @!P1 ST.E.64 desc[UR36][R10.64], R2 ;  /* 0x000000020a009985 */ /* 0x0001e2000c101b24 */
[C---:B------:R-:W-:Y:S01]  /*198b0*/  @!P3 LEA R4, P1, R21.reuse, R14, 0x2 ;  /* 0x0000000e1504b211 */ /* 0x040fe200078210ff */
[----:B------:R-:W-:Y:S01]  /*198c0*/  @!P3 IMAD.MOV.U32 R76, RZ, RZ, R92 ;  /* 0x000000ffff4cb224 */ /* 0x000fe200078e005c */
[----:B------:R-:W-:Y:S01]  /*198d0*/  SHF.R.S32.HI R20, RZ, 0x1f, R229 ;  /* 0x0000001fff147819 */ /* 0x000fe200000114e5 */
[----:B------:R1:W-:Y:S01]  /*198e0*/  @!P0 ST.E.64 desc[UR36][R12.64], R72 ;  /* 0x000000480c008985 */ /* 0x0003e2000c101b24 */
[----:B------:R-:W-:Y:S01]  /*198f0*/  ISETP.GE.AND P0, PT, R226, UR4, PT ;  /* 0x00000004e2007c0c */ /* 0x000fe2000bf06270 */
[----:B------:R-:W-:Y:S01]  /*19900*/  @!P2 IMAD.MOV.U32 R91, RZ, RZ, R90 ;  /* 0x000000ffff5ba224 */ /* 0x000fe200078e005a */
[----:B------:R-:W-:Y:S01]  /*19910*/  @!P3 LEA.HI.X R5, R21, R0, R24, 0x2, P1 ;  /* 0x000000001505b211 */ /* 0x000fe200008f1418 */
[----:B------:R-:W-:Y:S01]  /*19920*/  @!P2 IMAD.MOV.U32 R90, RZ, RZ, R93 ;  /* 0x000000ffff5aa224 */ /* 0x000fe200078e005d */
[----:B------:R-:W-:-:S02]  /*19930*/  @!P2 LEA R6, P1, R229, R14, 0x2 ;  /* 0x0000000ee506a211 */ /* 0x000fc400078210ff */
[----:B------:R-:W-:Y:S01]  /*19940*/  SHF.R.S32.HI R24, RZ, 0x1f, R228 ;  /* 0x0000001fff187819 */ /* 0x000fe200000114e4 */
[----:B------:R2:W-:Y:S01]  /*19950*/  @!P3 ST.E.64 desc[UR36][R4.64], R76 ;  /* 0x0000004c0400b985 */ /* 0x0005e2000c101b24 */
[----:B------:R-:W-:Y:S01]  /*19960*/  @!P2 LEA.HI.X R7, R229, R0, R20, 0x2, P1 ;  /* 0x00000000e507a211 */ /* 0x000fe200008f1414 */
[----:B0-----:R-:W-:Y:S01]  /*19970*/  @!P4 IMAD.MOV.U32 R3, RZ, RZ, R94 ;  /* 0x000000ffff03c224 */ /* 0x001fe200078e005e */
[-C--:B------:R-:W-:Y:S01]  /*19980*/  @!P4 LEA R8, P1, R228, R14.reuse, 0x2 ;  /* 0x0000000ee408c211 */ /* 0x080fe200078210ff */
[----:B------:R-:W-:Y:S01]  /*19990*/  @!P5 IMAD.MOV.U32 R94, RZ, RZ, R97 ;  /* 0x000000ffff5ed224 */ /* 0x000fe200078e0061 */
[----:B------:R-:W-:Y:S01]  /*199a0*/  SHF.R.S32.HI R21, RZ, 0x1f, R227 ;  /* 0x0000001fff157819 */ /* 0x000fe200000114e3 */
[----:B------:R2:W-:Y:S01]  /*199b0*/  @!P2 ST.E.64 desc[UR36][R6.64], R90 ;  /* 0x0000005a0600a985 */ /* 0x0005e2000c101b24 */
[-C--:B------:R-:W-:Y:S02]  /*199c0*/  @!P5 LEA R10, P2, R227, R14.reuse, 0x2 ;  /* 0x0000000ee30ad211 */ /* 0x080fe400078410ff */
[----:B-1----:R-:W-:-:S02]  /*199d0*/  @!P0 LEA R12, P3, R226, R14, 0x2 ;  /* 0x0000000ee20c8211 */ /* 0x002fc400078610ff */
[----:B------:R-:W-:Y:S02]  /*199e0*/  SHF.R.S32.HI R20, RZ, 0x1f, R226 ;  /* 0x0000001fff147819 */ /* 0x000fe400000114e2 */
[----:B------:R-:W-:Y:S02]  /*199f0*/  @!P4 LEA.HI.X R9, R228, R0, R24, 0x2, P1 ;  /* 0x00000000e409c211 */ /* 0x000fe400008f1418 */
[----:B------:R-:W-:Y:S02]  /*19a00*/  @!P4 MOV R2, R96 ;  /* 0x000000600002c202 */ /* 0x000fe40000000f00 */
[-C--:B------:R-:W-:Y:S02]  /*19a10*/  @!P5 LEA.HI.X R11, R227, R0.reuse, R21, 0x2, P2 ;  /* 0x00000000e30bd211 */ /* 0x080fe400010f1415 */
[----:B------:R-:W-:Y:S01]  /*19a20*/  @!P0 LEA.HI.X R13, R226, R0, R20, 0x2, P3 ;  /* 0x00000000e20d8211 */ /* 0x000fe200018f1414 */
[----:B------:R2:W-:Y:S04]  /*19a30*/  @!P4 ST.E.64 desc[UR36][R8.64], R2 ;  /* 0x000000020800c985 */ /* 0x0005e8000c101b24 */
[----:B------:R2:W-:Y:S04]  /*19a40*/  @!P5 ST.E.64 desc[UR36][R10.64], R94 ;  /* 0x0000005e0a00d985 */ /* 0x0005e8000c101b24 */
[----:B------:R2:W-:Y:S01]  /*19a50*/  @!P0 ST.E.64 desc[UR36][R12.64], R64 ;  /* 0x000000400c008985 */ /* 0x0005e2000c101b24 */
[----:B------:R-:W-:-:S13]  /*19a60*/  ISETP.GE.AND P0, PT, R215, UR4, PT ;  /* 0x00000004d7007c0c */ /* 0x000fda000bf06270 */
[----:B--2---:R-:W-:Y:S05]  /*19a70*/  @P0 BRA `(.L_x_670) ;  /* 0x0000000c00380947 */ /* 0x004fea0003800000 */
[----:B------:R-:W-:Y:S02]  /*19a80*/  SHF.R.S32.HI R20, RZ, 0x1f, R215 ;  /* 0x0000001fff147819 */ /* 0x000fe400000114d7 */
[----:B------:R-:W-:-:S04]  /*19a90*/  LEA R14, P0, R215, R14, 0x2 ;  /* 0x0000000ed70e7211 */ /* 0x000fc800078010ff */
[----:B------:R-:W-:-:S05]  /*19aa0*/  LEA.HI.X R15, R215, R0, R20, 0x2, P0 ;  /* 0x00000000d70f7211 */ /* 0x000fca00000f1414 */
[----:B------:R0:W-:Y:S01]  /*19ab0*/  ST.E.64 desc[UR36][R14.64], R66 ;  /* 0x000000420e007985 */ /* 0x0001e2000c101b24 */
[----:B------:R-:W-:Y:S05]  /*19ac0*/  BRA `(.L_x_670) ;  /* 0x0000000c00247947 */ /* 0x000fea0003800000 */
.L_x_656:
[----:B------:R-:W-:Y:S01]  /*19ad0*/  ULDC.64 UR6, c[0x0][0xc08] ;  /* 0x0003020000067ab9 */ /* 0x000fe20000000a00 */
[----:B------:R-:W-:Y:S01]  /*19ae0*/  ULDC.64 UR4, c[0x0][0xc00] ;  /* 0x0003000000047ab9 */ /* 0x000fe20000000a00 */
[----:B------:R-:W-:Y:S01]  /*19af0*/  ISETP.NE.U32.AND P1, PT, RZ, UR6, PT ;  /* 0x00000006ff007c0c */ /* 0x000fe2000bf25070 */
[----:B------:R-:W-:Y:S01]  /*19b00*/  IMAD.MOV.U32 R13, RZ, RZ, RZ ;  /* 0x000000ffff0d7224 */ /* 0x000fe200078e00ff */
[----:B------:R-:W-:Y:S01]  /*19b10*/  ISETP.NE.U32.AND P0, PT, RZ, UR4, PT ;  /* 0x00000004ff007c0c */ /* 0x000fe2000bf05070 */
[----:B------:R-:W1:Y:S01]  /*19b20*/  S2R R0, SR_TID.X ;  /* 0x0000000000007919 */ /* 0x000e620000002100 */
[----:B------:R-:W-:Y:S02]  /*19b30*/  ISETP.NE.AND.EX P1, PT, RZ, UR7, PT, P1 ;  /* 0x00000007ff007c0c */ /* 0x000fe4000bf25310 */
[----:B------:R-:W-:Y:S02]  /*19b40*/  IADD3 R2, P2, R209, UR4, RZ ;  /* 0x00000004d1027c10 */ /* 0x000fe4000ff5e0ff */
[----:B------:R-:W-:-:S02]  /*19b50*/  ISETP.NE.AND.EX P0, PT, RZ, UR5, PT, P0 ;  /* 0x00000005ff007c0c */ /* 0x000fc4000bf05300 */
[----:B0-----:R-:W-:Y:S01]  /*19b60*/  IADD3.X R3, R210, UR5, RZ, P2, !PT ;  /* 0x00000005d2037c10 */ /* 0x001fe200097fe4ff */
[----:B------:R-:W-:Y:S02]  /*19b70*/  ULDC UR4, c[0x0][0xa88] ;  /* 0x0002a20000047ab9 */ /* 0x000fe40000000800 */
[----:B------:R-:W-:-:S04]  /*19b80*/  MOV R20, UR4 ;  /* 0x0000000400147c02 */ /* 0x000fc80008000f00 */
[----:B------:R-:W-:-:S04]  /*19b90*/  @P1 IADD3 R4, P2, R209, UR6, RZ ;  /* 0x00000006d1041c10 */ /* 0x000fc8000ff5e0ff */
[----:B------:R-:W-:Y:S01]  /*19ba0*/  @P1 IADD3.X R5, R210, UR7, RZ, P2, !PT ;  /* 0x00000007d2051c10 */ /* 0x000fe200097fe4ff */
[----:B------:R0:W5:Y:S04]  /*19bb0*/  @P0 LDG.E R13, desc[UR36][R2.64] ;  /* 0x00000024020d0981 */ /* 0x000168000c1e1900 */
[----:B------:R0:W5:Y:S01]  /*19bc0*/  @P1 LDG.E R20, desc[UR36][R4.64] ;  /* 0x0000002404141981 */ /* 0x000162000c1e1900 */
[----:B----4-:R-:W-:Y:S01]  /*19bd0*/  ISETP.GT.AND P2, PT, R208, 0x1, PT ;  /* 0x00000001d000780c */ /* 0x010fe20003f44270 */
[----:B-1----:R-:W-:-:S05]  /*19be0*/  VIADD R24, R0, 0xffffff80 ;  /* 0xffffff8000187836 */ /* 0x002fca0000000000 */
[----:B------:R-:W-:Y:S01]  /*19bf0*/  ISETP.GT.AND P3, PT, R24, 0x7f, PT ;  /* 0x0000007f1800780c */ /* 0x000fe20003f64270 */
[----:B0-----:R-:W-:-:S12]  /*19c00*/  @P1 BRA `(.L_x_675) ;  /* 0x0000000000101947 */ /* 0x001fd80003800000 */
[----:B------:R-:W-:Y:S05]  /*19c10*/  @!P0 BRA `(.L_x_675) ;  /* 0x00000000000c8947 */ /* 0x000fea0003800000 */
[----:B------:R-:W4:Y:S04]  /*19c20*/  LDG.E R5, desc[UR36][R2.64] ;  /* 0x0000002402057981 */ /* 0x000f28000c1e1900 */
[----:B-----5:R-:W4:Y:S02]  /*19c30*/  LDG.E R20, desc[UR36][R2.64+0x4] ;  /* 0x0000042402147981 */ /* 0x020f24000c1e1900 */
[----:B----4-:R-:W-:-:S07]  /*19c40*/  IMAD.IADD R20, R20, 0x1, -R5 ;  /* 0x0000000114147824 */ /* 0x010fce00078e0a05 */
.L_x_675:
[----:B------:R-:W-:Y:S01]  /*19c50*/  BSSY B1, `(.L_x_676) ;  /* 0x0000036000017945 */ /* 0x000fe20003800000 */
[----:B------:R-:W-:Y:S02]  /*19c60*/  SEL R205, R205, RZ, !P0 ;  /* 0x000000ffcdcd7207 */ /* 0x000fe40004000000 */
[----:B------:R-:W-:Y:S02]  /*19c70*/  SEL R212, R212, RZ, !P0 ;  /* 0x000000ffd4d47207 */ /* 0x000fe40004000000 */
[----:B-----5:R-:W-:Y:S01]  /*19c80*/  SHF.R.S32.HI R12, RZ, 0x1f, R13 ;  /* 0x0000001fff0c7819 */ /* 0x020fe2000001140d */
[----:B------:R-:W-:Y:S06]  /*19c90*/  @P3 BRA `(.L_x_677) ;  /* 0x0000000000c43947 */ /* 0x000fec0003800000 */
[----:B------:R-:W0:Y:S01]  /*19ca0*/  LDC R25, c[0x0][0xbe8] ;  /* 0x0002fa00ff197b82 */ /* 0x000e220000000800 */
[----:B------:R-:W-:-:S04]  /*19cb0*/  IMAD R0, R213, 0x80, R0 ;  /* 0x00000080d5007824 */ /* 0x000fc800078e0200 */
[----:B------:R-:W-:Y:S02]  /*19cc0*/  VIADD R21, R0, 0xffffff80 ;  /* 0xffffff8000157836 */ /* 0x000fe40000000000 */
[----:B0-----:R-:W-:-:S05]  /*19cd0*/  IMAD R2, R20, R25, RZ ;  /* 0x0000001914027224 */ /* 0x001fca00078e02ff */
[----:B------:R-:W-:-:S13]  /*19ce0*/  ISETP.GE.AND P0, PT, R21, R2, PT ;  /* 0x000000021500720c */ /* 0x000fda0003f06270 */
[----:B------:R-:W-:Y:S05]  /*19cf0*/  @P0 BRA `(.L_x_677) ;  /* 0x0000000000ac0947 */ /* 0x000fea0003800000 */
[----:B------:R-:W-:Y:S01]  /*19d00*/  IMAD.MOV.U32 R0, RZ, RZ, 0x9b8 ;  /* 0x000009b8ff007424 */ /* 0x000fe200078e00ff */
[----:B------:R-:W-:Y:S01]  /*19d10*/  ISETP.GT.AND P3, PT, R208, 0x1, PT ;  /* 0x00000001d000780c */ /* 0x000fe20003f64270 */
[----:B------:R-:W0:Y:S01]  /*19d20*/  LDC.64 R26, c[0x0][0xba8] ;  /* 0x0002ea00ff1a7b82 */ /* 0x000e220000000a00 */
[----:B------:R-:W-:Y:S02]  /*19d30*/  ISETP.NE.AND P0, PT, R25, 0x1, PT ;  /* 0x000000011900780c */ /* 0x000fe40003f05270 */
[----:B------:R-:W-:Y:S02]  /*19d40*/  SEL R14, R0, 0x978, P3 ;  /* 0x00000978000e7807 */ /* 0x000fe40001800000 */
[----:B------:R-:W-:-:S03]  /*19d50*/  MOV R15, R21 ;  /* 0x00000015000f7202 */ /* 0x000fc60000000f00 */
[----:B------:R-:W1:Y:S08]  /*19d60*/  LDC.64 R6, c[0x0][R14+0x220] ;  /* 0x000088000e067b82 */ /* 0x000e700000000a00 */
[----:B------:R-:W2:Y:S08]  /*19d70*/  LDC.64 R2, c[0x0][R14+0x218] ;  /* 0x000086000e027b82 */ /* 0x000eb00000000a00 */
[----:B------:R-:W4:Y:S08]  /*19d80*/  LDC.64 R8, c[0x0][R14+0x228] ;  /* 0x00008a000e087b82 */ /* 0x000f300000000a00 */
[----:B------:R-:W5:Y:S08]  /*19d90*/  LDC.64 R4, c[0x0][R14+0x210] ;  /* 0x000084000e047b82 */ /* 0x000f700000000a00 */
[----:B------:R-:W3:Y:S08]  /*19da0*/  @P0 LDC R0, c[0x0][0xbec] ;  /* 0x0002fb00ff000b82 */ /* 0x000ef00000000800 */
[----:B------:R-:W4:Y:S01]  /*19db0*/  @P0 LDC R35, c[0x0][0xbf0] ;  /* 0x0002fc00ff230b82 */ /* 0x000f220000000800 */
[----:B-1----:R-:W-:-:S07]  /*19dc0*/  IMAD R7, R7, R205, RZ ;  /* 0x000000cd07077224 */ /* 0x002fce00078e02ff */
[----:B0-----:R-:W0:Y:S01]  /*19dd0*/  @!P3 LDC R26, c[0x0][0xb50] ;  /* 0x0002d400ff1abb82 */ /* 0x001e220000000800 */
[----:B------:R-:W-:Y:S02]  /*19de0*/  IMAD R7, R6, R212, R7 ;  /* 0x000000d406077224 */ /* 0x000fe400078e0207 */
[----:B---3--:R-:W-:-:S05]  /*19df0*/  @P0 IMAD.HI.U32 R0, R21, R0, RZ ;  /* 0x0000000015000227 */ /* 0x008fca00078e00ff */
[----:B------:R-:W1:Y:S01]  /*19e00*/  @!P3 LDC R27, c[0x0][0xb54] ;  /* 0x0002d500ff1bbb82 */ /* 0x000e620000000800 */
[-C--:B--2---:R-:W-:Y:S02]  /*19e10*/  IMAD R33, R3, R191.reuse, RZ ;  /* 0x000000bf03217224 */ /* 0x084fe400078e02ff */
[----:B------:R-:W-:Y:S01]  /*19e20*/  IMAD.WIDE.U32 R10, R2, R191, RZ ;  /* 0x000000bf020a7225 */ /* 0x000fe200078e00ff */
[----:B----4-:R-:W-:-:S03]  /*19e30*/  @P0 SHF.R.U32.HI R15, RZ, R35, R0 ;  /* 0x00000023ff0f0219 */ /* 0x010fc60000011600 */
[----:B------:R-:W-:Y:S01]  /*19e40*/  IMAD.WIDE.U32 R2, R6, R205, RZ ;  /* 0x000000cd06027225 */ /* 0x000fe200078e00ff */
[----:B------:R-:W-:-:S03]  /*19e50*/  SEL R35, R214, RZ, P3 ;  /* 0x000000ffd6237207 */ /* 0x000fc60001800000 */
[----:B------:R-:W-:Y:S01]  /*19e60*/  IMAD.IADD R11, R33, 0x1, R11 ;  /* 0x00000001210b7824 */ /* 0x000fe200078e020b */
[----:B------:R-:W-:Y:S01]  /*19e70*/  IADD3 R10, P0, P1, R2, R10, R13 ;  /* 0x0000000a020a7210 */ /* 0x000fe2000791e00d */
[----:B------:R-:W-:Y:S02]  /*19e80*/  IMAD.MOV R0, RZ, RZ, -R15 ;  /* 0x000000ffff007224 */ /* 0x000fe400078e0a0f */
[----:B------:R-:W-:Y:S02]  /*19e90*/  IMAD.IADD R6, R3, 0x1, R7 ;  /* 0x0000000103067824 */ /* 0x000fe400078e0207 */
[----:B------:R-:W-:-:S04]  /*19ea0*/  IMAD.WIDE.U32 R2, R8, R35, RZ ;  /* 0x0000002308027225 */ /* 0x000fc800078e00ff */
[----:B------:R-:W-:Y:S02]  /*19eb0*/  IMAD R9, R9, R35, RZ ;  /* 0x0000002309097224 */ /* 0x000fe400078e02ff */
[----:B------:R-:W-:Y:S01]  /*19ec0*/  IMAD R7, R25, R0, R21 ;  /* 0x0000000019077224 */ /* 0x000fe200078e0215 */
[----:B------:R-:W-:Y:S01]  /*19ed0*/  IADD3.X R0, R6, R11, R12, P0, P1 ;  /* 0x0000000b06007210 */ /* 0x000fe200007e240c */
[----:B------:R-:W-:Y:S01]  /*19ee0*/  IMAD.IADD R3, R9, 0x1, R3 ;  /* 0x0000000109037824 */ /* 0x000fe200078e0203 */
[----:B------:R-:W-:Y:S02]  /*19ef0*/  IADD3 R2, P0, P1, R15, R10, R2 ;  /* 0x0000000a0f027210 */ /* 0x000fe4000791e002 */
[----:B------:R-:W-:Y:S02]  /*19f00*/  SHF.R.S32.HI R15, RZ, 0x1f, R15 ;  /* 0x0000001fff0f7819 */ /* 0x000fe4000001140f */
[----:B------:R-:W-:Y:S02]  /*19f10*/  SHF.R.S32.HI R9, RZ, 0x1f, R7 ;  /* 0x0000001fff097819 */ /* 0x000fe40000011407 */
[----:B------:R-:W-:Y:S01]  /*19f20*/  IADD3.X R3, R15, R0, R3, P0, P1 ;  /* 0x000000000f037210 */ /* 0x000fe200007e2403 */
[----:B-----5:R-:W-:-:S04]  /*19f30*/  IMAD R0, R5, R7, RZ ;  /* 0x0000000705007224 */ /* 0x020fc800078e02ff */
[C---:B------:R-:W-:Y:S02]  /*19f40*/  IMAD R9, R4.reuse, R9, R0 ;  /* 0x0000000904097224 */ /* 0x040fe400078e0200 */
[----:B------:R-:W-:-:S05]  /*19f50*/  IMAD.WIDE.U32 R2, R4, R7, R2 ;  /* 0x0000000704027225 */ /* 0x000fca00078e0002 */
[----:B------:R-:W-:Y:S01]  /*19f60*/  IADD3 R0, R3, R9, RZ ;  /* 0x0000000903007210 */ /* 0x000fe20007ffe0ff */
[----:B------:R-:W-:Y:S01]  /*19f70*/  IMAD.MOV.U32 R3, RZ, RZ, -0x800000 ;  /* 0xff800000ff037424 */ /* 0x000fe200078e00ff */
[----:B0-----:R-:W-:-:S04]  /*19f80*/  LEA R4, P0, R2, R26, 0x2 ;  /* 0x0000001a02047211 */ /* 0x001fc800078010ff */
[----:B-1----:R-:W-:-:S05]  /*19f90*/  LEA.HI.X R5, R2, R27, R0, 0x2, P0 ;  /* 0x0000001b02057211 */ /* 0x002fca00000f1400 */
[----:B------:R0:W-:Y:S04]  /*19fa0*/  STG.E desc[UR36][R4.64], R3 ;  /* 0x0000000304007986 */ /* 0x0001e8000c101924 */
.L_x_677:
[----:B------:R-:W-:Y:S05]  /*19fb0*/  BSYNC B1 ;  /* 0x0000000000017941 */ /* 0x000fea0003800000 */
.L_x_676:
[----:B------:R-:W-:Y:S05]  /*19fc0*/  @P2 BRA `(.L_x_670) ;  /* 0x0000000400e42947 */ /* 0x000fea0003800000 */
[----:B------:R-:W1:Y:S01]  /*19fd0*/  LDC R21, c[0x0][0xbe8] ;  /* 0x0002fa00ff157b82 */ /* 0x000e620000000800 */
[----:B------:R-:W-:Y:S01]  /*19fe0*/  SHF.R.S32.HI R6, RZ, 0x1f, R24 ;  /* 0x0000001fff067819 */ /* 0x000fe20000011418 */
[----:B------:R-:W-:Y:S01]  /*19ff0*/  ULDC.64 UR4, c[0x0][0xaa0] ;  /* 0x0002a80000047ab9 */ /* 0x000fe20000000a00 */
[----:B------:R-:W-:Y:S01]  /*1a000*/  ULDC.64 UR6, c[0x0][0xaf0] ;  /* 0x0002bc0000067ab9 */ /* 0x000fe20000000a00 */
[----:B------:R-:W-:Y:S01]  /*1a010*/  IMAD R0, R12, UR4, RZ ;  /* 0x000000040c007c24 */ /* 0x000fe2000f8e02ff */
[----:B------:R-:W-:Y:S01]  /*1a020*/  LEA.HI R6, R6, R24, RZ, 0x3 ;  /* 0x0000001806067211 */ /* 0x000fe200078f18ff */
[----:B0-----:R-:W-:-:S03]  /*1a030*/  IMAD.WIDE.U32 R2, R13, UR4, RZ ;  /* 0x000000040d027c25 */ /* 0x001fc6000f8e00ff */
[----:B------:R-:W-:Y:S01]  /*1a040*/  SHF.R.S32.HI R6, RZ, 0x3, R6 ;  /* 0x00000003ff067819 */ /* 0x000fe20000011406 */
[----:B------:R-:W-:Y:S01]  /*1a050*/  IMAD R5, R13, UR5, R0 ;  /* 0x000000050d057c24 */ /* 0x000fe2000f8e0200 */
[----:B------:R-:W-:-:S03]  /*1a060*/  ULDC.64 UR4, c[0x0][0xae8] ;  /* 0x0002ba0000047ab9 */ /* 0x000fc60000000a00 */
[----:B------:R-:W-:Y:S02]  /*1a070*/  IMAD R0, R207, 0x20, R6 ;  /* 0x00000020cf007824 */ /* 0x000fe400078e0206 */
[----:B------:R-:W-:Y:S02]  /*1a080*/  IMAD.IADD R3, R3, 0x1, R5 ;  /* 0x0000000103037824 */ /* 0x000fe400078e0205 */
[----:B------:R-:W-:Y:S02]  /*1a090*/  IMAD R9, R213, 0x80, R0 ;  /* 0x00000080d5097824 */ /* 0x000fe400078e0200 */
[----:B------:R-:W-:-:S03]  /*1a0a0*/  IMAD.WIDE.U32 R2, R191, UR4, R2 ;  /* 0x00000004bf027c25 */ /* 0x000fc6000f8e0002 */
[----:B------:R-:W-:Y:S01]  /*1a0b0*/  MOV R5, R9 ;  /* 0x0000000900057202 */ /* 0x000fe20000000f00 */
[----:B------:R-:W-:Y:S01]  /*1a0c0*/  IMAD R3, R191, UR5, R3 ;  /* 0x00000005bf037c24 */ /* 0x000fe2000f8e0203 */
[----:B-1----:R-:W-:Y:S01]  /*1a0d0*/  ISETP.NE.AND P0, PT, R21, 0x1, PT ;  /* 0x000000011500780c */ /* 0x002fe20003f05270 */
[----:B------:R-:W-:Y:S01]  /*1a0e0*/  ULDC.64 UR4, c[0x0][0xae0] ;  /* 0x0002b80000047ab9 */ /* 0x000fe20000000a00 */
[----:B------:R-:W-:-:S11]  /*1a0f0*/  IMAD.WIDE.U32 R2, R205, UR6, R2 ;  /* 0x00000006cd027c25 */ /* 0x000fd6000f8e0002 */
[----:B------:R-:W0:Y:S08]  /*1a100*/  @P0 LDC R4, c[0x0][0xbec] ;  /* 0x0002fb00ff040b82 */ /* 0x000e300000000800 */
[----:B------:R-:W1:Y:S01]  /*1a110*/  @P0 LDC R7, c[0x0][0xbf0] ;  /* 0x0002fc00ff070b82 */ /* 0x000e620000000800 */
[----:B0-----:R-:W-:-:S04]  /*1a120*/  @P0 IMAD.HI.U32 R0, R9, R4, RZ ;  /* 0x0000000409000227 */ /* 0x001fc800078e00ff */
[----:B------:R-:W-:Y:S01]  /*1a130*/  IMAD R4, R212, UR6, RZ ;  /* 0x00000006d4047c24 */ /* 0x000fe2000f8e02ff */
[----:B-1----:R-:W-:-:S03]  /*1a140*/  @P0 SHF.R.U32.HI R5, RZ, R7, R0 ;  /* 0x00000007ff050219 */ /* 0x002fc60000011600 */
[----:B------:R-:W-:Y:S01]  /*1a150*/  IMAD R7, R205, UR7, R4 ;  /* 0x00000007cd077c24 */ /* 0x000fe2000f8e0204 */
[--C-:B------:R-:W-:Y:S01]  /*1a160*/  SHF.R.S32.HI R0, RZ, 0x1f, R5.reuse ;  /* 0x0000001fff007819 */ /* 0x100fe20000011405 */
[----:B------:R-:W-:Y:S02]  /*1a170*/  IMAD.MOV R4, RZ, RZ, -R5 ;  /* 0x000000ffff047224 */ /* 0x000fe400078e0a05 */
[----:B------:R-:W-:Y:S02]  /*1a180*/  IMAD.IADD R3, R3, 0x1, R7 ;  /* 0x0000000103037824 */ /* 0x000fe400078e0207 */
[----:B------:R-:W-:Y:S02]  /*1a190*/  IMAD R0, R0, UR4, RZ ;  /* 0x0000000400007c24 */ /* 0x000fe4000f8e02ff */
[----:B------:R-:W-:Y:S02]  /*1a1a0*/  IMAD R7, R21, R4, R9 ;  /* 0x0000000415077224 */ /* 0x000fe400078e0209 */
[----:B------:R-:W-:-:S02]  /*1a1b0*/  IMAD R9, R5, UR5, R0 ;  /* 0x0000000505097c24 */ /* 0x000fc4000f8e0200 */
[----:B------:R-:W-:Y:S01]  /*1a1c0*/  IMAD.WIDE.U32 R2, R5, UR4, R2 ;  /* 0x0000000405027c25 */ /* 0x000fe2000f8e0002 */
[----:B------:R-:W-:Y:S01]  /*1a1d0*/  SHF.R.S32.HI R0, RZ, 0x1f, R7 ;  /* 0x0000001fff007819 */ /* 0x000fe20000011407 */
[----:B------:R-:W-:Y:S02]  /*1a1e0*/  ULDC.64 UR4, c[0x0][0xad8] ;  /* 0x0002b60000047ab9 */ /* 0x000fe40000000a00 */
[----:B------:R-:W-:Y:S02]  /*1a1f0*/  IMAD.IADD R3, R3, 0x1, R9 ;  /* 0x0000000103037824 */ /* 0x000fe400078e0209 */
        /* <DEDUP_REMOVED lines=8> */
[----:B------:R-:W-:Y:S06]  /*1a280*/  BRA.DIV UR4, `(.L_x_678) ;  /* 0x000000ba04c07947 */ /* 0x000fec000b800000 */
[----:B------:R0:W1:Y:S04]  /*1a290*/  SHFL.IDX PT, R3, R2, RZ, 0x181f ;  /* 0x00181fff02037589 */ /* 0x00006800000e0000 */
[----:B------:R0:W4:Y:S02]  /*1a2a0*/  SHFL.IDX PT, R14, R0, RZ, 0x181f ;  /* 0x00181fff000e7589 */ /* 0x00012400000e0000 */
.L_x_967:
[----:B------:R-:W-:Y:S01]  /*1a2b0*/  IMAD R21, R20, R21, RZ ;  /* 0x0000001514157224 */ /* 0x000fe200078e02ff */
[----:B------:R-:W-:Y:S01]  /*1a2c0*/  LEA R6, R213, R6, 0x7 ;  /* 0x00000006d5067211 */ /* 0x000fe200078e38ff */
        /* <DEDUP_REMOVED lines=8> */
[-C--:B----4-:R-:W-:Y:S02]  /*1a350*/  @!P2 LEA R4, P0, R198, R14.reuse, 0x1 ;  /* 0x0000000ec604a211 */ /* 0x090fe400078008ff */
[----:B------:R-:W-:Y:S02]  /*1a360*/  @!P3 LEA R14, P1, R206, R14, 0x1 ;  /* 0x0000000ece0eb211 */ /* 0x000fe400078208ff */
[-C--:B-1----:R-:W-:Y:S02]  /*1a370*/  @!P2 LEA.HI.X R5, R198, R3.reuse, R8, 0x1, P0 ;  /* 0x00000003c605a211 */ /* 0x082fe400000f0c08 */
[----:B------:R-:W-:-:S03]  /*1a380*/  @!P3 LEA.HI.X R15, R206, R3, R7, 0x1, P1 ;  /* 0x00000003ce0fb211 */ /* 0x000fc600008f0c07 */
[----:B------:R1:W-:Y:S04]  /*1a390*/  @!P2 ST.E.128 desc[UR36][R4.64], RZ ;  /* 0x000000ff0400a985 */ /* 0x0003e8000c101d24 */
[----:B------:R1:W-:Y:S02]  /*1a3a0*/  @!P3 ST.E.128 desc[UR36][R14.64], RZ ;  /* 0x000000ff0e00b985 */ /* 0x0003e4000c101d24 */
.L_x_680:
[----:B------:R-:W-:Y:S05]  /*1a3b0*/  BSYNC B1 ;  /* 0x0000000000017941 */ /* 0x000fea0003800000 */
.L_x_679:
[----:B------:R-:W-:-:S03]  /*1a3c0*/  UMOV UR4, 0xffffffff ;  /* 0xffffffff00047882 */ /* 0x000fc60000000000 */
[----:B------:R-:W-:Y:S05]  /*1a3d0*/  BRA.DIV UR4, `(.L_x_681) ;  /* 0x000000ba04a07947 */ /* 0x000fea000b800000 */
[----:B-1----:R1:W0:Y:S04]  /*1a3e0*/  SHFL.IDX PT, R3, R2, 0x1, 0x181f ;  /* 0x00381f0002037f89 */ /* 0x00222800000e0000 */
[----:B----4-:R1:W4:Y:S02]  /*1a3f0*/  SHFL.IDX PT, R14, R0, 0x1, 0x181f ;  /* 0x00381f00000e7f89 */ /* 0x01032400000e0000 */
.L_x_971:
[----:B------:R-:W-:Y:S01]  /*1a400*/  VIADD R4, R6, 0x20 ;  /* 0x0000002006047836 */ /* 0x000fe20000000000 */
        /* <DEDUP_REMOVED lines=10> */
[-C--:B0-----:R-:W-:Y:S02]  /*1a4b0*/  @!P2 LEA.HI.X R5, R198, R3.reuse, R8, 0x1, P0 ;  /* 0x00000003c605a211 */ /* 0x081fe400000f0c08 */
[----:B------:R-:W-:-:S03]  /*1a4c0*/  @!P3 LEA.HI.X R15, R206, R3, R7, 0x1, P1 ;  /* 0x00000003ce0fb211 */ /* 0x000fc600008f0c07 */
[----:B------:R0:W-:Y:S04]  /*1a4d0*/  @!P2 ST.E.128 desc[UR36][R4.64], RZ ;  /* 0x000000ff0400a985 */ /* 0x0001e8000c101d24 */
[----:B------:R0:W-:Y:S02]  /*1a4e0*/  @!P3 ST.E.128 desc[UR36][R14.64], RZ ;  /* 0x000000ff0e00b985 */ /* 0x0001e4000c101d24 */
.L_x_683:
[----:B------:R-:W-:Y:S05]  /*1a4f0*/  BSYNC B1 ;  /* 0x0000000000017941 */ /* 0x000fea0003800000 */
.L_x_682:
[----:B------:R-:W-:-:S03]  /*1a500*/  UMOV UR4, 0xffffffff ;  /* 0xffffffff00047882 */ /* 0x000fc60000000000 */
[----:B------:R-:W-:Y:S05]  /*1a510*/  BRA.DIV UR4, `(.L_x_684) ;  /* 0x000000ba04987947 */ /* 0x000fea000b800000 */
[----:B0-----:R0:W0:Y:S04]  /*1a520*/  SHFL.IDX PT, R3, R2, 0x2, 0x181f ;  /* 0x00581f0002037f89 */ /* 0x00102800000e0000 */
[----:B----4-:R4:W0:Y:S02]  /*1a530*/  SHFL.IDX PT, R14, R0, 0x2, 0x181f ;  /* 0x00581f00000e7f89 */ /* 0x01082400000e0000 */
.L_x_975:
        /* <DEDUP_REMOVED lines=9> */
[-C--:B0-----:R-:W-:Y:S02]  /*1a5d0*/  @!P2 LEA R4, P0, R198, R14.reuse, 0x1 ;  /* 0x0000000ec604a211 */ /* 0x081fe400078008ff */
[----:B------:R-:W-:Y:S02]  /*1a5e0*/  @!P3 LEA R14, P1, R206, R14, 0x1 ;  /* 0x0000000ece0eb211 */ /* 0x000fe400078208ff */
[-C--:B------:R-:W-:Y:S02]  /*1a5f0*/  @!P2 LEA.HI.X R5, R198, R3.reuse, R8, 0x1, P0 ;  /* 0x00000003c605a211 */ /* 0x080fe400000f0c08 */
[----:B------:R-:W-:-:S03]  /*1a600*/  @!P3 LEA.HI.X R15, R206, R3, R7, 0x1, P1 ;  /* 0x00000003ce0fb211 */ /* 0x000fc600008f0c07 */
[----:B------:R0:W-:Y:S04]  /*1a610*/  @!P2 ST.E.128 desc[UR36][R4.64], RZ ;  /* 0x000000ff0400a985 */ /* 0x0001e8000c101d24 */
[----:B------:R0:W-:Y:S02]  /*1a620*/  @!P3 ST.E.128 desc[UR36][R14.64], RZ ;  /* 0x000000ff0e00b985 */ /* 0x0001e4000c101d24 */
.L_x_686:
[----:B------:R-:W-:Y:S05]  /*1a630*/  BSYNC B1 ;  /* 0x0000000000017941 */ /* 0x000fea0003800000 */
.L_x_685:
[----:B------:R-:W-:-:S03]  /*1a640*/  UMOV UR4, 0xffffffff ;  /* 0xffffffff00047882 */ /* 0x000fc60000000000 */
[----:B------:R-:W-:Y:S05]  /*1a650*/  BRA.DIV UR4, `(.L_x_687) ;  /* 0x000000ba04907947 */ /* 0x000fea000b800000 */
[----:B0-----:R0:W0:Y:S04]  /*1a660*/  SHFL.IDX PT, R3, R2, 0x3, 0x181f ;  /* 0x00781f0002037f89 */ /* 0x00102800000e0000 */
[----:B------:R0:W0:Y:S02]  /*1a670*/  SHFL.IDX PT, R14, R0, 0x3, 0x181f ;  /* 0x00781f00000e7f89 */ /* 0x00002400000e0000 */
.L_x_979:
[----:B01--4-:R-:W-:-:S05]  /*1a680*/  VIADD R0, R6, 0x60 ;  /* 0x0000006006007836 */ /* 0x013fca0000000000 */
[----:B------:R-:W-:-:S13]  /*1a690*/  ISETP.GE.AND P0, PT, R0, R21, PT ;  /* 0x000000150000720c */ /* 0x000fda0003f06270 */
[----:B------:R-:W-:Y:S05]  /*1a6a0*/  @P0 BRA `(.L_x_670) ;  /* 0x00000000002c0947 */ /* 0x000fea0003800000 */
[----:B------:R-:W-:Y:S01]  /*1a6b0*/  ULDC UR4, c[0x0][0xac8] ;  /* 0x0002b20000047ab9 */ /* 0x000fe20000000800 */
[----:B------:R-:W-:Y:S02]  /*1a6c0*/  SHF.R.S32.HI R7, RZ, 0x1f, R198 ;  /* 0x0000001fff077819 */ /* 0x000fe400000114c6 */
[----:B------:R-:W-:Y:S02]  /*1a6d0*/  ISETP.GE.AND P2, PT, R198, UR4, PT ;  /* 0x00000004c6007c0c */ /* 0x000fe4000bf46270 */
[----:B------:R-:W-:Y:S02]  /*1a6e0*/  ISETP.GE.AND P3, PT, R206, UR4, PT ;  /* 0x00000004ce007c0c */ /* 0x000fe4000bf66270 */
[----:B------:R-:W-:-:S09]  /*1a6f0*/  SHF.R.S32.HI R2, RZ, 0x1f, R206 ;  /* 0x0000001fff027819 */ /* 0x000fd200000114ce */
[-C--:B------:R-:W-:Y:S02]  /*1a700*/  @!P2 LEA R4, P0, R198, R14.reuse, 0x1 ;  /* 0x0000000ec604a211 */ /* 0x080fe400078008ff */
[----:B------:R-:W-:Y:S02]  /*1a710*/  @!P3 LEA R14, P1, R206, R14, 0x1 ;  /* 0x0000000ece0eb211 */ /* 0x000fe400078208ff */
[-C--:B------:R-:W-:Y:S02]  /*1a720*/  @!P2 LEA.HI.X R5, R198, R3.reuse, R7, 0x1, P0 ;  /* 0x00000003c605a211 */ /* 0x080fe400000f0c07 */
[----:B------:R-:W-:-:S03]  /*1a730*/  @!P3 LEA.HI.X R15, R206, R3, R2, 0x1, P1 ;  /* 0x00000003ce0fb211 */ /* 0x000fc600008f0c02 */
[----:B------:R1:W-:Y:S04]  /*1a740*/  @!P2 ST.E.128 desc[UR36][R4.64], RZ ;  /* 0x000000ff0400a985 */ /* 0x0003e8000c101d24 */
[----:B------:R1:W-:Y:S02]  /*1a750*/  @!P3 ST.E.128 desc[UR36][R14.64], RZ ;  /* 0x000000ff0e00b985 */ /* 0x0003e4000c101d24 */
.L_x_670:
[----:B------:R-:W-:Y:S05]  /*1a760*/  BSYNC B0 ;  /* 0x0000000000007941 */ /* 0x000fea0003800000 */
.L_x_655:
[----:B------:R-:W-:Y:S02]  /*1a770*/  ULDC UR4, c[0x0][0xc3c] ;  /* 0x00030f0000047ab9 */ /* 0x000fe40000000800 */
[----:B------:R-:W-:-:S13]  /*1a780*/  ISETP.GE.AND P0, PT, R31, UR4, PT ;  /* 0x000000041f007c0c */ /* 0x000fda000bf06270 */
[----:B------:R-:W-:Y:S05]  /*1a790*/  @!P0 BRA `(.L_x_688) ;  /* 0xfffffe6800a48947 */ /* 0x000fea000383ffff */
[----:B------:R-:W-:Y:S05]  /*1a7a0*/  BRA `(.L_x_511) ;  /* 0x0000008000087947 */ /* 0x000fea0003800000 */
.L_x_509:
[----:B------:R-:W-:-:S08]  /*1a7b0*/  NOP ;  /* 0x0000000000007918 */ /* 0x000fd00000000000 */
[----:B0-----:R-:W0:-:S00]  /*1a7c0*/  USETMAXREG.DEALLOC.CTAPOOL 0x28 ;  /* 0x00000028000079c8 */ /* 0x001e0000080e0500 */
        /* <DEDUP_REMOVED lines=8> */
[----:B------:R0:W1:Y:S01]  /*1a850*/  @P0 LDS.128 R16, [R2+0x228d0] ;  /* 0x0228d00002100984 */ /* 0x0000620000000c00 */
[----:B------:R-:W-:Y:S06]  /*1a860*/  @P0 BAR.ARV 0x4, 0x180 ;  /* 0x0106000000000b1d */ /* 0x000fec0000002000 */
[----:B------:R-:W-:Y:S05]  /*1a870*/  @P0 BRA `(.L_x_689) ;  /* 0x0000000800980947 */ /* 0x000fea0003800000 */
[----:B------:R-:W2:Y:S01]  /*1a880*/  S2R R4, SR_TID.X ;  /* 0x0000000000047919 */ /* 0x000ea20000002100 */
[----:B------:R-:W-:Y:S01]  /*1a890*/  ULDC UR4, c[0x0][0xc3c] ;  /* 0x00030f0000047ab9 */ /* 0x000fe20000000800 */
[----:B------:R-:W-:Y:S01]  /*1a8a0*/  IMAD.MOV.U32 R0, RZ, RZ, RZ ;  /* 0x000000ffff007224 */ /* 0x000fe200078e00ff */
[----:B------:R-:W-:Y:S01]  /*1a8b0*/  MOV R9, RZ ;  /* 0x000000ff00097202 */ /* 0x000fe20000000f00 */
[----:B------:R-:W3:Y:S01]  /*1a8c0*/  S2UR UR6, SR_CTAID.X ;  /* 0x00000000000679c3 */ /* 0x000ee20000002500 */
[----:B------:R-:W-:Y:S01]  /*1a8d0*/  ULDC UR5, c[0x0][0xc38] ;  /* 0x00030e0000057ab9 */ /* 0x000fe20000000800 */
[----:B--2---:R-:W-:-:S04]  /*1a8e0*/  LOP3.LUT R7, R4, 0x1f, RZ, 0xc0, !PT ;  /* 0x0000001f04077812 */ /* 0x004fc800078ec0ff */
[----:B------:R-:W-:-:S04]  /*1a8f0*/  ISETP.NE.AND P0, PT, R7, 0x1f, PT ;  /* 0x0000001f0700780c */ /* 0x000fc80003f05270 */
[----:B------:R-:W-:-:S13]  /*1a900*/  ISETP.GE.OR P1, PT, R7, UR4, !P0 ;  /* 0x0000000407007c0c */ /* 0x000fda000c726670 */
[----:B------:R-:W2:Y:S08]  /*1a910*/  @!P1 LDC.64 R4, c[0x0][0xc80] ;  /* 0x00032000ff049b82 */ /* 0x000eb00000000a00 */
[----:B0-----:R-:W0:Y:S01]  /*1a920*/  @!P1 LDC.64 R2, c[0x0][0xc78] ;  /* 0x00031e00ff029b82 */ /* 0x001e220000000a00 */
[----:B--2---:R-:W-:-:S05]  /*1a930*/  @!P1 IMAD.WIDE.U32 R4, R7, 0x4, R4 ;  /* 0x0000000407049825 */ /* 0x004fca00078e0004 */
[----:B------:R-:W2:Y:S01]  /*1a940*/  @!P1 LDG.E R0, desc[UR36][R4.64] ;  /* 0x0000002404009981 */ /* 0x000ea2000c1e1900 */
[----:B0-----:R-:W-:-:S05]  /*1a950*/  @!P1 IMAD.WIDE.U32 R2, R7, 0x4, R2 ;  /* 0x0000000407029825 */ /* 0x001fca00078e0002 */
[----:B------:R-:W2:Y:S01]  /*1a960*/  @!P1 LDG.E R9, desc[UR36][R2.64] ;  /* 0x0000002402099981 */ /* 0x000ea2000c1e1900 */
[C---:B------:R-:W-:Y:S02]  /*1a970*/  ISETP.NE.AND P1, PT, R7.reuse, RZ, PT ;  /* 0x000000ff0700720c */ /* 0x040fe40003f25270 */
[C---:B------:R-:W-:Y:S02]  /*1a980*/  ISETP.GE.U32.AND P2, PT, R7.reuse, 0x2, PT ;  /* 0x000000020700780c */ /* 0x040fe40003f46070 */
[C---:B------:R-:W-:Y:S02]  /*1a990*/  ISETP.GE.U32.AND P3, PT, R7.reuse, 0x4, PT ;  /* 0x000000040700780c */ /* 0x040fe40003f66070 */
[C---:B------:R-:W-:Y:S02]  /*1a9a0*/  ISETP.GE.U32.AND P4, PT, R7.reuse, 0x8, PT ;  /* 0x000000080700780c */ /* 0x040fe40003f86070 */
[----:B------:R-:W-:Y:S01]  /*1a9b0*/  ISETP.GE.U32.AND P5, PT, R7, 0x10, PT ;  /* 0x000000100700780c */ /* 0x000fe20003fa6070 */
[----:B------:R-:W-:Y:S01]  /*1a9c0*/  UMOV UR4, URZ ;  /* 0x0000003f00047c82 */ /* 0x000fe20008000000 */
[----:B--2---:R-:W-:-:S05]  /*1a9d0*/  IMAD R6, R0, R9, RZ ;  /* 0x0000000900067224 */ /* 0x004fca00078e02ff */
        /* <DEDUP_REMOVED lines=13> */
[----:B0-----:R-:W-:-:S04]  /*1aab0*/  SEL R5, R4, RZ, P5 ;  /* 0x000000ff04057207 */ /* 0x001fc80002800000 */
[----:B------:R-:W-:-:S05]  /*1aac0*/  IADD3 R5, R2, R5, RZ ;  /* 0x0000000502057210 */ /* 0x000fca0007ffe0ff */
[----:B------:R-:W0:Y:S02]  /*1aad0*/  SHFL.IDX PT, R6, R5, 0x1f, 0x1f ;  /* 0x03e01f0005067f89 */ /* 0x000e2400000e0000 */
[----:B0-----:R-:W-:-:S05]  /*1aae0*/  IMAD R6, R6, UR5, RZ ;  /* 0x0000000506067c24 */ /* 0x001fca000f8e02ff */
[----:B---3--:R-:W-:Y:S01]  /*1aaf0*/  ISETP.GT.AND P6, PT, R6, UR6, PT ;  /* 0x0000000606007c0c */ /* 0x008fe2000bfc4270 */
[----:B------:R-:W-:-:S12]  /*1ab00*/  IMAD.MOV.U32 R3, RZ, RZ, R6 ;  /* 0x000000ffff037224 */ /* 0x000fd800078e0006 */
[----:B------:R-:W-:Y:S05]  /*1ab10*/  @P6 BRA `(.L_x_690) ;  /* 0x0000000000a06947 */ /* 0x000fea0003800000 */
[----:B------:R-:W-:Y:S01]  /*1ab20*/  IMAD.MOV.U32 R6, RZ, RZ, R3 ;  /* 0x000000ffff067224 */ /* 0x000fe200078e0003 */
[----:B------:R-:W-:Y:S01]  /*1ab30*/  UMOV UR4, URZ ;  /* 0x0000003f00047c82 */ /* 0x000fe20008000000 */
[----:B------:R-:W-:-:S05]  /*1ab40*/  ULDC UR5, c[0x0][0xc38] ;  /* 0x00030e0000057ab9 */ /* 0x000fca0000000800 */
.L_x_692:
[----:B------:R-:W0:Y:S01]  /*1ab50*/  LDC R0, c[0x0][0xc3c] ;  /* 0x00030f00ff007b82 */ /* 0x000e220000000800 */
[----:B------:R-:W-:Y:S01]  /*1ab60*/  UIADD3 UR4, UR4, 0x1f, URZ ;  /* 0x0000001f04047890 */ /* 0x000fe2000fffe03f */
[----:B------:R-:W-:Y:S02]  /*1ab70*/  ULDC UR7, c[0x0][0xc3c] ;  /* 0x00030f0000077ab9 */ /* 0x000fe40000000800 */
[----:B-1----:R-:W-:-:S03]  /*1ab80*/  IMAD.U32 R19, RZ, RZ, UR7 ;  /* 0x00000007ff137e24 */ /* 0x002fc6000f8e00ff */
[----:B0-----:R-:W-:-:S13]  /*1ab90*/  ISETP.LE.AND P6, PT, R0, UR4, PT ;  /* 0x0000000400007c0c */ /* 0x001fda000bfc3270 */
[----:B------:R-:W-:Y:S05]  /*1aba0*/  @P6 BRA `(.L_x_691) ;  /* 0x0000000400a86947 */ /* 0x000fea0003800000 */
[----:B------:R-:W-:-:S05]  /*1abb0*/  VIADD R9, R7, UR4 ;  /* 0x0000000407097c36 */ /* 0x000fca0008000000 */
[----:B------:R-:W-:Y:S02]  /*1abc0*/  ISETP.GE.OR P6, PT, R9, R0, !P0 ;  /* 0x000000000900720c */ /* 0x000fe400047c6670 */
[----:B------:R-:W-:-:S11]  /*1abd0*/  MOV R0, RZ ;  /* 0x000000ff00007202 */ /* 0x000fd60000000f00 */
[----:B------:R-:W0:Y:S08]  /*1abe0*/  @!P6 LDC.64 R4, c[0x0][0xc80] ;  /* 0x00032000ff04eb82 */ /* 0x000e300000000a00 */
[----:B------:R-:W1:Y:S01]  /*1abf0*/  @!P6 LDC.64 R2, c[0x0][0xc78] ;  /* 0x00031e00ff02eb82 */ /* 0x000e620000000a00 */
[----:B0-----:R-:W-:-:S05]  /*1ac00*/  @!P6 IMAD.WIDE R4, R9, 0x4, R4 ;  /* 0x000000040904e825 */ /* 0x001fca00078e0204 */
[----:B------:R-:W2:Y:S01]  /*1ac10*/  @!P6 LDG.E R0, desc[UR36][R4.64] ;  /* 0x000000240400e981 */ /* 0x000ea2000c1e1900 */
[----:B-1----:R-:W-:-:S04]  /*1ac20*/  @!P6 IMAD.WIDE R2, R9, 0x4, R2 ;  /* 0x000000040902e825 */ /* 0x002fc800078e0202 */
[----:B------:R-:W-:-:S06]  /*1ac30*/  IMAD.MOV.U32 R9, RZ, RZ, RZ ;  /* 0x000000ffff097224 */ /* 0x000fcc00078e00ff */
[----:B------:R-:W2:Y:S02]  /*1ac40*/  @!P6 LDG.E R9, desc[UR36][R2.64] ;  /* 0x000000240209e981 */ /* 0x000ea4000c1e1900 */
        /* <DEDUP_REMOVED lines=13> */
[----:B------:R-:W0:Y:S02]  /*1ad20*/  SHFL.UP PT, R2, R3, 0x10, RZ ;  /* 0x0600000003027989 */ /* 0x000e2400000e00ff */
[----:B0-----:R-:W-:-:S05]  /*1ad30*/  SEL R2, R2, RZ, P5 ;  /* 0x000000ff02027207 */ /* 0x001fca0002800000 */
[----:B------:R-:W-:-:S05]  /*1ad40*/  IMAD.IADD R5, R3, 0x1, R2 ;  /* 0x0000000103057824 */ /* 0x000fca00078e0202 */
[----:B------:R-:W0:Y:S02]  /*1ad50*/  SHFL.IDX PT, R2, R5, 0x1f, 0x1f ;  /* 0x03e01f0005027f89 */ /* 0x000e2400000e0000 */
[----:B0-----:R-:W-:-:S04]  /*1ad60*/  IMAD R3, R2, UR5, RZ ;  /* 0x0000000502037c24 */ /* 0x001fc8000f8e02ff */
[----:B------:R-:W-:-:S05]  /*1ad70*/  IMAD.IADD R6, R3, 0x1, R6 ;  /* 0x0000000103067824 */ /* 0x000fca00078e0206 */
[----:B------:R-:W-:-:S13]  /*1ad80*/  ISETP.GT.AND P6, PT, R6, UR6, PT ;  /* 0x0000000606007c0c */ /* 0x000fda000bfc4270 */
[----:B------:R-:W-:Y:S05]  /*1ad90*/  @!P6 BRA `(.L_x_692) ;  /* 0xfffffffc006ce947 */ /* 0x000fea000383ffff */
.L_x_690:
[----:B------:R-:W-:Y:S02]  /*1ada0*/  IMAD.IADD R10, R6, 0x1, -R3 ;  /* 0x00000001060a7824 */ /* 0x000fe400078e0a03 */
[----:B-1----:R-:W-:Y:S02]  /*1adb0*/  IMAD.MOV.U32 R16, RZ, RZ, RZ ;  /* 0x000000ffff107224 */ /* 0x002fe400078e00ff */
[----:B------:R-:W-:-:S05]  /*1adc0*/  IMAD R2, R5, UR5, R10 ;  /* 0x0000000505027c24 */ /* 0x000fca000f8e020a */
[----:B------:R-:W-:-:S13]  /*1add0*/  ISETP.GT.AND P0, PT, R2, UR6, PT ;  /* 0x0000000602007c0c */ /* 0x000fda000bf04270 */
[----:B------:R-:W-:-:S04]  /*1ade0*/  VOTE.ANY R6, PT, !P0 ;  /* 0x0000000000067806 */ /* 0x000fc800040e0100 */
[----:B------:R-:W0:Y:S01]  /*1adf0*/  POPC R19, R6 ;  /* 0x0000000600137309 */ /* 0x000e220000000000 */
[----:B------:R-:W-:Y:S01]  /*1ae00*/  ISETP.NE.AND P0, PT, R6, RZ, PT ;  /* 0x000000ff0600720c */ /* 0x000fe20003f05270 */
[----:B0-----:R-:W0:Y:S04]  /*1ae10*/  SHFL.IDX PT, R0, R0, R19, 0x1f ;  /* 0x00001f1300007589 */ /* 0x001e2800000e0000 */
        /* <DEDUP_REMOVED lines=8> */
[----:B------:R-:W-:-:S06]  /*1aea0*/  VIADD R16, R19, 0xffffffff ;  /* 0xffffffff13107836 */ /* 0x000fcc0000000000 */
[----:B------:R0:W1:Y:S02]  /*1aeb0*/  SHFL.IDX PT, R16, R5, R16, 0x1f ;  /* 0x00001f1005107589 */ /* 0x00006400000e0000 */
.L_x_693:
[----:B-1----:R-:W-:Y:S01]  /*1aec0*/  IMAD R16, R16, UR5, R10 ;  /* 0x0000000510107c24 */ /* 0x002fe2000f8e020a */
[----:B------:R-:W-:Y:S01]  /*1aed0*/  IABS R10, R0 ;  /* 0x00000000000a7213 */ /* 0x000fe20000000000 */
[----:B------:R-:W-:Y:S01]  /*1aee0*/  IMAD R11, R11, R4, RZ ;  /* 0x000000040b0b7224 */ /* 0x000fe200078e02ff */
[----:B0-----:R-:W-:Y:S01]  /*1aef0*/  IABS R5, R9 ;  /* 0x0000000900057213 */ /* 0x001fe20000000000 */
[----:B------:R-:W-:Y:S01]  /*1af00*/  IMAD.MOV.U32 R2, RZ, RZ, RZ ;  /* 0x000000ffff027224 */ /* 0x000fe200078e00ff */
[----:B------:R-:W-:Y:S01]  /*1af10*/  IADD3 R17, -R16, UR6, RZ ;  /* 0x0000000610117c10 */ /* 0x000fe2000fffe1ff */
[----:B------:R-:W-:Y:S01]  /*1af20*/  IMAD.MOV R10, RZ, RZ, -R10 ;  /* 0x000000ffff0a7224 */ /* 0x000fe200078e0a0a */
[----:B------:R-:W0:Y:S01]  /*1af30*/  I2F.RP R6, R5 ;  /* 0x0000000500067306 */ /* 0x000e220000209400 */
[----:B------:R-:W-:Y:S01]  /*1af40*/  IMAD.HI.U32 R2, R3, R11, R2 ;  /* 0x0000000b03027227 */ /* 0x000fe200078e0002 */
[----:B------:R-:W-:Y:S02]  /*1af50*/  IABS R8, R17 ;  /* 0x0000001100087213 */ /* 0x000fe40000000000 */
[----:B------:R-:W-:-:S02]  /*1af60*/  IADD3 R19, R19, UR4, RZ ;  /* 0x0000000413137c10 */ /* 0x000fc4000fffe0ff */
[----:B------:R-:W-:Y:S01]  /*1af70*/  MOV R3, R8 ;  /* 0x0000000800037202 */ /* 0x000fe20000000f00 */
[----:B------:R-:W-:-:S04]  /*1af80*/  IMAD.MOV.U32 R8, RZ, RZ, R10 ;  /* 0x000000ffff087224 */ /* 0x000fc800078e000a */
[----:B------:R-:W-:-:S04]  /*1af90*/  IMAD.HI.U32 R2, R2, R3, RZ ;  /* 0x0000000302027227 */ /* 0x000fc800078e00ff */
[----:B------:R-:W-:Y:S01]  /*1afa0*/  IMAD R3, R2, R8, R3 ;  /* 0x0000000802037224 */ /* 0x000fe200078e0203 */
[----:B0-----:R-:W0:Y:S04]  /*1afb0*/  MUFU.RCP R6, R6 ;  /* 0x0000000600067308 */ /* 0x001e280000001000 */
[----:B------:R-:W-:-:S13]  /*1afc0*/  ISETP.GT.U32.AND P1, PT, R4, R3, PT ;  /* 0x000000030400720c */ /* 0x000fda0003f24070 */
[----:B------:R-:W-:Y:S02]  /*1afd0*/  @!P1 IMAD.IADD R3, R3, 0x1, -R4 ;  /* 0x0000000103039824 */ /* 0x000fe400078e0a04 */
[----:B0-----:R-:W-:Y:S02]  /*1afe0*/  VIADD R8, R6, 0xffffffe ;  /* 0x0ffffffe06087836 */ /* 0x001fe40000000000 */
[----:B------:R-:W-:Y:S01]  /*1aff0*/  @!P1 VIADD R2, R2, 0x1 ;  /* 0x0000000102029836 */ /* 0x000fe20000000000 */
[----:B------:R-:W-:Y:S02]  /*1b000*/  ISETP.GE.U32.AND P0, PT, R3, R4, PT ;  /* 0x000000040300720c */ /* 0x000fe40003f06070 */
[----:B------:R0:W1:Y:S01]  /*1b010*/  F2I.FTZ.U32.TRUNC.NTZ R3, R8 ;  /* 0x0000000800037305 */ /* 0x000062000021f000 */
[----:B------:R-:W-:Y:S02]  /*1b020*/  LOP3.LUT R4, R17, R0, RZ, 0x3c, !PT ;  /* 0x0000000011047212 */ /* 0x000fe400078e3cff */
[----:B------:R-:W-:-:S02]  /*1b030*/  ISETP.NE.AND P1, PT, R0, RZ, PT ;  /* 0x000000ff0000720c */ /* 0x000fc40003f25270 */
[----:B------:R-:W-:Y:S02]  /*1b040*/  ISETP.GE.AND P2, PT, R4, RZ, PT ;  /* 0x000000ff0400720c */ /* 0x000fe40003f46270 */
[----:B0-----:R-:W-:-:S04]  /*1b050*/  IABS R8, R9 ;  /* 0x0000000900087213 */ /* 0x001fc80000000000 */
[----:B------:R-:W-:Y:S01]  /*1b060*/  @P0 IADD3 R2, R2, 0x1, RZ ;  /* 0x0000000102020810 */ /* 0x000fe20007ffe0ff */
[----:B------:R-:W-:-:S04]  /*1b070*/  IMAD.MOV R8, RZ, RZ, -R8 ;  /* 0x000000ffff087224 */ /* 0x000fc800078e0a08 */
[----:B------:R-:W-:Y:S02]  /*1b080*/  IMAD.MOV.U32 R6, RZ, RZ, R2 ;  /* 0x000000ffff067224 */ /* 0x000fe400078e0002 */
[----:B-1----:R-:W-:Y:S02]  /*1b090*/  IMAD.MOV R2, RZ, RZ, -R3 ;  /* 0x000000ffff027224 */ /* 0x002fe400078e0a03 */
[----:B------:R-:W-:Y:S01]  /*1b0a0*/  @!P2 IMAD.MOV R6, RZ, RZ, -R6 ;  /* 0x000000ffff06a224 */ /* 0x000fe200078e0a06 */
[----:B------:R-:W-:Y:S01]  /*1b0b0*/  @!P1 LOP3.LUT R6, RZ, R0, RZ, 0x33, !PT ;  /* 0x00000000ff069212 */ /* 0x000fe200078e33ff */
[----:B------:R-:W-:Y:S01]  /*1b0c0*/  IMAD R11, R2, R5, RZ ;  /* 0x00000005020b7224 */ /* 0x000fe200078e02ff */
[----:B------:R-:W-:Y:S02]  /*1b0d0*/  MOV R2, RZ ;  /* 0x000000ff00027202 */ /* 0x000fe40000000f00 */
[-C--:B------:R-:W-:Y:S01]  /*1b0e0*/  IABS R4, R6.reuse ;  /* 0x0000000600047213 */ /* 0x080fe20000000000 */
[----:B------:R-:W-:-:S02]  /*1b0f0*/  IMAD R0, R0, R6, RZ ;  /* 0x0000000600007224 */ /* 0x000fc400078e02ff */
[----:B------:R-:W-:-:S04]  /*1b100*/  IMAD.HI.U32 R2, R3, R11, R2 ;  /* 0x0000000b03027227 */ /* 0x000fc800078e0002 */
[----:B------:R-:W-:Y:S02]  /*1b110*/  IMAD.MOV.U32 R3, RZ, RZ, R4 ;  /* 0x000000ffff037224 */ /* 0x000fe400078e0004 */
[----:B------:R-:W-:Y:S02]  /*1b120*/  IMAD.MOV.U32 R4, RZ, RZ, R8 ;  /* 0x000000ffff047224 */ /* 0x000fe400078e0008 */
[----:B------:R-:W-:-:S04]  /*1b130*/  IMAD.HI.U32 R2, R2, R3, RZ ;  /* 0x0000000302027227 */ /* 0x000fc800078e00ff */
[----:B------:R-:W-:Y:S01]  /*1b140*/  IMAD R4, R2, R4, R3 ;  /* 0x0000000402047224 */ /* 0x000fe200078e0203 */
[----:B------:R-:W-:Y:S01]  /*1b150*/  LOP3.LUT R3, R6, R9, RZ, 0x3c, !PT ;  /* 0x0000000906037212 */ /* 0x000fe200078e3cff */
[----:B------:R-:W-:-:S03]  /*1b160*/  IMAD.IADD R17, R17, 0x1, -R0 ;  /* 0x0000000111117824 */ /* 0x000fc600078e0a00 */
[----:B------:R-:W-:Y:S02]  /*1b170*/  ISETP.GT.U32.AND P1, PT, R5, R4, PT ;  /* 0x000000040500720c */ /* 0x000fe40003f24070 */
[----:B------:R-:W-:-:S11]  /*1b180*/  ISETP.GE.AND P2, PT, R3, RZ, PT ;  /* 0x000000ff0300720c */ /* 0x000fd60003f46270 */
[----:B------:R-:W-:Y:S02]  /*1b190*/  @!P1 IMAD.IADD R4, R4, 0x1, -R5 ;  /* 0x0000000104049824 */ /* 0x000fe400078e0a05 */
[----:B------:R-:W-:Y:S01]  /*1b1a0*/  @!P1 VIADD R2, R2, 0x1 ;  /* 0x0000000102029836 */ /* 0x000fe20000000000 */
[----:B------:R-:W-:Y:S02]  /*1b1b0*/  ISETP.NE.AND P1, PT, R9, RZ, PT ;  /* 0x000000ff0900720c */ /* 0x000fe40003f25270 */
[----:B------:R-:W-:-:S13]  /*1b1c0*/  ISETP.GE.U32.AND P0, PT, R4, R5, PT ;  /* 0x000000050400720c */ /* 0x000fda0003f06070 */
[----:B------:R-:W-:-:S05]  /*1b1d0*/  @P0 IADD3 R2, R2, 0x1, RZ ;  /* 0x0000000102020810 */ /* 0x000fca0007ffe0ff */
[----:B------:R-:W-:Y:S01]  /*1b1e0*/  @!P2 IMAD.MOV R2, RZ, RZ, -R2 ;  /* 0x000000ffff02a224 */ /* 0x000fe200078e0a02 */
[----:B------:R-:W-:-:S05]  /*1b1f0*/  @!P1 LOP3.LUT R2, RZ, R9, RZ, 0x33, !PT ;  /* 0x00000009ff029212 */ /* 0x000fca00078e33ff */
[----:B------:R-:W-:-:S04]  /*1b200*/  IMAD.MOV R18, RZ, RZ, -R2 ;  /* 0x000000ffff127224 */ /* 0x000fc800078e0a02 */
[C---:B------:R-:W-:Y:S02]  /*1b210*/  IMAD R18, R9.reuse, R18, R6 ;  /* 0x0000001209127224 */ /* 0x040fe400078e0206 */
[----:B------:R-:W-:-:S04]  /*1b220*/  IMAD R9, R9, 0x1000000, R2 ;  /* 0x0100000009097824 */ /* 0x000fc800078e0202 */
[----:B------:R-:W-:Y:S01]  /*1b230*/  IMAD R18, R18, 0x10000, R9 ;  /* 0x0001000012127824 */ /* 0x000fe200078e0209 */
[----:B------:R-:W-:Y:S06]  /*1b240*/  BRA `(.L_x_694) ;  /* 0x00000000000c7947 */ /* 0x000fec0003800000 */
.L_x_691:
[----:B------:R-:W-:Y:S02]  /*1b250*/  IMAD.MOV.U32 R17, RZ, RZ, RZ ;  /* 0x000000ffff117224 */ /* 0x000fe400078e00ff */
[----:B------:R-:W-:Y:S02]  /*1b260*/  IMAD.U32 R16, RZ, RZ, UR6 ;  /* 0x00000006ff107e24 */ /* 0x000fe4000f8e00ff */
[----:B------:R-:W-:-:S07]  /*1b270*/  IMAD.MOV.U32 R18, RZ, RZ, RZ ;  /* 0x000000ffff127224 */ /* 0x000fce00078e00ff */
.L_x_694:
[----:B------:R-:W-:-:S13]  /*1b280*/  ISETP.NE.AND P0, PT, R7, RZ, PT ;  /* 0x000000ff0700720c */ /* 0x000fda0003f05270 */
[----:B------:R-:W0:Y:S01]  /*1b290*/  @!P0 S2R R3, SR_CgaCtaId ;  /* 0x0000000000038919 */ /* 0x000e220000008800 */
[----:B------:R-:W-:-:S04]  /*1b2a0*/  @!P0 MOV R0, 0x400 ;  /* 0x0000040000008802 */ /* 0x000fc80000000f00 */
[----:B0-----:R-:W-:-:S05]  /*1b2b0*/  @!P0 LEA R0, R3, R0, 0x18 ;  /* 0x0000000003008211 */ /* 0x001fca00078ec0ff */
[----:B------:R2:W-:Y:S01]  /*1b2c0*/  @!P0 STS.128 [R0+0x228d0], R16 ;  /* 0x0228d01000008388 */ /* 0x0005e20000000c00 */
[----:B------:R-:W-:Y:S06]  /*1b2d0*/  BAR.ARV 0x5, 0x180 ;  /* 0x0146000000007b1d */ /* 0x000fec0000002000 */
.L_x_689:
[----:B------:R3:W-:Y:S01]  /*1b2e0*/  STL [R1+0x38], RZ ;  /* 0x000038ff01007387 */ /* 0x0007e20000100800 */
[----:B------:R-:W-:Y:S01]  /*1b2f0*/  ULDC UR4, c[0x0][0xc3c] ;  /* 0x00030f0000047ab9 */ /* 0x000fe20000000800 */
[----:B------:R-:W-:Y:S01]  /*1b300*/  MOV R36, 0x1 ;  /* 0x0000000100247802 */ /* 0x000fe20000000f00 */
[----:B------:R-:W-:Y:S01]  /*1b310*/  IMAD.MOV.U32 R31, RZ, RZ, RZ ;  /* 0x000000ffff1f7224 */ /* 0x000fe200078e00ff */
[----:B-1----:R-:W-:-:S13]  /*1b320*/  ISETP.GE.AND P0, PT, R19, UR4, PT ;  /* 0x0000000413007c0c */ /* 0x002fda000bf06270 */
[----:B---3--:R-:W-:Y:S05]  /*1b330*/  @P0 BRA `(.L_x_695) ;  /* 0x0000007000200947 */ /* 0x008fea0003800000 */
[----:B--2---:R-:W2:Y:S01]  /*1b340*/  LDL R0, [R1+0x4c] ;  /* 0x00004c0001007983 */ /* 0x004ea20000100800 */
[----:B------:R-:W1:Y:S01]  /*1b350*/  S2UR UR4, SR_CgaCtaId ;  /* 0x00000000000479c3 */ /* 0x000e620000008800 */
[----:B------:R-:W-:Y:S01]  /*1b360*/  MOV R23, 0x400 ;  /* 0x0000040000177802 */ /* 0x000fe20000000f00 */
[----:B------:R-:W-:Y:S01]  /*1b370*/  BSSY B7, `(.L_x_695) ;  /* 0x0000704000077945 */ /* 0x000fe20003800000 */
[----:B------:R-:W3:Y:S01]  /*1b380*/  S2R R14, SR_TID.X ;  /* 0x00000000000e7919 */ /* 0x000ee20000002100 */
[----:B------:R-:W-:Y:S01]  /*1b390*/  IMAD.MOV.U32 R37, RZ, RZ, 0x1 ;  /* 0x00000001ff257424 */ /* 0x000fe200078e00ff */
[----:B------:R-:W-:Y:S01]  /*1b3a0*/  MOV R34, RZ ;  /* 0x000000ff00227202 */ /* 0x000fe20000000f00 */
[----:B------:R-:W-:Y:S01]  /*1b3b0*/  IMAD.MOV.U32 R31, RZ, RZ, RZ ;  /* 0x000000ffff1f7224 */ /* 0x000fe200078e00ff */
[----:B------:R-:W-:Y:S01]  /*1b3c0*/  ULDC.64 UR40, c[0x0][0x198] ;  /* 0x0000660000287ab9 */ /* 0x000fe20000000a00 */
[----:B------:R-:W-:Y:S01]  /*1b3d0*/  IMAD.MOV.U32 R36, RZ, RZ, 0x1 ;  /* 0x00000001ff247424 */ /* 0x000fe200078e00ff */
[----:B------:R-:W-:Y:S01]  /*1b3e0*/  ULDC UR39, c[0x0][0xc] ;  /* 0x0000030000277ab9 */ /* 0x000fe20000000800 */
[C---:B---3--:R-:W-:Y:S01]  /*1b3f0*/  LOP3.LUT R13, R14.reuse, 0x7f, RZ, 0xc0, !PT ;  /* 0x0000007f0e0d7812 */ /* 0x048fe200078ec0ff */
[C---:B------:R-:W-:Y:S01]  /*1b400*/  IMAD.SHL.U32 R5, R14.reuse, 0x20, RZ ;  /* 0x000000200e057824 */ /* 0x040fe200078e00ff */
[C---:B0-----:R-:W-:Y:S01]  /*1b410*/  SHF.L.U32 R2, R14.reuse, 0x7, RZ ;  /* 0x000000070e027819 */ /* 0x041fe200000006ff */
[C---:B------:R-:W-:Y:S01]  /*1b420*/  IMAD.SHL.U32 R11, R14.reuse, 0x4, RZ ;  /* 0x000000040e0b7824 */ /* 0x040fe200078e00ff */
[----:B------:R-:W-:Y:S01]  /*1b430*/  SHF.R.U32.HI R4, RZ, 0x1, R14 ;  /* 0x00000001ff047819 */ /* 0x000fe2000001160e */
[----:B------:R-:W-:Y:S01]  /*1b440*/  IMAD.SHL.U32 R7, R13, 0x10, RZ ;  /* 0x000000100d077824 */ /* 0x000fe200078e00ff */
[----:B------:R-:W-:Y:S01]  /*1b450*/  LOP3.LUT R6, R5, 0x80, RZ, 0xc0, !PT ;  /* 0x0000008005067812 */ /* 0x000fe200078ec0ff */
[----:B------:R-:W-:Y:S01]  /*1b460*/  IMAD.SHL.U32 R10, R14, 0x2, RZ ;  /* 0x000000020e0a7824 */ /* 0x000fe200078e00ff */
[----:B------:R-:W-:-:S02]  /*1b470*/  LOP3.LUT R3, R2, 0x380, RZ, 0xc0, !PT ;  /* 0x0000038002037812 */ /* 0x000fc400078ec0ff */
[----:B------:R-:W-:Y:S02]  /*1b480*/  LOP3.LUT R8, R7, 0x600, RZ, 0xc0, !PT ;  /* 0x0000060007087812 */ /* 0x000fe400078ec0ff */
[----:B------:R-:W-:Y:S02]  /*1b490*/  LOP3.LUT R6, R6, 0x10, R14, 0xf8, !PT ;  /* 0x0000001006067812 */ /* 0x000fe400078ef80e */
[----:B------:R-:W-:Y:S02]  /*1b4a0*/  LOP3.LUT R8, R8, 0x60, R5, 0xf8, !PT ;  /* 0x0000006008087812 */ /* 0x000fe400078ef805 */
[----:B------:R-:W-:Y:S02]  /*1b4b0*/  LOP3.LUT R3, R3, 0x30, R4, 0xf8, !PT ;  /* 0x0000003003037812 */ /* 0x000fe400078ef804 */
[----:B------:R-:W-:Y:S02]  /*1b4c0*/  LOP3.LUT R6, R6, 0x10, R11, 0x78, !PT ;  /* 0x0000001006067812 */ /* 0x000fe400078e780b */
[----:B------:R-:W-:-:S02]  /*1b4d0*/  LOP3.LUT R5, R8, 0x100, R5, 0xf8, !PT ;  /* 0x0000010008057812 */ /* 0x000fc400078ef805 */
[----:B------:R-:W-:Y:S02]  /*1b4e0*/  LOP3.LUT P0, RZ, R14, 0x4, RZ, 0xc0, !PT ;  /* 0x000000040eff7812 */ /* 0x000fe4000780c0ff */
[----:B------:R-:W-:-:S05]  /*1b4f0*/  LOP3.LUT R4, R5, R6, RZ, 0xfc, !PT ;  /* 0x0000000605047212 */ /* 0x000fca00078efcff */
[----:B------:R1:W-:Y:S02]  /*1b500*/  STL [R1+0x14], R4 ;  /* 0x0000140401007387 */ /* 0x0003e40000100800 */
[----:B-1----:R-:W-:-:S05]  /*1b510*/  IMAD.U32 R4, RZ, RZ, UR4 ;  /* 0x00000004ff047e24 */ /* 0x002fca000f8e00ff */
[----:B------:R-:W-:Y:S02]  /*1b520*/  LEA R23, R4, R23, 0x18 ;  /* 0x0000001704177211 */ /* 0x000fe400078ec0ff */
[----:B--2---:R-:W-:Y:S01]  /*1b530*/  R2UR UR5, R0 ;  /* 0x00000000000572ca */ /* 0x004fe200000e0000 */
[----:B------:R-:W-:-:S05]  /*1b540*/  IMAD.SHL.U32 R0, R14, 0x10, RZ ;  /* 0x000000100e007824 */ /* 0x000fca00078e00ff */
[----:B------:R-:W-:Y:S02]  /*1b550*/  LOP3.LUT R9, R0, 0x3f0, RZ, 0xc0, !PT ;  /* 0x000003f000097812 */ /* 0x000fe400078ec0ff */
[----:B------:R-:W-:Y:S02]  /*1b560*/  LOP3.LUT R3, R3, 0x70, R0, 0x78, !PT ;  /* 0x0000007003037812 */ /* 0x000fe400078e7800 */
[----:B------:R-:W-:Y:S02]  /*1b570*/  LOP3.LUT R10, R9, 0x70, R10, 0x78, !PT ;  /* 0x00000070090a7812 */ /* 0x000fe400078e780a */
[----:B------:R-:W-:Y:S01]  /*1b580*/  LOP3.LUT R2, R3, 0xc00, R2, 0xf8, !PT ;  /* 0x00000c0003027812 */ /* 0x000fe200078ef802 */
[----:B------:R-:W-:Y:S01]  /*1b590*/  ULOP3.LUT UR42, UR5, 0x2, URZ, 0xfc, !UPT ;  /* 0x00000002052a7892 */ /* 0x000fe2000f8efc3f */
[----:B------:R-:W-:Y:S01]  /*1b5a0*/  LOP3.LUT R12, R10, 0x400, R7, 0xf8, !PT ;  /* 0x000004000a0c7812 */ /* 0x000fe200078ef807 */
[----:B------:R-:W-:Y:S01]  /*1b5b0*/  ULOP3.LUT UR38, UR5, 0x1, URZ, 0xfc, !UPT ;  /* 0x0000000105267892 */ /* 0x000fe2000f8efc3f */
[----:B------:R-:W-:-:S02]  /*1b5c0*/  SHF.R.U32.HI R3, RZ, 0x3, R13 ;  /* 0x00000003ff037819 */ /* 0x000fc4000001160d */
[----:B------:R-:W-:Y:S01]  /*1b5d0*/  LOP3.LUT R30, R0, 0x70, RZ, 0xc0, !PT ;  /* 0x00000070001e7812 */ /* 0x000fe200078ec0ff */
[----:B------:R-:W-:Y:S01]  /*1b5e0*/  STL [R1+0x10], R12 ;  /* 0x0000100c01007387 */ /* 0x000fe20000100800 */
[----:B------:R-:W-:Y:S01]  /*1b5f0*/  LOP3.LUT R3, R3, 0x70, R0, 0xf8, !PT ;  /* 0x0000007003037812 */ /* 0x000fe200078ef800 */
[----:B------:R-:W-:Y:S02]  /*1b600*/  IMAD.IADD R0, R23, 0x1, R12 ;  /* 0x0000000117007824 */ /* 0x000fe400078e020c */
[----:B------:R0:W-:Y:S04]  /*1b610*/  STL [R1+0x18], R2 ;  /* 0x0000180201007387 */ /* 0x0001e80000100800 */
[----:B------:R-:W-:Y:S01]  /*1b620*/  STL [R1+0x38], RZ ;  /* 0x000038ff01007387 */ /* 0x000fe20000100800 */
[----:B0-----:R-:W-:-:S05]  /*1b630*/  IMAD.MOV.U32 R2, RZ, RZ, 0x40 ;  /* 0x00000040ff027424 */ /* 0x001fca00078e00ff */
[----:B------:R-:W-:-:S05]  /*1b640*/  SEL R2, R2, 0xffffffc0, !P0 ;  /* 0xffffffc002027807 */ /* 0x000fca0004000000 */
[----:B------:R0:W-:Y:S04]  /*1b650*/  STL [R1+0x1c], R2 ;  /* 0x00001c0201007387 */ /* 0x0001e80000100800 */
[----:B------:R1:W-:Y:S04]  /*1b660*/  STL [R1+0xc], R4 ;  /* 0x00000c0401007387 */ /* 0x0003e80000100800 */
[----:B------:R1:W-:Y:S01]  /*1b670*/  STL [R1+0x28], R0 ;  /* 0x0000280001007387 */ /* 0x0003e20000100800 */
[----:B0-----:R-:W-:-:S07]  /*1b680*/  LOP3.LUT R2, R3, 0x80, RZ, 0xfc, !PT ;  /* 0x0000008003027812 */ /* 0x001fce00078efcff */
.L_x_805:
[----:B------:R-:W0:Y:S02]  /*1b690*/  LDC.64 R24, c[0x0][0xc88] ;  /* 0x00032200ff187b82 */ /* 0x000e240000000a00 */
[----:B0-----:R-:W-:-:S06]  /*1b6a0*/  IMAD.WIDE R24, R19, 0x4, R24 ;  /* 0x0000000413187825 */ /* 0x001fcc00078e0218 */
[----:B-1----:R-:W1:Y:S01]  /*1b6b0*/  LDG.E R24, desc[UR36][R24.64] ;  /* 0x0000002418187981 */ /* 0x002e62000c1e1900 */
[----:B------:R-:W-:Y:S05]  /*1b6c0*/  YIELD ;  /* 0x0000000000007946 */ /* 0x000fea0003800000 */
[----:B------:R-:W-:Y:S01]  /*1b6d0*/  ULDC.64 UR4, c[0x0][0xa28] ;  /* 0x00028a0000047ab9 */ /* 0x000fe20000000a00 */
[----:B------:R-:W-:Y:S01]  /*1b6e0*/  ULDC.64 UR8, c[0x0][0xa18] ;  /* 0x0002860000087ab9 */ /* 0x000fe20000000a00 */
[----:B------:R-:W-:Y:S01]  /*1b6f0*/  ISETP.NE.U32.AND P0, PT, RZ, UR4, PT ;  /* 0x00000004ff007c0c */ /* 0x000fe2000bf05070 */
[----:B------:R-:W-:Y:S01]  /*1b700*/  ULDC.64 UR6, c[0x0][0xa10] ;  /* 0x0002840000067ab9 */ /* 0x000fe20000000a00 */
[----:B------:R-:W-:-:S02]  /*1b710*/  MOV R9, RZ ;  /* 0x000000ff00097202 */ /* 0x000fc40000000f00 */
[----:B------:R-:W-:Y:S02]  /*1b720*/  ISETP.NE.AND.EX P0, PT, RZ, UR5, PT, P0 ;  /* 0x00000005ff007c0c */ /* 0x000fe4000bf05300 */
[----:B------:R-:W-:-:S04]  /*1b730*/  ISETP.NE.U32.AND P2, PT, RZ, UR6, PT ;  /* 0x00000006ff007c0c */ /* 0x000fc8000bf45070 */
[----:B------:R-:W-:Y:S01]  /*1b740*/  ISETP.NE.AND.EX P2, PT, RZ, UR7, PT, P2 ;  /* 0x00000007ff007c0c */ /* 0x000fe2000bf45320 */
[----:B------:R-:W-:Y:S01]  /*1b750*/  IMAD.MOV.U32 R28, RZ, RZ, RZ ;  /* 0x000000ffff1c7224 */ /* 0x000fe200078e00ff */
[----:B-1----:R-:W-:-:S05]  /*1b760*/  SHF.R.S32.HI R0, RZ, 0x1f, R24 ;  /* 0x0000001fff007819 */ /* 0x002fca0000011418 */
[C---:B---3--:R-:W-:Y:S01]  /*1b770*/  @P0 LEA R2, P1, R24.reuse, UR4, 0x2 ;  /* 0x0000000418020c11 */ /* 0x048fe2000f8210ff */
[C---:B------:R-:W-:Y:S01]  /*1b780*/  IMAD.SHL.U32 R25, R24.reuse, 0x4, RZ ;  /* 0x0000000418197824 */ /* 0x040fe200078e00ff */
[C-C-:B------:R-:W-:Y:S01]  /*1b790*/  SHF.L.U64.HI R26, R24.reuse, 0x2, R0.reuse ;  /* 0x00000002181a7819 */ /* 0x140fe20000010200 */
[----:B------:R0:W-:Y:S01]  /*1b7a0*/  STL [R1+0x30], R0 ;  /* 0x0000300001007387 */ /* 0x0001e20000100800 */
[----:B------:R-:W-:Y:S01]  /*1b7b0*/  @P0 LEA.HI.X R3, R24, UR5, R0, 0x2, P1 ;  /* 0x0000000518030c11 */ /* 0x000fe200088f1400 */
[----:B------:R-:W-:Y:S01]  /*1b7c0*/  ULDC.64 UR4, c[0x0][0xa00] ;  /* 0x0002800000047ab9 */ /* 0x000fe20000000a00 */
[----:B------:R-:W-:-:S03]  /*1b7d0*/  ISETP.NE.U32.AND P1, PT, RZ, UR8, PT ;  /* 0x00000008ff007c0c */ /* 0x000fc6000bf25070 */
[----:B--2---:R1:W2:Y:S01]  /*1b7e0*/  @P0 LDG.E R9, desc[UR36][R2.64] ;  /* 0x0000002402090981 */ /* 0x0042a2000c1e1900 */
[----:B------:R-:W-:Y:S02]  /*1b7f0*/  ISETP.NE.AND.EX P1, PT, RZ, UR9, PT, P1 ;  /* 0x00000009ff007c0c */ /* 0x000fe4000bf25310 */
[----:B------:R-:W-:Y:S01]  /*1b800*/  ISETP.NE.U32.AND P0, PT, RZ, UR4, PT ;  /* 0x00000004ff007c0c */ /* 0x000fe2000bf05070 */
[----:B0-----:R-:W-:Y:S01]  /*1b810*/  IMAD.MOV.U32 R0, RZ, RZ, RZ ;  /* 0x000000ffff007224 */ /* 0x001fe200078e00ff */
[C---:B------:R-:W-:Y:S02]  /*1b820*/  IADD3 R4, P4, R25.reuse, UR6, RZ ;  /* 0x0000000619047c10 */ /* 0x040fe4000ff9e0ff */
[----:B------:R-:W-:Y:S02]  /*1b830*/  ISETP.NE.AND.EX P0, PT, RZ, UR5, PT, P0 ;  /* 0x00000005ff007c0c */ /* 0x000fe4000bf05300 */
[----:B------:R-:W-:Y:S02]  /*1b840*/  IADD3.X R5, R26, UR7, RZ, P4, !PT ;  /* 0x000000071a057c10 */ /* 0x000fe4000a7fe4ff */
[----:B-1----:R-:W-:Y:S01]  /*1b850*/  IADD3 R2, P3, R25, UR4, RZ ;  /* 0x0000000419027c10 */ /* 0x002fe2000ff7e0ff */
[----:B------:R-:W-:-:S02]  /*1b860*/  ULDC UR4, c[0x0][0x288] ;  /* 0x0000a20000047ab9 */ /* 0x000fc40000000800 */
[----:B------:R-:W5:Y:S01]  /*1b870*/  @P2 LDG.E R0, desc[UR36][R4.64] ;  /* 0x0000002404002981 */ /* 0x000f62000c1e1900 */
[C---:B------:R-:W-:Y:S02]  /*1b880*/  IADD3.X R3, R26.reuse, UR5, RZ, P3, !PT ;  /* 0x000000051a037c10 */ /* 0x040fe40009ffe4ff */
[----:B------:R-:W-:Y:S01]  /*1b890*/  @P1 IADD3 R6, P3, R25, UR8, RZ ;  /* 0x0000000819061c10 */ /* 0x000fe2000ff7e0ff */
[----:B------:R-:W-:Y:S01]  /*1b8a0*/  IMAD.U32 R8, RZ, RZ, UR4 ;  /* 0x00000004ff087e24 */ /* 0x000fe2000f8e00ff */
[----:B------:R-:W-:Y:S01]  /*1b8b0*/  ULDC.64 UR4, c[0x0][0x418] ;  /* 0x0001060000047ab9 */ /* 0x000fe20000000a00 */
[----:B------:R-:W5:Y:S01]  /*1b8c0*/  @P0 LDG.E R28, desc[UR36][R2.64] ;  /* 0x00000024021c0981 */ /* 0x000f62000c1e1900 */
[----:B------:R-:W-:-:S05]  /*1b8d0*/  @P1 IADD3.X R7, R26, UR9, RZ, P3, !PT ;  /* 0x000000091a071c10 */ /* 0x000fca0009ffe4ff */
[----:B------:R0:W3:Y:S01]  /*1b8e0*/  @P1 LDG.E R8, desc[UR36][R6.64] ;  /* 0x0000002406081981 */ /* 0x0000e2000c1e1900 */
[----:B------:R-:W-:-:S03]  /*1b8f0*/  UISETP.NE.U32.AND UP0, UPT, UR4, URZ, UPT ;  /* 0x0000003f0400728c */ /* 0x000fc6000bf05070 */
[----:B------:R-:W-:Y:S01]  /*1b900*/  ULDC UR4, c[0x0][0x424] ;  /* 0x0001090000047ab9 */ /* 0x000fe20000000800 */
[----:B------:R-:W-:-:S03]  /*1b910*/  UISETP.NE.AND.EX UP0, UPT, UR5, URZ, UPT, UP0 ;  /* 0x0000003f0500728c */ /* 0x000fc6000bf05300 */
[----:B------:R-:W-:Y:S01]  /*1b920*/  ULDC UR5, c[0x0][0x2f0] ;  /* 0x0000bc0000057ab9 */ /* 0x000fe20000000800 */
[----:B------:R-:W-:-:S04]  /*1b930*/  USEL UR4, UR4, 0x1, UP0 ;  /* 0x0000000104047887 */ /* 0x000fc80008000000 */
[----:B------:R-:W-:-:S03]  /*1b940*/  UIMAD UR4, UR4, UR5, URZ ;  /* 0x00000005040472a4 */ /* 0x000fc6000f8e023f */
[----:B------:R-:W-:Y:S02]  /*1b950*/  ULDC UR5, c[0x0][0x348] ;  /* 0x0000d20000057ab9 */ /* 0x000fe40000000800 */
[----:B0-----:R-:W-:Y:S01]  /*1b960*/  MOV R6, UR5 ;  /* 0x0000000500067c02 */ /* 0x001fe20008000f00 */
[----:B--2---:R-:W-:Y:S04]  /*1b970*/  STL [R1], R9 ;  /* 0x0000000901007387 */ /* 0x004fe80000100800 */
[----:B---3--:R0:W-:Y:S02]  /*1b980*/  STL [R1+0x34], R8 ;  /* 0x0000340801007387 */ /* 0x0081e40000100800 */
[----:B0-----:R-:W-:Y:S01]  /*1b990*/  IMAD.U32 R8, RZ, RZ, UR4 ;  /* 0x00000004ff087e24 */ /* 0x001fe2000f8e00ff */
[----:B------:R-:W-:Y:S06]  /*1b9a0*/  @P1 BRA `(.L_x_696) ;  /* 0x0000000000141947 */ /* 0x000fec0003800000 */
[----:B------:R-:W-:Y:S05]  /*1b9b0*/  @!P0 BRA `(.L_x_696) ;  /* 0x0000000000108947 */ /* 0x000fea0003800000 */
[----:B------:R-:W2:Y:S04]  /*1b9c0*/  LDG.E R7, desc[UR36][R2.64] ;  /* 0x0000002402077981 */ /* 0x000ea8000c1e1900 */
[----:B------:R-:W2:Y:S02]  /*1b9d0*/  LDG.E R2, desc[UR36][R2.64+0x4] ;  /* 0x0000042402027981 */ /* 0x000ea4000c1e1900 */
[----:B--2---:R-:W-:-:S05]  /*1b9e0*/  IMAD.IADD R2, R2, 0x1, -R7 ;  /* 0x0000000102027824 */ /* 0x004fca00078e0a07 */
[----:B------:R0:W-:Y:S02]  /*1b9f0*/  STL [R1+0x34], R2 ;  /* 0x0000340201007387 */ /* 0x0001e40000100800 */
.L_x_696:
[----:B------:R-:W-:Y:S01]  /*1ba00*/  ULDC.64 UR4, c[0x0][0xa20] ;  /* 0x0002880000047ab9 */ /* 0x000fe20000000a00 */
[C---:B------:R-:W-:Y:S01]  /*1ba10*/  LOP3.LUT R7, R18.reuse, 0xff000000, RZ, 0xc0, !PT ;  /* 0xff00000012077812 */ /* 0x040fe200078ec0ff */
[----:B------:R-:W-:Y:S01]  /*1ba20*/  IMAD.MOV.U32 R35, RZ, RZ, R24 ;  /* 0x000000ffff237224 */ /* 0x000fe200078e0018 */
[----:B------:R-:W-:Y:S02]  /*1ba30*/  ISETP.NE.U32.AND P0, PT, RZ, UR4, PT ;  /* 0x00000004ff007c0c */ /* 0x000fe4000bf05070 */
[----:B------:R-:W-:Y:S02]  /*1ba40*/  SHF.R.U32.HI R7, RZ, 0x8, R7 ;  /* 0x00000008ff077819 */ /* 0x000fe40000011607 */
[----:B------:R-:W-:Y:S02]  /*1ba50*/  ISETP.NE.AND.EX P0, PT, RZ, UR5, PT, P0 ;  /* 0x00000005ff007c0c */ /* 0x000fe4000bf05300 */
[C---:B0-----:R-:W-:Y:S02]  /*1ba60*/  LOP3.LUT R2, R18.reuse, 0xff0000, RZ, 0xc0, !PT ;  /* 0x00ff000012027812 */ /* 0x041fe400078ec0ff */
[----:B------:R-:W-:-:S02]  /*1ba70*/  LOP3.LUT R18, R18, 0xffff, RZ, 0xc0, !PT ;  /* 0x0000ffff12127812 */ /* 0x000fc400078ec0ff */
[----:B------:R-:W-:-:S07]  /*1ba80*/  LEA.HI R7, R2, R7, RZ, 0x10 ;  /* 0x0000000702077211 */ /* 0x000fce00078f80ff */
[----:B------:R-:W-:Y:S05]  /*1ba90*/  @!P0 BRA `(.L_x_697) ;  /* 0x0000000000108947 */ /* 0x000fea0003800000 */
[----:B------:R-:W-:-:S04]  /*1baa0*/  IADD3 R2, P0, R25, UR4, RZ ;  /* 0x0000000419027c10 */ /* 0x000fc8000ff1e0ff */
[----:B------:R-:W-:-:S05]  /*1bab0*/  IADD3.X R3, R26, UR5, RZ, P0, !PT ;  /* 0x000000051a037c10 */ /* 0x000fca00087fe4ff */
[----:B------:R0:W5:Y:S01]  /*1bac0*/  LDG.E R8, desc[UR36][R2.64] ;  /* 0x0000002402087981 */ /* 0x000162000c1e1900 */
[----:B------:R-:W-:Y:S05]  /*1bad0*/  BRA `(.L_x_698) ;  /* 0x0000000000247947 */ /* 0x000fea0003800000 */
.L_x_697:
        /* <DEDUP_REMOVED lines=9> */
.L_x_698:
[----:B0-----:R-:W2:Y:S04]  /*1bb70*/  @P2 LDG.E R2, desc[UR36][R4.64] ;  /* 0x0000002404022981 */ /* 0x001ea8000c1e1900 */
[----:B------:R0:W2:Y:S01]  /*1bb80*/  @P2 LDG.E R4, desc[UR36][R4.64+0x4] ;  /* 0x0000042404042981 */ /* 0x0000a2000c1e1900 */
[----:B-----5:R-:W-:Y:S01]  /*1bb90*/  IMAD.IADD R8, R8, 0x1, -R9 ;  /* 0x0000000108087824 */ /* 0x020fe200078e0a09 */
[----:B------:R-:W-:Y:S01]  /*1bba0*/  BSSY B0, `(.L_x_699) ;  /* 0x0000029000007945 */ /* 0x000fe20003800000 */
[----:B------:R-:W-:Y:S01]  /*1bbb0*/  IMAD.MOV.U32 R3, RZ, RZ, RZ ;  /* 0x000000ffff037224 */ /* 0x000fe200078e00ff */
[----:B0-----:R-:W-:Y:S02]  /*1bbc0*/  LOP3.LUT R5, R7, 0xff, RZ, 0xc0, !PT ;  /* 0x000000ff07057812 */ /* 0x001fe400078ec0ff */
[----:B------:R-:W-:-:S02]  /*1bbd0*/  SHF.R.U32.HI R7, RZ, 0x10, R7 ;  /* 0x00000010ff077819 */ /* 0x000fc40000011607 */
[----:B--2---:R-:W-:-:S05]  /*1bbe0*/  @P2 IADD3 R6, -R2, R4, RZ ;  /* 0x0000000402062210 */ /* 0x004fca0007ffe1ff */
[----:B------:R-:W-:-:S04]  /*1bbf0*/  IMAD.IADD R27, R8, 0x1, R6 ;  /* 0x00000001081b7824 */ /* 0x000fc800078e0206 */
[C---:B------:R-:W-:Y:S01]  /*1bc00*/  VIADD R4, R27.reuse, 0x9f ;  /* 0x0000009f1b047836 */ /* 0x040fe20000000000 */
[----:B------:R-:W-:-:S03]  /*1bc10*/  ISETP.GE.AND P1, PT, R27, 0x1, PT ;  /* 0x000000011b00780c */ /* 0x000fc60003f26270 */
[----:B------:R-:W-:-:S05]  /*1bc20*/  IMAD.HI R4, R4, 0x66666667, RZ ;  /* 0x6666666704047827 */ /* 0x000fca00078e02ff */
[----:B------:R-:W-:-:S04]  /*1bc30*/  SHF.R.U32.HI R2, RZ, 0x1f, R4 ;  /* 0x0000001fff027819 */ /* 0x000fc80000011604 */
[----:B------:R-:W-:Y:S01]  /*1bc40*/  LEA.HI.SX32 R4, R4, R2, 0x1a ;  /* 0x0000000204047211 */ /* 0x000fe200078fd2ff */
[----:B------:R-:W-:Y:S06]  /*1bc50*/  @!P1 BRA `(.L_x_700) ;  /* 0x0000000000749947 */ /* 0x000fec0003800000 */
[----:B------:R-:W-:Y:S01]  /*1bc60*/  ISETP.NE.AND P0, PT, R7, RZ, PT ;  /* 0x000000ff0700720c */ /* 0x000fe20003f05270 */
[----:B------:R-:W-:-:S03]  /*1bc70*/  ULDC UR4, c[0x0][0x9f0] ;  /* 0x00027c0000047ab9 */ /* 0x000fc60000000800 */
[----:B------:R-:W-:-:S04]  /*1bc80*/  SEL R9, R7, UR4, P0 ;  /* 0x0000000407097c07 */ /* 0x000fc80008000000 */
[----:B------:R-:W-:Y:S02]  /*1bc90*/  IABS R11, R9 ;  /* 0x00000009000b7213 */ /* 0x000fe40000000000 */
[----:B------:R-:W-:Y:S02]  /*1bca0*/  IADD3 R10, R9, -0x1, R4 ;  /* 0xffffffff090a7810 */ /* 0x000fe40007ffe004 */
[----:B------:R-:W0:Y:S08]  /*1bcb0*/  I2F.RP R2, R11 ;  /* 0x0000000b00027306 */ /* 0x000e300000209400 */
[----:B0-----:R-:W0:Y:S02]  /*1bcc0*/  MUFU.RCP R2, R2 ;  /* 0x0000000200027308 */ /* 0x001e240000001000 */
[----:B0-----:R-:W-:-:S06]  /*1bcd0*/  IADD3 R2, R2, 0xffffffe, RZ ;  /* 0x0ffffffe02027810 */ /* 0x001fcc0007ffe0ff */
[----:B------:R0:W1:Y:S02]  /*1bce0*/  F2I.FTZ.U32.TRUNC.NTZ R3, R2 ;  /* 0x0000000200037305 */ /* 0x000064000021f000 */
[----:B0-----:R-:W-:-:S04]  /*1bcf0*/  LOP3.LUT R2, R10, R9, RZ, 0x3c, !PT ;  /* 0x000000090a027212 */ /* 0x001fc800078e3cff */
[----:B------:R-:W-:Y:S01]  /*1bd00*/  ISETP.GE.AND P4, PT, R2, RZ, PT ;  /* 0x000000ff0200720c */ /* 0x000fe20003f86270 */
[----:B-1----:R-:W-:-:S04]  /*1bd10*/  IMAD.MOV R2, RZ, RZ, -R3 ;  /* 0x000000ffff027224 */ /* 0x002fc800078e0a03 */
[----:B------:R-:W-:Y:S02]  /*1bd20*/  IMAD R12, R2, R11, RZ ;  /* 0x0000000b020c7224 */ /* 0x000fe400078e02ff */
[----:B------:R-:W-:-:S04]  /*1bd30*/  IMAD.MOV.U32 R2, RZ, RZ, RZ ;  /* 0x000000ffff027224 */ /* 0x000fc800078e00ff */
[----:B------:R-:W-:Y:S01]  /*1bd40*/  IMAD.HI.U32 R12, R3, R12, R2 ;  /* 0x0000000c030c7227 */ /* 0x000fe200078e0002 */
[----:B------:R-:W-:Y:S02]  /*1bd50*/  IABS R2, R10 ;  /* 0x0000000a00027213 */ /* 0x000fe40000000000 */
[----:B------:R-:W-:-:S03]  /*1bd60*/  IABS R3, R9 ;  /* 0x0000000900037213 */ /* 0x000fc60000000000 */
[----:B------:R-:W-:-:S04]  /*1bd70*/  IMAD.HI.U32 R12, R12, R2, RZ ;  /* 0x000000020c0c7227 */ /* 0x000fc800078e00ff */
[----:B------:R-:W-:-:S04]  /*1bd80*/  IMAD.MOV R3, RZ, RZ, -R3 ;  /* 0x000000ffff037224 */ /* 0x000fc800078e0a03 */
        /* <DEDUP_REMOVED lines=10> */
.L_x_700:
[----:B------:R-:W-:Y:S05]  /*1be30*/  BSYNC B0 ;  /* 0x0000000000007941 */ /* 0x000fea0003800000 */
.L_x_699:
[-C--:B------:R-:W-:Y:S01]  /*1be40*/  IMAD R2, R5, R3.reuse, RZ ;  /* 0x0000000305027224 */ /* 0x080fe200078e02ff */
[----:B------:R-:W-:Y:S04]  /*1be50*/  BSSY B0, `(.L_x_701) ;  /* 0x00000d5000007945 */ /* 0x000fe80003800000 */
[C---:B------:R-:W-:Y:S01]  /*1be60*/  VIADDMNMX R3, R2.reuse, R3, R4, PT ;  /* 0x0000000302037246 */ /* 0x040fe20003800104 */
[----:B------:R-:W-:-:S04]  /*1be70*/  IMAD R2, R2, 0xa0, -R8 ;  /* 0x000000a002027824 */ /* 0x000fc800078e0a08 */
[----:B------:R-:W-:Y:S01]  /*1be80*/  IMAD R3, R3, 0xa0, -R8 ;  /* 0x000000a003037824 */ /* 0x000fe200078e0a08 */
[----:B------:R-:W-:-:S04]  /*1be90*/  VIMNMX R2, RZ, R2, !PT ;  /* 0x00000002ff027248 */ /* 0x000fc80007fe0100 */
[----:B------:R-:W-:-:S04]  /*1bea0*/  VIMNMX R3, R3, R6, PT ;  /* 0x0000000603037248 */ /* 0x000fc80003fe0100 */
[----:B------:R-:W-:-:S13]  /*1beb0*/  ISETP.GT.AND P0, PT, R3, R2, PT ;  /* 0x000000020300720c */ /* 0x000fda0003f04270 */
[----:B------:R-:W-:Y:S02]  /*1bec0*/  @P0 VIADD R8, R3, 0x9f ;  /* 0x0000009f03080836 */ /* 0x000fe40000000000 */
[----:B------:R-:W-:-:S04]  /*1bed0*/  IMAD.WIDE.U32 R2, R2, -0x33333333, RZ ;  /* 0xcccccccd02027825 */ /* 0x000fc800078e00ff */
[----:B------:R-:W-:Y:S01]  /*1bee0*/  @P0 IMAD.HI R8, R8, 0x66666667, RZ ;  /* 0x6666666708080827 */ /* 0x000fe200078e02ff */
[----:B------:R-:W-:-:S04]  /*1bef0*/  SHF.R.U32.HI R6, RZ, 0x7, R3 ;  /* 0x00000007ff067819 */ /* 0x000fc80000011603 */
[----:B------:R-:W-:Y:S02]  /*1bf00*/  @P0 SHF.R.U32.HI R2, RZ, 0x1f, R8 ;  /* 0x0000001fff020819 */ /* 0x000fe40000011608 */
[----:B------:R-:W-:Y:S02]  /*1bf10*/  MOV R3, R6 ;  /* 0x0000000600037202 */ /* 0x000fe40000000f00 */
[----:B------:R-:W-:Y:S02]  /*1bf20*/  @P0 LEA.HI.SX32 R3, R8, R2, 0x1a ;  /* 0x0000000208030211 */ /* 0x000fe400078fd2ff */
[----:B------:R-:W-:Y:S02]  /*1bf30*/  PLOP3.LUT P0, PT, PT, PT, PT, 0x80, 0x0 ;  /* 0x000000000000781c */ /* 0x000fe40003f0f070 */
[----:B------:R-:W-:-:S13]  /*1bf40*/  ISETP.GT.AND P3, PT, R3, R6, PT ;  /* 0x000000060300720c */ /* 0x000fda0003f64270 */
[----:B------:R-:W-:Y:S05]  /*1bf50*/  @!P3 BRA `(.L_x_702) ;  /* 0x0000000c0010b947 */ /* 0x000fea0003800000 */
[----:B------:R-:W-:Y:S01]  /*1bf60*/  UMOV UR4, 0xffffffff ;  /* 0xffffffff00047882 */ /* 0x000fe20000000000 */
[----:B------:R-:W-:Y:S02]  /*1bf70*/  SEL R2, R35, RZ, !P2 ;  /* 0x000000ff23027207 */ /* 0x000fe40005000000 */
[----:B------:R-:W-:Y:S05]  /*1bf80*/  BRA.DIV UR4, `(.L_x_703) ;  /* 0x000000a2048c7947 */ /* 0x000fea000b800000 */
[----:B------:R-:W0:Y:S02]  /*1bf90*/  S2R R8, SR_TID.X ;  /* 0x0000000000087919 */ /* 0x000e240000002100 */
[----:B0-----:R-:W-:-:S04]  /*1bfa0*/  SHF.R.U32.HI R8, RZ, 0x5, R8 ;  /* 0x00000005ff087819 */ /* 0x001fc80000011608 */
[----:B------:R-:W-:-:S05]  /*1bfb0*/  LOP3.LUT R8, R8, 0x3, RZ, 0xc0, !PT ;  /* 0x0000000308087812 */ /* 0x000fca00078ec0ff */
[----:B------:R0:W1:Y:S02]  /*1bfc0*/  SHFL.IDX PT, R14, R8, RZ, 0x1f ;  /* 0x00001fff080e7589 */ /* 0x00006400000e0000 */
.L_x_982:
[----:B-1----:R-:W-:Y:S02]  /*1bfd0*/  ISETP.NE.AND P0, PT, R14, RZ, PT ;  /* 0x000000ff0e00720c */ /* 0x002fe40003f05270 */
[----:B------:R-:W-:-:S11]  /*1bfe0*/  PLOP3.LUT P6, PT, PT, PT, PT, 0x8, 0x0 ;  /* 0x000000000000781c */ /* 0x000fd60003fce170 */
[----:B------:R-:W-:Y:S05]  /*1bff0*/  @P0 BRA `(.L_x_704) ;  /* 0x00000000000c0947 */ /* 0x000fea0003800000 */
[----:B------:R-:W-:-:S03]  /*1c000*/  UMOV UR4, 0xffffffff ;  /* 0xffffffff00047882 */ /* 0x000fc60000000000 */
[----:B------:R-:W-:Y:S05]  /*1c010*/  BRA.DIV UR4, `(.L_x_705) ;  /* 0x000000a2049c7947 */ /* 0x000fea000b800000 */
[----:B------:R-:W-:-:S13]  /*1c020*/  ELECT P6, URZ, PT ;  /* 0x00000000003f782f */ /* 0x000fda00038c0000 */
.L_x_704:
[----:B0-----:R-:W2:Y:S01]  /*1c030*/  LDL R8, [R1+0x38] ;  /* 0x0000380001087983 */ /* 0x001ea20000100800 */
[----:B------:R-:W-:Y:S01]  /*1c040*/  BSSY B1, `(.L_x_706) ;  /* 0x0000008000017945 */ /* 0x000fe20003800000 */
[----:B--2---:R-:W-:-:S05]  /*1c050*/  VIADD R8, R8, 0x1 ;  /* 0x0000000108087836 */ /* 0x004fca0000000000 */
[----:B------:R-:W-:-:S04]  /*1c060*/  LEA.HI R9, R8, R8, RZ, 0x1 ;  /* 0x0000000808097211 */ /* 0x000fc800078f08ff */
[----:B------:R-:W-:-:S05]  /*1c070*/  LOP3.LUT R9, R9, 0xfffffffe, RZ, 0xc0, !PT ;  /* 0xfffffffe09097812 */ /* 0x000fca00078ec0ff */
[----:B------:R-:W-:-:S05]  /*1c080*/  IMAD.IADD R8, R8, 0x1, -R9 ;  /* 0x0000000108087824 */ /* 0x000fca00078e0a09 */
[----:B------:R-:W-:-:S04]  /*1c090*/  SHF.L.U32 R8, R8, 0x1f, RZ ;  /* 0x0000001f08087819 */ /* 0x000fc800000006ff */
[----:B------:R-:W0:Y:S02]  /*1c0a0*/  SYNCS.PHASECHK.TRANS64.TRYWAIT P0, [R23+URZ+0x22820], R8 ;  /* 0x02282008170075a7 */ /* 0x000e24000800017f */
[----:B0-----:R-:W-:Y:S05]  /*1c0b0*/  @!P0 BRA `(.L_x_707) ;  /* 0x000000a000948947 */ /* 0x001fea0003800000 */
.L_x_985:
[----:B------:R-:W-:Y:S05]  /*1c0c0*/  BSYNC B1 ;  /* 0x0000000000017941 */ /* 0x000fea0003800000 */
.L_x_706:
[----:B------:R-:W-:Y:S04]  /*1c0d0*/  BSSY B1, `(.L_x_708) ;  /* 0x000004d000017945 */ /* 0x000fe80003800000 */
[----:B------:R-:W-:Y:S05]  /*1c0e0*/  @!P6 BRA `(.L_x_709) ;  /* 0x00000004002ce947 */ /* 0x000fea0003800000 */
[----:B------:R-:W1:Y:S01]  /*1c0f0*/  S2R R9, SR_TID.X ;  /* 0x0000000000097919 */ /* 0x000e620000002100 */
[----:B0-----:R-:W-:Y:S01]  /*1c100*/  IMAD R8, R34, 0x8, R23 ;  /* 0x0000000822087824 */ /* 0x001fe200078e0217 */
[----:B------:R-:W-:Y:S01]  /*1c110*/  BSSY B2, `(.L_x_710) ;  /* 0x0000006000027945 */ /* 0x000fe20003800000 */
[----:B-1----:R-:W-:Y:S02]  /*1c120*/  LOP3.LUT R10, R9, 0x7f, RZ, 0xc0, !PT ;  /* 0x0000007f090a7812 */ /* 0x002fe400078ec0ff */
[----:B------:R-:W-:Y:S02]  /*1c130*/  SHF.L.U32 R9, R37, 0x1f, RZ ;  /* 0x0000001f25097819 */ /* 0x000fe400000006ff */
[----:B------:R-:W-:Y:S02]  /*1c140*/  ISETP.NE.AND P2, PT, R10, RZ, PT ;  /* 0x000000ff0a00720c */ /* 0x000fe40003f45270 */
[----:B------:R-:W0:Y:S02]  /*1c150*/  SYNCS.PHASECHK.TRANS64.TRYWAIT P0, [R8+URZ+0x228a0], R9 ;  /* 0x0228a009080075a7 */ /* 0x000e24000800017f */
[----:B0-----:R-:W-:Y:S09]  /*1c160*/  @!P0 BRA `(.L_x_711) ;  /* 0x000000a0007c8947 */ /* 0x001ff20003800000 */
.L_x_986:
[----:B------:R-:W-:Y:S05]  /*1c170*/  BSYNC B2 ;  /* 0x0000000000027941 */ /* 0x000fea0003800000 */
.L_x_710:
[----:B------:R-:W-:Y:S04]  /*1c180*/  BSSY B2, `(.L_x_712) ;  /* 0x0000009000027945 */ /* 0x000fe80003800000 */
[----:B------:R-:W-:Y:S05]  /*1c190*/  @P2 BRA `(.L_x_713) ;  /* 0x00000000001c2947 */ /* 0x000fea0003800000 */
[----:B------:R-:W1:Y:S02]  /*1c1a0*/  S2R R10, SR_TID.X ;  /* 0x00000000000a7919 */ /* 0x000e640000002100 */
[----:B-1----:R-:W-:Y:S01]  /*1c1b0*/  LOP3.LUT R11, R10, 0x1f, RZ, 0xc0, !PT ;  /* 0x0000001f0a0b7812 */ /* 0x002fe200078ec0ff */
[----:B------:R-:W-:-:S03]  /*1c1c0*/  IMAD.MOV.U32 R10, RZ, RZ, 0x5000 ;  /* 0x00005000ff0a7424 */ /* 0x000fc600078e00ff */
[----:B------:R-:W-:Y:S01]  /*1c1d0*/  ISETP.NE.AND P0, PT, R11, RZ, PT ;  /* 0x000000ff0b00720c */ /* 0x000fe20003f05270 */
[----:B------:R1:W-:-:S12]  /*1c1e0*/  SYNCS.ARRIVE.TRANS64 RZ, [R8+URZ+0x22890], R10 ;  /* 0x0228900a08ff79a7 */ /* 0x0003d8000800003f */
[----:B-1----:R-:W-:Y:S05]  /*1c1f0*/  @!P0 BRA `(.L_x_713) ;  /* 0x0000000000048947 */ /* 0x002fea0003800000 */
[----:B------:R-:W-:Y:S01]  /*1c200*/  BPT.TRAP 0x1 ;  /* 0x000000040000795c */ /* 0x000fe20000300000 */
.L_x_713:
[----:B------:R-:W-:Y:S05]  /*1c210*/  BSYNC B2 ;  /* 0x0000000000027941 */ /* 0x000fea0003800000 */
.L_x_712:
[----:B------:R-:W-:Y:S01]  /*1c220*/  MOV R14, RZ ;  /* 0x000000ff000e7202 */ /* 0x000fe20000000f00 */
[----:B------:R-:W-:Y:S01]  /*1c230*/  IMAD R11, R3, 0xa0, R0 ;  /* 0x000000a0030b7824 */ /* 0x000fe200078e0200 */
[----:B------:R-:W-:Y:S01]  /*1c240*/  UIADD3 UR4, UP0, UR40, 0x570, URZ ;  /* 0x0000057028047890 */ /* 0x000fe2000ff1e03f */
[----:B------:R-:W-:Y:S01]  /*1c250*/  IMAD R10, R34, 0x5000, R23 ;  /* 0x00005000220a7824 */ /* 0x000fe200078e0217 */
[----:B------:R-:W-:Y:S01]  /*1c260*/  R2UR UR10, R14 ;  /* 0x000000000e0a72ca */ /* 0x000fe200000e0000 */
[----:B------:R-:W-:Y:S01]  /*1c270*/  VIADD R11, R11, 0xffffff60 ;  /* 0xffffff600b0b7836 */ /* 0x000fe20000000000 */
[----:B------:R-:W-:Y:S01]  /*1c280*/  PLOP3.LUT P0, PT, PT, PT, PT, 0x80, 0x0 ;  /* 0x000000000000781c */ /* 0x000fe20003f0f070 */
[----:B------:R-:W-:Y:S01]  /*1c290*/  VIADD R12, R8, 0x22890 ;  /* 0x00022890080c7836 */ /* 0x000fe20000000000 */
[----:B------:R-:W-:Y:S01]  /*1c2a0*/  UIADD3.X UR5, URZ, UR41, URZ, UP0, !UPT ;  /* 0x000000293f057290 */ /* 0x000fe200087fe43f */
[----:B------:R-:W-:Y:S01]  /*1c2b0*/  VIADD R13, R10, 0x18400 ;  /* 0x000184000a0d7836 */ /* 0x000fe20000000000 */
[----:B------:R-:W-:Y:S01]  /*1c2c0*/  UMOV UR6, 0x0 ;  /* 0x0000000000067882 */ /* 0x000fe20000000000 */
[----:B------:R-:W-:-:S09]  /*1c2d0*/  UMOV UR7, 0x12f00000 ;  /* 0x12f0000000077882 */ /* 0x000fd20000000000 */
.L_x_714:
[----:B------:R-:W-:-:S13]  /*1c2e0*/  @P0 ELECT P3, URZ, PT ;  /* 0x00000000003f082f */ /* 0x000fda0003860000 */
[----:B------:R-:W-:Y:S02]  /*1c2f0*/  @P3 R2UR UR13, R2 ;  /* 0x00000000020d32ca */ /* 0x000fe400000e0000 */
[----:B------:R-:W-:Y:S02]  /*1c300*/  @P3 R2UR UR12, R18 ;  /* 0x00000000120c32ca */ /* 0x000fe400000e0000 */
[----:B------:R-:W-:Y:S02]  /*1c310*/  @P3 R2UR UR11, R11 ;  /* 0x000000000b0b32ca */ /* 0x000fe400000e0000 */
[----:B------:R-:W-:Y:S02]  /*1c320*/  @P3 R2UR UR9, R12 ;  /* 0x000000000c0932ca */ /* 0x000fe400000e0000 */
[----:B------:R-:W-:Y:S02]  /*1c330*/  @P3 R2UR UR8, R13 ;  /* 0x000000000d0832ca */ /* 0x000fe400000e0000 */
[----:B------:R-:W-:-:S02]  /*1c340*/  @P3 PLOP3.LUT P0, PT, P3, PT, PT, 0x8, 0x0 ;  /* 0x000000000000381c */ /* 0x000fc40001f0e170 */
[----:B------:R-:W-:-:S09]  /*1c350*/  PLOP3.LUT P3, PT, PT, PT, PT, 0x8, 0x0 ;  /* 0x000000000000781c */ /* 0x000fd20003f6e170 */
[----:B------:R1:W-:Y:S02]  /*1c360*/  UTMALDG.4D [UR8], [UR4], desc[UR6] ;  /* 0x00000608040075b4 */ /* 0x0003e40008019000 */
[----:B-1----:R-:W-:Y:S05]  /*1c370*/  @P0 BRA.U.ANY `(.L_x_714) ;  /* 0xfffffffd00d80947 */ /* 0x002fea000393ffff */
[----:B------:R-:W1:Y:S01]  /*1c380*/  SYNCS.PHASECHK.TRANS64.TRYWAIT P0, [R8+URZ+0x228c0], R9 ;  /* 0x0228c009080075a7 */ /* 0x000e62000800017f */
[----:B------:R-:W-:Y:S04]  /*1c390*/  BSSY B2, `(.L_x_715) ;  /* 0x0000002000027945 */ /* 0x000fe80003800000 */
[----:B-1----:R-:W-:Y:S05]  /*1c3a0*/  @!P0 BRA `(.L_x_716) ;  /* 0x000000a000008947 */ /* 0x002fea0003800000 */
.L_x_987:
[----:B------:R-:W-:Y:S05]  /*1c3b0*/  BSYNC B2 ;  /* 0x0000000000027941 */ /* 0x000fea0003800000 */
.L_x_715:
[----:B------:R-:W-:Y:S01]  /*1c3c0*/  BSSY B2, `(.L_x_717) ;  /* 0x000000b000027945 */ /* 0x000fe20003800000 */
[----:B------:R-:W-:Y:S01]  /*1c3d0*/  IMAD.MOV.U32 R12, RZ, RZ, 0x0 ;  /* 0x00000000ff0c7424 */ /* 0x000fe200078e00ff */
[----:B------:R-:W-:Y:S02]  /*1c3e0*/  MOV R13, 0x12f00000 ;  /* 0x12f00000000d7802 */ /* 0x000fe40000000f00 */
[----:B------:R-:W-:Y:S05]  /*1c3f0*/  @P2 BRA `(.L_x_718) ;  /* 0x00000000001c2947 */ /* 0x000fea0003800000 */
[----:B------:R-:W2:Y:S01]  /*1c400*/  S2R R15, SR_TID.X ;  /* 0x00000000000f7919 */ /* 0x000ea20000002100 */
[----:B01----:R-:W-:-:S04]  /*1c410*/  IMAD.MOV.U32 R9, RZ, RZ, 0x5000 ;  /* 0x00005000ff097424 */ /* 0x003fc800078e00ff */
[----:B------:R3:W-:Y:S01]  /*1c420*/  SYNCS.ARRIVE.TRANS64 RZ, [R8+URZ+0x228b0], R9 ;  /* 0x0228b00908ff79a7 */ /* 0x0007e2000800003f */
[----:B--2---:R-:W-:-:S04]  /*1c430*/  LOP3.LUT R15, R15, 0x1f, RZ, 0xc0, !PT ;  /* 0x0000001f0f0f7812 */ /* 0x004fc800078ec0ff */
[----:B------:R-:W-:-:S13]  /*1c440*/  ISETP.NE.AND P0, PT, R15, RZ, PT ;  /* 0x000000ff0f00720c */ /* 0x000fda0003f05270 */
[----:B---3--:R-:W-:Y:S05]  /*1c450*/  @!P0 BRA `(.L_x_718) ;  /* 0x0000000000048947 */ /* 0x008fea0003800000 */
[----:B------:R-:W-:Y:S01]  /*1c460*/  BPT.TRAP 0x1 ;  /* 0x000000040000795c */ /* 0x000fe20000300000 */
.L_x_718:
[----:B------:R-:W-:Y:S05]  /*1c470*/  BSYNC B2 ;  /* 0x0000000000027941 */ /* 0x000fea0003800000 */
.L_x_717:
[----:B------:R-:W-:Y:S01]  /*1c480*/  R2UR UR10, R14 ;  /* 0x000000000e0a72ca */ /* 0x000fe200000e0000 */
[----:B------:R-:W-:Y:S01]  /*1c490*/  UIADD3 UR4, UP0, UR40, 0x670, URZ ;  /* 0x0000067028047890 */ /* 0x000fe2000ff1e03f */
[----:B------:R-:W-:Y:S01]  /*1c4a0*/  R2UR UR6, R12 ;  /* 0x000000000c0672ca */ /* 0x000fe200000e0000 */
[----:B------:R-:W-:Y:S01]  /*1c4b0*/  VIADD R10, R10, 0xa400 ;  /* 0x0000a4000a0a7836 */ /* 0x000fe20000000000 */
[----:B------:R-:W-:Y:S01]  /*1c4c0*/  R2UR UR7, R13 ;  /* 0x000000000d0772ca */ /* 0x000fe200000e0000 */
[----:B01----:R-:W-:Y:S01]  /*1c4d0*/  VIADD R8, R8, 0x228b0 ;  /* 0x000228b008087836 */ /* 0x003fe20000000000 */
[----:B------:R-:W-:Y:S01]  /*1c4e0*/  PLOP3.LUT P0, PT, PT, PT, PT, 0x80, 0x0 ;  /* 0x000000000000781c */ /* 0x000fe20003f0f070 */
[----:B------:R-:W-:-:S12]  /*1c4f0*/  UIADD3.X UR5, URZ, UR41, URZ, UP0, !UPT ;  /* 0x000000293f057290 */ /* 0x000fd800087fe43f */
.L_x_719:
        /* <DEDUP_REMOVED lines=10> */
.L_x_709:
[----:B------:R-:W-:Y:S05]  /*1c5a0*/  BSYNC B1 ;  /* 0x0000000000017941 */ /* 0x000fea0003800000 */
.L_x_708:
[----:B------:R-:W-:Y:S01]  /*1c5b0*/  IADD3 R3, R3, -0x2, RZ ;  /* 0xfffffffe03037810 */ /* 0x000fe20007ffe0ff */
[----:B------:R-:W-:Y:S01]  /*1c5c0*/  VIADD R34, R34, 0x1 ;  /* 0x0000000122227836 */ /* 0x000fe20000000000 */
[----:B------:R-:W-:Y:S02]  /*1c5d0*/  PLOP3.LUT P0, PT, PT, PT, PT, 0x8, 0x0 ;  /* 0x000000000000781c */ /* 0x000fe40003f0e170 */
[----:B------:R-:W-:Y:S02]  /*1c5e0*/  ISETP.GE.AND P3, PT, R3, R6, PT ;  /* 0x000000060300720c */ /* 0x000fe40003f66270 */
[----:B------:R-:W-:-:S04]  /*1c5f0*/  ISETP.NE.AND P2, PT, R34, 0x2, PT ;  /* 0x000000022200780c */ /* 0x000fc80003f45270 */
[----:B0-----:R-:W-:Y:S02]  /*1c600*/  SEL R8, RZ, 0x1, P2 ;  /* 0x00000001ff087807 */ /* 0x001fe40001000000 */
[----:B------:R-:W-:Y:S02]  /*1c610*/  SEL R34, R34, RZ, P2 ;  /* 0x000000ff22227207 */ /* 0x000fe40001000000 */
[----:B------:R-:W-:-:S03]  /*1c620*/  LOP3.LUT R37, R37, R8, RZ, 0x3c, !PT ;  /* 0x0000000825257212 */ /* 0x000fc600078e3cff */
[----:B------:R-:W-:Y:S05]  /*1c630*/  @!P3 BRA `(.L_x_702) ;  /* 0x000000040058b947 */ /* 0x000fea0003800000 */
.L_x_732:
[----:B------:R-:W-:Y:S05]  /*1c640*/  YIELD ;  /* 0x0000000000007946 */ /* 0x000fea0003800000 */
[----:B------:R-:W-:Y:S04]  /*1c650*/  BSSY B1, `(.L_x_720) ;  /* 0x000004c000017945 */ /* 0x000fe80003800000 */
[----:B------:R-:W-:Y:S05]  /*1c660*/  @!P6 BRA `(.L_x_721) ;  /* 0x000000040028e947 */ /* 0x000fea0003800000 */
[----:B------:R-:W0:Y:S01]  /*1c670*/  S2R R8, SR_TID.X ;  /* 0x0000000000087919 */ /* 0x000e220000002100 */
[----:B------:R-:W-:Y:S01]  /*1c680*/  SHF.L.U32 R9, R37, 0x1f, RZ ;  /* 0x0000001f25097819 */ /* 0x000fe200000006ff */
[----:B------:R-:W-:Y:S01]  /*1c690*/  BSSY B2, `(.L_x_722) ;  /* 0x0000006000027945 */ /* 0x000fe20003800000 */
[----:B0-----:R-:W-:Y:S01]  /*1c6a0*/  LOP3.LUT R10, R8, 0x7f, RZ, 0xc0, !PT ;  /* 0x0000007f080a7812 */ /* 0x001fe200078ec0ff */
[----:B------:R-:W-:-:S03]  /*1c6b0*/  IMAD R8, R34, 0x8, R23 ;  /* 0x0000000822087824 */ /* 0x000fc600078e0217 */
[----:B------:R-:W-:Y:S01]  /*1c6c0*/  ISETP.NE.AND P3, PT, R10, RZ, PT ;  /* 0x000000ff0a00720c */ /* 0x000fe20003f65270 */
[----:B------:R-:W0:Y:S02]  /*1c6d0*/  SYNCS.PHASECHK.TRANS64.TRYWAIT P2, [R8+URZ+0x228a0], R9 ;  /* 0x0228a009080075a7 */ /* 0x000e24000804017f */
[----:B0-----:R-:W-:Y:S10]  /*1c6e0*/  @!P2 BRA `(.L_x_723) ;  /* 0x0000009c0044a947 */ /* 0x001ff40003800000 */
.L_x_988:
[----:B------:R-:W-:Y:S05]  /*1c6f0*/  BSYNC B2 ;  /* 0x0000000000027941 */ /* 0x000fea0003800000 */
.L_x_722:
        /* <DEDUP_REMOVED lines=9> */
.L_x_725:
[----:B------:R-:W-:Y:S05]  /*1c790*/  BSYNC B2 ;  /* 0x0000000000027941 */ /* 0x000fea0003800000 */
.L_x_724:
[----:B------:R-:W-:Y:S01]  /*1c7a0*/  IMAD.MOV.U32 R14, RZ, RZ, RZ ;  /* 0x000000ffff0e7224 */ /* 0x000fe200078e00ff */
[----:B------:R-:W-:Y:S01]  /*1c7b0*/  UIADD3 UR4, UP0, UR40, 0x570, URZ ;  /* 0x0000057028047890 */ /* 0x000fe2000ff1e03f */
[----:B------:R-:W-:Y:S01]  /*1c7c0*/  IMAD R10, R34, 0x5000, R23 ;  /* 0x00005000220a7824 */ /* 0x000fe200078e0217 */
[----:B------:R-:W-:Y:S01]  /*1c7d0*/  PLOP3.LUT P2, PT, PT, PT, PT, 0x80, 0x0 ;  /* 0x000000000000781c */ /* 0x000fe20003f4f070 */
[----:B------:R-:W-:Y:S01]  /*1c7e0*/  IMAD R11, R3, 0xa0, R0 ;  /* 0x000000a0030b7824 */ /* 0x000fe200078e0200 */
[----:B------:R-:W-:Y:S01]  /*1c7f0*/  R2UR UR10, R14 ;  /* 0x000000000e0a72ca */ /* 0x000fe200000e0000 */
[----:B------:R-:W-:Y:S01]  /*1c800*/  VIADD R12, R8, 0x22890 ;  /* 0x00022890080c7836 */ /* 0x000fe20000000000 */
[----:B------:R-:W-:Y:S01]  /*1c810*/  IADD3 R13, R10, 0x18400, RZ ;  /* 0x000184000a0d7810 */ /* 0x000fe20007ffe0ff */
[----:B------:R-:W-:Y:S01]  /*1c820*/  UIADD3.X UR5, URZ, UR41, URZ, UP0, !UPT ;  /* 0x000000293f057290 */ /* 0x000fe200087fe43f */
[----:B------:R-:W-:Y:S01]  /*1c830*/  UMOV UR6, 0x0 ;  /* 0x0000000000067882 */ /* 0x000fe20000000000 */
[----:B------:R-:W-:-:S10]  /*1c840*/  UMOV UR7, 0x12f00000 ;  /* 0x12f0000000077882 */ /* 0x000fd40000000000 */
.L_x_726:
        /* <DEDUP_REMOVED lines=13> */
.L_x_989:
[----:B------:R-:W-:Y:S05]  /*1c920*/  BSYNC B2 ;  /* 0x0000000000027941 */ /* 0x000fea0003800000 */
.L_x_727:
[----:B------:R-:W-:Y:S01]  /*1c930*/  BSSY B2, `(.L_x_729) ;  /* 0x000000b000027945 */ /* 0x000fe20003800000 */
[----:B------:R-:W-:Y:S02]  /*1c940*/  IMAD.MOV.U32 R12, RZ, RZ, 0x0 ;  /* 0x00000000ff0c7424 */ /* 0x000fe400078e00ff */
[----:B------:R-:W-:Y:S01]  /*1c950*/  IMAD.MOV.U32 R13, RZ, RZ, 0x12f00000 ;  /* 0x12f00000ff0d7424 */ /* 0x000fe200078e00ff */
[----:B------:R-:W-:Y:S06]  /*1c960*/  @P3 BRA `(.L_x_730) ;  /* 0x00000000001c3947 */ /* 0x000fec0003800000 */
[----:B------:R-:W2:Y:S01]  /*1c970*/  S2R R15, SR_TID.X ;  /* 0x00000000000f7919 */ /* 0x000ea20000002100 */
[----:B01----:R-:W-:-:S04]  /*1c980*/  IMAD.MOV.U32 R9, RZ, RZ, 0x5000 ;  /* 0x00005000ff097424 */ /* 0x003fc800078e00ff */
[----:B------:R3:W-:Y:S01]  /*1c990*/  SYNCS.ARRIVE.TRANS64 RZ, [R8+URZ+0x228b0], R9 ;  /* 0x0228b00908ff79a7 */ /* 0x0007e2000800003f */
[----:B--2---:R-:W-:-:S04]  /*1c9a0*/  LOP3.LUT R15, R15, 0x1f, RZ, 0xc0, !PT ;  /* 0x0000001f0f0f7812 */ /* 0x004fc800078ec0ff */
[----:B------:R-:W-:-:S13]  /*1c9b0*/  ISETP.NE.AND P2, PT, R15, RZ, PT ;  /* 0x000000ff0f00720c */ /* 0x000fda0003f45270 */
[----:B---3--:R-:W-:Y:S05]  /*1c9c0*/  @!P2 BRA `(.L_x_730) ;  /* 0x000000000004a947 */ /* 0x008fea0003800000 */
[----:B------:R-:W-:Y:S01]  /*1c9d0*/  BPT.TRAP 0x1 ;  /* 0x000000040000795c */ /* 0x000fe20000300000 */
.L_x_730:
[----:B------:R-:W-:Y:S05]  /*1c9e0*/  BSYNC B2 ;  /* 0x0000000000027941 */ /* 0x000fea0003800000 */
.L_x_729:
[----:B------:R-:W-:Y:S01]  /*1c9f0*/  R2UR UR10, R14 ;  /* 0x000000000e0a72ca */ /* 0x000fe200000e0000 */
[----:B------:R-:W-:Y:S01]  /*1ca00*/  UIADD3 UR4, UP0, UR40, 0x670, URZ ;  /* 0x0000067028047890 */ /* 0x000fe2000ff1e03f */
[----:B------:R-:W-:Y:S01]  /*1ca10*/  R2UR UR6, R12 ;  /* 0x000000000c0672ca */ /* 0x000fe200000e0000 */
[----:B------:R-:W-:Y:S01]  /*1ca20*/  VIADD R10, R10, 0xa400 ;  /* 0x0000a4000a0a7836 */ /* 0x000fe20000000000 */
[----:B------:R-:W-:Y:S01]  /*1ca30*/  R2UR UR7, R13 ;  /* 0x000000000d0772ca */ /* 0x000fe200000e0000 */
[----:B------:R-:W-:Y:S01]  /*1ca40*/  UIADD3.X UR5, URZ, UR41, URZ, UP0, !UPT ;  /* 0x000000293f057290 */ /* 0x000fe200087fe43f */
[----:B------:R-:W-:Y:S02]  /*1ca50*/  PLOP3.LUT P2, PT, PT, PT, PT, 0x80, 0x0 ;  /* 0x000000000000781c */ /* 0x000fe40003f4f070 */
[----:B01----:R-:W-:-:S11]  /*1ca60*/  IADD3 R8, R8, 0x228b0, RZ ;  /* 0x000228b008087810 */ /* 0x003fd60007ffe0ff */
.L_x_731:
        /* <DEDUP_REMOVED lines=9> */
[----:B0-----:R-:W-:Y:S05]  /*1cb00*/  @P2 BRA.U.ANY `(.L_x_731) ;  /* 0xfffffffd00d82947 */ /* 0x001fea000393ffff */
.L_x_721:
[----:B------:R-:W-:Y:S05]  /*1cb10*/  BSYNC B1 ;  /* 0x0000000000017941 */ /* 0x000fea0003800000 */
.L_x_720:
[C---:B------:R-:W-:Y:S01]  /*1cb20*/  ISETP.GT.AND P3, PT, R3.reuse, R6, PT ;  /* 0x000000060300720c */ /* 0x040fe20003f64270 */
[----:B------:R-:W-:Y:S02]  /*1cb30*/  VIADD R34, R34, 0x1 ;  /* 0x0000000122227836 */ /* 0x000fe40000000000 */
[----:B------:R-:W-:-:S03]  /*1cb40*/  VIADD R3, R3, 0xffffffff ;  /* 0xffffffff03037836 */ /* 0x000fc60000000000 */
[----:B------:R-:W-:-:S04]  /*1cb50*/  ISETP.NE.AND P2, PT, R34, 0x2, PT ;  /* 0x000000022200780c */ /* 0x000fc80003f45270 */
[----:B------:R-:W-:Y:S02]  /*1cb60*/  SEL R8, RZ, 0x1, P2 ;  /* 0x00000001ff087807 */ /* 0x000fe40001000000 */
[----:B------:R-:W-:Y:S02]  /*1cb70*/  SEL R34, R34, RZ, P2 ;  /* 0x000000ff22227207 */ /* 0x000fe40001000000 */
[----:B------:R-:W-:Y:S01]  /*1cb80*/  LOP3.LUT R37, R37, R8, RZ, 0x3c, !PT ;  /* 0x0000000825257212 */ /* 0x000fe200078e3cff */
[----:B------:R-:W-:Y:S06]  /*1cb90*/  @P3 BRA `(.L_x_732) ;  /* 0xfffffff800a83947 */ /* 0x000fec000383ffff */
.L_x_702:
[----:B------:R-:W-:Y:S05]  /*1cba0*/  BSYNC B0 ;  /* 0x0000000000007941 */ /* 0x000fea0003800000 */
.L_x_701:
[----:B------:R-:W-:Y:S05]  /*1cbb0*/  @!P0 WARPSYNC.ALL ;  /* 0x0000000000008948 */ /* 0x000fea0003800000 */
[----:B------:R-:W-:Y:S01]  /*1cbc0*/  @!P0 BAR.SYNC.DEFER_BLOCKING 0xc, 0x180 ;  /* 0x0306000000008b1d */ /* 0x000fe20000010000 */
[----:B------:R-:W-:-:S05]  /*1cbd0*/  IMAD.MOV.U32 R29, RZ, RZ, RZ ;  /* 0x000000ffff1d7224 */ /* 0x000fca00078e00ff */
[----:B------:R-:W-:Y:S04]  /*1cbe0*/  BSSY B0, `(.L_x_733) ;  /* 0x000001e000007945 */ /* 0x000fe80003800000 */
[----:B------:R-:W-:Y:S05]  /*1cbf0*/  @!P1 BRA `(.L_x_734) ;  /* 0x0000000000709947 */ /* 0x000fea0003800000 */
[----:B------:R-:W-:-:S13]  /*1cc00*/  ISETP.NE.AND P0, PT, R7, RZ, PT ;  /* 0x000000ff0700720c */ /* 0x000fda0003f05270 */
[----:B------:R-:W0:Y:S02]  /*1cc10*/  @!P0 LDC R7, c[0x0][0x9f0] ;  /* 0x00027c00ff078b82 */ /* 0x000e240000000800 */
[-C--:B0-----:R-:W-:Y:S02]  /*1cc20*/  IABS R0, R7.reuse ;  /* 0x0000000700007213 */ /* 0x081fe40000000000 */
[----:B------:R-:W-:Y:S02]  /*1cc30*/  IABS R8, R7 ;  /* 0x0000000700087213 */ /* 0x000fe40000000000 */
[----:B------:R-:W0:Y:S03]  /*1cc40*/  I2F.RP R2, R0 ;  /* 0x0000000000027306 */ /* 0x000e260000209400 */
[----:B------:R-:W-:-:S05]  /*1cc50*/  IMAD.MOV R8, RZ, RZ, -R8 ;  /* 0x000000ffff087224 */ /* 0x000fca00078e0a08 */
[----:B0-----:R-:W0:Y:S02]  /*1cc60*/  MUFU.RCP R2, R2 ;  /* 0x0000000200027308 */ /* 0x001e240000001000 */
[----:B0-----:R-:W-:-:S06]  /*1cc70*/  VIADD R2, R2, 0xffffffe ;  /* 0x0ffffffe02027836 */ /* 0x001fcc0000000000 */
[----:B------:R-:W0:Y:S02]  /*1cc80*/  F2I.FTZ.U32.TRUNC.NTZ R3, R2 ;  /* 0x0000000200037305 */ /* 0x000e24000021f000 */
[----:B0-----:R-:W-:-:S05]  /*1cc90*/  IADD3 R2, RZ, -R3, RZ ;  /* 0x80000003ff027210 */ /* 0x001fca0007ffe0ff */
[----:B------:R-:W-:Y:S02]  /*1cca0*/  IMAD R6, R2, R0, RZ ;  /* 0x0000000002067224 */ /* 0x000fe400078e02ff */
[----:B------:R-:W-:-:S04]  /*1ccb0*/  IMAD.MOV.U32 R2, RZ, RZ, RZ ;  /* 0x000000ffff027224 */ /* 0x000fc800078e00ff */
[----:B------:R-:W-:Y:S01]  /*1ccc0*/  IMAD.HI.U32 R6, R3, R6, R2 ;  /* 0x0000000603067227 */ /* 0x000fe200078e0002 */
[----:B------:R-:W-:-:S04]  /*1ccd0*/  IADD3 R3, R4, -0x1, R7 ;  /* 0xffffffff04037810 */ /* 0x000fc80007ffe007 */
        /* <DEDUP_REMOVED lines=10> */
[----:B------:R-:W-:-:S05]  /*1cd80*/  @P0 IADD3 R6, R6, 0x1, RZ ;  /* 0x0000000106060810 */ /* 0x000fca0007ffe0ff */
[----:B------:R-:W-:Y:S01]  /*1cd90*/  @!P2 IMAD.MOV R6, RZ, RZ, -R6 ;  /* 0x000000ffff06a224 */ /* 0x000fe200078e0a06 */
[----:B------:R-:W-:-:S05]  /*1cda0*/  @!P1 LOP3.LUT R6, RZ, R7, RZ, 0x33, !PT ;  /* 0x00000007ff069212 */ /* 0x000fca00078e33ff */
[----:B------:R-:W-:-:S07]  /*1cdb0*/  IMAD.MOV.U32 R29, RZ, RZ, R6 ;  /* 0x000000ffff1d7224 */ /* 0x000fce00078e0006 */
.L_x_734:
[----:B------:R-:W-:Y:S05]  /*1cdc0*/  BSYNC B0 ;  /* 0x0000000000007941 */ /* 0x000fea0003800000 */
.L_x_733:
[----:B------:R-:W-:-:S05]  /*1cdd0*/  IMAD R0, R5, R29, RZ ;  /* 0x0000001d05007224 */ /* 0x000fca00078e02ff */
[----:B------:R0:W-:Y:S01]  /*1cde0*/  STL [R1+0x8], R0 ;  /* 0x0000080001007387 */ /* 0x0001e20000100800 */
[----:B------:R-:W-:-:S04]  /*1cdf0*/  VIADDMNMX R29, R0, R29, R4, PT ;  /* 0x0000001d001d7246 */ /* 0x000fc80003800104 */
[----:B------:R-:W-:-:S13]  /*1ce00*/  ISETP.GT.AND P0, PT, R29, R0, PT ;  /* 0x000000001d00720c */ /* 0x000fda0003f04270 */
[----:B0-----:R-:W-:Y:S05]  /*1ce10*/  @P0 BRA `(.L_x_735) ;  /* 0x0000000000440947 */ /* 0x001fea0003800000 */
        /* <DEDUP_REMOVED lines=15> */
[----:B0-----:R-:W-:Y:S01]  /*1cf10*/  IADD3 R16, R0, UR39, R7 ;  /* 0x0000002700107c10 */ /* 0x001fe2000fffe007 */
[----:B------:R-:W-:Y:S06]  /*1cf20*/  BRA `(.L_x_736) ;  /* 0x00000048000c7947 */ /* 0x000fec0003800000 */
.L_x_735:
        /* <DEDUP_REMOVED lines=11> */
[----:B------:R-:W-:Y:S01]  /*1cfe0*/  IMAD.U32 R6, RZ, RZ, UR8 ;  /* 0x00000008ff067e24 */ /* 0x000fe2000f8e00ff */
[----:B------:R-:W-:Y:S01]  /*1cff0*/  MOV R8, 0x70 ;  /* 0x0000007000087802 */ /* 0x000fe20000000f00 */
[----:B------:R-:W-:Y:S02]  /*1d000*/  IMAD.U32 R7, RZ, RZ, UR9 ;  /* 0x00000009ff077e24 */ /* 0x000fe4000f8e00ff */
[----:B------:R-:W-:-:S02]  /*1d010*/  IMAD.U32 R10, RZ, RZ, UR4 ;  /* 0x00000004ff0a7e24 */ /* 0x000fc4000f8e00ff */
[----:B------:R-:W-:Y:S02]  /*1d020*/  IMAD.U32 R11, RZ, RZ, UR5 ;  /* 0x00000005ff0b7e24 */ /* 0x000fe4000f8e00ff */
[----:B------:R-:W-:Y:S02]  /*1d030*/  IMAD.MOV.U32 R12, RZ, RZ, 0x1 ;  /* 0x00000001ff0c7424 */ /* 0x000fe400078e00ff */
[----:B------:R-:W-:-:S07]  /*1d040*/  IMAD.MOV.U32 R13, RZ, RZ, RZ ;  /* 0x000000ffff0d7224 */ /* 0x000fce00078e00ff */
[----:B------:R-:W-:-:S07]  /*1d050*/  LEPC R20, `(.L_x_738) ;  /* 0x000000001014794e */ /* 0x000fce0000000000 */
[----:B0-----:R-:W-:Y:S05]  /*1d060*/  CALL.ABS.NOINC R2 ;  /* 0x0000000002007343 */ /* 0x001fea0003c00000 */
.L_x_738:
[----:B------:R-:W-:Y:S05]  /*1d070*/  BSYNC B6 ;  /* 0x0000000000067941 */ /* 0x000fea0003800000 */
.L_x_737:
        /* <DEDUP_REMOVED lines=22> */
.L_x_740:
[----:B------:R-:W-:Y:S05]  /*1d1e0*/  BSYNC B6 ;  /* 0x0000000000067941 */ /* 0x000fea0003800000 */
.L_x_739:
        /* <DEDUP_REMOVED lines=20> */
.L_x_742:
[----:B------:R-:W-:Y:S05]  /*1d330*/  BSYNC B6 ;  /* 0x0000000000067941 */ /* 0x000fea0003800000 */
.L_x_741:
        /* <DEDUP_REMOVED lines=19> */
.L_x_744:
[----:B------:R-:W-:Y:S05]  /*1d470*/  BSYNC B6 ;  /* 0x0000000000067941 */ /* 0x000fea0003800000 */
.L_x_743:
[----:B------:R-:W0:Y:S01]  /*1d480*/  S2R R2, SR_TID.X ;  /* 0x0000000000027919 */ /* 0x000e220000002100 */
[----:B------:R-:W-:Y:S01]  /*1d490*/  ULDC.64 UR4, c[0x0][0x9f8] ;  /* 0x00027e0000047ab9 */ /* 0x000fe20000000a00 */
[----:B------:R-:W1:Y:S01]  /*1d4a0*/  LDC R9, c[0x0][0x430] ;  /* 0x00010c00ff097b82 */ /* 0x000e620000000800 */
[----:B------:R-:W-:Y:S01]  /*1d4b0*/  ISETP.NE.U32.AND P0, PT, RZ, UR4, PT ;  /* 0x00000004ff007c0c */ /* 0x000fe2000bf05070 */
[----:B------:R-:W2:Y:S03]  /*1d4c0*/  LDL R21, [R1] ;  /* 0x0000000001157983 */ /* 0x000ea60000100800 */
[----:B------:R-:W-:Y:S01]  /*1d4d0*/  ISETP.NE.AND.EX P0, PT, RZ, UR5, PT, P0 ;  /* 0x00000005ff007c0c */ /* 0x000fe2000bf05300 */
[----:B------:R-:W3:Y:S01]  /*1d4e0*/  S2R R20, SR_TID.X ;  /* 0x0000000000147919 */ /* 0x000ee20000002100 */
[----:B0-----:R-:W-:-:S11]  /*1d4f0*/  LOP3.LUT R32, R2, 0x7f, RZ, 0xc0, !PT ;  /* 0x0000007f02207812 */ /* 0x001fd600078ec0ff */
[----:B------:R-:W-:Y:S01]  /*1d500*/  @P0 IADD3 R2, P1, R25, UR4, RZ ;  /* 0x0000000419020c10 */ /* 0x000fe2000ff3e0ff */
[----:B------:R-:W-:Y:S01]  /*1d510*/  IMAD.MOV.U32 R0, RZ, RZ, 0xa0 ;  /* 0x000000a0ff007424 */ /* 0x000fe200078e00ff */
[----:B------:R-:W-:Y:S02]  /*1d520*/  SHF.R.U32.HI R32, RZ, 0x3, R32 ;  /* 0x00000003ff207819 */ /* 0x000fe40000011620 */
[----:B------:R-:W-:-:S05]  /*1d530*/  @P0 IADD3.X R3, R26, UR5, RZ, P1, !PT ;  /* 0x000000051a030c10 */ /* 0x000fca0008ffe4ff */
[----:B------:R0:W4:Y:S01]  /*1d540*/  @P0 LDG.E R35, desc[UR36][R2.64] ;  /* 0x0000002402230981 */ /* 0x000122000c1e1900 */
[----:B---3--:R-:W-:Y:S01]  /*1d550*/  IMAD.SHL.U32 R20, R20, 0x10, RZ ;  /* 0x0000001014147824 */ /* 0x008fe200078e00ff */
[----:B-1----:R-:W-:Y:S01]  /*1d560*/  ISETP.NE.AND P2, PT, R9, 0x1, PT ;  /* 0x000000010900780c */ /* 0x002fe20003f45270 */
[----:B------:R-:W-:-:S03]  /*1d570*/  IMAD R0, R29, R0, -0xa0 ;  /* 0xffffff601d007424 */ /* 0x000fc600078e0200 */
[----:B------:R-:W-:-:S05]  /*1d580*/  LOP3.LUT R20, R32, 0x70, R20, 0xf8, !PT ;  /* 0x0000007020147812 */ /* 0x000fca00078ef814 */
[----:B------:R-:W-:Y:S02]  /*1d590*/  IMAD.IADD R7, R20, 0x1, R0 ;  /* 0x0000000114077824 */ /* 0x000fe400078e0200 */
[----:B------:R-:W1:Y:S02]  /*1d5a0*/  S2R R20, SR_TID.X ;  /* 0x0000000000147919 */ /* 0x000e640000002100 */
[----:B------:R-:W3:Y:S01]  /*1d5b0*/  @P2 LDC R5, c[0x0][0x434] ;  /* 0x00010d00ff052b82 */ /* 0x000ee20000000800 */
[----:B------:R-:W-:-:S07]  /*1d5c0*/  ISETP.GE.AND P0, PT, R7, R27, PT ;  /* 0x0000001b0700720c */ /* 0x000fce0003f06270 */
[----:B------:R-:W3:Y:S08]  /*1d5d0*/  @P2 LDC R4, c[0x0][0x438] ;  /* 0x00010e00ff042b82 */ /* 0x000ef00000000800 */
[----:B0-----:R-:W0:Y:S01]  /*1d5e0*/  @!P0 LDC.64 R2, c[0x0][0x428] ;  /* 0x00010a00ff028b82 */ /* 0x001e220000000a00 */
[C---:B-1----:R-:W-:Y:S01]  /*1d5f0*/  LOP3.LUT R32, R20.reuse, 0x7f, RZ, 0xc0, !PT ;  /* 0x0000007f14207812 */ /* 0x042fe200078ec0ff */
[----:B------:R-:W-:-:S03]  /*1d600*/  IMAD.SHL.U32 R20, R20, 0x10, RZ ;  /* 0x0000001014147824 */ /* 0x000fc600078e00ff */
[----:B------:R-:W-:-:S04]  /*1d610*/  SHF.R.U32.HI R32, RZ, 0x3, R32 ;  /* 0x00000003ff207819 */ /* 0x000fc80000011620 */
[----:B------:R-:W-:-:S04]  /*1d620*/  LOP3.LUT R20, R32, 0x70, R20, 0xf8, !PT ;  /* 0x0000007020147812 */ /* 0x000fc800078ef814 */
[----:B------:R-:W-:Y:S02]  /*1d630*/  LOP3.LUT R20, R20, 0x80, RZ, 0xfc, !PT ;  /* 0x0000008014147812 */ /* 0x000fe400078efcff */
[----:B------:R-:W-:Y:S01]  /*1d640*/  LOP3.LUT R22, R22, 0xfffffffb, RZ, 0xc0, !PT ;  /* 0xfffffffb16167812 */ /* 0x000fe200078ec0ff */
[----:B------:R-:W-:-:S03]  /*1d650*/  UMOV UR4, 0xffffffff ;  /* 0xffffffff00047882 */ /* 0x000fc60000000000 */
[----:B------:R-:W-:Y:S02]  /*1d660*/  LOP3.LUT R22, R22, 0xfffffffd, RZ, 0xc0, !PT ;  /* 0xfffffffd16167812 */ /* 0x000fe400078ec0ff */
[----:B--2---:R-:W-:-:S05]  /*1d670*/  IADD3 R7, R7, R21, RZ ;  /* 0x0000001507077210 */ /* 0x004fca0007ffe0ff */
[----:B---3--:R-:W-:-:S04]  /*1d680*/  @P2 IMAD.HI.U32 R5, R7, R5, RZ ;  /* 0x0000000507052227 */ /* 0x008fc800078e00ff */
[----:B------:R-:W-:Y:S01]  /*1d690*/  IMAD.MOV.U32 R8, RZ, RZ, R7 ;  /* 0x000000ffff087224 */ /* 0x000fe200078e0007 */
[----:B------:R-:W-:-:S04]  /*1d6a0*/  @P2 SHF.R.U32.HI R8, RZ, R4, R5 ;  /* 0x00000004ff082219 */ /* 0x000fc80000011605 */
[--C-:B------:R-:W-:Y:S01]  /*1d6b0*/  @!P0 SHF.R.S32.HI R5, RZ, 0x1f, R8.reuse ;  /* 0x0000001fff058819 */ /* 0x100fe20000011408 */
[----:B------:R-:W-:Y:S01]  /*1d6c0*/  @!P0 IMAD.MOV.U32 R4, RZ, RZ, R8 ;  /* 0x000000ffff048224 */ /* 0x000fe200078e0008 */
[----:B----4-:R-:W-:-:S03]  /*1d6d0*/  SHF.R.S32.HI R12, RZ, 0x1f, R35 ;  /* 0x0000001fff0c7819 */ /* 0x010fc60000011423 */
[----:B0-----:R-:W-:-:S04]  /*1d6e0*/  @!P0 IMAD.WIDE.U32 R4, R35, R2, R4 ;  /* 0x0000000223048225 */ /* 0x001fc800078e0004 */
[----:B------:R-:W-:Y:S01]  /*1d6f0*/  @!P0 IMAD R6, R12, R2, RZ ;  /* 0x000000020c068224 */ /* 0x000fe200078e02ff */
[----:B------:R0:W-:Y:S03]  /*1d700*/  STL [R1+0x4], R12 ;  /* 0x0000040c01007387 */ /* 0x0001e60000100800 */
[----:B------:R-:W-:Y:S02]  /*1d710*/  @!P0 IMAD R6, R35, R3, R6 ;  /* 0x0000000323068224 */ /* 0x000fe400078e0206 */
[----:B------:R-:W1:Y:S02]  /*1d720*/  @!P0 LDC.64 R2, c[0x0][0x418] ;  /* 0x00010600ff028b82 */ /* 0x000e640000000a00 */
[----:B------:R-:W-:-:S06]  /*1d730*/  @!P0 IMAD.IADD R6, R5, 0x1, R6 ;  /* 0x0000000105068824 */ /* 0x000fcc00078e0206 */
[----:B------:R-:W2:Y:S01]  /*1d740*/  @P2 LDC R5, c[0x0][0x434] ;  /* 0x00010d00ff052b82 */ /* 0x000ea20000000800 */
[----:B-1----:R-:W-:-:S04]  /*1d750*/  @!P0 LEA R2, P1, R4, R2, 0x2 ;  /* 0x0000000204028211 */ /* 0x002fc800078210ff */
[----:B------:R-:W-:Y:S02]  /*1d760*/  @!P0 LEA.HI.X R3, R4, R3, R6, 0x2, P1 ;  /* 0x0000000304038211 */ /* 0x000fe400008f1406 */
[----:B------:R-:W-:Y:S01]  /*1d770*/  MOV R6, RZ ;  /* 0x000000ff00067202 */ /* 0x000fe20000000f00 */
[----:B------:R-:W1:Y:S05]  /*1d780*/  @P2 LDC R4, c[0x0][0x438] ;  /* 0x00010e00ff042b82 */ /* 0x000e6a0000000800 */
[----:B------:R3:W5:Y:S02]  /*1d790*/  @!P0 LDG.E R6, desc[UR36][R2.64] ;  /* 0x0000002402068981 */ /* 0x000764000c1e1900 */
[----:B---3--:R-:W-:-:S04]  /*1d7a0*/  IMAD.IADD R2, R20, 0x1, R0 ;  /* 0x0000000114027824 */ /* 0x008fc800078e0200 */
[C---:B------:R-:W-:Y:S01]  /*1d7b0*/  IMAD.IADD R0, R2.reuse, 0x1, R21 ;  /* 0x0000000102007824 */ /* 0x040fe200078e0215 */
[----:B------:R-:W-:Y:S01]  /*1d7c0*/  ISETP.GE.AND P0, PT, R2, R27, PT ;  /* 0x0000001b0200720c */ /* 0x000fe20003f06270 */
[----:B------:R-:W-:Y:S02]  /*1d7d0*/  IMAD.MOV R2, RZ, RZ, -R8 ;  /* 0x000000ffff027224 */ /* 0x000fe400078e0a08 */
[----:B--2---:R-:W-:Y:S01]  /*1d7e0*/  @P2 IMAD.HI.U32 R5, R0, R5, RZ ;  /* 0x0000000500052227 */ /* 0x004fe200078e00ff */
[----:B------:R-:W-:-:S03]  /*1d7f0*/  ISETP.GT.U32.OR P0, PT, R20, 0x9f, P0 ;  /* 0x0000009f1400780c */ /* 0x000fc60000704470 */
[----:B------:R-:W-:Y:S02]  /*1d800*/  IMAD R7, R9, R2, R7 ;  /* 0x0000000209077224 */ /* 0x000fe400078e0207 */
[----:B------:R-:W-:Y:S01]  /*1d810*/  IMAD.MOV.U32 R10, RZ, RZ, R0 ;  /* 0x000000ffff0a7224 */ /* 0x000fe200078e0000 */
[----:B-1----:R-:W-:-:S04]  /*1d820*/  @P2 SHF.R.U32.HI R10, RZ, R4, R5 ;  /* 0x00000004ff0a2219 */ /* 0x002fc80000011605 */
[----:B------:R-:W-:-:S03]  /*1d830*/  IADD3 R8, -R10, RZ, RZ ;  /* 0x000000ff0a087210 */ /* 0x000fc60007ffe1ff */
[----:B------:R-:W1:Y:S01]  /*1d840*/  @!P0 LDC.64 R2, c[0x0][0x428] ;  /* 0x00010a00ff028b82 */ /* 0x000e620000000a00 */
[----:B------:R-:W-:Y:S01]  /*1d850*/  @!P0 SHF.R.S32.HI R11, RZ, 0x1f, R10 ;  /* 0x0000001fff0b8819 */ /* 0x000fe2000001140a */
[----:B------:R-:W-:-:S06]  /*1d860*/  IMAD R8, R9, R8, R0 ;  /* 0x0000000809087224 */ /* 0x000fcc00078e0200 */
[----:B------:R-:W2:Y:S01]  /*1d870*/  @!P0 LDC.64 R4, c[0x0][0x418] ;  /* 0x00010600ff048b82 */ /* 0x000ea20000000a00 */
[----:B-1----:R-:W-:-:S04]  /*1d880*/  @!P0 IMAD.WIDE.U32 R10, R35, R2, R10 ;  /* 0x00000002230a8225 */ /* 0x002fc800078e000a */
[----:B------:R-:W-:-:S04]  /*1d890*/  @!P0 IMAD R2, R12, R2, RZ ;  /* 0x000000020c028224 */ /* 0x000fc800078e02ff */
[----:B------:R-:W-:Y:S01]  /*1d8a0*/  @!P0 IMAD R3, R35, R3, R2 ;  /* 0x0000000323038224 */ /* 0x000fe200078e0202 */
[----:B--2---:R-:W-:-:S03]  /*1d8b0*/  @!P0 LEA R2, P1, R10, R4, 0x2 ;  /* 0x000000040a028211 */ /* 0x004fc600078210ff */
[----:B------:R-:W-:-:S05]  /*1d8c0*/  @!P0 IMAD.IADD R3, R3, 0x1, R11 ;  /* 0x0000000103038824 */ /* 0x000fca00078e020b */
[----:B------:R-:W-:Y:S01]  /*1d8d0*/  @!P0 LEA.HI.X R3, R10, R5, R3, 0x2, P1 ;  /* 0x000000050a038211 */ /* 0x000fe200008f1403 */
[----:B------:R-:W-:Y:S02]  /*1d8e0*/  IMAD.MOV.U32 R5, RZ, RZ, RZ ;  /* 0x000000ffff057224 */ /* 0x000fe400078e00ff */
[----:B------:R-:W-:-:S04]  /*1d8f0*/  IMAD.U32 R0, RZ, RZ, UR42 ;  /* 0x0000002aff007e24 */ /* 0x000fc8000f8e00ff */
[----:B------:R0:W5:Y:S01]  /*1d900*/  @!P0 LDG.E R5, desc[UR36][R2.64] ;  /* 0x0000002402058981 */ /* 0x000162000c1e1900 */
[----:B------:R-:W-:Y:S02]  /*1d910*/  ISETP.GT.U32.AND P0, PT, R20, 0x9f, PT ;  /* 0x0000009f1400780c */ /* 0x000fe40003f04070 */
[----:B------:R-:W-:-:S11]  /*1d920*/  ISETP.NE.AND P3, PT, R0, 0x3, PT ;  /* 0x000000030000780c */ /* 0x000fd60003f65270 */
[----:B------:R-:W-:-:S04]  /*1d930*/  @P0 LOP3.LUT R22, R22, 0x2, RZ, 0xfc, !PT ;  /* 0x0000000216160812 */ /* 0x000fc800078efcff */
[----:B------:R-:W-:Y:S01]  /*1d940*/  @P3 LOP3.LUT R22, R22, 0x4, RZ, 0xfc, !PT ;  /* 0x0000000416163812 */ /* 0x000fe200078efcff */
[----:B0-----:R-:W-:Y:S06]  /*1d950*/  BRA.DIV UR4, `(.L_x_745) ;  /* 0x0000008a04d07947 */ /* 0x001fec000b800000 */
.L_x_992:
[----:B------:R-:W-:Y:S01]  /*1d960*/  VIADD R0, R29, 0xffffffff ;  /* 0xffffffff1d007836 */ /* 0x000fe20000000000 */
[----:B------:R-:W-:Y:S06]  /*1d970*/  @!P3 BRA `(.L_x_746) ;  /* 0x000000000004b947 */ /* 0x000fec0003800000 */
[----:B------:R-:W-:Y:S01]  /*1d980*/  BPT.TRAP 0x1 ;  /* 0x000000040000795c */ /* 0x000fe20000300000 */
.L_x_746:
[----:B------:R-:W-:Y:S01]  /*1d990*/  LEA R4, R31, R23, 0x3 ;  /* 0x000000171f047211 */ /* 0x000fe200078e18ff */
[----:B------:R-:W-:Y:S01]  /*1d9a0*/  BSSY B0, `(.L_x_747) ;  /* 0x0000006000007945 */ /* 0x000fe20003800000 */
[----:B------:R-:W-:Y:S02]  /*1d9b0*/  SHF.L.U32 R2, R36, 0x1f, RZ ;  /* 0x0000001f24027819 */ /* 0x000fe400000006ff */
[----:B------:R-:W-:Y:S02]  /*1d9c0*/  SHF.R.S32.HI R25, RZ, 0x1f, R7 ;  /* 0x0000001fff197819 */ /* 0x000fe40000011407 */
[----:B------:R-:W0:Y:S01]  /*1d9d0*/  SYNCS.PHASECHK.TRANS64.TRYWAIT P0, [R4+URZ+0x22880], R2 ;  /* 0x02288002040075a7 */ /* 0x000e22000800017f */
[----:B------:R1:W-:Y:S02]  /*1d9e0*/  STL [R1+0x2c], R2 ;  /* 0x00002c0201007387 */ /* 0x0003e40000100800 */
[----:B01----:R-:W-:Y:S05]  /*1d9f0*/  @!P0 BRA `(.L_x_748) ;  /* 0x0000008800dc8947 */ /* 0x003fea0003800000 */
.L_x_993:
[----:B------:R-:W-:Y:S05]  /*1da00*/  BSYNC B0 ;  /* 0x0000000000007941 */ /* 0x000fea0003800000 */
.L_x_747:
[----:B------:R-:W2:Y:S01]  /*1da10*/  LDL R14, [R1+0x10] ;  /* 0x00001000010e7983 */ /* 0x000ea20000100800 */
[----:B------:R-:W1:Y:S01]  /*1da20*/  LDC R12, c[0x0][0x2f4] ;  /* 0x0000bd00ff0c7b82 */ /* 0x000e620000000800 */
[----:B------:R-:W-:Y:S01]  /*1da30*/  ULDC.64 UR4, c[0x0][0x328] ;  /* 0x0000ca0000047ab9 */ /* 0x000fe20000000a00 */
[----:B-----5:R-:W-:Y:S01]  /*1da40*/  SHF.R.S32.HI R33, RZ, 0x1f, R6 ;  /* 0x0000001fff217819 */ /* 0x020fe20000011406 */
[----:B------:R-:W-:Y:S01]  /*1da50*/  IMAD R9, R25, UR4, RZ ;  /* 0x0000000419097c24 */ /* 0x000fe2000f8e02ff */
[----:B------:R-:W-:Y:S01]  /*1da60*/  ULDC.64 UR6, c[0x0][0x338] ;  /* 0x0000ce0000067ab9 */ /* 0x000fe20000000a00 */
[C---:B0-----:R-:W-:Y:S01]  /*1da70*/  IMAD.WIDE.U32 R2, R7.reuse, UR4, RZ ;  /* 0x0000000407027c25 */ /* 0x041fe2000f8e00ff */
[----:B------:R-:W-:Y:S02]  /*1da80*/  SHF.R.S32.HI R32, RZ, 0x1f, R8 ;  /* 0x0000001fff207819 */ /* 0x000fe40000011408 */
[----:B------:R-:W-:Y:S01]  /*1da90*/  LOP3.LUT R22, R22, 0xfffffffe, RZ, 0xc0, !PT ;  /* 0xfffffffe16167812 */ /* 0x000fe200078ec0ff */
[----:B------:R-:W-:-:S02]  /*1daa0*/  IMAD R9, R7, UR5, R9 ;  /* 0x0000000507097c24 */ /* 0x000fc4000f8e0209 */
[----:B------:R-:W-:Y:S02]  /*1dab0*/  IMAD R10, R33, UR6, RZ ;  /* 0x00000006210a7c24 */ /* 0x000fe4000f8e02ff */
[----:B------:R-:W-:Y:S01]  /*1dac0*/  IMAD.IADD R3, R3, 0x1, R9 ;  /* 0x0000000103037824 */ /* 0x000fe200078e0209 */
[----:B------:R-:W-:Y:S01]  /*1dad0*/  SHF.R.S32.HI R9, RZ, 0x1f, R5 ;  /* 0x0000001fff097819 */ /* 0x000fe20000011405 */
[C---:B------:R-:W-:Y:S02]  /*1dae0*/  IMAD R10, R6.reuse, UR7, R10 ;  /* 0x00000007060a7c24 */ /* 0x040fe4000f8e020a */
[----:B------:R-:W-:Y:S02]  /*1daf0*/  IMAD.WIDE.U32 R2, R6, UR6, R2 ;  /* 0x0000000606027c25 */ /* 0x000fe4000f8e0002 */
[----:B------:R0:W-:Y:S02]  /*1db00*/  STL [R1+0x24], R9 ;  /* 0x0000240901007387 */ /* 0x0001e40000100800 */
[----:B------:R-:W-:-:S02]  /*1db10*/  IMAD R20, R0, -0xa0, R27 ;  /* 0xffffff6000147824 */ /* 0x000fc400078e021b */
[----:B------:R-:W-:Y:S01]  /*1db20*/  IMAD R0, R32, UR4, RZ ;  /* 0x0000000420007c24 */ /* 0x000fe2000f8e02ff */
[CC--:B-1----:R-:W-:Y:S01]  /*1db30*/  ISETP.GE.AND P1, PT, R30.reuse, R12.reuse, PT ;  /* 0x0000000c1e00720c */ /* 0x0c2fe20003f26270 */
[----:B------:R-:W-:Y:S01]  /*1db40*/  IMAD.IADD R11, R3, 0x1, R10 ;  /* 0x00000001030b7824 */ /* 0x000fe200078e020a */
[----:B------:R-:W-:Y:S01]  /*1db50*/  ISETP.GE.AND P0, PT, R30, R12, PT ;  /* 0x0000000c1e00720c */ /* 0x000fe20003f06270 */
[----:B------:R-:W-:Y:S01]  /*1db60*/  IMAD.MOV.U32 R10, RZ, RZ, R2 ;  /* 0x000000ffff0a7224 */ /* 0x000fe200078e0002 */
[----:B------:R-:W1:Y:S01]  /*1db70*/  S2R R12, SR_TID.X ;  /* 0x00000000000c7919 */ /* 0x000e620000002100 */
[C---:B------:R-:W-:Y:S02]  /*1db80*/  IMAD R0, R8.reuse, UR5, R0 ;  /* 0x0000000508007c24 */ /* 0x040fe4000f8e0200 */
[----:B------:R-:W-:Y:S01]  /*1db90*/  IMAD.WIDE.U32 R2, R8, UR4, RZ ;  /* 0x0000000408027c25 */ /* 0x000fe2000f8e00ff */
[----:B------:R-:W-:-:S03]  /*1dba0*/  ULDC.64 UR4, c[0x0][0x330] ;  /* 0x0000cc0000047ab9 */ /* 0x000fc60000000a00 */
[----:B------:R-:W-:Y:S02]  /*1dbb0*/  IMAD.IADD R3, R3, 0x1, R0 ;  /* 0x0000000103037824 */ /* 0x000fe400078e0200 */
[----:B------:R-:W-:Y:S01]  /*1dbc0*/  IMAD R0, R9, UR6, RZ ;  /* 0x0000000609007c24 */ /* 0x000fe2000f8e02ff */
[----:B------:R-:W-:Y:S01]  /*1dbd0*/  @P1 LOP3.LUT R22, R22, 0x1, RZ, 0xfc, !PT ;  /* 0x0000000116161812 */ /* 0x000fe200078efcff */
[----:B------:R-:W-:-:S03]  /*1dbe0*/  IMAD.WIDE.U32 R2, R5, UR6, R2 ;  /* 0x0000000605027c25 */ /* 0x000fc6000f8e0002 */
[----:B------:R-:W-:Y:S01]  /*1dbf0*/  LOP3.LUT R22, R22, 0xffffffbf, RZ, 0xc0, !PT ;  /* 0xffffffbf16167812 */ /* 0x000fe200078ec0ff */
[----:B------:R-:W-:Y:S01]  /*1dc00*/  IMAD R0, R5, UR7, R0 ;  /* 0x0000000705007c24 */ /* 0x000fe2000f8e0200 */
[----:B------:R-:W-:Y:S01]  /*1dc10*/  ULDC.64 UR6, c[0x0][0x318] ;  /* 0x0000c60000067ab9 */ /* 0x000fe20000000a00 */
[----:B------:R-:W-:-:S03]  /*1dc20*/  IMAD.WIDE.U32 R10, R18, UR4, R10 ;  /* 0x00000004120a7c25 */ /* 0x000fc6000f8e000a */
[----:B------:R-:W-:Y:S01]  /*1dc30*/  IADD3 R3, R3, R0, RZ ;  /* 0x0000000003037210 */ /* 0x000fe20007ffe0ff */
[----:B------:R-:W-:Y:S01]  /*1dc40*/  IMAD R0, R18, UR5, RZ ;  /* 0x0000000512007c24 */ /* 0x000fe2000f8e02ff */
[----:B------:R-:W-:-:S04]  /*1dc50*/  IADD3 R10, P1, R10, UR6, RZ ;  /* 0x000000060a0a7c10 */ /* 0x000fc8000ff3e0ff */
[----:B0-----:R-:W-:Y:S02]  /*1dc60*/  IADD3.X R9, R11, UR7, R0, P1, !PT ;  /* 0x000000070b097c10 */ /* 0x001fe40008ffe400 */
[----:B-1----:R-:W-:-:S04]  /*1dc70*/  LOP3.LUT R12, R12, 0x7f, RZ, 0xc0, !PT ;  /* 0x0000007f0c0c7812 */ /* 0x002fc800078ec0ff */
[----:B------:R-:W-:Y:S01]  /*1dc80*/  SHF.R.U32.HI R15, RZ, 0x3, R12 ;  /* 0x00000003ff0f7819 */ /* 0x000fe2000001160c */
[----:B------:R-:W-:Y:S01]  /*1dc90*/  IMAD.WIDE.U32 R12, R18, UR4, R2 ;  /* 0x00000004120c7c25 */ /* 0x000fe2000f8e0002 */
[----:B------:R-:W-:-:S03]  /*1dca0*/  UMOV UR4, 0xffffffff ;  /* 0xffffffff00047882 */ /* 0x000fc60000000000 */
[----:B------:R-:W-:Y:S01]  /*1dcb0*/  IMAD.IADD R20, R20, 0x1, -R15 ;  /* 0x0000000114147824 */ /* 0x000fe200078e0a0f */
[----:B------:R-:W-:-:S04]  /*1dcc0*/  IADD3 R3, P1, R12, UR6, RZ ;  /* 0x000000060c037c10 */ /* 0x000fc8000ff3e0ff */
[----:B------:R-:W-:Y:S02]  /*1dcd0*/  ISETP.GE.AND P2, PT, R20, 0x1, PT ;  /* 0x000000011400780c */ /* 0x000fe40003f46270 */
[----:B------:R-:W-:-:S11]  /*1dce0*/  IADD3.X R2, R0, UR7, R13, P1, !PT ;  /* 0x0000000700027c10 */ /* 0x000fd60008ffe40d */
[----:B------:R-:W-:Y:S01]  /*1dcf0*/  @P2 LOP3.LUT R22, R22, 0x40, RZ, 0xfc, !PT ;  /* 0x0000004016162812 */ /* 0x000fe200078efcff */
[----:B--2---:R-:W-:Y:S01]  /*1dd00*/  IMAD R21, R31, 0x5000, R14 ;  /* 0x000050001f157824 */ /* 0x004fe200078e020e */
[----:B------:R-:W-:Y:S06]  /*1dd10*/  BRA.DIV UR4, `(.L_x_749) ;  /* 0x0000008a042c7947 */ /* 0x000fec000b800000 */
[----:B------:R-:W0:Y:S01]  /*1dd20*/  SHFL.IDX PT, R12, R10, RZ, 0x181f ;  /* 0x00181fff0a0c7589 */ /* 0x000e2200000e0000 */
[----:B------:R-:W-:Y:S02]  /*1dd30*/  ISETP.GE.AND P2, PT, R20, 0x21, PT ;  /* 0x000000211400780c */ /* 0x000fe40003f46270 */
[----:B------:R-:W-:Y:S01]  /*1dd40*/  LOP3.LUT R22, R22, 0xffffffef, RZ, 0xc0, !PT ;  /* 0xffffffef16167812 */ /* 0x000fe200078ec0ff */
[----:B------:R-:W1:Y:S01]  /*1dd50*/  SHFL.IDX PT, R0, R9, RZ, 0x181f ;  /* 0x00181fff09007589 */ /* 0x000e6200000e0000 */
[C---:B------:R-:W-:Y:S02]  /*1dd60*/  ISETP.GE.AND P3, PT, R20.reuse, 0x91, PT ;  /* 0x000000911400780c */ /* 0x040fe40003f66270 */
[C---:B------:R-:W-:Y:S02]  /*1dd70*/  ISETP.GE.AND P5, PT, R20.reuse, 0x31, PT ;  /* 0x000000311400780c */ /* 0x040fe40003fa6270 */
[----:B------:R-:W-:Y:S02]  /*1dd80*/  ISETP.GE.AND P4, PT, R20, 0x61, PT ;  /* 0x000000611400780c */ /* 0x000fe40003f86270 */
[----:B0-----:R-:W-:-:S05]  /*1dd90*/  IADD3 R12, P1, R30, R12, RZ ;  /* 0x0000000c1e0c7210 */ /* 0x001fca0007f3e0ff */
[----:B-1----:R-:W-:Y:S01]  /*1dda0*/  IMAD.X R13, RZ, RZ, R0, P1 ;  /* 0x000000ffff0d7224 */ /* 0x002fe200008e0600 */
[----:B------:R-:W-:Y:S01]  /*1ddb0*/  ISETP.LT.OR P1, PT, R20, 0x1, P0 ;  /* 0x000000011400780c */ /* 0x000fe20000721670 */
[----:B------:R-:W-:Y:S02]  /*1ddc0*/  IMAD.IADD R0, R23, 0x1, R21 ;  /* 0x0000000117007824 */ /* 0x000fe400078e0215 */
[----:B------:R-:W-:Y:S10]  /*1ddd0*/  SHFL.IDX PT, R21, R9, 0x1, 0x181f ;  /* 0x00381f0009157f89 */ /* 0x000ff400000e0000 */
[----:B------:R0:W-:Y:S04]  /*1dde0*/  LDGSTS.E.BYPASS.LTC128B.128 [R0+0xa400], desc[UR36][R12.64], !P1 ;  /* 0x0a4000000c007fae */ /* 0x0001e8000c901d64 */
[----:B0-----:R-:W0:Y:S02]  /*1ddf0*/  SHFL.IDX PT, R12, R10, 0x1, 0x181f ;  /* 0x00381f000a0c7f89 */ /* 0x001e2400000e0000 */
[----:B0-----:R-:W-:-:S05]  /*1de00*/  IADD3 R12, P1, R30, R12, RZ ;  /* 0x0000000c1e0c7210 */ /* 0x001fca0007f3e0ff */
[----:B------:R-:W-:Y:S01]  /*1de10*/  IMAD.X R13, RZ, RZ, R21, P1 ;  /* 0x000000ffff0d7224 */ /* 0x000fe200008e0615 */
[----:B------:R-:W-:Y:S01]  /*1de20*/  ISETP.LT.OR P1, PT, R20, 0x11, P0 ;  /* 0x000000111400780c */ /* 0x000fe20000721670 */
[----:B------:R-:W-:-:S12]  /*1de30*/  SHFL.IDX PT, R21, R9, 0x2, 0x181f ;  /* 0x00581f0009157f89 */ /* 0x000fd800000e0000 */
[----:B------:R0:W-:Y:S04]  /*1de40*/  LDGSTS.E.BYPASS.LTC128B.128 [R0+0xac00], desc[UR36][R12.64], !P1 ;  /* 0x0ac000000c007fae */ /* 0x0001e8000c901d64 */
[----:B0-----:R-:W0:Y:S02]  /*1de50*/  SHFL.IDX PT, R12, R10, 0x2, 0x181f ;  /* 0x00581f000a0c7f89 */ /* 0x001e2400000e0000 */
[----:B0-----:R-:W-:-:S04]  /*1de60*/  IADD3 R12, P1, R30, R12, RZ ;  /* 0x0000000c1e0c7210 */ /* 0x001fc80007f3e0ff */
[----:B------:R-:W-:Y:S02]  /*1de70*/  IADD3.X R13, RZ, R21, RZ, P1, !PT ;  /* 0x00000015ff0d7210 */ /* 0x000fe40000ffe4ff */
[----:B------:R-:W-:Y:S01]  /*1de80*/  ISETP.LT.OR P1, PT, R20, 0x21, P0 ;  /* 0x000000211400780c */ /* 0x000fe20000721670 */
[----:B------:R-:W-:-:S12]  /*1de90*/  SHFL.IDX PT, R21, R9, 0x3, 0x181f ;  /* 0x00781f0009157f89 */ /* 0x000fd800000e0000 */
        /* <DEDUP_REMOVED lines=17> */
[----:B------:R-:W-:Y:S04]  /*1dfb0*/  SHFL.IDX PT, R21, R9, 0x6, 0x181f ;  /* 0x00d81f0009157f89 */ /* 0x000fe800000e0000 */
[----:B------:R-:W-:Y:S08]  /*1dfc0*/  SHFL.IDX PT, R9, R9, 0x7, 0x181f ;  /* 0x00f81f0009097f89 */ /* 0x000ff000000e0000 */
[----:B------:R0:W-:Y:S04]  /*1dfd0*/  LDGSTS.E.BYPASS.LTC128B.128 [R0+0xcc00], desc[UR36][R12.64], !P1 ;  /* 0x0cc000000c007fae */ /* 0x0001e8000c901d64 */
[----:B0-----:R-:W0:Y:S04]  /*1dfe0*/  SHFL.IDX PT, R12, R10, 0x6, 0x181f ;  /* 0x00d81f000a0c7f89 */ /* 0x001e2800000e0000 */
[----:B------:R-:W1:Y:S01]  /*1dff0*/  SHFL.IDX PT, R10, R10, 0x7, 0x181f ;  /* 0x00f81f000a0a7f89 */ /* 0x000e6200000e0000 */
[----:B0-----:R-:W-:-:S05]  /*1e000*/  IADD3 R12, P1, R30, R12, RZ ;  /* 0x0000000c1e0c7210 */ /* 0x001fca0007f3e0ff */
[----:B------:R-:W-:Y:S01]  /*1e010*/  IMAD.X R13, RZ, RZ, R21, P1 ;  /* 0x000000ffff0d7224 */ /* 0x000fe200008e0615 */
[----:B------:R-:W-:-:S13]  /*1e020*/  ISETP.LT.OR P1, PT, R20, 0x61, P0 ;  /* 0x000000611400780c */ /* 0x000fda0000721670 */
[----:B------:R-:W-:Y:S01]  /*1e030*/  LDGSTS.E.BYPASS.LTC128B.128 [R0+0xd400], desc[UR36][R12.64], !P1 ;  /* 0x0d4000000c007fae */ /* 0x000fe2000c901d64 */
[----:B-1----:R-:W-:-:S04]  /*1e040*/  IADD3 R10, P1, R30, R10, RZ ;  /* 0x0000000a1e0a7210 */ /* 0x002fc80007f3e0ff */
[----:B------:R-:W-:Y:S02]  /*1e050*/  IADD3.X R11, RZ, R9, RZ, P1, !PT ;  /* 0x00000009ff0b7210 */ /* 0x000fe40000ffe4ff */
[----:B------:R-:W-:Y:S01]  /*1e060*/  ISETP.LT.OR P1, PT, R20, 0x71, P0 ;  /* 0x000000711400780c */ /* 0x000fe20000721670 */
[----:B------:R-:W-:-:S12]  /*1e070*/  SHFL.IDX PT, R9, R2, RZ, 0x181f ;  /* 0x00181fff02097589 */ /* 0x000fd800000e0000 */
[----:B------:R0:W-:Y:S04]  /*1e080*/  LDGSTS.E.BYPASS.LTC128B.128 [R0+0xdc00], desc[UR36][R10.64], !P1 ;  /* 0x0dc000000a007fae */ /* 0x0001e8000c901d64 */
[----:B0-----:R-:W0:Y:S04]  /*1e090*/  SHFL.IDX PT, R10, R3, RZ, 0x181f ;  /* 0x00181fff030a7589 */ /* 0x001e2800000e0000 */
[----:B------:R-:W1:Y:S01]  /*1e0a0*/  SHFL.IDX PT, R3, R3, 0x1, 0x181f ;  /* 0x00381f0003037f89 */ /* 0x000e6200000e0000 */
[----:B0-----:R-:W-:-:S05]  /*1e0b0*/  IADD3 R10, P1, R30, R10, RZ ;  /* 0x0000000a1e0a7210 */ /* 0x001fca0007f3e0ff */
[----:B------:R-:W-:Y:S01]  /*1e0c0*/  IMAD.X R11, RZ, RZ, R9, P1 ;  /* 0x000000ffff0b7224 */ /* 0x000fe200008e0609 */
[----:B------:R-:W-:Y:S01]  /*1e0d0*/  ISETP.LT.OR P1, PT, R20, 0x81, P0 ;  /* 0x000000811400780c */ /* 0x000fe20000721670 */
[----:B------:R0:W2:-:S12]  /*1e0e0*/  SHFL.IDX PT, R9, R2, 0x1, 0x181f ;  /* 0x00381f0002097f89 */ /* 0x00009800000e0000 */
[----:B------:R0:W-:Y:S01]  /*1e0f0*/  LDGSTS.E.BYPASS.LTC128B.128 [R0+0xe400], desc[UR36][R10.64], !P1 ;  /* 0x0e4000000a007fae */ /* 0x0001e2000c901d64 */
[----:B------:R-:W-:-:S13]  /*1e100*/  ISETP.GE.AND P1, PT, R20, 0x11, PT ;  /* 0x000000111400780c */ /* 0x000fda0003f26270 */
        /* <DEDUP_REMOVED lines=12> */
[----:B012---:R-:W-:-:S07]  /*1e1d0*/  @P3 LOP3.LUT R22, R22, 0x100, RZ, 0xfc, !PT ;  /* 0x0000010016163812 */ /* 0x007fce00078efcff */
.L_x_1015:
        /* <DEDUP_REMOVED lines=9> */
.L_x_750:
[----:B------:R-:W-:Y:S02]  /*1e270*/  PLOP3.LUT P3, PT, P3, P0, PT, 0xa2, 0x0 ;  /* 0x000000000000781c */ /* 0x000fe40001f61472 */
[----:B------:R-:W-:-:S08]  /*1e280*/  @P0 R2UR P3, UR4, R4 ;  /* 0x00000000040402ca */ /* 0x000fd00000060000 */
[----:B------:R-:W-:-:S05]  /*1e290*/  @P0 PLOP3.LUT P0, PT, P3, PT, PT, 0x80, 0x0 ;  /* 0x000000000000081c */ /* 0x000fca0001f0f070 */
[----:B------:R-:W-:Y:S01]  /*1e2a0*/  @!P3 SYNCS.ARRIVE.TRANS64.RED.A0T1 RZ, [UR4+0x22870], RZ ;  /* 0x022870ffffffb9a7 */ /* 0x000fe20008200404 */
[----:B------:R-:W-:Y:S07]  /*1e2b0*/  @!P3 ARRIVES.LDGSTSBAR.64.TRANSCNT [UR4+0x22870] ;  /* 0x02287000ff00b9b0 */ /* 0x000fee0008000a84 */
[----:B------:R-:W-:Y:S05]  /*1e2c0*/  @P0 BRA.U.ANY `(.L_x_750) ;  /* 0xfffffffd00e80947 */ /* 0x000fea000393ffff */
[----:B------:R-:W-:Y:S01]  /*1e2d0*/  NOP ;  /* 0x0000000000007918 */ /* 0x000fe20000000000 */
[----:B------:R-:W-:-:S13]  /*1e2e0*/  LOP3.LUT P6, RZ, R22, 0x4, RZ, 0xc0, !PT ;  /* 0x0000000416ff7812 */ /* 0x000fda00078cc0ff */
[----:B------:R-:W-:Y:S05]  /*1e2f0*/  @!P6 BRA `(.L_x_751) ;  /* 0x000000000004e947 */ /* 0x000fea0003800000 */
[----:B------:R-:W-:Y:S01]  /*1e300*/  BPT.TRAP 0x1 ;  /* 0x000000040000795c */ /* 0x000fe20000300000 */
.L_x_751:
[----:B------:R1:W-:Y:S01]  /*1e310*/  SYNCS.ARRIVE.TRANS64.A1T0 RZ, [R4+URZ+0x22870], RZ ;  /* 0x022870ff04ff79a7 */ /* 0x0003e2000810003f */
[----:B------:R-:W-:Y:S05]  /*1e320*/  @!P6 BRA `(.L_x_752) ;  /* 0x000000000004e947 */ /* 0x000fea0003800000 */
[----:B------:R-:W-:Y:S01]  /*1e330*/  BPT.TRAP 0x1 ;  /* 0x000000040000795c */ /* 0x000fe20000300000 */
.L_x_752:
[----:B0-----:R-:W2:Y:S01]  /*1e340*/  LDL R2, [R1+0x2c] ;  /* 0x00002c0001027983 */ /* 0x001ea20000100800 */
[----:B------:R-:W-:Y:S01]  /*1e350*/  BSSY B0, `(.L_x_753) ;  /* 0x0000003000007945 */ /* 0x000fe20003800000 */
[----:B--2---:R-:W0:Y:S03]  /*1e360*/  SYNCS.PHASECHK.TRANS64.TRYWAIT P0, [R4+URZ+0x22840], R2 ;  /* 0x02284002040075a7 */ /* 0x004e26000800017f */
[----:B0-----:R-:W-:Y:S05]  /*1e370*/  @!P0 BRA `(.L_x_754) ;  /* 0x0000008c00b88947 */ /* 0x001fea0003800000 */
.L_x_1016:
[----:B------:R-:W-:Y:S05]  /*1e380*/  BSYNC B0 ;  /* 0x0000000000007941 */ /* 0x000fea0003800000 */
.L_x_753:
[----:B------:R-:W2:Y:S01]  /*1e390*/  LDL.LU R10, [R1+0x24] ;  /* 0x00002400010a7983 */ /* 0x000ea20000300800 */
[----:B------:R-:W-:Y:S01]  /*1e3a0*/  ULDC.64 UR4, c[0x0][0x300] ;  /* 0x0000c00000047ab9 */ /* 0x000fe20000000a00 */
[----:B------:R-:W-:Y:S01]  /*1e3b0*/  ULDC.64 UR6, c[0x0][0x310] ;  /* 0x0000c40000067ab9 */ /* 0x000fe20000000a00 */
[----:B------:R-:W-:Y:S01]  /*1e3c0*/  IMAD R9, R25, UR4, RZ ;  /* 0x0000000419097c24 */ /* 0x000fe2000f8e02ff */
[----:B------:R-:W3:Y:S01]  /*1e3d0*/  LDC R11, c[0x0][0x2f4] ;  /* 0x0000bd00ff0b7b82 */ /* 0x000ee20000000800 */
[----:B0-----:R-:W-:-:S04]  /*1e3e0*/  IMAD.WIDE.U32 R2, R7, UR4, RZ ;  /* 0x0000000407027c25 */ /* 0x001fc8000f8e00ff */
[----:B------:R-:W-:Y:S02]  /*1e3f0*/  IMAD R9, R7, UR5, R9 ;  /* 0x0000000507097c24 */ /* 0x000fe4000f8e0209 */
[----:B------:R-:W-:Y:S02]  /*1e400*/  IMAD R33, R33, UR6, RZ ;  /* 0x0000000621217c24 */ /* 0x000fe4000f8e02ff */
[----:B------:R-:W-:Y:S02]  /*1e410*/  IMAD.IADD R3, R3, 0x1, R9 ;  /* 0x0000000103037824 */ /* 0x000fe400078e0209 */
[----:B------:R-:W-:Y:S02]  /*1e420*/  IMAD R9, R32, UR4, RZ ;  /* 0x0000000420097c24 */ /* 0x000fe4000f8e02ff */
[----:B------:R-:W-:-:S04]  /*1e430*/  IMAD.WIDE.U32 R2, R6, UR6, R2 ;  /* 0x0000000606027c25 */ /* 0x000fc8000f8e0002 */
[----:B------:R-:W-:Y:S02]  /*1e440*/  IMAD R6, R6, UR7, R33 ;  /* 0x0000000706067c24 */ /* 0x000fe4000f8e0221 */
[C---:B------:R-:W-:Y:S02]  /*1e450*/  IMAD R9, R8.reuse, UR5, R9 ;  /* 0x0000000508097c24 */ /* 0x040fe4000f8e0209 */
[----:B------:R-:W-:Y:S01]  /*1e460*/  IMAD.IADD R7, R3, 0x1, R6 ;  /* 0x0000000103077824 */ /* 0x000fe200078e0206 */
[----:B------:R-:W-:Y:S01]  /*1e470*/  MOV R6, R2 ;  /* 0x0000000200067202 */ /* 0x000fe20000000f00 */
[----:B------:R-:W-:Y:S01]  /*1e480*/  IMAD.WIDE.U32 R2, R8, UR4, RZ ;  /* 0x0000000408027c25 */ /* 0x000fe2000f8e00ff */
[----:B------:R-:W-:Y:S01]  /*1e490*/  ULDC.64 UR4, c[0x0][0x308] ;  /* 0x0000c20000047ab9 */ /* 0x000fe20000000a00 */
[----:B---3--:R-:W-:Y:S02]  /*1e4a0*/  ISETP.GE.AND P3, PT, R30, R11, PT ;  /* 0x0000000b1e00720c */ /* 0x008fe40003f66270 */
[----:B------:R-:W-:-:S02]  /*1e4b0*/  IMAD.IADD R3, R3, 0x1, R9 ;  /* 0x0000000103037824 */ /* 0x000fc400078e0209 */
[----:B------:R-:W-:-:S04]  /*1e4c0*/  IMAD.WIDE.U32 R6, R18, UR4, R6 ;  /* 0x0000000412067c25 */ /* 0x000fc8000f8e0006 */
[----:B------:R-:W-:-:S04]  /*1e4d0*/  IMAD.WIDE.U32 R2, R5, UR6, R2 ;  /* 0x0000000605027c25 */ /* 0x000fc8000f8e0002 */
[----:B------:R-:W-:Y:S02]  /*1e4e0*/  IMAD R9, R18, UR5, RZ ;  /* 0x0000000512097c24 */ /* 0x000fe4000f8e02ff */
[----:B--2---:R-:W-:-:S04]  /*1e4f0*/  IMAD R10, R10, UR6, RZ ;  /* 0x000000060a0a7c24 */ /* 0x004fc8000f8e02ff */
[----:B------:R-:W-:Y:S01]  /*1e500*/  IMAD R10, R5, UR7, R10 ;  /* 0x00000007050a7c24 */ /* 0x000fe2000f8e020a */
[----:B------:R-:W-:Y:S02]  /*1e510*/  ULDC.64 UR6, c[0x0][0x2e8] ;  /* 0x0000ba0000067ab9 */ /* 0x000fe40000000a00 */
[----:B------:R-:W-:Y:S01]  /*1e520*/  IADD3 R8, P0, R6, UR6, RZ ;  /* 0x0000000606087c10 */ /* 0x000fe2000ff1e0ff */
[----:B------:R-:W-:-:S03]  /*1e530*/  IMAD.IADD R3, R3, 0x1, R10 ;  /* 0x0000000103037824 */ /* 0x000fc600078e020a */
[----:B------:R-:W-:Y:S01]  /*1e540*/  IADD3.X R7, R7, UR7, R9, P0, !PT ;  /* 0x0000000707077c10 */ /* 0x000fe200087fe409 */
[----:B------:R-:W-:Y:S01]  /*1e550*/  IMAD.WIDE.U32 R2, R18, UR4, R2 ;  /* 0x0000000412027c25 */ /* 0x000fe2000f8e0002 */
[----:B------:R-:W-:Y:S02]  /*1e560*/  UMOV UR4, 0xffffffff ;  /* 0xffffffff00047882 */ /* 0x000fe40000000000 */
[----:B------:R-:W-:-:S04]  /*1e570*/  IADD3 R5, P0, R2, UR6, RZ ;  /* 0x0000000602057c10 */ /* 0x000fc8000ff1e0ff */
[----:B------:R-:W-:Y:S01]  /*1e580*/  IADD3.X R6, R9, UR7, R3, P0, !PT ;  /* 0x0000000709067c10 */ /* 0x000fe200087fe403 */
[----:B------:R-:W-:Y:S08]  /*1e590*/  BRA.DIV UR4, `(.L_x_755) ;  /* 0x0000008e04487947 */ /* 0x000ff0000b800000 */
[----:B------:R-:W0:Y:S01]  /*1e5a0*/  SHFL.IDX PT, R3, R8, RZ, 0x181f ;  /* 0x00181fff08037589 */ /* 0x000e2200000e0000 */
[----:B------:R-:W-:-:S03]  /*1e5b0*/  LOP3.LUT R22, R22, 0xffffefff, RZ, 0xc0, !PT ;  /* 0xffffefff16167812 */ /* 0x000fc600078ec0ff */
[----:B------:R-:W2:Y:S01]  /*1e5c0*/  SHFL.IDX PT, R2, R7, RZ, 0x181f ;  /* 0x00181fff07027589 */ /* 0x000ea200000e0000 */
[----:B------:R-:W-:-:S04]  /*1e5d0*/  @P4 LOP3.LUT R22, R22, 0x1000, RZ, 0xfc, !PT ;  /* 0x0000100016164812 */ /* 0x000fc800078efcff */
[C---:B------:R-:W-:Y:S02]  /*1e5e0*/  LOP3.LUT P4, RZ, R22.reuse, 0x40, RZ, 0xc0, !PT ;  /* 0x0000004016ff7812 */ /* 0x040fe4000788c0ff */
[----:B------:R-:W-:-:S04]  /*1e5f0*/  LOP3.LUT R22, R22, 0xfffff7ff, RZ, 0xc0, !PT ;  /* 0xfffff7ff16167812 */ /* 0x000fc800078ec0ff */
[----:B------:R-:W-:-:S04]  /*1e600*/  @P1 LOP3.LUT R22, R22, 0x800, RZ, 0xfc, !PT ;  /* 0x0000080016161812 */ /* 0x000fc800078efcff */
[C---:B------:R-:W-:Y:S02]  /*1e610*/  LOP3.LUT P1, RZ, R22.reuse, 0x10, RZ, 0xc0, !PT ;  /* 0x0000001016ff7812 */ /* 0x040fe4000782c0ff */
[----:B------:R-:W-:Y:S02]  /*1e620*/  LOP3.LUT R22, R22, 0xfffffbff, RZ, 0xc0, !PT ;  /* 0xfffffbff16167812 */ /* 0x000fe400078ec0ff */
[----:B0-----:R-:W-:Y:S02]  /*1e630*/  @P4 IADD3 R3, P0, R30, R3, RZ ;  /* 0x000000031e034210 */ /* 0x001fe40007f1e0ff */
[----:B------:R-:W-:-:S03]  /*1e640*/  @P2 LOP3.LUT R22, R22, 0x400, RZ, 0xfc, !PT ;  /* 0x0000040016162812 */ /* 0x000fc600078efcff */
[----:B--2---:R-:W-:Y:S01]  /*1e650*/  @P4 IMAD.X R2, RZ, RZ, R2, P0 ;  /* 0x000000ffff024224 */ /* 0x004fe200000e0602 */
[C---:B------:R-:W-:Y:S02]  /*1e660*/  LOP3.LUT P2, RZ, R22.reuse, 0x8, RZ, 0xc0, !PT ;  /* 0x0000000816ff7812 */ /* 0x040fe4000784c0ff */
[----:B------:R-:W-:Y:S02]  /*1e670*/  LOP3.LUT P6, RZ, R22, 0x80, RZ, 0xc0, !PT ;  /* 0x0000008016ff7812 */ /* 0x000fe400078cc0ff */
[----:B------:R-:W-:-:S04]  /*1e680*/  @P4 LOP3.LUT R3, R3, R2, RZ, 0x3c, !PT ;  /* 0x0000000203034212 */ /* 0x000fc800078e3cff */
[----:B------:R-:W-:-:S04]  /*1e690*/  @P4 LOP3.LUT R2, R3, R2, RZ, 0x3c, !PT ;  /* 0x0000000203024212 */ /* 0x000fc800078e3cff */
[----:B------:R-:W-:-:S05]  /*1e6a0*/  @P4 LOP3.LUT R3, R3, R2, RZ, 0x3c, !PT ;  /* 0x0000000203034212 */ /* 0x000fca00078e3cff */
[----:B------:R-:W-:Y:S01]  /*1e6b0*/  @!PT LDS RZ, [RZ] ;  /* 0x00000000fffff984 */ /* 0x000fe20000000800 */
[----:B------:R0:W-:Y:S01]  /*1e6c0*/  @P4 LDGSTS.E.BYPASS.LTC128B.128 [R0+0x18400], desc[UR36][R2.64], !P3 ;  /* 0x1840000002004fae */ /* 0x0001e2000d901d64 */
[----:B------:R-:W-:-:S03]  /*1e6d0*/  LOP3.LUT P4, RZ, R22, 0x1000, RZ, 0xc0, !PT ;  /* 0x0000100016ff7812 */ /* 0x000fc6000788c0ff */
[----:B0-----:R-:W0:Y:S04]  /*1e6e0*/  SHFL.IDX PT, R3, R8, 0x1, 0x181f ;  /* 0x00381f0008037f89 */ /* 0x001e2800000e0000 */
[----:B------:R-:W2:Y:S01]  /*1e6f0*/  SHFL.IDX PT, R2, R7, 0x1, 0x181f ;  /* 0x00381f0007027f89 */ /* 0x000ea200000e0000 */
[----:B0-----:R-:W-:-:S05]  /*1e700*/  @P1 IADD3 R3, P0, R30, R3, RZ ;  /* 0x000000031e031210 */ /* 0x001fca0007f1e0ff */
[----:B--2---:R-:W-:-:S05]  /*1e710*/  @P1 IMAD.X R2, RZ, RZ, R2, P0 ;  /* 0x000000ffff021224 */ /* 0x004fca00000e0602 */
[----:B------:R-:W-:-:S04]  /*1e720*/  @P1 LOP3.LUT R3, R3, R2, RZ, 0x3c, !PT ;  /* 0x0000000203031212 */ /* 0x000fc800078e3cff */
[----:B------:R-:W-:-:S04]  /*1e730*/  @P1 LOP3.LUT R2, R3, R2, RZ, 0x3c, !PT ;  /* 0x0000000203021212 */ /* 0x000fc800078e3cff */
[----:B------:R-:W-:-:S05]  /*1e740*/  @P1 LOP3.LUT R3, R3, R2, RZ, 0x3c, !PT ;  /* 0x0000000203031212 */ /* 0x000fca00078e3cff */
[----:B------:R0:W-:Y:S01]  /*1e750*/  @P1 LDGSTS.E.BYPASS.LTC128B.128 [R0+0x18c00], desc[UR36][R2.64], !P3 ;  /* 0x18c0000002001fae */ /* 0x0001e2000d901d64 */
[----:B------:R-:W-:-:S03]  /*1e760*/  LOP3.LUT P1, RZ, R22, 0x800, RZ, 0xc0, !PT ;  /* 0x0000080016ff7812 */ /* 0x000fc6000782c0ff */
[----:B0-----:R-:W0:Y:S04]  /*1e770*/  SHFL.IDX PT, R3, R8, 0x2, 0x181f ;  /* 0x00581f0008037f89 */ /* 0x001e2800000e0000 */
[----:B------:R-:W2:Y:S01]  /*1e780*/  SHFL.IDX PT, R2, R7, 0x2, 0x181f ;  /* 0x00581f0007027f89 */ /* 0x000ea200000e0000 */
[----:B0-----:R-:W-:-:S04]  /*1e790*/  @P2 IADD3 R3, P0, R30, R3, RZ ;  /* 0x000000031e032210 */ /* 0x001fc80007f1e0ff */
[----:B--2---:R-:W-:-:S04]  /*1e7a0*/  @P2 IADD3.X R2, RZ, R2, RZ, P0, !PT ;  /* 0x00000002ff022210 */ /* 0x004fc800007fe4ff */
[----:B------:R-:W-:-:S04]  /*1e7b0*/  @P2 LOP3.LUT R3, R3, R2, RZ, 0x3c, !PT ;  /* 0x0000000203032212 */ /* 0x000fc800078e3cff */
[----:B------:R-:W-:-:S04]  /*1e7c0*/  @P2 LOP3.LUT R2, R3, R2, RZ, 0x3c, !PT ;  /* 0x0000000203022212 */ /* 0x000fc800078e3cff */
[----:B------:R-:W-:-:S05]  /*1e7d0*/  @P2 LOP3.LUT R3, R3, R2, RZ, 0x3c, !PT ;  /* 0x0000000203032212 */ /* 0x000fca00078e3cff */
        /* <DEDUP_REMOVED lines=12> */
[----:B------:R-:W2:Y:S06]  /*1e8a0*/  SHFL.IDX PT, R2, R7, 0x4, 0x181f ;  /* 0x00981f0007027f89 */ /* 0x000eac00000e0000 */
[----:B0-----:R-:W-:-:S05]  /*1e8b0*/  @P5 IADD3 R3, P0, R30, R3, RZ ;  /* 0x000000031e035210 */ /* 0x001fca0007f1e0ff */
[----:B--2---:R-:W-:-:S05]  /*1e8c0*/  @P5 IMAD.X R2, RZ, RZ, R2, P0 ;  /* 0x000000ffff025224 */ /* 0x004fca00000e0602 */
[----:B------:R-:W-:-:S04]  /*1e8d0*/  @P5 LOP3.LUT R3, R3, R2, RZ, 0x3c, !PT ;  /* 0x0000000203035212 */ /* 0x000fc800078e3cff */
[----:B------:R-:W-:-:S04]  /*1e8e0*/  @P5 LOP3.LUT R2, R3, R2, RZ, 0x3c, !PT ;  /* 0x0000000203025212 */ /* 0x000fc800078e3cff */
[----:B------:R-:W-:-:S05]  /*1e8f0*/  @P5 LOP3.LUT R3, R3, R2, RZ, 0x3c, !PT ;  /* 0x0000000203035212 */ /* 0x000fca00078e3cff */
[----:B------:R0:W-:Y:S04]  /*1e900*/  @P5 LDGSTS.E.BYPASS.LTC128B.128 [R0+0x1a400], desc[UR36][R2.64], !P3 ;  /* 0x1a40000002005fae */ /* 0x0001e8000d901d64 */
[----:B0-----:R-:W0:Y:S04]  /*1e910*/  SHFL.IDX PT, R3, R8, 0x5, 0x181f ;  /* 0x00b81f0008037f89 */ /* 0x001e2800000e0000 */
[----:B------:R-:W2:Y:S01]  /*1e920*/  SHFL.IDX PT, R2, R7, 0x5, 0x181f ;  /* 0x00b81f0007027f89 */ /* 0x000ea200000e0000 */
[----:B0-----:R-:W-:-:S05]  /*1e930*/  @P6 IADD3 R3, P0, R30, R3, RZ ;  /* 0x000000031e036210 */ /* 0x001fca0007f1e0ff */
[----:B--2---:R-:W-:-:S05]  /*1e940*/  @P6 IMAD.X R2, RZ, RZ, R2, P0 ;  /* 0x000000ffff026224 */ /* 0x004fca00000e0602 */
[----:B------:R-:W-:-:S04]  /*1e950*/  @P6 LOP3.LUT R3, R3, R2, RZ, 0x3c, !PT ;  /* 0x0000000203036212 */ /* 0x000fc800078e3cff */
[----:B------:R-:W-:-:S04]  /*1e960*/  @P6 LOP3.LUT R2, R3, R2, RZ, 0x3c, !PT ;  /* 0x0000000203026212 */ /* 0x000fc800078e3cff */
[----:B------:R-:W-:-:S05]  /*1e970*/  @P6 LOP3.LUT R3, R3, R2, RZ, 0x3c, !PT ;  /* 0x0000000203036212 */ /* 0x000fca00078e3cff */
[----:B------:R0:W-:Y:S04]  /*1e980*/  @P6 LDGSTS.E.BYPASS.LTC128B.128 [R0+0x1ac00], desc[UR36][R2.64], !P3 ;  /* 0x1ac0000002006fae */ /* 0x0001e8000d901d64 */
[----:B0-----:R-:W0:Y:S04]  /*1e990*/  SHFL.IDX PT, R3, R8, 0x6, 0x181f ;  /* 0x00d81f0008037f89 */ /* 0x001e2800000e0000 */
[----:B------:R-:W2:Y:S04]  /*1e9a0*/  SHFL.IDX PT, R2, R7, 0x6, 0x181f ;  /* 0x00d81f0007027f89 */ /* 0x000ea800000e0000 */
[----:B------:R-:W-:Y:S01]  /*1e9b0*/  SHFL.IDX PT, R7, R7, 0x7, 0x181f ;  /* 0x00f81f0007077f89 */ /* 0x000fe200000e0000 */
[----:B0-----:R-:W-:-:S05]  /*1e9c0*/  @P4 IADD3 R3, P0, R30, R3, RZ ;  /* 0x000000031e034210 */ /* 0x001fca0007f1e0ff */
[----:B--2---:R-:W-:-:S05]  /*1e9d0*/  @P4 IMAD.X R2, RZ, RZ, R2, P0 ;  /* 0x000000ffff024224 */ /* 0x004fca00000e0602 */
[----:B------:R-:W-:-:S04]  /*1e9e0*/  @P4 LOP3.LUT R3, R3, R2, RZ, 0x3c, !PT ;  /* 0x0000000203034212 */ /* 0x000fc800078e3cff */
[----:B------:R-:W-:-:S04]  /*1e9f0*/  @P4 LOP3.LUT R2, R3, R2, RZ, 0x3c, !PT ;  /* 0x0000000203024212 */ /* 0x000fc800078e3cff */
[----:B------:R-:W-:-:S05]  /*1ea00*/  @P4 LOP3.LUT R3, R3, R2, RZ, 0x3c, !PT ;  /* 0x0000000203034212 */ /* 0x000fca00078e3cff */
[----:B------:R0:W-:Y:S04]  /*1ea10*/  @P4 LDGSTS.E.BYPASS.LTC128B.128 [R0+0x1b400], desc[UR36][R2.64], !P3 ;  /* 0x1b40000002004fae */ /* 0x0001e8000d901d64 */
[----:B0-----:R-:W0:Y:S04]  /*1ea20*/  SHFL.IDX PT, R2, R8, 0x7, 0x181f ;  /* 0x00f81f0008027f89 */ /* 0x001e2800000e0000 */
[----:B------:R-:W2:Y:S04]  /*1ea30*/  SHFL.IDX PT, R8, R5, RZ, 0x181f ;  /* 0x00181fff05087589 */ /* 0x000ea800000e0000 */
[----:B------:R-:W-:Y:S01]  /*1ea40*/  SHFL.IDX PT, R5, R5, 0x1, 0x181f ;  /* 0x00381f0005057f89 */ /* 0x000fe200000e0000 */
[----:B0-----:R-:W-:-:S04]  /*1ea50*/  @P1 IADD3 R2, P0, R30, R2, RZ ;  /* 0x000000021e021210 */ /* 0x001fc80007f1e0ff */
[----:B------:R-:W-:Y:S02]  /*1ea60*/  @P1 IADD3.X R3, RZ, R7, RZ, P0, !PT ;  /* 0x00000007ff031210 */ /* 0x000fe400007fe4ff */
[----:B------:R-:W0:Y:S04]  /*1ea70*/  SHFL.IDX PT, R7, R6, RZ, 0x181f ;  /* 0x00181fff06077589 */ /* 0x000e2800000e0000 */
[----:B------:R2:W-:Y:S04]  /*1ea80*/  @P1 LDGSTS.E.BYPASS.LTC128B.128 [R0+0x1bc00], desc[UR36][R2.64], !P3 ;  /* 0x1bc0000002001fae */ /* 0x0005e8000d901d64 */
[----:B------:R-:W3:Y:S01]  /*1ea90*/  SHFL.IDX PT, R6, R6, 0x1, 0x181f ;  /* 0x00381f0006067f89 */ /* 0x000ee200000e0000 */
[----:B--2---:R-:W-:-:S05]  /*1eaa0*/  @P2 IADD3 R2, P0, R30, R8, RZ ;  /* 0x000000081e022210 */ /* 0x004fca0007f1e0ff */
[----:B0-----:R-:W-:-:S05]  /*1eab0*/  @P2 IMAD.X R3, RZ, RZ, R7, P0 ;  /* 0x000000ffff032224 */ /* 0x001fca00000e0607 */
[----:B------:R0:W-:Y:S03]  /*1eac0*/  @P2 LDGSTS.E.BYPASS.LTC128B.128 [R0+0x1c400], desc[UR36][R2.64], !P3 ;  /* 0x1c40000002002fae */ /* 0x0001e6000d901d64 */
.L_x_1038:
[----:B------:R-:W-:-:S13]  /*1ead0*/  LOP3.LUT P1, RZ, R22, 0x100, RZ, 0xc0, !PT ;  /* 0x0000010016ff7812 */ /* 0x000fda000782c0ff */
[----:B0-----:R-:W-:-:S05]  /*1eae0*/  @P1 IADD3 R2, P0, R30, R5, RZ ;  /* 0x000000051e021210 */ /* 0x001fca0007f1e0ff */
[----:B---3--:R-:W-:Y:S01]  /*1eaf0*/  @P1 IMAD.X R3, RZ, RZ, R6, P0 ;  /* 0x000000ffff031224 */ /* 0x008fe200000e0606 */
[----:B------:R-:W-:-:S04]  /*1eb00*/  PLOP3.LUT P0, PT, PT, PT, PT, 0x80, 0x0 ;  /* 0x000000000000781c */ /* 0x000fc80003f0f070 */
[----:B------:R-:W-:Y:S01]  /*1eb10*/  @!PT LDS RZ, [RZ] ;  /* 0x00000000fffff984 */ /* 0x000fe20000000800 */
[----:B------:R-:W-:Y:S01]  /*1eb20*/  @!PT LDS RZ, [RZ] ;  /* 0x00000000fffff984 */ /* 0x000fe20000000800 */
[----:B------:R-:W-:Y:S01]  /*1eb30*/  @!PT LDS RZ, [RZ] ;  /* 0x00000000fffff984 */ /* 0x000fe20000000800 */
[----:B------:R0:W-:Y:S01]  /*1eb40*/  @P1 LDGSTS.E.BYPASS.LTC128B.128 [R0+0x1cc00], desc[UR36][R2.64], !P3 ;  /* 0x1cc0000002001fae */ /* 0x0001e2000d901d64 */
[----:B------:R-:W-:-:S08]  /*1eb50*/  NOP ;  /* 0x0000000000007918 */ /* 0x000fd00000000000 */
.L_x_756:
        /* <DEDUP_REMOVED lines=10> */
.L_x_757:
[----:B0-----:R0:W5:Y:S01]  /*1ec00*/  LDL.LU R3, [R1+0x30] ;  /* 0x0000300001037983 */ /* 0x0011620000300800 */
[----:B------:R-:W-:Y:S01]  /*1ec10*/  VIADD R2, R23, 0x14400 ;  /* 0x0001440017027836 */ /* 0x000fe20000000000 */
[----:B------:R-:W-:Y:S01]  /*1ec20*/  SHF.R.S32.HI R0, RZ, 0x1f, R28 ;  /* 0x0000001fff007819 */ /* 0x000fe2000001141c */
[----:B------:R0:W-:Y:S06]  /*1ec30*/  SYNCS.ARRIVE.TRANS64.A1T0 RZ, [R4+URZ+0x22830], RZ ;  /* 0x022830ff04ff79a7 */ /* 0x0001ec000810003f */
[----:B------:R-:W-:Y:S05]  /*1ec40*/  WARPSYNC.ALL ;  /* 0x0000000000007948 */ /* 0x000fea0003800000 */
[----:B------:R-:W-:Y:S01]  /*1ec50*/  BAR.SYNC.DEFER_BLOCKING 0x8, 0x180 ;  /* 0x0206000000007b1d */ /* 0x000fe20000010000 */
[----:B------:R-:W-:-:S05]  /*1ec60*/  LOP3.LUT P1, RZ, R2, 0x3ff, RZ, 0xc0, !PT ;  /* 0x000003ff02ff7812 */ /* 0x000fca000782c0ff */
[----:B------:R-:W-:Y:S01]  /*1ec70*/  ULDC.64 UR4, c[0x0][0x298] ;  /* 0x0000a60000047ab9 */ /* 0x000fe20000000a00 */
[----:B------:R-:W-:Y:S01]  /*1ec80*/  ULDC.64 UR6, c[0x0][0xa00] ;  /* 0x0002800000067ab9 */ /* 0x000fe20000000a00 */
[----:B------:R-:W-:Y:S01]  /*1ec90*/  IMAD R25, R0, UR4, RZ ;  /* 0x0000000400197c24 */ /* 0x000fe2000f8e02ff */
[----:B------:R-:W-:Y:S01]  /*1eca0*/  ISETP.NE.U32.AND P0, PT, RZ, UR6, PT ;  /* 0x00000006ff007c0c */ /* 0x000fe2000bf05070 */
[C---:B------:R-:W-:Y:S01]  /*1ecb0*/  IMAD.WIDE.U32 R26, R28.reuse, UR4, RZ ;  /* 0x000000041c1a7c25 */ /* 0x040fe2000f8e00ff */
[----:B------:R-:W-:Y:S02]  /*1ecc0*/  BSSY B6, `(.L_x_758) ;  /* 0x0000017000067945 */ /* 0x000fe40003800000 */
[----:B------:R-:W-:Y:S01]  /*1ecd0*/  ISETP.NE.AND.EX P0, PT, RZ, UR7, PT, P0 ;  /* 0x00000007ff007c0c */ /* 0x000fe2000bf05300 */
[----:B------:R-:W-:-:S03]  /*1ece0*/  IMAD R25, R28, UR5, R25 ;  /* 0x000000051c197c24 */ /* 0x000fc6000f8e0219 */
[----:B------:R-:W-:Y:S01]  /*1ecf0*/  SEL R24, R24, RZ, !P0 ;  /* 0x000000ff18187207 */ /* 0x000fe20004000000 */
[----:B------:R-:W-:Y:S01]  /*1ed00*/  IMAD.IADD R25, R27, 0x1, R25 ;  /* 0x000000011b197824 */ /* 0x000fe200078e0219 */
[----:B-----5:R-:W-:Y:S01]  /*1ed10*/  SEL R28, R3, RZ, !P0 ;  /* 0x000000ff031c7207 */ /* 0x020fe20004000000 */
[----:B------:R-:W-:Y:S06]  /*1ed20*/  @!P1 BRA `(.L_x_759) ;  /* 0x0000000000409947 */ /* 0x000fec0003800000 */
[----:B------:R-:W-:Y:S01]  /*1ed30*/  MOV R2, 0x0 ;  /* 0x0000000000027802 */ /* 0x000fe20000000f00 */
[----:B------:R-:W-:Y:S01]  /*1ed40*/  ULDC.64 UR4, c[0x4][0x98] ;  /* 0x0100260000047ab9 */ /* 0x000fe20000000a00 */
[----:B------:R-:W-:Y:S01]  /*1ed50*/  ULDC.64 UR6, c[0x4][0xa0] ;  /* 0x0100280000067ab9 */ /* 0x000fe20000000a00 */
[----:B------:R-:W-:Y:S01]  /*1ed60*/  ULDC.64 UR8, c[0x4][0x28] ;  /* 0x01000a0000087ab9 */ /* 0x000fe20000000a00 */
[----:B01----:R-:W-:Y:S01]  /*1ed70*/  MOV R4, UR4 ;  /* 0x0000000400047c02 */ /* 0x003fe20008000f00 */
[----:B------:R-:W-:Y:S01]  /*1ed80*/  IMAD.U32 R5, RZ, RZ, UR5 ;  /* 0x00000005ff057e24 */ /* 0x000fe2000f8e00ff */
        /* <DEDUP_REMOVED lines=9> */
[----:B0-----:R-:W-:Y:S05]  /*1ee20*/  CALL.ABS.NOINC R2 ;  /* 0x0000000002007343 */ /* 0x001fea0003c00000 */
.L_x_759:
[----:B------:R-:W-:Y:S05]  /*1ee30*/  BSYNC B6 ;  /* 0x0000000000067941 */ /* 0x000fea0003800000 */
.L_x_758:
[----:B------:R2:W5:Y:S01]  /*1ee40*/  LDL R20, [R1+0x34] ;  /* 0x0000340001147983 */ /* 0x0005620000100800 */
[----:B------:R-:W3:Y:S01]  /*1ee50*/  LDC R6, c[0x0][0x448] ;  /* 0x00011200ff067b82 */ /* 0x000ee20000000800 */
[----:B------:R-:W-:Y:S01]  /*1ee60*/  MOV R3, R25 ;  /* 0x0000001900037202 */ /* 0x000fe20000000f00 */
[----:B------:R-:W-:Y:S01]  /*1ee70*/  IMAD.MOV.U32 R2, RZ, RZ, R26 ;  /* 0x000000ffff027224 */ /* 0x000fe200078e001a */
[----:B------:R2:W5:Y:S01]  /*1ee80*/  LDL R9, [R1+0x28] ;  /* 0x0000280001097983 */ /* 0x0005620000100800 */
[----:B------:R-:W-:Y:S01]  /*1ee90*/  ULDC.64 UR4, c[0x0][0x2d8] ;  /* 0x0000b60000047ab9 */ /* 0x000fe20000000a00 */
[----:B------:R-:W-:Y:S01]  /*1eea0*/  IMAD.SHL.U32 R17, R17, 0x80, RZ ;  /* 0x0000008011117824 */ /* 0x000fe200078e00ff */
[----:B------:R-:W-:Y:S01]  /*1eeb0*/  ULDC.64 UR6, c[0x0][0x280] ;  /* 0x0000a00000067ab9 */ /* 0x000fe20000000a00 */
[----:B------:R-:W4:Y:S01]  /*1eec0*/  S2R R21, SR_TID.X ;  /* 0x0000000000157919 */ /* 0x000f220000002100 */
[----:B------:R-:W-:-:S04]  /*1eed0*/  IMAD.WIDE.U32 R2, R18, UR4, R2 ;  /* 0x0000000412027c25 */ /* 0x000fc8000f8e0002 */
[----:B------:R-:W-:Y:S01]  /*1eee0*/  IMAD R3, R18, UR5, R3 ;  /* 0x0000000512037c24 */ /* 0x000fe2000f8e0203 */
[----:B------:R-:W-:Y:S02]  /*1eef0*/  ULDC.64 UR4, c[0x0][0x2e0] ;  /* 0x0000b80000047ab9 */ /* 0x000fe40000000a00 */
[----:B------:R-:W-:Y:S02]  /*1ef00*/  IMAD R5, R28, UR4, RZ ;  /* 0x000000041c057c24 */ /* 0x000fe4000f8e02ff */
[----:B------:R-:W-:-:S04]  /*1ef10*/  IMAD.WIDE.U32 R2, R24, UR4, R2 ;  /* 0x0000000418027c25 */ /* 0x000fc8000f8e0002 */
[----:B------:R-:W-:Y:S01]  /*1ef20*/  IMAD R0, R24, UR5, R5 ;  /* 0x0000000518007c24 */ /* 0x000fe2000f8e0205 */
[----:B------:R-:W-:Y:S01]  /*1ef30*/  ULDC.64 UR4, c[0x0][0x2d0] ;  /* 0x0000b40000047ab9 */ /* 0x000fe20000000a00 */
[----:B---3--:R-:W-:Y:S02]  /*1ef40*/  ISETP.NE.AND P0, PT, R6, 0x1, PT ;  /* 0x000000010600780c */ /* 0x008fe40003f05270 */
[----:B------:R-:W-:-:S11]  /*1ef50*/  IMAD.IADD R3, R3, 0x1, R0 ;  /* 0x0000000103037824 */ /* 0x000fd600078e0200 */
[----:B01----:R-:W0:Y:S01]  /*1ef60*/  @P0 LDC R4, c[0x0][0x44c] ;  /* 0x00011300ff040b82 */ /* 0x003e220000000800 */
[C---:B----4-:R-:W-:Y:S01]  /*1ef70*/  LOP3.LUT R32, R21.reuse, 0x7f, RZ, 0xc0, !PT ;  /* 0x0000007f15207812 */ /* 0x050fe200078ec0ff */
[----:B------:R-:W-:-:S03]  /*1ef80*/  IMAD.SHL.U32 R21, R21, 0x10, RZ ;  /* 0x0000001015157824 */ /* 0x000fc600078e00ff */
[----:B------:R-:W-:-:S03]  /*1ef90*/  SHF.R.U32.HI R32, RZ, 0x3, R32 ;  /* 0x00000003ff207819 */ /* 0x000fc60000011620 */
[----:B------:R-:W1:Y:S01]  /*1efa0*/  @P0 LDC R0, c[0x0][0x450] ;  /* 0x00011400ff000b82 */ /* 0x000e620000000800 */
[----:B------:R-:W-:-:S04]  /*1efb0*/  LOP3.LUT R21, R32, 0x70, R21, 0xf8, !PT ;  /* 0x0000007020157812 */ /* 0x000fc800078ef815 */
[----:B------:R-:W-:Y:S02]  /*1efc0*/  LOP3.LUT R5, R21, R17, RZ, 0xfc, !PT ;  /* 0x0000001115057212 */ /* 0x000fe400078efcff */
[----:B------:R-:W3:Y:S03]  /*1efd0*/  S2R R21, SR_TID.X ;  /* 0x0000000000157919 */ /* 0x000ee60000002100 */
[----:B0-----:R-:W-:-:S04]  /*1efe0*/  @P0 IMAD.HI.U32 R7, R5, R4, RZ ;  /* 0x0000000405070227 */ /* 0x001fc800078e00ff */
[----:B------:R-:W-:Y:S01]  /*1eff0*/  IMAD.MOV.U32 R4, RZ, RZ, R5 ;  /* 0x000000ffff047224 */ /* 0x000fe200078e0005 */
[----:B-1----:R-:W-:-:S04]  /*1f000*/  @P0 SHF.R.U32.HI R4, RZ, R0, R7 ;  /* 0x00000000ff040219 */ /* 0x002fc80000011607 */
[----:B------:R-:W-:-:S05]  /*1f010*/  IADD3 R0, -R4, RZ, RZ ;  /* 0x000000ff04007210 */ /* 0x000fca0007ffe1ff */
[----:B------:R-:W-:Y:S01]  /*1f020*/  IMAD R0, R6, R0, R5 ;  /* 0x0000000006007224 */ /* 0x000fe200078e0205 */
[----:B------:R-:W-:Y:S01]  /*1f030*/  SHF.R.S32.HI R5, RZ, 0x1f, R4 ;  /* 0x0000001fff057819 */ /* 0x000fe20000011404 */
[----:B------:R-:W-:-:S04]  /*1f040*/  IMAD.WIDE.U32 R2, R4, UR4, R2 ;  /* 0x0000000404027c25 */ /* 0x000fc8000f8e0002 */
[----:B------:R-:W-:-:S04]  /*1f050*/  IMAD R5, R5, UR4, RZ ;  /* 0x0000000405057c24 */ /* 0x000fc8000f8e02ff */
[----:B------:R-:W-:Y:S01]  /*1f060*/  IMAD R5, R4, UR5, R5 ;  /* 0x0000000504057c24 */ /* 0x000fe2000f8e0205 */
[----:B------:R-:W-:Y:S01]  /*1f070*/  SHF.R.S32.HI R4, RZ, 0x1f, R0 ;  /* 0x0000001fff047819 */ /* 0x000fe20000011400 */
[----:B------:R-:W-:Y:S02]  /*1f080*/  ULDC.64 UR4, c[0x0][0x2c8] ;  /* 0x0000b20000047ab9 */ /* 0x000fe40000000a00 */
[----:B------:R-:W-:Y:S02]  /*1f090*/  IMAD.IADD R3, R3, 0x1, R5 ;  /* 0x0000000103037824 */ /* 0x000fe400078e0205 */
[----:B------:R-:W-:Y:S02]  /*1f0a0*/  IMAD R4, R4, UR4, RZ ;  /* 0x0000000404047c24 */ /* 0x000fe4000f8e02ff */
[----:B------:R-:W-:Y:S01]  /*1f0b0*/  IMAD.WIDE.U32 R2, R0, UR4, R2 ;  /* 0x0000000400027c25 */ /* 0x000fe2000f8e0002 */
[----:B------:R-:W-:-:S03]  /*1f0c0*/  ULDC UR4, c[0x0][0x2b8] ;  /* 0x0000ae0000047ab9 */ /* 0x000fc60000000800 */
[----:B------:R-:W-:Y:S01]  /*1f0d0*/  IMAD R5, R0, UR5, R4 ;  /* 0x0000000500057c24 */ /* 0x000fe2000f8e0204 */
[----:B------:R-:W-:Y:S02]  /*1f0e0*/  IADD3 R0, P1, R2, UR6, RZ ;  /* 0x0000000602007c10 */ /* 0x000fe4000ff3e0ff */
[----:B------:R-:W-:Y:S01]  /*1f0f0*/  ISETP.GE.AND P0, PT, R30, UR4, PT ;  /* 0x000000041e007c0c */ /* 0x000fe2000bf06270 */
[----:B------:R-:W-:Y:S01]  /*1f100*/  UMOV UR4, 0xffffffff ;  /* 0xffffffff00047882 */ /* 0x000fe20000000000 */
[----:B---3--:R-:W-:Y:S02]  /*1f110*/  LOP3.LUT R21, R21, 0x7f, RZ, 0xc0, !PT ;  /* 0x0000007f15157812 */ /* 0x008fe400078ec0ff */
[----:B------:R-:W-:Y:S02]  /*1f120*/  IADD3.X R4, R3, UR7, R5, P1, !PT ;  /* 0x0000000703047c10 */ /* 0x000fe40008ffe405 */
[----:B------:R-:W-:Y:S01]  /*1f130*/  SHF.R.U32.HI R10, RZ, 0x3, R21 ;  /* 0x00000003ff0a7819 */ /* 0x000fe20000011615 */
[----:B--2---:R-:W-:Y:S06]  /*1f140*/  BRA.DIV UR4, `(.L_x_760) ;  /* 0x0000008e04747947 */ /* 0x004fec000b800000 */
[----:B------:R-:W0:Y:S01]  /*1f150*/  SHFL.IDX PT, R14, R0, RZ, 0x181f ;  /* 0x00181fff000e7589 */ /* 0x000e2200000e0000 */
[----:B-----5:R-:W-:Y:S02]  /*1f160*/  IMAD R5, R20, R6, RZ ;  /* 0x0000000614057224 */ /* 0x020fe400078e02ff */
[----:B------:R-:W-:Y:S01]  /*1f170*/  IMAD.IADD R17, R10, 0x1, R17 ;  /* 0x000000010a117824 */ /* 0x000fe200078e0211 */
[----:B------:R-:W1:Y:S03]  /*1f180*/  SHFL.IDX PT, R2, R4, RZ, 0x181f ;  /* 0x00181fff04027589 */ /* 0x000e6600000e0000 */
[C---:B------:R-:W-:Y:S01]  /*1f190*/  VIADD R6, R17.reuse, 0x10 ;  /* 0x0000001011067836 */ /* 0x040fe20000000000 */
[----:B------:R-:W-:-:S04]  /*1f1a0*/  ISETP.GE.AND P2, PT, R17, R5, PT ;  /* 0x000000051100720c */ /* 0x000fc80003f46270 */
[----:B------:R-:W-:Y:S02]  /*1f1b0*/  ISETP.GE.AND P3, PT, R6, R5, PT ;  /* 0x000000050600720c */ /* 0x000fe40003f66270 */
[----:B------:R-:W2:Y:S07]  /*1f1c0*/  SHFL.IDX PT, R6, R0, 0x1, 0x181f ;  /* 0x00381f0000067f89 */ /* 0x000eae00000e0000 */
[----:B0-----:R-:W-:Y:S02]  /*1f1d0*/  @!P2 IADD3 R3, P1, R30, R14, RZ ;  /* 0x0000000e1e03a210 */ /* 0x001fe40007f3e0ff */
[----:B------:R-:W-:Y:S03]  /*1f1e0*/  SHFL.IDX PT, R14, R0, 0x2, 0x181f ;  /* 0x00581f00000e7f89 */ /* 0x000fe600000e0000 */
[----:B-1----:R-:W-:-:S02]  /*1f1f0*/  @!P2 IMAD.X R8, RZ, RZ, R2, P1 ;  /* 0x000000ffff08a224 */ /* 0x002fc400008e0602 */
[----:B------:R-:W0:Y:S01]  /*1f200*/  SHFL.IDX PT, R2, R4, 0x1, 0x181f ;  /* 0x00381f0004027f89 */ /* 0x000e2200000e0000 */
[----:B--2---:R-:W-:-:S04]  /*1f210*/  @!P3 IADD3 R6, P1, R30, R6, RZ ;  /* 0x000000061e06b210 */ /* 0x004fc80007f3e0ff */
[----:B0-----:R-:W-:Y:S01]  /*1f220*/  @!P3 IADD3.X R7, RZ, R2, RZ, P1, !PT ;  /* 0x00000002ff07b210 */ /* 0x001fe20000ffe4ff */
[----:B------:R-:W-:Y:S02]  /*1f230*/  @!P2 IMAD.MOV.U32 R2, RZ, RZ, R3 ;  /* 0x000000ffff02a224 */ /* 0x000fe400078e0003 */
[----:B------:R-:W-:-:S05]  /*1f240*/  @!P2 IMAD.MOV.U32 R3, RZ, RZ, R8 ;  /* 0x000000ffff03a224 */ /* 0x000fca00078e0008 */
[----:B------:R0:W-:Y:S02]  /*1f250*/  @!P2 LDGSTS.E.BYPASS.LTC128B.128 [R9+0x14400], desc[UR36][R2.64], !P0 ;  /* 0x144000000209afae */ /* 0x0001e4000c101d64 */
[----:B0-----:R-:W-:Y:S01]  /*1f260*/  @!P3 IMAD.MOV.U32 R2, RZ, RZ, R6 ;  /* 0x000000ffff02b224 */ /* 0x001fe200078e0006 */
[----:B------:R-:W-:Y:S01]  /*1f270*/  IADD3 R6, R17, 0x20, RZ ;  /* 0x0000002011067810 */ /* 0x000fe20007ffe0ff */
[----:B------:R-:W-:-:S03]  /*1f280*/  @!P3 IMAD.MOV.U32 R3, RZ, RZ, R7 ;  /* 0x000000ffff03b224 */ /* 0x000fc600078e0007 */
[----:B------:R-:W-:Y:S01]  /*1f290*/  ISETP.GE.AND P1, PT, R6, R5, PT ;  /* 0x000000050600720c */ /* 0x000fe20003f26270 */
[----:B------:R-:W-:Y:S01]  /*1f2a0*/  VIADD R6, R17, 0x30 ;  /* 0x0000003011067836 */ /* 0x000fe20000000000 */
[----:B------:R0:W-:Y:S11]  /*1f2b0*/  @!P3 LDGSTS.E.BYPASS.LTC128B.128 [R9+0x14c00], desc[UR36][R2.64], !P0 ;  /* 0x14c000000209bfae */ /* 0x0001f6000c101d64 */
[----:B------:R-:W-:Y:S01]  /*1f2c0*/  @!P1 IADD3 R14, P2, R30, R14, RZ ;  /* 0x0000000e1e0e9210 */ /* 0x000fe20007f5e0ff */
[----:B0-----:R-:W0:Y:S04]  /*1f2d0*/  SHFL.IDX PT, R2, R4, 0x2, 0x181f ;  /* 0x00581f0004027f89 */ /* 0x001e2800000e0000 */
[----:B0-----:R-:W-:-:S02]  /*1f2e0*/  @!P1 IMAD.X R7, RZ, RZ, R2, P2 ;  /* 0x000000ffff079224 */ /* 0x001fc400010e0602 */
[----:B------:R-:W-:Y:S02]  /*1f2f0*/  @!P1 IMAD.MOV.U32 R2, RZ, RZ, R14 ;  /* 0x000000ffff029224 */ /* 0x000fe400078e000e */
[----:B------:R-:W-:Y:S01]  /*1f300*/  @!P1 IMAD.MOV.U32 R3, RZ, RZ, R7 ;  /* 0x000000ffff039224 */ /* 0x000fe200078e0007 */
[----:B------:R-:W0:Y:S04]  /*1f310*/  SHFL.IDX PT, R14, R0, 0x3, 0x181f ;  /* 0x00781f00000e7f89 */ /* 0x000e2800000e0000 */
[----:B------:R1:W-:Y:S01]  /*1f320*/  @!P1 LDGSTS.E.BYPASS.LTC128B.128 [R9+0x15400], desc[UR36][R2.64], !P0 ;  /* 0x1540000002099fae */ /* 0x0003e2000c101d64 */
[----:B------:R-:W-:Y:S01]  /*1f330*/  ISETP.GE.AND P1, PT, R6, R5, PT ;  /* 0x000000050600720c */ /* 0x000fe20003f26270 */
[----:B------:R-:W-:Y:S02]  /*1f340*/  VIADD R6, R17, 0x40 ;  /* 0x0000004011067836 */ /* 0x000fe40000000000 */
[----:B-1----:R-:W1:Y:S10]  /*1f350*/  SHFL.IDX PT, R2, R4, 0x3, 0x181f ;  /* 0x00781f0004027f89 */ /* 0x002e7400000e0000 */
[----:B0-----:R-:W-:-:S04]  /*1f360*/  @!P1 IADD3 R14, P2, R30, R14, RZ ;  /* 0x0000000e1e0e9210 */ /* 0x001fc80007f5e0ff */
[----:B-1----:R-:W-:Y:S01]  /*1f370*/  @!P1 IADD3.X R3, RZ, R2, RZ, P2, !PT ;  /* 0x00000002ff039210 */ /* 0x002fe200017fe4ff */
[----:B------:R-:W-:Y:S02]  /*1f380*/  @!P1 IMAD.MOV.U32 R2, RZ, RZ, R14 ;  /* 0x000000ffff029224 */ /* 0x000fe400078e000e */
[----:B------:R-:W0:Y:S04]  /*1f390*/  SHFL.IDX PT, R14, R0, 0x4, 0x181f ;  /* 0x00981f00000e7f89 */ /* 0x000e2800000e0000 */
[----:B------:R1:W-:Y:S01]  /*1f3a0*/  @!P1 LDGSTS.E.BYPASS.LTC128B.128 [R9+0x15c00], desc[UR36][R2.64], !P0 ;  /* 0x15c0000002099fae */ /* 0x0003e2000c101d64 */
[----:B------:R-:W-:Y:S02]  /*1f3b0*/  ISETP.GE.AND P1, PT, R6, R5, PT ;  /* 0x000000050600720c */ /* 0x000fe40003f26270 */
[----:B------:R-:W-:Y:S01]  /*1f3c0*/  IADD3 R6, R17, 0x50, RZ ;  /* 0x0000005011067810 */ /* 0x000fe20007ffe0ff */
[----:B-1----:R-:W1:Y:S10]  /*1f3d0*/  SHFL.IDX PT, R2, R4, 0x4, 0x181f ;  /* 0x00981f0004027f89 */ /* 0x002e7400000e0000 */
[----:B0-----:R-:W-:-:S05]  /*1f3e0*/  @!P1 IADD3 R14, P2, R30, R14, RZ ;  /* 0x0000000e1e0e9210 */ /* 0x001fca0007f5e0ff */
[----:B-1----:R-:W-:Y:S02]  /*1f3f0*/  @!P1 IMAD.X R3, RZ, RZ, R2, P2 ;  /* 0x000000ffff039224 */ /* 0x002fe400010e0602 */
[----:B------:R-:W-:Y:S02]  /*1f400*/  @!P1 IMAD.MOV.U32 R2, RZ, RZ, R14 ;  /* 0x000000ffff029224 */ /* 0x000fe400078e000e */
[----:B------:R-:W0:Y:S04]  /*1f410*/  SHFL.IDX PT, R14, R0, 0x5, 0x181f ;  /* 0x00b81f00000e7f89 */ /* 0x000e2800000e0000 */
[----:B------:R1:W-:Y:S01]  /*1f420*/  @!P1 LDGSTS.E.BYPASS.LTC128B.128 [R9+0x16400], desc[UR36][R2.64], !P0 ;  /* 0x1640000002099fae */ /* 0x0003e2000c101d64 */
[----:B------:R-:W-:Y:S01]  /*1f430*/  ISETP.GE.AND P1, PT, R6, R5, PT ;  /* 0x000000050600720c */ /* 0x000fe20003f26270 */
[----:B------:R-:W-:-:S02]  /*1f440*/  VIADD R6, R17, 0x60 ;  /* 0x0000006011067836 */ /* 0x000fc40000000000 */
[----:B-1----:R-:W1:Y:S10]  /*1f450*/  SHFL.IDX PT, R2, R4, 0x5, 0x181f ;  /* 0x00b81f0004027f89 */ /* 0x002e7400000e0000 */
[----:B0-----:R-:W-:-:S05]  /*1f460*/  @!P1 IADD3 R14, P2, R30, R14, RZ ;  /* 0x0000000e1e0e9210 */ /* 0x001fca0007f5e0ff */
[----:B-1----:R-:W-:Y:S01]  /*1f470*/  @!P1 IMAD.X R3, RZ, RZ, R2, P2 ;  /* 0x000000ffff039224 */ /* 0x002fe200010e0602 */
[----:B------:R-:W-:Y:S01]  /*1f480*/  ISETP.GE.AND P2, PT, R6, R5, PT ;  /* 0x000000050600720c */ /* 0x000fe20003f46270 */
[----:B------:R-:W-:Y:S02]  /*1f490*/  @!P1 IMAD.MOV.U32 R2, RZ, RZ, R14 ;  /* 0x000000ffff029224 */ /* 0x000fe400078e000e */
[----:B------:R-:W0:Y:S04]  /*1f4a0*/  SHFL.IDX PT, R14, R0, 0x6, 0x181f ;  /* 0x00d81f00000e7f89 */ /* 0x000e2800000e0000 */
[----:B------:R1:W-:Y:S04]  /*1f4b0*/  @!P1 LDGSTS.E.BYPASS.LTC128B.128 [R9+0x16c00], desc[UR36][R2.64], !P0 ;  /* 0x16c0000002099fae */ /* 0x0003e8000c101d64 */
[----:B-1----:R-:W1:Y:S04]  /*1f4c0*/  SHFL.IDX PT, R2, R4, 0x6, 0x181f ;  /* 0x00d81f0004027f89 */ /* 0x002e6800000e0000 */
[----:B------:R-:W2:Y:S01]  /*1f4d0*/  SHFL.IDX PT, R4, R4, 0x7, 0x181f ;  /* 0x00f81f0004047f89 */ /* 0x000ea200000e0000 */
[----:B0-----:R-:W-:-:S05]  /*1f4e0*/  @!P2 IADD3 R14, P1, R30, R14, RZ ;  /* 0x0000000e1e0ea210 */ /* 0x001fca0007f3e0ff */
[----:B-1----:R-:W-:Y:S01]  /*1f4f0*/  @!P2 IMAD.X R3, RZ, RZ, R2, P1 ;  /* 0x000000ffff03a224 */ /* 0x002fe200008e0602 */
[----:B------:R-:W-:Y:S02]  /*1f500*/  @!P2 MOV R2, R14 ;  /* 0x0000000e0002a202 */ /* 0x000fe40000000f00 */
[----:B------:R0:W1:Y:S04]  /*1f510*/  SHFL.IDX PT, R14, R0, 0x7, 0x181f ;  /* 0x00f81f00000e7f89 */ /* 0x00006800000e0000 */
[----:B--2---:R0:W-:Y:S02]  /*1f520*/  @!P2 LDGSTS.E.BYPASS.LTC128B.128 [R9+0x17400], desc[UR36][R2.64], !P0 ;  /* 0x174000000209afae */ /* 0x0041e4000c101d64 */
.L_x_1055:
[----:B0-----:R-:W-:-:S05]  /*1f530*/  VIADD R0, R17, 0x70 ;  /* 0x0000007011007836 */ /* 0x001fca0000000000 */
[----:B------:R-:W-:-:S13]  /*1f540*/  ISETP.GE.AND P1, PT, R0, R5, PT ;  /* 0x000000050000720c */ /* 0x000fda0003f26270 */
[----:B-1----:R-:W-:-:S05]  /*1f550*/  @!P1 IADD3 R2, P2, R30, R14, RZ ;  /* 0x0000000e1e029210 */ /* 0x002fca0007f5e0ff */
[----:B------:R-:W-:-:S05]  /*1f560*/  @!P1 IMAD.X R3, RZ, RZ, R4, P2 ;  /* 0x000000ffff039224 */ /* 0x000fca00010e0604 */
[----:B------:R-:W-:Y:S01]  /*1f570*/  @!PT LDS RZ, [RZ] ;  /* 0x00000000fffff984 */ /* 0x000fe20000000800 */
[----:B------:R-:W-:Y:S01]  /*1f580*/  @!PT LDS RZ, [RZ] ;  /* 0x00000000fffff984 */ /* 0x000fe20000000800 */
[----:B------:R-:W-:Y:S01]  /*1f590*/  @!PT LDS RZ, [RZ] ;  /* 0x00000000fffff984 */ /* 0x000fe20000000800 */
[----:B------:R0:W-:Y:S01]  /*1f5a0*/  @!P1 LDGSTS.E.BYPASS.LTC128B.128 [R9+0x17c00], desc[UR36][R2.64], !P0 ;  /* 0x17c0000002099fae */ /* 0x0001e2000c101d64 */
[----:B------:R-:W-:Y:S01]  /*1f5b0*/  PLOP3.LUT P0, PT, PT, PT, PT, 0x80, 0x0 ;  /* 0x000000000000781c */ /* 0x000fe20003f0f070 */
[----:B------:R-:W-:-:S12]  /*1f5c0*/  NOP ;  /* 0x0000000000007918 */ /* 0x000fd80000000000 */
.L_x_761:
        /* <DEDUP_REMOVED lines=14> */
[----:B0-----:R-:W2:Y:S01]  /*1f6b0*/  LDL R2, [R1+0x8] ;  /* 0x0000080001027983 */ /* 0x001ea20000100800 */
[----:B------:R0:W-:Y:S01]  /*1f6c0*/  SYNCS.ARRIVE.TRANS64.A1T0 RZ, [R23+URZ+0x22800], RZ ;  /* 0x022800ff17ff79a7 */ /* 0x0001e2000810003f */
[----:B------:R-:W-:Y:S01]  /*1f6d0*/  IADD3 R32, R29, -0x2, RZ ;  /* 0xfffffffe1d207810 */ /* 0x000fe20007ffe0ff */
[----:B------:R-:W-:Y:S01]  /*1f6e0*/  BSSY B0, `(.L_x_762) ;  /* 0x0000004000007945 */ /* 0x000fe20003800000 */
[----:B------:R-:W1:Y:S02]  /*1f6f0*/  SYNCS.PHASECHK.TRANS64.TRYWAIT P0, [R23+URZ+0x22820], R0 ;  /* 0x02282000170075a7 */ /* 0x000e64000800017f */
[----:B--2---:R-:W-:Y:S01]  /*1f700*/  ISETP.GE.AND P1, PT, R32, R2, PT ;  /* 0x000000022000720c */ /* 0x004fe20003f26270 */
[----:B01----:R-:W-:-:S12]  /*1f710*/  @!P0 BRA `(.L_x_763) ;  /* 0x00000090005c8947 */ /* 0x003fd80003800000 */
.L_x_1056:
[----:B------:R-:W-:Y:S05]  /*1f720*/  BSYNC B0 ;  /* 0x0000000000007941 */ /* 0x000fea0003800000 */
.L_x_762:
[----:B------:R-:W-:Y:S05]  /*1f730*/  @!P1 BRA `(.L_x_764) ;  /* 0x00000018000c9947 */ /* 0x000fea0003800000 */
[----:B------:R-:W-:Y:S02]  /*1f740*/  IMAD.MOV.U32 R21, RZ, RZ, R31 ;  /* 0x000000ffff157224 */ /* 0x000fe400078e001f */
[----:B------:R-:W-:-:S07]  /*1f750*/  IMAD.MOV.U32 R24, RZ, RZ, R36 ;  /* 0x000000ffff187224 */ /* 0x000fce00078e0024 */
.L_x_784:
[----:B0-----:R-:W2:Y:S01]  /*1f760*/  LDL R0, [R1] ;  /* 0x0000000001007983 */ /* 0x001ea20000100800 */
[----:B------:R-:W0:Y:S03]  /*1f770*/  LDC R7, c[0x0][0x430] ;  /* 0x00010c00ff077b82 */ /* 0x000e260000000800 */
[----:B------:R-:W3:Y:S01]  /*1f780*/  LDL R11, [R1+0x4] ;  /* 0x00000400010b7983 */ /* 0x000ee20000100800 */
[----:B-1----:R-:W1:Y:S01]  /*1f790*/  S2R R2, SR_TID.X ;  /* 0x0000000000027919 */ /* 0x002e620000002100 */
[----:B------:R-:W4:Y:S02]  /*1f7a0*/  S2R R8, SR_TID.X ;  /* 0x0000000000087919 */ /* 0x000f240000002100 */
[----:B------:R-:W3:Y:S01]  /*1f7b0*/  LDL R12, [R1+0x8] ;  /* 0x00000800010c7983 */ /* 0x000ee20000100800 */
[----:B0-----:R-:W-:Y:S02]  /*1f7c0*/  ISETP.NE.AND P0, PT, R7, 0x1, PT ;  /* 0x000000010700780c */ /* 0x001fe40003f05270 */
[C---:B-1----:R-:W-:Y:S01]  /*1f7d0*/  LOP3.LUT R3, R2.reuse, 0x7f, RZ, 0xc0, !PT ;  /* 0x0000007f02037812 */ /* 0x042fe200078ec0ff */
[----:B------:R-:W-:-:S03]  /*1f7e0*/  IMAD.SHL.U32 R5, R2, 0x10, RZ ;  /* 0x0000001002057824 */ /* 0x000fc600078e00ff */
[----:B------:R-:W-:-:S07]  /*1f7f0*/  SHF.R.U32.HI R4, RZ, 0x3, R3 ;  /* 0x00000003ff047819 */ /* 0x000fce0000011603 */
[----:B------:R-:W0:Y:S01]  /*1f800*/  @P0 LDC R3, c[0x0][0x434] ;  /* 0x00010d00ff030b82 */ /* 0x000e220000000800 */
[----:B------:R-:W-:-:S07]  /*1f810*/  LOP3.LUT R5, R4, 0x70, R5, 0xf8, !PT ;  /* 0x0000007004057812 */ /* 0x000fce00078ef805 */
[----:B------:R-:W1:Y:S01]  /*1f820*/  @P0 LDC R4, c[0x0][0x438] ;  /* 0x00010e00ff040b82 */ /* 0x000e620000000800 */
[----:B------:R-:W-:Y:S01]  /*1f830*/  LOP3.LUT R2, R2, 0x7f, RZ, 0xc0, !PT ;  /* 0x0000007f02027812 */ /* 0x000fe200078ec0ff */
[----:B----4-:R-:W-:Y:S01]  /*1f840*/  IMAD.SHL.U32 R10, R8, 0x10, RZ ;  /* 0x00000010080a7824 */ /* 0x010fe200078e00ff */
[----:B------:R-:W-:Y:S05]  /*1f850*/  YIELD ;  /* 0x0000000000007946 */ /* 0x000fea0003800000 */
[----:B------:R-:W-:Y:S01]  /*1f860*/  ULDC.64 UR4, c[0x0][0x428] ;  /* 0x00010a0000047ab9 */ /* 0x000fe20000000a00 */
[----:B------:R-:W-:Y:S01]  /*1f870*/  ULDC.64 UR6, c[0x0][0x418] ;  /* 0x0001060000067ab9 */ /* 0x000fe20000000a00 */
[----:B--2---:R-:W-:-:S04]  /*1f880*/  IMAD R0, R32, 0xa0, R0 ;  /* 0x000000a020007824 */ /* 0x004fc800078e0200 */
[----:B------:R-:W-:Y:S01]  /*1f890*/  IMAD.IADD R6, R5, 0x1, R0 ;  /* 0x0000000105067824 */ /* 0x000fe200078e0200 */
[----:B------:R-:W-:-:S03]  /*1f8a0*/  SHF.R.U32.HI R5, RZ, 0x3, R2 ;  /* 0x00000003ff057819 */ /* 0x000fc60000011602 */
[----:B0-----:R-:W-:Y:S01]  /*1f8b0*/  @P0 IMAD.HI.U32 R3, R6, R3, RZ ;  /* 0x0000000306030227 */ /* 0x001fe200078e00ff */
[----:B------:R-:W-:Y:S02]  /*1f8c0*/  LOP3.LUT R10, R5, 0x70, R10, 0xf8, !PT ;  /* 0x00000070050a7812 */ /* 0x000fe400078ef80a */
[----:B------:R-:W0:Y:S01]  /*1f8d0*/  @P0 LDC R5, c[0x0][0x434] ;  /* 0x00010d00ff050b82 */ /* 0x000e220000000800 */
[----:B------:R-:W-:Y:S02]  /*1f8e0*/  MOV R2, R6 ;  /* 0x0000000600027202 */ /* 0x000fe40000000f00 */
[----:B-1----:R-:W-:-:S05]  /*1f8f0*/  @P0 SHF.R.U32.HI R2, RZ, R4, R3 ;  /* 0x00000004ff020219 */ /* 0x002fca0000011603 */
[----:B------:R-:W1:Y:S01]  /*1f900*/  @P0 LDC R3, c[0x0][0x438] ;  /* 0x00010e00ff030b82 */ /* 0x000e620000000800 */
[----:B------:R-:W-:-:S05]  /*1f910*/  LOP3.LUT R10, R10, 0x80, RZ, 0xfc, !PT ;  /* 0x000000800a0a7812 */ /* 0x000fca00078efcff */
[----:B------:R-:W-:-:S04]  /*1f920*/  IMAD.IADD R0, R10, 0x1, R0 ;  /* 0x000000010a007824 */ /* 0x000fc800078e0200 */
[----:B------:R-:W-:Y:S02]  /*1f930*/  IMAD.MOV.U32 R4, RZ, RZ, R0 ;  /* 0x000000ffff047224 */ /* 0x000fe400078e0000 */
[----:B0-----:R-:W-:-:S04]  /*1f940*/  @P0 IMAD.HI.U32 R8, R0, R5, RZ ;  /* 0x0000000500080227 */ /* 0x001fc800078e00ff */
[----:B------:R-:W-:Y:S01]  /*1f950*/  IMAD.MOV R9, RZ, RZ, -R2 ;  /* 0x000000ffff097224 */ /* 0x000fe200078e0a02 */
[----:B-1----:R-:W-:-:S04]  /*1f960*/  @P0 SHF.R.U32.HI R4, RZ, R3, R8 ;  /* 0x00000003ff040219 */ /* 0x002fc80000011608 */
[----:B------:R-:W-:Y:S01]  /*1f970*/  IADD3 R3, -R4, RZ, RZ ;  /* 0x000000ff04037210 */ /* 0x000fe20007ffe1ff */
[----:B------:R-:W-:-:S04]  /*1f980*/  IMAD R9, R7, R9, R6 ;  /* 0x0000000907097224 */ /* 0x000fc800078e0206 */
[----:B------:R-:W-:Y:S01]  /*1f990*/  IMAD R7, R7, R3, R0 ;  /* 0x0000000307077224 */ /* 0x000fe200078e0200 */
[----:B------:R-:W-:Y:S01]  /*1f9a0*/  SHF.R.S32.HI R3, RZ, 0x1f, R2 ;  /* 0x0000001fff037819 */ /* 0x000fe20000011402 */
[----:B---3--:R-:W-:-:S04]  /*1f9b0*/  IMAD R0, R11, UR4, RZ ;  /* 0x000000040b007c24 */ /* 0x008fc8000f8e02ff */
[C---:B------:R-:W-:Y:S02]  /*1f9c0*/  IMAD R0, R35.reuse, UR5, R0 ;  /* 0x0000000523007c24 */ /* 0x040fe4000f8e0200 */
[----:B------:R-:W-:Y:S01]  /*1f9d0*/  IMAD.WIDE.U32 R2, R35, UR4, R2 ;  /* 0x0000000423027c25 */ /* 0x000fe2000f8e0002 */
[----:B------:R-:W-:-:S03]  /*1f9e0*/  ISETP.GT.U32.AND P1, PT, R10, 0x9f, PT ;  /* 0x0000009f0a00780c */ /* 0x000fc60003f24070 */
[----:B------:R-:W-:Y:S01]  /*1f9f0*/  IMAD.IADD R3, R0, 0x1, R3 ;  /* 0x0000000100037824 */ /* 0x000fe200078e0203 */
[----:B------:R-:W-:-:S04]  /*1fa00*/  LEA R10, P0, R2, UR6, 0x2 ;  /* 0x00000006020a7c11 */ /* 0x000fc8000f8010ff */
[----:B------:R-:W-:-:S05]  /*1fa10*/  LEA.HI.X R11, R2, UR7, R3, 0x2, P0 ;  /* 0x00000007020b7c11 */ /* 0x000fca00080f1403 */
[----:B------:R-:W2:Y:S01]  /*1fa20*/  LDG.E R10, desc[UR36][R10.64] ;  /* 0x000000240a0a7981 */ /* 0x000ea2000c1e1900 */
[--C-:B------:R-:W-:Y:S01]  /*1fa30*/  @!P1 SHF.R.S32.HI R3, RZ, 0x1f, R4.reuse ;  /* 0x0000001fff039819 */ /* 0x100fe20000011404 */
[----:B------:R-:W-:Y:S01]  /*1fa40*/  @!P1 IMAD.MOV.U32 R2, RZ, RZ, R4 ;  /* 0x000000ffff029224 */ /* 0x000fe200078e0004 */
[----:B------:R-:W-:-:S03]  /*1fa50*/  LOP3.LUT P2, RZ, R22, 0x4, RZ, 0xc0, !PT ;  /* 0x0000000416ff7812 */ /* 0x000fc6000784c0ff */
[----:B------:R-:W-:Y:S01]  /*1fa60*/  @!P1 IMAD.WIDE.U32 R2, R35, UR4, R2 ;  /* 0x0000000423029c25 */ /* 0x000fe2000f8e0002 */
[----:B------:R-:W-:-:S03]  /*1fa70*/  IADD3 R31, R21, 0x1, RZ ;  /* 0x00000001151f7810 */ /* 0x000fc60007ffe0ff */
[----:B------:R-:W-:Y:S01]  /*1fa80*/  @!P1 IMAD.IADD R0, R0, 0x1, R3 ;  /* 0x0000000100009824 */ /* 0x000fe200078e0203 */
[----:B------:R-:W-:Y:S01]  /*1fa90*/  @!P1 LEA R4, P0, R2, UR6, 0x2 ;  /* 0x0000000602049c11 */ /* 0x000fe2000f8010ff */
[----:B------:R-:W-:-:S03]  /*1faa0*/  IMAD.MOV.U32 R8, RZ, RZ, RZ ;  /* 0x000000ffff087224 */ /* 0x000fc600078e00ff */
[----:B------:R-:W-:Y:S02]  /*1fab0*/  @!P1 LEA.HI.X R5, R2, UR7, R0, 0x2, P0 ;  /* 0x0000000702059c11 */ /* 0x000fe400080f1400 */
[----:B------:R-:W-:-:S03]  /*1fac0*/  ISETP.NE.AND P0, PT, R31, 0x2, PT ;  /* 0x000000021f00780c */ /* 0x000fc60003f05270 */
[----:B------:R0:W5:Y:S01]  /*1fad0*/  @!P1 LDG.E R8, desc[UR36][R4.64] ;  /* 0x0000002404089981 */ /* 0x000162000c1e1900 */
[----:B------:R-:W-:Y:S02]  /*1fae0*/  SEL R3, RZ, 0x1, P0 ;  /* 0x00000001ff037807 */ /* 0x000fe40000000000 */
[C---:B------:R-:W-:Y:S01]  /*1faf0*/  ISETP.GT.AND P1, PT, R32.reuse, R12, PT ;  /* 0x0000000c2000720c */ /* 0x040fe20003f24270 */
[----:B------:R-:W-:Y:S01]  /*1fb00*/  VIADD R32, R32, 0xffffffff ;  /* 0xffffffff20207836 */ /* 0x000fe20000000000 */
[----:B------:R-:W-:Y:S02]  /*1fb10*/  SEL R31, R31, RZ, P0 ;  /* 0x000000ff1f1f7207 */ /* 0x000fe40000000000 */
[----:B------:R-:W-:Y:S02]  /*1fb20*/  LOP3.LUT R36, R24, R3, RZ, 0x3c, !PT ;  /* 0x0000000318247212 */ /* 0x000fe400078e3cff */
[----:B--2---:R-:W-:Y:S01]  /*1fb30*/  SHF.R.S32.HI R28, RZ, 0x1f, R10 ;  /* 0x0000001fff1c7819 */ /* 0x004fe2000001140a */
[----:B0-----:R-:W-:Y:S06]  /*1fb40*/  @!P2 BRA `(.L_x_765) ;  /* 0x000000000004a947 */ /* 0x001fec0003800000 */
[----:B------:R-:W-:Y:S01]  /*1fb50*/  BPT.TRAP 0x1 ;  /* 0x000000040000795c */ /* 0x000fe20000300000 */
.L_x_765:
[----:B------:R-:W-:Y:S01]  /*1fb60*/  IMAD R0, R31, 0x8, R23 ;  /* 0x000000081f007824 */ /* 0x000fe200078e0217 */
[----:B------:R-:W-:Y:S01]  /*1fb70*/  SHF.L.U32 R29, R36, 0x1f, RZ ;  /* 0x0000001f241d7819 */ /* 0x000fe200000006ff */
[----:B------:R-:W-:Y:S01]  /*1fb80*/  BSSY B0, `(.L_x_766) ;  /* 0x0000004000007945 */ /* 0x000fe20003800000 */
[----:B------:R-:W-:Y:S02]  /*1fb90*/  SHF.R.S32.HI R25, RZ, 0x1f, R9 ;  /* 0x0000001fff197819 */ /* 0x000fe40000011409 */
[----:B------:R-:W0:Y:S02]  /*1fba0*/  SYNCS.PHASECHK.TRANS64.TRYWAIT P0, [R0+URZ+0x22880], R29 ;  /* 0x0228801d000075a7 */ /* 0x000e24000800017f */
[----:B0-----:R-:W-:Y:S05]  /*1fbb0*/  @!P0 BRA `(.L_x_767) ;  /* 0x0000008c00488947 */ /* 0x001fea0003800000 */
.L_x_1057:
[----:B------:R-:W-:Y:S05]  /*1fbc0*/  BSYNC B0 ;  /* 0x0000000000007941 */ /* 0x000fea0003800000 */
.L_x_766:
        /* <DEDUP_REMOVED lines=15> */
[----:B------:R-:W-:Y:S01]  /*1fcc0*/  IMAD.IADD R5, R3, 0x1, R4 ;  /* 0x0000000103057824 */ /* 0x000fe200078e0204 */
[----:B------:R-:W-:Y:S01]  /*1fcd0*/  MOV R4, R2 ;  /* 0x0000000200047202 */ /* 0x000fe20000000f00 */
[----:B------:R-:W-:Y:S01]  /*1fce0*/  IMAD.WIDE.U32 R2, R7, UR4, RZ ;  /* 0x0000000407027c25 */ /* 0x000fe2000f8e00ff */
[----:B------:R-:W-:-:S03]  /*1fcf0*/  ULDC.64 UR4, c[0x0][0x330] ;  /* 0x0000cc0000047ab9 */ /* 0x000fc60000000a00 */
[----:B------:R-:W-:Y:S01]  /*1fd00*/  IMAD.IADD R3, R3, 0x1, R6 ;  /* 0x0000000103037824 */ /* 0x000fe200078e0206 */
[----:B-1----:R-:W-:Y:S01]  /*1fd10*/  ISETP.GE.AND P2, PT, R30, R11, PT ;  /* 0x0000000b1e00720c */ /* 0x002fe20003f46270 */
        /* <DEDUP_REMOVED lines=16> */
[----:B------:R-:W-:-:S03]  /*1fe20*/  IMAD.IADD R6, R23, 0x1, R6 ;  /* 0x0000000117067824 */ /* 0x000fc600078e0206 */
[----:B------:R-:W2:Y:S04]  /*1fe30*/  SHFL.IDX PT, R3, R5, RZ, 0x181f ;  /* 0x00181fff05037589 */ /* 0x000ea800000e0000 */
[----:B------:R-:W3:Y:S04]  /*1fe40*/  SHFL.IDX PT, R11, R4, 0x1, 0x181f ;  /* 0x00381f00040b7f89 */ /* 0x000ee800000e0000 */
[----:B------:R-:W4:Y:S01]  /*1fe50*/  SHFL.IDX PT, R33, R5, 0x1, 0x181f ;  /* 0x00381f0005217f89 */ /* 0x000f2200000e0000 */
[----:B-1----:R-:W-:-:S05]  /*1fe60*/  IADD3 R2, P0, R30, R2, RZ ;  /* 0x000000021e027210 */ /* 0x002fca0007f1e0ff */
[----:B--2---:R-:W-:-:S05]  /*1fe70*/  IMAD.X R3, RZ, RZ, R3, P0 ;  /* 0x000000ffff037224 */ /* 0x004fca00000e0603 */
[----:B------:R3:W-:Y:S02]  /*1fe80*/  LDGSTS.E.BYPASS.LTC128B.128 [R6+0xa400], desc[UR36][R2.64], !P2 ;  /* 0x0a40000002067fae */ /* 0x0007e4000d101d64 */
[C---:B---3--:R-:W-:Y:S02]  /*1fe90*/  IADD3 R2, P0, R30.reuse, R11, RZ ;  /* 0x0000000b1e027210 */ /* 0x048fe40007f1e0ff */
[----:B------:R-:W-:Y:S02]  /*1fea0*/  SHFL.IDX PT, R11, R4, 0x7, 0x181f ;  /* 0x00f81f00040b7f89 */ /* 0x000fe400000e0000 */
[----:B----4-:R-:W-:Y:S02]  /*1feb0*/  IADD3.X R3, RZ, R33, RZ, P0, !PT ;  /* 0x00000021ff037210 */ /* 0x010fe400007fe4ff */
[----:B------:R-:W-:Y:S04]  /*1fec0*/  SHFL.IDX PT, R33, R5, 0x6, 0x181f ;  /* 0x00d81f0005217f89 */ /* 0x000fe800000e0000 */
        /* <DEDUP_REMOVED lines=24> */
[----:B-1----:R-:W-:-:S04]  /*20050*/  IADD3 R2, P0, R30, R2, RZ ;  /* 0x000000021e027210 */ /* 0x002fc80007f1e0ff */
[----:B------:R-:W-:-:S05]  /*20060*/  IADD3.X R3, RZ, R33, RZ, P0, !PT ;  /* 0x00000021ff037210 */ /* 0x000fca00007fe4ff */
[----:B------:R1:W-:Y:S04]  /*20070*/  LDGSTS.E.BYPASS.LTC128B.128 [R6+0xd400], desc[UR36][R2.64], !P2 ;  /* 0x0d40000002067fae */ /* 0x0003e8000d101d64 */
[----:B-1----:R-:W1:Y:S01]  /*20080*/  SHFL.IDX PT, R3, R5, 0x7, 0x181f ;  /* 0x00f81f0005037f89 */ /* 0x002e6200000e0000 */
[----:B------:R-:W-:-:S03]  /*20090*/  IADD3 R2, P0, R30, R11, RZ ;  /* 0x0000000b1e027210 */ /* 0x000fc60007f1e0ff */
[----:B------:R-:W2:Y:S02]  /*200a0*/  SHFL.IDX PT, R5, R17, RZ, 0x181f ;  /* 0x00181fff11057589 */ /* 0x000ea400000e0000 */
[----:B-1----:R-:W-:-:S05]  /*200b0*/  IMAD.X R3, RZ, RZ, R3, P0 ;  /* 0x000000ffff037224 */ /* 0x002fca00000e0603 */
[----:B------:R2:W-:Y:S02]  /*200c0*/  LDGSTS.E.BYPASS.LTC128B.128 [R6+0xdc00], desc[UR36][R2.64], !P2 ;  /* 0x0dc0000002067fae */ /* 0x0005e4000d101d64 */
[----:B--2---:R-:W-:-:S05]  /*200d0*/  IADD3 R2, P0, R30, R5, RZ ;  /* 0x000000051e027210 */ /* 0x004fca0007f1e0ff */
[----:B------:R-:W-:-:S05]  /*200e0*/  IMAD.X R3, RZ, RZ, R4, P0 ;  /* 0x000000ffff037224 */ /* 0x000fca00000e0604 */
[----:B------:R1:W-:Y:S04]  /*200f0*/  LDGSTS.E.BYPASS.LTC128B.128 [R6+0xe400], desc[UR36][R2.64], !P2 ;  /* 0x0e40000002067fae */ /* 0x0003e8000d101d64 */
[----:B-1----:R1:W2:Y:S02]  /*20100*/  SHFL.IDX PT, R2, R17, 0x1, 0x181f ;  /* 0x00381f0011027f89 */ /* 0x0022a400000e0000 */
.L_x_1079:
[----:B--2---:R-:W-:-:S05]  /*20110*/  IADD3 R2, P0, R30, R2, RZ ;  /* 0x000000021e027210 */ /* 0x004fca0007f1e0ff */
[----:B------:R-:W-:Y:S01]  /*20120*/  IMAD.X R3, RZ, RZ, R20, P0 ;  /* 0x000000ffff037224 */ /* 0x000fe200000e0614 */
[----:B------:R-:W-:-:S04]  /*20130*/  PLOP3.LUT P0, PT, PT, PT, PT, 0x80, 0x0 ;  /* 0x000000000000781c */ /* 0x000fc80003f0f070 */
[----:B------:R-:W-:Y:S01]  /*20140*/  @!PT LDS RZ, [RZ] ;  /* 0x00000000fffff984 */ /* 0x000fe20000000800 */
[----:B------:R-:W-:Y:S01]  /*20150*/  @!PT LDS RZ, [RZ] ;  /* 0x00000000fffff984 */ /* 0x000fe20000000800 */
[----:B------:R-:W-:Y:S01]  /*20160*/  @!PT LDS RZ, [RZ] ;  /* 0x00000000fffff984 */ /* 0x000fe20000000800 */
[----:B------:R2:W-:Y:S01]  /*20170*/  LDGSTS.E.BYPASS.LTC128B.128 [R6+0xec00], desc[UR36][R2.64], !P2 ;  /* 0x0ec0000002067fae */ /* 0x0005e2000d101d64 */
[----:B------:R-:W-:-:S08]  /*20180*/  NOP ;  /* 0x0000000000007918 */ /* 0x000fd00000000000 */
.L_x_769:
        /* <DEDUP_REMOVED lines=10> */
.L_x_770:
[----:B------:R3:W-:Y:S01]  /*20230*/  SYNCS.ARRIVE.TRANS64.A1T0 RZ, [R0+URZ+0x22870], RZ ;  /* 0x022870ff00ff79a7 */ /* 0x0007e2000810003f */
[----:B------:R-:W-:Y:S05]  /*20240*/  @!P3 BRA `(.L_x_771) ;  /* 0x000000000004b947 */ /* 0x000fea0003800000 */
[----:B------:R-:W-:Y:S01]  /*20250*/  BPT.TRAP 0x1 ;  /* 0x000000040000795c */ /* 0x000fe20000300000 */
.L_x_771:
[----:B------:R-:W4:Y:S01]  /*20260*/  SYNCS.PHASECHK.TRANS64.TRYWAIT P0, [R0+URZ+0x22840], R29 ;  /* 0x0228401d000075a7 */ /* 0x000f22000800017f */
[----:B------:R-:W-:Y:S04]  /*20270*/  BSSY B0, `(.L_x_772) ;  /* 0x0000002000007945 */ /* 0x000fe80003800000 */
[----:B----4-:R-:W-:Y:S05]  /*20280*/  @!P0 BRA `(.L_x_773) ;  /* 0x0000009000648947 */ /* 0x010fea0003800000 */
.L_x_1080:
[----:B------:R-:W-:Y:S05]  /*20290*/  BSYNC B0 ;  /* 0x0000000000007941 */ /* 0x000fea0003800000 */
.L_x_772:
[----:B------:R-:W-:Y:S01]  /*202a0*/  ULDC.64 UR4, c[0x0][0x300] ;  /* 0x0000c00000047ab9 */ /* 0x000fe20000000a00 */
[----:B------:R-:W-:Y:S01]  /*202b0*/  ULDC.64 UR6, c[0x0][0x310] ;  /* 0x0000c40000067ab9 */ /* 0x000fe20000000a00 */
[----:B------:R-:W-:Y:S01]  /*202c0*/  IMAD R4, R25, UR4, RZ ;  /* 0x0000000419047c24 */ /* 0x000fe2000f8e02ff */
[----:B------:R-:W5:Y:S01]  /*202d0*/  LDC R11, c[0x0][0x2f4] ;  /* 0x0000bd00ff0b7b82 */ /* 0x000f620000000800 */
[----:B--2---:R-:W-:-:S04]  /*202e0*/  IMAD.WIDE.U32 R2, R9, UR4, RZ ;  /* 0x0000000409027c25 */ /* 0x004fc8000f8e00ff */
        /* <DEDUP_REMOVED lines=11> */
[----:B-----5:R-:W-:Y:S02]  /*203a0*/  ISETP.GE.AND P2, PT, R30, R11, PT ;  /* 0x0000000b1e00720c */ /* 0x020fe40003f46270 */
        /* <DEDUP_REMOVED lines=15> */
[----:B------:R-:W2:Y:S04]  /*204a0*/  SHFL.IDX PT, R2, R4, RZ, 0x181f ;  /* 0x00181fff04027589 */ /* 0x000ea800000e0000 */
[----:B------:R-:W5:Y:S04]  /*204b0*/  SHFL.IDX PT, R3, R5, RZ, 0x181f ;  /* 0x00181fff05037589 */ /* 0x000f6800000e0000 */
[----:B------:R-:W0:Y:S04]  /*204c0*/  SHFL.IDX PT, R10, R4, 0x1, 0x181f ;  /* 0x00381f00040a7f89 */ /* 0x000e2800000e0000 */
[----:B------:R-:W1:Y:S04]  /*204d0*/  SHFL.IDX PT, R9, R5, 0x1, 0x181f ;  /* 0x00381f0005097f89 */ /* 0x000e6800000e0000 */
[----:B------:R-:W-:Y:S01]  /*204e0*/  SHFL.IDX PT, R14, R7, 0x1, 0x181f ;  /* 0x00381f00070e7f89 */ /* 0x000fe200000e0000 */
[----:B--2---:R-:W-:-:S05]  /*204f0*/  IADD3 R2, P0, R30, R2, RZ ;  /* 0x000000021e027210 */ /* 0x004fca0007f1e0ff */
[----:B-----5:R-:W-:-:S05]  /*20500*/  IMAD.X R3, RZ, RZ, R3, P0 ;  /* 0x000000ffff037224 */ /* 0x020fca00000e0603 */
[----:B------:R0:W-:Y:S02]  /*20510*/  LDGSTS.E.BYPASS.LTC128B.128 [R6+0x18400], desc[UR36][R2.64], !P2 ;  /* 0x1840000002067fae */ /* 0x0001e4000d101d64 */
[C---:B0-----:R-:W-:Y:S02]  /*20520*/  IADD3 R2, P0, R30.reuse, R10, RZ ;  /* 0x0000000a1e027210 */ /* 0x041fe40007f1e0ff */
[----:B------:R-:W-:Y:S02]  /*20530*/  SHFL.IDX PT, R10, R4, 0x7, 0x181f ;  /* 0x00f81f00040a7f89 */ /* 0x000fe400000e0000 */
[----:B-1----:R-:W-:Y:S02]  /*20540*/  IADD3.X R3, RZ, R9, RZ, P0, !PT ;  /* 0x00000009ff037210 */ /* 0x002fe400007fe4ff */
[----:B------:R-:W-:Y:S04]  /*20550*/  SHFL.IDX PT, R9, R5, 0x6, 0x181f ;  /* 0x00d81f0005097f89 */ /* 0x000fe800000e0000 */
        /* <DEDUP_REMOVED lines=22> */
[----:B------:R-:W-:Y:S04]  /*206c0*/  SHFL.IDX PT, R4, R8, RZ, 0x181f ;  /* 0x00181fff08047589 */ /* 0x000fe800000e0000 */
[----:B------:R-:W-:Y:S01]  /*206d0*/  SHFL.IDX PT, R8, R8, 0x1, 0x181f ;  /* 0x00381f0008087f89 */ /* 0x000fe200000e0000 */
[----:B0-----:R-:W-:-:S04]  /*206e0*/  IADD3 R2, P0, R30, R2, RZ ;  /* 0x000000021e027210 */ /* 0x001fc80007f1e0ff */
[----:B------:R-:W-:-:S05]  /*206f0*/  IADD3.X R3, RZ, R9, RZ, P0, !PT ;  /* 0x00000009ff037210 */ /* 0x000fca00007fe4ff */
[----:B------:R0:W-:Y:S04]  /*20700*/  LDGSTS.E.BYPASS.LTC128B.128 [R6+0x1b400], desc[UR36][R2.64], !P2 ;  /* 0x1b40000002067fae */ /* 0x0001e8000d101d64 */
[----:B0-----:R-:W0:Y:S01]  /*20710*/  SHFL.IDX PT, R3, R5, 0x7, 0x181f ;  /* 0x00f81f0005037f89 */ /* 0x001e2200000e0000 */
[----:B------:R-:W-:-:S03]  /*20720*/  IADD3 R2, P0, R30, R10, RZ ;  /* 0x0000000a1e027210 */ /* 0x000fc60007f1e0ff */
[----:B------:R-:W1:Y:S02]  /*20730*/  SHFL.IDX PT, R5, R7, RZ, 0x181f ;  /* 0x00181fff07057589 */ /* 0x000e6400000e0000 */
[----:B0-----:R-:W-:-:S05]  /*20740*/  IMAD.X R3, RZ, RZ, R3, P0 ;  /* 0x000000ffff037224 */ /* 0x001fca00000e0603 */
[----:B------:R1:W-:Y:S02]  /*20750*/  LDGSTS.E.BYPASS.LTC128B.128 [R6+0x1bc00], desc[UR36][R2.64], !P2 ;  /* 0x1bc0000002067fae */ /* 0x0003e4000d101d64 */
[----:B-1----:R-:W-:-:S05]  /*20760*/  IADD3 R2, P0, R30, R5, RZ ;  /* 0x000000051e027210 */ /* 0x002fca0007f1e0ff */
[----:B------:R-:W-:-:S05]  /*20770*/  IMAD.X R3, RZ, RZ, R4, P0 ;  /* 0x000000ffff037224 */ /* 0x000fca00000e0604 */
[----:B------:R0:W-:Y:S03]  /*20780*/  LDGSTS.E.BYPASS.LTC128B.128 [R6+0x1c400], desc[UR36][R2.64], !P2 ;  /* 0x1c40000002067fae */ /* 0x0001e6000d101d64 */
.L_x_1102:
        /* <DEDUP_REMOVED lines=8> */
.L_x_775:
        /* <DEDUP_REMOVED lines=10> */
.L_x_776:
[----:B------:R3:W-:Y:S02]  /*208b0*/  SYNCS.ARRIVE.TRANS64.A1T0 RZ, [R0+URZ+0x22830], RZ ;  /* 0x022830ff00ff79a7 */ /* 0x0007e4000810003f */
[----:B---34-:R-:W-:-:S05]  /*208c0*/  IMAD.U32 R0, RZ, RZ, UR38 ;  /* 0x00000026ff007e24 */ /* 0x018fca000f8e00ff */
[----:B------:R-:W-:-:S13]  /*208d0*/  ISETP.NE.AND P0, PT, R0, 0x3, PT ;  /* 0x000000030000780c */ /* 0x000fda0003f05270 */
[----:B------:R-:W-:Y:S05]  /*208e0*/  @!P0 BRA `(.L_x_777) ;  /* 0x0000000000048947 */ /* 0x000fea0003800000 */
[----:B------:R-:W-:Y:S01]  /*208f0*/  BPT.TRAP 0x1 ;  /* 0x000000040000795c */ /* 0x000fe20000300000 */
.L_x_777:
[----:B------:R-:W-:Y:S01]  /*20900*/  LOP3.LUT R0, R24, 0x1, RZ, 0x3c, !PT ;  /* 0x0000000118007812 */ /* 0x000fe200078e3cff */
[----:B------:R-:W-:Y:S01]  /*20910*/  BSSY B0, `(.L_x_778) ;  /* 0x0000005000007945 */ /* 0x000fe20003800000 */
[----:B0-----:R-:W-:Y:S02]  /*20920*/  LEA R3, R21, R23, 0x3 ;  /* 0x0000001715037211 */ /* 0x001fe400078e18ff */
[----:B------:R-:W-:-:S04]  /*20930*/  SHF.L.U32 R0, R0, 0x1f, RZ ;  /* 0x0000001f00007819 */ /* 0x000fc800000006ff */
[----:B------:R-:W0:Y:S02]  /*20940*/  SYNCS.PHASECHK.TRANS64.TRYWAIT P2, [R3+URZ+0x22870], R0 ;  /* 0x02287000030075a7 */ /* 0x000e24000804017f */
[----:B0-----:R-:W-:Y:S05]  /*20950*/  @!P2 BRA `(.L_x_779) ;  /* 0x000000940070a947 */ /* 0x001fea0003800000 */
.L_x_1103:
[----:B------:R-:W-:Y:S05]  /*20960*/  BSYNC B0 ;  /* 0x0000000000007941 */ /* 0x000fea0003800000 */
.L_x_778:
[----:B------:R-:W-:-:S13]  /*20970*/  LOP3.LUT P2, RZ, R22, 0x4, RZ, 0xc0, !PT ;  /* 0x0000000416ff7812 */ /* 0x000fda000784c0ff */
[----:B------:R-:W-:Y:S05]  /*20980*/  @!P2 BRA `(.L_x_780) ;  /* 0x000000000004a947 */ /* 0x000fea0003800000 */
[----:B------:R-:W-:Y:S01]  /*20990*/  BPT.TRAP 0x1 ;  /* 0x000000040000795c */ /* 0x000fe20000300000 */
.L_x_780:
[----:B0-----:R-:W-:Y:S01]  /*209a0*/  SHF.L.U32 R0, R24, 0x1f, RZ ;  /* 0x0000001f18007819 */ /* 0x001fe200000006ff */
[----:B------:R-:W-:-:S03]  /*209b0*/  IMAD R12, R21, 0x5000, RZ ;  /* 0x00005000150c7824 */ /* 0x000fc600078e02ff */
[----:B------:R-:W0:Y:S02]  /*209c0*/  SYNCS.PHASECHK.TRANS64.TRYWAIT P2, [R3+URZ+0x22860], R0 ;  /* 0x02286000030075a7 */ /* 0x000e24000804017f */
[----:B0-----:R-:W-:Y:S05]  /*209d0*/  @!P2 BRA `(.L_x_781) ;  /* 0x000000940064a947 */ /* 0x001fea0003800000 */
.L_x_1104:
[----:B------:R-:W0:Y:S04]  /*209e0*/  LDL R4, [R1+0x18] ;  /* 0x0000180001047983 */ /* 0x000e280000100800 */
[----:B------:R-:W2:Y:S04]  /*209f0*/  LDL R2, [R1+0x1c] ;  /* 0x00001c0001027983 */ /* 0x000ea80000100800 */
[----:B------:R-:W3:Y:S01]  /*20a00*/  LDL R13, [R1+0x14] ;  /* 0x00001400010d7983 */ /* 0x000ee20000100800 */
[----:B------:R-:W-:Y:S05]  /*20a10*/  WARPSYNC.ALL ;  /* 0x0000000000007948 */ /* 0x000fea0003800000 */
[----:B------:R-:W-:-:S02]  /*20a20*/  LOP3.LUT P2, RZ, R22, 0x4, RZ, 0xc0, !PT ;  /* 0x0000000416ff7812 */ /* 0x000fc4000784c0ff */
[----:B0-----:R-:W-:-:S05]  /*20a30*/  LOP3.LUT R0, R12, R4, RZ, 0xfc, !PT ;  /* 0x000000040c007212 */ /* 0x001fca00078efcff */
[----:B------:R-:W-:Y:S01]  /*20a40*/  IMAD.IADD R0, R23, 0x1, R0 ;  /* 0x0000000117007824 */ /* 0x000fe200078e0200 */
[----:B---3--:R-:W-:-:S03]  /*20a50*/  LOP3.LUT R17, R12, R13, RZ, 0xfc, !PT ;  /* 0x0000000d0c117212 */ /* 0x008fc600078efcff */
[----:B--2---:R-:W-:Y:S01]  /*20a60*/  IMAD.IADD R2, R2, 0x1, R0 ;  /* 0x0000000102027824 */ /* 0x004fe200078e0200 */
[----:B------:R-:W0:Y:S01]  /*20a70*/  LDSM.16.MT88.4 R4, [R0+0xa400] ;  /* 0x00a400000004783b */ /* 0x000e220000004200 */
[----:B------:R-:W-:Y:S01]  /*20a80*/  IMAD.IADD R17, R23, 0x1, R17 ;  /* 0x0000000117117824 */ /* 0x000fe200078e0211 */
        /* <DEDUP_REMOVED lines=67> */
.L_x_782:
[----:B-1----:R1:W-:Y:S01]  /*20ec0*/  SYNCS.ARRIVE.TRANS64.A1T0 RZ, [R3+URZ+0x22850], RZ ;  /* 0x022850ff03ff79a7 */ /* 0x0023e2000810003f */
[----:B------:R-:W-:Y:S06]  /*20ed0*/  BAR.SYNC.DEFER_BLOCKING 0x2, 0x80 ;  /* 0x0082000000007b1d */ /* 0x000fec0000010000 */
[----:B------:R-:W-:Y:S05]  /*20ee0*/  @!P0 BRA `(.L_x_783) ;  /* 0x0000000000048947 */ /* 0x000fea0003800000 */
[----:B------:R-:W-:Y:S01]  /*20ef0*/  BPT.TRAP 0x1 ;  /* 0x000000040000795c */ /* 0x000fe20000300000 */
.L_x_783:
[----:B------:R-:W2:Y:S01]  /*20f00*/  LDL R0, [R1+0xc] ;  /* 0x00000c0001007983 */ /* 0x000ea20000100800 */
[----:B-1----:R-:W-:Y:S01]  /*20f10*/  VIADD R3, R3, 0x22880 ;  /* 0x0002288003037836 */ /* 0x002fe20000000000 */
[----:B------:R-:W-:Y:S01]  /*20f20*/  MOV R21, R31 ;  /* 0x0000001f00157202 */ /* 0x000fe20000000f00 */
[----:B------:R-:W-:-:S03]  /*20f30*/  IMAD.MOV.U32 R24, RZ, RZ, R36 ;  /* 0x000000ffff187224 */ /* 0x000fc600078e0024 */
[----:B--2---:R-:W-:-:S04]  /*20f40*/  PRMT R3, R0, 0x654, R3 ;  /* 0x0000065400037816 */ /* 0x004fc80000000003 */
[----:B------:R1:W-:Y:S01]  /*20f50*/  SYNCS.ARRIVE.TRANS64.RED.A1T0 RZ, [R3+URZ], RZ ;  /* 0x000000ff03ff79a7 */ /* 0x0003e2000810043f */
[----:B------:R-:W-:Y:S05]  /*20f60*/  @P1 BRA `(.L_x_784) ;  /* 0xffffffe400fc1947 */ /* 0x000fea000383ffff */
.L_x_764:
[----:B0-----:R-:W0:Y:S01]  /*20f70*/  S2R R0, SR_TID.X ;  /* 0x0000000000007919 */ /* 0x001e220000002100 */
[----:B------:R-:W-:Y:S01]  /*20f80*/  BSSY B0, `(.L_x_785) ;  /* 0x0000012000007945 */ /* 0x000fe20003800000 */
[----:B0-----:R-:W-:Y:S01]  /*20f90*/  LOP3.LUT R2, R0, 0x7f, RZ, 0xc0, !PT ;  /* 0x0000007f00027812 */ /* 0x001fe200078ec0ff */
[----:B------:R-:W-:-:S03]  /*20fa0*/  IMAD.U32 R0, RZ, RZ, UR38 ;  /* 0x00000026ff007e24 */ /* 0x000fc6000f8e00ff */
[----:B------:R-:W-:Y:S02]  /*20fb0*/  ISETP.NE.AND P1, PT, R2, RZ, PT ;  /* 0x000000ff0200720c */ /* 0x000fe40003f25270 */
[----:B------:R-:W-:-:S11]  /*20fc0*/  ISETP.NE.AND P0, PT, R0, 0x3, PT ;  /* 0x000000030000780c */ /* 0x000fd60003f05270 */
[----:B------:R-:W-:Y:S05]  /*20fd0*/  @P1 BRA `(.L_x_786) ;  /* 0x0000000000301947 */ /* 0x000fea0003800000 */
[----:B------:R-:W0:Y:S01]  /*20fe0*/  S2R R5, SR_LANEID ;  /* 0x0000000000057919 */ /* 0x000e220000000000 */
[----:B------:R-:W-:Y:S01]  /*20ff0*/  VOTEU.ANY UR4, UPT, PT ;  /* 0x0000000000047886 */ /* 0x000fe200038e0100 */
[----:B-1----:R-:W1:Y:S01]  /*21000*/  LDC.64 R2, c[0x0][0xc60] ;  /* 0x00031800ff027b82 */ /* 0x002e620000000a00 */
        /* <DEDUP_REMOVED lines=8> */
[----:B0-----:R-:W-:-:S07]  /*21090*/  IADD3 R16, R0, UR39, R7 ;  /* 0x0000002700107c10 */ /* 0x001fce000fffe007 */
.L_x_786:
[----:B------:R-:W-:Y:S05]  /*210a0*/  BSYNC B0 ;  /* 0x0000000000007941 */ /* 0x000fea0003800000 */
.L_x_785:
[----:B------:R-:W-:Y:S05]  /*210b0*/  @!P0 BRA `(.L_x_787) ;  /* 0x0000000000048947 */ /* 0x000fea0003800000 */
[----:B------:R-:W-:Y:S01]  /*210c0*/  BPT.TRAP 0x1 ;  /* 0x000000040000795c */ /* 0x000fe20000300000 */
.L_x_787:
[----:B------:R-:W-:Y:S01]  /*210d0*/  LOP3.LUT R0, R36, 0x1, RZ, 0x3c, !PT ;  /* 0x0000000124007812 */ /* 0x000fe200078e3cff */
[----:B------:R-:W-:Y:S01]  /*210e0*/  IMAD R17, R31, 0x8, R23 ;  /* 0x000000081f117824 */ /* 0x000fe200078e0217 */
[----:B------:R-:W-:Y:S02]  /*210f0*/  BSSY B0, `(.L_x_788) ;  /* 0x0000004000007945 */ /* 0x000fe40003800000 */
[----:B------:R-:W-:-:S04]  /*21100*/  SHF.L.U32 R0, R0, 0x1f, RZ ;  /* 0x0000001f00007819 */ /* 0x000fc800000006ff */
[----:B------:R-:W0:Y:S02]  /*21110*/  SYNCS.PHASECHK.TRANS64.TRYWAIT P1, [R17+URZ+0x22870], R0 ;  /* 0x02287000110075a7 */ /* 0x000e24000802017f */
[----:B0-----:R-:W-:Y:S05]  /*21120*/  @!P1 BRA `(.L_x_789) ;  /* 0x0000008c00a49947 */ /* 0x001fea0003800000 */
.L_x_1105:
[----:B------:R-:W-:Y:S05]  /*21130*/  BSYNC B0 ;  /* 0x0000000000007941 */ /* 0x000fea0003800000 */
.L_x_788:
[----:B------:R-:W-:-:S13]  /*21140*/  LOP3.LUT P1, RZ, R22, 0x4, RZ, 0xc0, !PT ;  /* 0x0000000416ff7812 */ /* 0x000fda000782c0ff */
[----:B------:R-:W-:Y:S05]  /*21150*/  @!P1 BRA `(.L_x_790) ;  /* 0x0000000000049947 */ /* 0x000fea0003800000 */
[----:B------:R-:W-:Y:S01]  /*21160*/  BPT.TRAP 0x1 ;  /* 0x000000040000795c */ /* 0x000fe20000300000 */
.L_x_790:
[----:B0-----:R-:W-:-:S04]  /*21170*/  SHF.L.U32 R0, R36, 0x1f, RZ ;  /* 0x0000001f24007819 */ /* 0x001fc800000006ff */
[----:B------:R-:W0:Y:S02]  /*21180*/  SYNCS.PHASECHK.TRANS64.TRYWAIT P1, [R17+URZ+0x22860], R0 ;  /* 0x02286000110075a7 */ /* 0x000e24000802017f */
[----:B0-----:R-:W-:Y:S05]  /*21190*/  @!P1 BRA `(.L_x_791) ;  /* 0x0000008c009c9947 */ /* 0x001fea0003800000 */
.L_x_1106:
[----:B------:R-:W2:Y:S04]  /*211a0*/  LDL R2, [R1+0x18] ;  /* 0x0000180001027983 */ /* 0x000ea80000100800 */
[----:B-1----:R-:W3:Y:S04]  /*211b0*/  LDL R3, [R1+0x1c] ;  /* 0x00001c0001037983 */ /* 0x002ee80000100800 */
[----:B------:R-:W4:Y:S01]  /*211c0*/  LDL R14, [R1+0x14] ;  /* 0x00001400010e7983 */ /* 0x000f220000100800 */
[----:B0-----:R-:W-:Y:S01]  /*211d0*/  IMAD R0, R31, 0x5000, RZ ;  /* 0x000050001f007824 */ /* 0x001fe200078e02ff */
[----:B------:R-:W-:Y:S05]  /*211e0*/  WARPSYNC.ALL ;  /* 0x0000000000007948 */ /* 0x000fea0003800000 */
[----:B------:R-:W-:-:S02]  /*211f0*/  LOP3.LUT P1, RZ, R22, 0x4, RZ, 0xc0, !PT ;  /* 0x0000000416ff7812 */ /* 0x000fc4000782c0ff */
[----:B--2---:R-:W-:-:S05]  /*21200*/  LOP3.LUT R2, R0, R2, RZ, 0xfc, !PT ;  /* 0x0000000200027212 */ /* 0x004fca00078efcff */
[----:B------:R-:W-:Y:S01]  /*21210*/  IMAD.IADD R2, R23, 0x1, R2 ;  /* 0x0000000117027824 */ /* 0x000fe200078e0202 */
[----:B----4-:R-:W-:-:S04]  /*21220*/  LOP3.LUT R0, R0, R14, RZ, 0xfc, !PT ;  /* 0x0000000e00007212 */ /* 0x010fc800078efcff */
[----:B---3--:R-:W-:Y:S01]  /*21230*/  IADD3 R3, R3, R2, RZ ;  /* 0x0000000203037210 */ /* 0x008fe20007ffe0ff */
[----:B------:R-:W0:Y:S01]  /*21240*/  LDSM.16.MT88.4 R8, [R2+0xa400] ;  /* 0x00a400000208783b */ /* 0x000e220000004200 */
[----:B------:R-:W-:-:S03]  /*21250*/  IMAD.IADD R0, R23, 0x1, R0 ;  /* 0x0000000117007824 */ /* 0x000fc600078e0200 */
[----:B------:R-:W1:Y:S01]  /*21260*/  LDSM.16.MT88.4 R4, [R3+0xa400] ;  /* 0x00a400000304783b */ /* 0x000e620000004200 */
[C-C-:B0-----:R-:W-:Y:S02]  /*21270*/  PRMT R12, R8.reuse, 0x6420, R9.reuse ;  /* 0x00006420080c7816 */ /* 0x141fe40000000009 */
[----:B------:R-:W-:Y:S02]  /*21280*/  PRMT R13, R8, 0x7531, R9 ;  /* 0x00007531080d7816 */ /* 0x000fe40000000009 */
[C-C-:B------:R-:W-:Y:S02]  /*21290*/  PRMT R14, R10.reuse, 0x6420, R11.reuse ;  /* 0x000064200a0e7816 */ /* 0x140fe4000000000b */
[----:B------:R-:W-:Y:S02]  /*212a0*/  PRMT R15, R10, 0x7531, R11 ;  /* 0x000075310a0f7816 */ /* 0x000fe4000000000b */
[C-C-:B-1----:R-:W-:Y:S02]  /*212b0*/  PRMT R8, R4.reuse, 0x6420, R5.reuse ;  /* 0x0000642004087816 */ /* 0x142fe40000000005 */
[----:B------:R-:W-:Y:S01]  /*212c0*/  PRMT R9, R4, 0x7531, R5 ;  /* 0x0000753104097816 */ /* 0x000fe20000000005 */
[----:B------:R-:W-:Y:S01]  /*212d0*/  STSM.16.M88.4 [R0+0x400], R12 ;  /* 0x0004000c00007844 */ /* 0x000fe20000000200 */
[----:B------:R-:W-:-:S02]  /*212e0*/  PRMT R10, R6, 0x6420, R7 ;  /* 0x00006420060a7816 */ /* 0x000fc40000000007 */
        /* <DEDUP_REMOVED lines=58> */
.L_x_792:
[----:B-1----:R1:W-:Y:S01]  /*21690*/  SYNCS.ARRIVE.TRANS64.A1T0 RZ, [R17+URZ+0x22850], RZ ;  /* 0x022850ff11ff79a7 */ /* 0x0023e2000810003f */
[----:B------:R-:W-:Y:S06]  /*216a0*/  BAR.SYNC.DEFER_BLOCKING 0x2, 0x80 ;  /* 0x0082000000007b1d */ /* 0x000fec0000010000 */
[----:B------:R-:W-:Y:S05]  /*216b0*/  @!P0 BRA `(.L_x_793) ;  /* 0x0000000000048947 */ /* 0x000fea0003800000 */
[----:B------:R-:W-:Y:S01]  /*216c0*/  BPT.TRAP 0x1 ;  /* 0x000000040000795c */ /* 0x000fe20000300000 */
.L_x_793:
        /* <DEDUP_REMOVED lines=9> */
.L_x_736:
[----:B------:R-:W-:-:S13]  /*21760*/  LOP3.LUT P0, RZ, R22, 0x200, RZ, 0xc0, !PT ;  /* 0x0000020016ff7812 */ /* 0x000fda000780c0ff */
[----:B------:R-:W-:Y:S05]  /*21770*/  @!P0 BRA `(.L_x_794) ;  /* 0x0000000000288947 */ /* 0x000fea0003800000 */
[----:B------:R-:W-:Y:S05]  /*21780*/  WARPSYNC.ALL ;  /* 0x0000000000007948 */ /* 0x000fea0003800000 */
[----:B------:R-:W1:Y:S08]  /*21790*/  S2UR UR4, SR_CgaCtaId ;  /* 0x00000000000479c3 */ /* 0x000e700000008800 */
[----:B------:R-:W-:Y:S01]  /*217a0*/  BAR.SYNC.DEFER_BLOCKING 0x5, 0x180 ;  /* 0x0146000000007b1d */ /* 0x000fe20000010000 */
[----:B------:R-:W-:Y:S01]  /*217b0*/  MOV R23, 0x400 ;  /* 0x0000040000177802 */ /* 0x000fe20000000f00 */
[----:B-1----:R-:W-:-:S05]  /*217c0*/  IMAD.U32 R0, RZ, RZ, UR4 ;  /* 0x00000004ff007e24 */ /* 0x002fca000f8e00ff */
[----:B------:R-:W-:Y:S01]  /*217d0*/  LEA R23, R0, R23, 0x18 ;  /* 0x0000001700177211 */ /* 0x000fe200078ec0ff */
[----:B------:R1:W-:Y:S04]  /*217e0*/  STL [R1+0xc], R0 ;  /* 0x00000c0001007387 */ /* 0x0003e80000100800 */
[----:B0-----:R1:W0:Y:S01]  /*217f0*/  LDS.128 R16, [R23+0x228d0] ;  /* 0x0228d00017107984 */ /* 0x0012220000000c00 */
[----:B------:R-:W-:Y:S06]  /*21800*/  BAR.ARV 0x4, 0x180 ;  /* 0x0106000000007b1d */ /* 0x000fec0000002000 */
[----:B------:R-:W-:Y:S05]  /*21810*/  BRA `(.L_x_795) ;  /* 0x0000000800d87947 */ /* 0x000fea0003800000 */
.L_x_794:
[----:B------:R-:W1:Y:S01]  /*21820*/  S2R R0, SR_TID.X ;  /* 0x0000000000007919 */ /* 0x000e620000002100 */
[----:B------:R-:W-:Y:S01]  /*21830*/  UMOV UR4, 0xffffffff ;  /* 0xffffffff00047882 */ /* 0x000fe20000000000 */
[----:B-1----:R-:W-:-:S04]  /*21840*/  LOP3.LUT R9, R0, 0x1f, RZ, 0xc0, !PT ;  /* 0x0000001f00097812 */ /* 0x002fc800078ec0ff */
[----:B------:R-:W-:Y:S01]  /*21850*/  ISETP.NE.AND P0, PT, R9, 0x1f, PT ;  /* 0x0000001f0900780c */ /* 0x000fe20003f05270 */
[----:B------:R-:W-:-:S12]  /*21860*/  BRA.DIV UR4, `(.L_x_796) ;  /* 0x0000008604fc7947 */ /* 0x000fd8000b800000 */
[----:B------:R-:W-:Y:S01]  /*21870*/  IADD3 R7, R19, R9, RZ ;  /* 0x0000000913077210 */ /* 0x000fe20007ffe0ff */
[----:B------:R-:W-:-:S03]  /*21880*/  ULDC UR4, c[0x0][0xc3c] ;  /* 0x00030f0000047ab9 */ /* 0x000fc60000000800 */
[----:B------:R-:W-:-:S13]  /*21890*/  ISETP.GE.OR P1, PT, R7, UR4, !P0 ;  /* 0x0000000407007c0c */ /* 0x000fda000c726670 */
[----:B------:R-:W1:Y:S08]  /*218a0*/  @!P1 LDC.64 R2, c[0x0][0xc80] ;  /* 0x00032000ff029b82 */ /* 0x000e700000000a00 */
[----:B------:R-:W2:Y:S01]  /*218b0*/  @!P1 LDC.64 R4, c[0x0][0xc78] ;  /* 0x00031e00ff049b82 */ /* 0x000ea20000000a00 */
[----:B-1----:R-:W-:-:S05]  /*218c0*/  @!P1 IMAD.WIDE R2, R7, 0x4, R2 ;  /* 0x0000000407029825 */ /* 0x002fca00078e0202 */
[----:B------:R2:W3:Y:S02]  /*218d0*/  @!P1 LDG.E R8, desc[UR36][R2.64] ;  /* 0x0000002402089981 */ /* 0x0004e4000c1e1900 */
[----:B--2---:R-:W-:-:S05]  /*218e0*/  @!P1 IMAD.WIDE R2, R7, 0x4, R4 ;  /* 0x0000000407029825 */ /* 0x004fca00078e0204 */
[----:B------:R-:W2:Y:S01]  /*218f0*/  @!P1 LDG.E R5, desc[UR36][R2.64] ;  /* 0x0000002402059981 */ /* 0x000ea2000c1e1900 */
[----:B------:R-:W-:Y:S01]  /*21900*/  IMAD.MOV.U32 R7, RZ, RZ, RZ ;  /* 0x000000ffff077224 */ /* 0x000fe200078e00ff */
[C---:B------:R-:W-:Y:S01]  /*21910*/  ISETP.GE.U32.AND P2, PT, R9.reuse, 0x2, PT ;  /* 0x000000020900780c */ /* 0x040fe20003f46070 */
[----:B------:R-:W-:Y:S01]  /*21920*/  IMAD.MOV.U32 R4, RZ, RZ, RZ ;  /* 0x000000ffff047224 */ /* 0x000fe200078e00ff */
[C---:B------:R-:W-:Y:S01]  /*21930*/  ISETP.GE.U32.AND P3, PT, R9.reuse, 0x4, PT ;  /* 0x000000040900780c */ /* 0x040fe20003f66070 */
[----:B------:R-:W-:Y:S01]  /*21940*/  SHFL.IDX PT, R0, R16, RZ, 0x1f ;  /* 0x00001fff10007589 */ /* 0x000fe200000e0000 */
[C---:B------:R-:W-:Y:S02]  /*21950*/  ISETP.GE.U32.AND P4, PT, R9.reuse, 0x8, PT ;  /* 0x000000080900780c */ /* 0x040fe40003f86070 */
[----:B------:R-:W-:Y:S01]  /*21960*/  ISETP.GE.U32.AND P5, PT, R9, 0x10, PT ;  /* 0x000000100900780c */ /* 0x000fe20003fa6070 */
[----:B------:R1:W-:Y:S02]  /*21970*/  SHFL.IDX PT, R6, R16, 0x1, 0x1f ;  /* 0x00201f0010067f89 */ /* 0x0003e400000e0000 */
[----:B-1----:R-:W-:-:S02]  /*21980*/  IMAD.MOV.U32 R16, RZ, RZ, RZ ;  /* 0x000000ffff107224 */ /* 0x002fc400078e00ff */
[----:B---3--:R-:W-:Y:S02]  /*21990*/  @!P1 IMAD.MOV.U32 R7, RZ, RZ, R8 ;  /* 0x000000ffff079224 */ /* 0x008fe400078e0008 */
[----:B--2---:R-:W-:Y:S01]  /*219a0*/  @!P1 IMAD.MOV.U32 R4, RZ, RZ, R5 ;  /* 0x000000ffff049224 */ /* 0x004fe200078e0005 */
[----:B------:R-:W-:-:S03]  /*219b0*/  ISETP.NE.AND P1, PT, R9, RZ, PT ;  /* 0x000000ff0900720c */ /* 0x000fc60003f25270 */
[----:B------:R-:W-:-:S05]  /*219c0*/  IMAD R13, R4, R7, RZ ;  /* 0x00000007040d7224 */ /* 0x000fca00078e02ff */
[----:B------:R-:W1:Y:S02]  /*219d0*/  SHFL.UP PT, R14, R13, 0x1, RZ ;  /* 0x042000000d0e7989 */ /* 0x000e6400000e00ff */
[----:B-1----:R-:W-:-:S04]  /*219e0*/  SEL R14, R14, RZ, P1 ;  /* 0x000000ff0e0e7207 */ /* 0x002fc80000800000 */
[----:B------:R-:W-:-:S05]  /*219f0*/  IADD3 R5, R13, R14, RZ ;  /* 0x0000000e0d057210 */ /* 0x000fca0007ffe0ff */
        /* <DEDUP_REMOVED lines=10> */
[----:B-1----:R-:W-:-:S04]  /*21aa0*/  SEL R14, R14, RZ, P5 ;  /* 0x000000ff0e0e7207 */ /* 0x002fc80002800000 */
[----:B------:R-:W-:-:S05]  /*21ab0*/  IADD3 R3, R5, R14, RZ ;  /* 0x0000000e05037210 */ /* 0x000fca0007ffe0ff */
[----:B------:R1:W2:Y:S02]  /*21ac0*/  SHFL.IDX PT, R14, R3, 0x1f, 0x1f ;  /* 0x03e01f00030e7f89 */ /* 0x0002a400000e0000 */
.L_x_1116:
[----:B------:R-:W-:Y:S02]  /*21ad0*/  ULDC UR4, c[0x0][0xc38] ;  /* 0x00030e0000047ab9 */ /* 0x000fe40000000800 */
[----:B------:R-:W-:-:S04]  /*21ae0*/  IMAD.U32 R2, RZ, RZ, UR4 ;  /* 0x00000004ff027e24 */ /* 0x000fc8000f8e00ff */
[----:B--2---:R-:W-:-:S04]  /*21af0*/  IMAD R5, R14, R2, RZ ;  /* 0x000000020e057224 */ /* 0x004fc800078e02ff */
[----:B------:R-:W-:-:S05]  /*21b00*/  IMAD.IADD R6, R6, 0x1, R5 ;  /* 0x0000000106067824 */ /* 0x000fca00078e0205 */
[----:B------:R-:W-:-:S13]  /*21b10*/  ISETP.GT.AND P6, PT, R6, R0, PT ;  /* 0x000000000600720c */ /* 0x000fda0003fc4270 */
[----:B------:R-:W-:Y:S05]  /*21b20*/  @P6 BRA `(.L_x_797) ;  /* 0x0000000000a46947 */ /* 0x000fea0003800000 */
.L_x_800:
[----:B------:R-:W2:Y:S01]  /*21b30*/  LDC R2, c[0x0][0xc3c] ;  /* 0x00030f00ff027b82 */ /* 0x000ea20000000800 */
[----:B------:R-:W-:-:S04]  /*21b40*/  IADD3 R19, R19, 0x1f, RZ ;  /* 0x0000001f13137810 */ /* 0x000fc80007ffe0ff */
[----:B--2---:R-:W-:-:S13]  /*21b50*/  ISETP.GE.AND P6, PT, R19, R2, PT ;  /* 0x000000021300720c */ /* 0x004fda0003fc6270 */
[----:B------:R-:W-:Y:S05]  /*21b60*/  @P6 BRA `(.L_x_798) ;  /* 0x0000000400b86947 */ /* 0x000fea0003800000 */
[----:B-1----:R-:W1:Y:S01]  /*21b70*/  S2R R3, SR_TID.X ;  /* 0x0000000000037919 */ /* 0x002e620000002100 */
[----:B------:R-:W-:Y:S01]  /*21b80*/  IMAD.MOV.U32 R7, RZ, RZ, RZ ;  /* 0x000000ffff077224 */ /* 0x000fe200078e00ff */
[----:B-1----:R-:W-:-:S05]  /*21b90*/  LOP3.LUT R3, R3, 0x1f, RZ, 0xc0, !PT ;  /* 0x0000001f03037812 */ /* 0x002fca00078ec0ff */
[----:B------:R-:W-:-:S05]  /*21ba0*/  IMAD.IADD R9, R19, 0x1, R3 ;  /* 0x0000000113097824 */ /* 0x000fca00078e0203 */
[----:B------:R-:W-:-:S13]  /*21bb0*/  ISETP.GE.OR P6, PT, R9, R2, !P0 ;  /* 0x000000020900720c */ /* 0x000fda00047c6670 */
[----:B------:R-:W1:Y:S08]  /*21bc0*/  @!P6 LDC.64 R2, c[0x0][0xc80] ;  /* 0x00032000ff02eb82 */ /* 0x000e700000000a00 */
[----:B------:R-:W2:Y:S01]  /*21bd0*/  @!P6 LDC.64 R4, c[0x0][0xc78] ;  /* 0x00031e00ff04eb82 */ /* 0x000ea20000000a00 */
[----:B-1----:R-:W-:-:S05]  /*21be0*/  @!P6 IMAD.WIDE R2, R9, 0x4, R2 ;  /* 0x000000040902e825 */ /* 0x002fca00078e0202 */
[----:B------:R2:W3:Y:S02]  /*21bf0*/  @!P6 LDG.E R7, desc[UR36][R2.64] ;  /* 0x000000240207e981 */ /* 0x0004e4000c1e1900 */
[----:B--2---:R-:W-:-:S04]  /*21c00*/  @!P6 IMAD.WIDE R2, R9, 0x4, R4 ;  /* 0x000000040902e825 */ /* 0x004fc800078e0204 */
[----:B------:R-:W-:-:S06]  /*21c10*/  IMAD.MOV.U32 R4, RZ, RZ, RZ ;  /* 0x000000ffff047224 */ /* 0x000fcc00078e00ff */
[----:B------:R-:W3:Y:S01]  /*21c20*/  @!P6 LDG.E R4, desc[UR36][R2.64] ;  /* 0x000000240204e981 */ /* 0x000ee2000c1e1900 */
[----:B------:R-:W-:Y:S01]  /*21c30*/  UMOV UR4, 0xffffffff ;  /* 0xffffffff00047882 */ /* 0x000fe20000000000 */
[----:B---3--:R-:W-:Y:S02]  /*21c40*/  IMAD R13, R4, R7, RZ ;  /* 0x00000007040d7224 */ /* 0x008fe400078e02ff */
[----:B------:R-:W-:Y:S05]  /*21c50*/  BRA.DIV UR4, `(.L_x_799) ;  /* 0x0000008a043c7947 */ /* 0x000fea000b800000 */
        /* <DEDUP_REMOVED lines=16> */
.L_x_1124:
[----:B------:R-:W-:Y:S02]  /*21d60*/  ULDC UR4, c[0x0][0xc38] ;  /* 0x00030e0000047ab9 */ /* 0x000fe40000000800 */
[----:B------:R-:W-:-:S04]  /*21d70*/  IMAD.U32 R2, RZ, RZ, UR4 ;  /* 0x00000004ff027e24 */ /* 0x000fc8000f8e00ff */
[----:B--2---:R-:W-:-:S04]  /*21d80*/  IMAD R5, R14, R2, RZ ;  /* 0x000000020e057224 */ /* 0x004fc800078e02ff */
[----:B------:R-:W-:-:S05]  /*21d90*/  IMAD.IADD R6, R5, 0x1, R6 ;  /* 0x0000000105067824 */ /* 0x000fca00078e0206 */
[----:B------:R-:W-:-:S13]  /*21da0*/  ISETP.GT.AND P6, PT, R6, R0, PT ;  /* 0x000000000600720c */ /* 0x000fda0003fc4270 */
[----:B------:R-:W-:Y:S05]  /*21db0*/  @!P6 BRA `(.L_x_800) ;  /* 0xfffffffc005ce947 */ /* 0x000fea000383ffff */
.L_x_797:
[----:B------:R-:W-:Y:S01]  /*21dc0*/  IMAD.IADD R6, R6, 0x1, -R5 ;  /* 0x0000000106067824 */ /* 0x000fe200078e0a05 */
[----:B------:R-:W-:-:S03]  /*21dd0*/  UMOV UR4, 0xffffffff ;  /* 0xffffffff00047882 */ /* 0x000fc60000000000 */
[----:B------:R-:W-:-:S05]  /*21de0*/  IMAD R5, R3, R2, R6 ;  /* 0x0000000203057224 */ /* 0x000fca00078e0206 */
[----:B------:R-:W-:Y:S01]  /*21df0*/  ISETP.GT.AND P6, PT, R5, R0, PT ;  /* 0x000000000500720c */ /* 0x000fe20003fc4270 */
[----:B------:R-:W-:-:S12]  /*21e00*/  BRA.DIV UR4, `(.L_x_801) ;  /* 0x0000008a04887947 */ /* 0x000fd8000b800000 */
[----:B------:R-:W-:-:S04]  /*21e10*/  VOTE.ANY R8, PT, !P6 ;  /* 0x0000000000087806 */ /* 0x000fc800070e0100 */
[----:B------:R-:W2:Y:S02]  /*21e20*/  POPC R5, R8 ;  /* 0x0000000800057309 */ /* 0x000ea40000000000 */
[----:B--2---:R2:W3:Y:S04]  /*21e30*/  SHFL.IDX PT, R7, R7, R5, 0x1f ;  /* 0x00001f0507077589 */ /* 0x0044e800000e0000 */
[----:B------:R2:W4:Y:S02]  /*21e40*/  SHFL.IDX PT, R4, R4, R5, 0x1f ;  /* 0x00001f0504047589 */ /* 0x00052400000e0000 */
.L_x_1129:
[----:B------:R-:W-:-:S13]  /*21e50*/  ISETP.NE.AND P0, PT, R8, RZ, PT ;  /* 0x000000ff0800720c */ /* 0x000fda0003f05270 */
[----:B------:R-:W-:Y:S05]  /*21e60*/  @!P0 BRA `(.L_x_802) ;  /* 0x0000000000108947 */ /* 0x000fea0003800000 */
[----:B------:R-:W-:Y:S01]  /*21e70*/  UMOV UR4, 0xffffffff ;  /* 0xffffffff00047882 */ /* 0x000fe20000000000 */
[----:B------:R-:W-:Y:S02]  /*21e80*/  IADD3 R12, R5, -0x1, RZ ;  /* 0xffffffff050c7810 */ /* 0x000fe40007ffe0ff */
[----:B------:R-:W-:Y:S05]  /*21e90*/  BRA.DIV UR4, `(.L_x_803) ;  /* 0x0000008a04c07947 */ /* 0x000fea000b800000 */
[----:B------:R0:W0:Y:S02]  /*21ea0*/  SHFL.IDX PT, R16, R3, R12, 0x1f ;  /* 0x00001f0c03107589 */ /* 0x00002400000e0000 */
.L_x_802:
[----:B---3--:R-:W-:Y:S01]  /*21eb0*/  IABS R8, R7 ;  /* 0x0000000700087213 */ /* 0x008fe20000000000 */
[----:B0-----:R-:W-:Y:S01]  /*21ec0*/  IMAD R16, R16, R2, R6 ;  /* 0x0000000210107224 */ /* 0x001fe200078e0206 */
[----:B----4-:R-:W-:Y:S01]  /*21ed0*/  IABS R6, R4 ;  /* 0x0000000400067213 */ /* 0x010fe20000000000 */
[----:B------:R-:W-:Y:S01]  /*21ee0*/  IMAD.MOV.U32 R2, RZ, RZ, RZ ;  /* 0x000000ffff027224 */ /* 0x000fe200078e00ff */
[----:B------:R-:W0:Y:S01]  /*21ef0*/  I2F.RP R9, R8 ;  /* 0x0000000800097306 */ /* 0x000e220000209400 */
[----:B------:R-:W-:Y:S02]  /*21f00*/  IADD3 R19, R5, R19, RZ ;  /* 0x0000001305137210 */ /* 0x000fe40007ffe0ff */
[----:B------:R-:W-:-:S05]  /*21f10*/  IADD3 R0, R0, -R16, RZ ;  /* 0x8000001000007210 */ /* 0x000fca0007ffe0ff */
[----:B------:R-:W-:Y:S08]  /*21f20*/  I2F.RP R12, R6 ;  /* 0x00000006000c7306 */ /* 0x000ff00000209400 */
[----:B0-----:R-:W0:Y:S02]  /*21f30*/  MUFU.RCP R9, R9 ;  /* 0x0000000900097308 */ /* 0x001e240000001000 */
[----:B0-----:R-:W-:Y:S01]  /*21f40*/  VIADD R10, R9, 0xffffffe ;  /* 0x0ffffffe090a7836 */ /* 0x001fe20000000000 */
[----:B------:R-:W-:-:S05]  /*21f50*/  IABS R9, R7 ;  /* 0x0000000700097213 */ /* 0x000fca0000000000 */
[----:B-1----:R0:W1:Y:S02]  /*21f60*/  F2I.FTZ.U32.TRUNC.NTZ R3, R10 ;  /* 0x0000000a00037305 */ /* 0x002064000021f000 */
[----:B0-----:R-:W-:Y:S01]  /*21f70*/  IABS R10, R0 ;  /* 0x00000000000a7213 */ /* 0x001fe20000000000 */
[----:B-1----:R-:W-:-:S04]  /*21f80*/  IMAD.MOV R11, RZ, RZ, -R3 ;  /* 0x000000ffff0b7224 */ /* 0x002fc800078e0a03 */
[----:B------:R-:W-:-:S04]  /*21f90*/  IMAD R11, R11, R8, RZ ;  /* 0x000000080b0b7224 */ /* 0x000fc800078e02ff */
[----:B------:R-:W-:Y:S02]  /*21fa0*/  IMAD.HI.U32 R3, R3, R11, R2 ;  /* 0x0000000b03037227 */ /* 0x000fe400078e0002 */
[----:B------:R-:W0:Y:S02]  /*21fb0*/  MUFU.RCP R2, R12 ;  /* 0x0000000c00027308 */ /* 0x000e240000001000 */
[----:B------:R-:W-:Y:S02]  /*21fc0*/  IMAD.MOV R11, RZ, RZ, -R9 ;  /* 0x000000ffff0b7224 */ /* 0x000fe400078e0a09 */
[----:B------:R-:W-:-:S04]  /*21fd0*/  IMAD.HI.U32 R9, R3, R10, RZ ;  /* 0x0000000a03097227 */ /* 0x000fc800078e00ff */
[----:B------:R-:W-:-:S05]  /*21fe0*/  IMAD R11, R9, R11, R10 ;  /* 0x0000000b090b7224 */ /* 0x000fca00078e020a */
[----:B------:R-:W-:Y:S01]  /*21ff0*/  ISETP.GT.U32.AND P1, PT, R8, R11, PT ;  /* 0x0000000b0800720c */ /* 0x000fe20003f24070 */
[----:B0-----:R-:W-:Y:S02]  /*22000*/  VIADD R3, R2, 0xffffffe ;  /* 0x0ffffffe02037836 */ /* 0x001fe40000000000 */
[----:B------:R-:W-:-:S04]  /*22010*/  IMAD.MOV.U32 R2, RZ, RZ, RZ ;  /* 0x000000ffff027224 */ /* 0x000fc800078e00ff */
[----:B------:R-:W0:Y:S06]  /*22020*/  F2I.FTZ.U32.TRUNC.NTZ R3, R3 ;  /* 0x0000000300037305 */ /* 0x000e2c000021f000 */
[----:B------:R-:W-:Y:S02]  /*22030*/  @!P1 IMAD.IADD R11, R11, 0x1, -R8 ;  /* 0x000000010b0b9824 */ /* 0x000fe400078e0a08 */
[----:B------:R-:W-:Y:S01]  /*22040*/  @!P1 VIADD R9, R9, 0x1 ;  /* 0x0000000109099836 */ /* 0x000fe20000000000 */
[----:B------:R-:W-:Y:S02]  /*22050*/  ISETP.NE.AND P1, PT, R7, RZ, PT ;  /* 0x000000ff0700720c */ /* 0x000fe40003f25270 */
[----:B------:R-:W-:-:S02]  /*22060*/  ISETP.GE.U32.AND P0, PT, R11, R8, PT ;  /* 0x000000080b00720c */ /* 0x000fc40003f06070 */
[----:B0-----:R-:W-:-:S05]  /*22070*/  IADD3 R11, RZ, -R3, RZ ;  /* 0x80000003ff0b7210 */ /* 0x001fca0007ffe0ff */
[----:B------:R-:W-:-:S06]  /*22080*/  IMAD R11, R11, R6, RZ ;  /* 0x000000060b0b7224 */ /* 0x000fcc00078e02ff */
[----:B------:R-:W-:Y:S02]  /*22090*/  @P0 VIADD R9, R9, 0x1 ;  /* 0x0000000109090836 */ /* 0x000fe40000000000 */
[----:B------:R-:W-:Y:S01]  /*220a0*/  IMAD.HI.U32 R8, R3, R11, R2 ;  /* 0x0000000b03087227 */ /* 0x000fe200078e0002 */
[----:B------:R-:W-:-:S04]  /*220b0*/  LOP3.LUT R2, R0, R7, RZ, 0x3c, !PT ;  /* 0x0000000700027212 */ /* 0x000fc800078e3cff */
[----:B------:R-:W-:Y:S02]  /*220c0*/  ISETP.GE.AND P2, PT, R2, RZ, PT ;  /* 0x000000ff0200720c */ /* 0x000fe40003f46270 */
[----:B------:R-:W-:-:S05]  /*220d0*/  IABS R2, R4 ;  /* 0x0000000400027213 */ /* 0x000fca0000000000 */
[----:B------:R-:W-:-:S06]  /*220e0*/  IMAD.MOV R2, RZ, RZ, -R2 ;  /* 0x000000ffff027224 */ /* 0x000fcc00078e0a02 */
[----:B------:R-:W-:Y:S02]  /*220f0*/  @!P2 IADD3 R9, -R9, RZ, RZ ;  /* 0x000000ff0909a210 */ /* 0x000fe40007ffe1ff */
[----:B------:R-:W-:-:S04]  /*22100*/  @!P1 LOP3.LUT R9, RZ, R7, RZ, 0x33, !PT ;  /* 0x00000007ff099212 */ /* 0x000fc800078e33ff */
[-C--:B------:R-:W-:Y:S01]  /*22110*/  IABS R3, R9.reuse ;  /* 0x0000000900037213 */ /* 0x080fe20000000000 */
[----:B------:R-:W-:-:S04]  /*22120*/  IMAD R7, R7, R9, RZ ;  /* 0x0000000907077224 */ /* 0x000fc800078e02ff */
        /* <DEDUP_REMOVED lines=18> */
.L_x_798:
[----:B------:R-:W-:Y:S01]  /*22250*/  UMOV UR4, URZ ;  /* 0x0000003f00047c82 */ /* 0x000fe20008000000 */
[----:B------:R-:W-:Y:S01]  /*22260*/  UMOV UR5, URZ ;  /* 0x0000003f00057c82 */ /* 0x000fe20008000000 */
[----:B------:R-:W-:Y:S01]  /*22270*/  ULDC UR6, c[0x0][0xc3c] ;  /* 0x00030f0000067ab9 */ /* 0x000fe20000000800 */
[----:B------:R-:W-:Y:S01]  /*22280*/  IMAD.MOV.U32 R16, RZ, RZ, R0 ;  /* 0x000000ffff107224 */ /* 0x000fe200078e0000 */
[----:B0-----:R-:W-:Y:S01]  /*22290*/  MOV R17, UR4 ;  /* 0x0000000400117c02 */ /* 0x001fe20008000f00 */
[----:B------:R-:W-:Y:S02]  /*222a0*/  IMAD.U32 R18, RZ, RZ, UR5 ;  /* 0x00000005ff127e24 */ /* 0x000fe4000f8e00ff */
[----:B------:R-:W-:-:S07]  /*222b0*/  IMAD.U32 R19, RZ, RZ, UR6 ;  /* 0x00000006ff137e24 */ /* 0x000fce000f8e00ff */
.L_x_804:
[----:B------:R3:W4:Y:S01]  /*222c0*/  LDL R2, [R1+0xc] ;  /* 0x00000c0001027983 */ /* 0x0007220000100800 */
[----:B------:R-:W0:Y:S01]  /*222d0*/  S2R R0, SR_TID.X ;  /* 0x0000000000007919 */ /* 0x000e220000002100 */
[----:B------:R-:W-:Y:S05]  /*222e0*/  WARPSYNC.ALL ;  /* 0x0000000000007948 */ /* 0x000fea0003800000 */
[----:B0-----:R-:W-:Y:S01]  /*222f0*/  LOP3.LUT R0, R0, 0x1f, RZ, 0xc0, !PT ;  /* 0x0000001f00007812 */ /* 0x001fe200078ec0ff */
[----:B------:R-:W-:Y:S03]  /*22300*/  BAR.SYNC.DEFER_BLOCKING 0x4, 0x180 ;  /* 0x0106000000007b1d */ /* 0x000fe60000010000 */
[----:B------:R-:W-:-:S13]  /*22310*/  ISETP.NE.AND P0, PT, R0, RZ, PT ;  /* 0x000000ff0000720c */ /* 0x000fda0003f05270 */
[----:B------:R-:W-:Y:S01]  /*22320*/  @!P0 MOV R0, 0x400 ;  /* 0x0000040000008802 */ /* 0x000fe20000000f00 */
[----:B----4-:R-:W0:Y:S03]  /*22330*/  @!P0 S2R R2, SR_CgaCtaId ;  /* 0x0000000000028919 */ /* 0x010e260000008800 */
[----:B0-----:R-:W-:Y:S01]  /*22340*/  @!P0 LEA R23, R2, R0, 0x18 ;  /* 0x0000000002178211 */ /* 0x001fe200078ec0ff */
[----:B------:R3:W-:Y:S04]  /*22350*/  @!P0 STL [R1+0xc], R2 ;  /* 0x00000c0201008387 */ /* 0x0007e80000100800 */
[----:B------:R3:W-:Y:S01]  /*22360*/  @!P0 STS.128 [R23+0x228d0], R16 ;  /* 0x0228d01017008388 */ /* 0x0007e20000000c00 */
[----:B------:R-:W-:Y:S06]  /*22370*/  BAR.ARV 0x5, 0x180 ;  /* 0x0146000000007b1d */ /* 0x000fec0000002000 */
.L_x_795:
[----:B------:R-:W-:Y:S02]  /*22380*/  ULDC UR4, c[0x0][0xc3c] ;  /* 0x00030f0000047ab9 */ /* 0x000fe40000000800 */
[----:B0-----:R-:W-:-:S13]  /*22390*/  ISETP.GE.AND P0, PT, R19, UR4, PT ;  /* 0x0000000413007c0c */ /* 0x001fda000bf06270 */
[----:B------:R-:W-:Y:S05]  /*223a0*/  @!P0 BRA `(.L_x_805) ;  /* 0xffffff9000b88947 */ /* 0x000fea000383ffff */
[----:B------:R-:W-:Y:S05]  /*223b0*/  BSYNC B7 ;  /* 0x0000000000077941 */ /* 0x000fea0003800000 */
.L_x_695:
[----:B-12---:R-:W2:Y:S01]  /*223c0*/  LDL.LU R0, [R1+0x38] ;  /* 0x0000380001007983 */ /* 0x006ea20000300800 */
[----:B------:R-:W-:Y:S01]  /*223d0*/  BSSY B0, `(.L_x_806) ;  /* 0x000000b000007945 */ /* 0x000fe20003800000 */
[----:B------:R-:W1:Y:S01]  /*223e0*/  S2R R5, SR_CgaCtaId ;  /* 0x0000000000057919 */ /* 0x000e620000008800 */
[----:B--2---:R-:W-:-:S05]  /*223f0*/  VIADD R0, R0, 0x1 ;  /* 0x0000000100007836 */ /* 0x004fca0000000000 */
[----:B0--3--:R-:W-:-:S04]  /*22400*/  LEA.HI R2, R0, R0, RZ, 0x1 ;  /* 0x0000000000027211 */ /* 0x009fc800078f08ff */
[----:B------:R-:W-:Y:S02]  /*22410*/  LOP3.LUT R3, R2, 0xfffffffe, RZ, 0xc0, !PT ;  /* 0xfffffffe02037812 */ /* 0x000fe400078ec0ff */
[----:B------:R-:W-:Y:S02]  /*22420*/  MOV R2, 0x400 ;  /* 0x0000040000027802 */ /* 0x000fe40000000f00 */
[----:B------:R-:W-:Y:S02]  /*22430*/  IADD3 R0, R0, -R3, RZ ;  /* 0x8000000300007210 */ /* 0x000fe40007ffe0ff */
[----:B-1----:R-:W-:Y:S02]  /*22440*/  LEA R4, R5, R2, 0x18 ;  /* 0x0000000205047211 */ /* 0x002fe400078ec0ff */
[----:B------:R-:W-:-:S04]  /*22450*/  SHF.L.U32 R0, R0, 0x1f, RZ ;  /* 0x0000001f00007819 */ /* 0x000fc800000006ff */
[----:B------:R-:W0:Y:S02]  /*22460*/  SYNCS.PHASECHK.TRANS64.TRYWAIT P0, [R4+URZ+0x22820], R0 ;  /* 0x02282000040075a7 */ /* 0x000e24000800017f */
[----:B0-----:R-:W-:Y:S05]  /*22470*/  @!P0 BRA `(.L_x_807) ;  /* 0x0000008400708947 */ /* 0x001fea0003800000 */
.L_x_1132:
[----:B------:R-:W-:Y:S05]  /*22480*/  BSYNC B0 ;  /* 0x0000000000007941 */ /* 0x000fea0003800000 */
.L_x_806:
[----:B------:R-:W-:-:S03]  /*22490*/  UMOV UR4, 0xffffffff ;  /* 0xffffffff00047882 */ /* 0x000fc60000000000 */
[----:B------:R-:W-:Y:S05]  /*224a0*/  BRA.DIV UR4, `(.L_x_808) ;  /* 0x0000008604787947 */ /* 0x000fea000b800000 */
[----:B0-----:R-:W0:Y:S02]  /*224b0*/  S2R R0, SR_TID.X ;  /* 0x0000000000007919 */ /* 0x001e240000002100 */
[----:B0-----:R-:W-:-:S04]  /*224c0*/  SHF.R.U32.HI R0, RZ, 0x5, R0 ;  /* 0x00000005ff007819 */ /* 0x001fc80000011600 */
[----:B------:R-:W-:-:S05]  /*224d0*/  LOP3.LUT R0, R0, 0x3, RZ, 0xc0, !PT ;  /* 0x0000000300007812 */ /* 0x000fca00078ec0ff */
[----:B------:R0:W1:Y:S02]  /*224e0*/  SHFL.IDX PT, R14, R0, RZ, 0x1f ;  /* 0x00001fff000e7589 */ /* 0x00006400000e0000 */
.L_x_1135:
[----:B-1----:R-:W-:-:S13]  /*224f0*/  ISETP.NE.AND P0, PT, R14, RZ, PT ;  /* 0x000000ff0e00720c */ /* 0x002fda0003f05270 */
[----:B------:R-:W-:Y:S05]  /*22500*/  @P0 BRA `(.L_x_511) ;  /* 0x0000000000b00947 */ /* 0x000fea0003800000 */
[----:B------:R-:W-:-:S03]  /*22510*/  UMOV UR4, 0xffffffff ;  /* 0xffffffff00047882 */ /* 0x000fc60000000000 */
[----:B------:R-:W-:Y:S05]  /*22520*/  BRA.DIV UR4, `(.L_x_809) ;  /* 0x00000086048c7947 */ /* 0x000fea000b800000 */
[----:B------:R-:W-:-:S13]  /*22530*/  ELECT P6, URZ, PT ;  /* 0x00000000003f782f */ /* 0x000fda00038c0000 */
.L_x_1138:
[----:B------:R-:W-:Y:S05]  /*22540*/  @!P6 BRA `(.L_x_511) ;  /* 0x0000000000a0e947 */ /* 0x000fea0003800000 */
[----:B0-----:R-:W2:Y:S02]  /*22550*/  LDL R0, [R1+0x4c] ;  /* 0x00004c0001007983 */ /* 0x001ea40000100800 */
[----:B--2---:R-:W-:-:S13]  /*22560*/  R2UR UR4, R0 ;  /* 0x00000000000472ca */ /* 0x004fda00000e0000 */
[----:B------:R-:W-:-:S06]  /*22570*/  ULOP3.LUT UR4, UR4, 0x2, URZ, 0xfc, !UPT ;  /* 0x0000000204047892 */ /* 0x000fcc000f8efc3f */
[----:B------:R-:W-:-:S05]  /*22580*/  IMAD.U32 R0, RZ, RZ, UR4 ;  /* 0x00000004ff007e24 */ /* 0x000fca000f8e00ff */
[----:B------:R-:W-:-:S13]  /*22590*/  ISETP.NE.AND P0, PT, R0, 0x3, PT ;  /* 0x000000030000780c */ /* 0x000fda0003f05270 */
[----:B------:R-:W-:Y:S05]  /*225a0*/  @!P0 BRA `(.L_x_810) ;  /* 0x0000000000048947 */ /* 0x000fea0003800000 */
[----:B------:R-:W-:Y:S01]  /*225b0*/  BPT.TRAP 0x1 ;  /* 0x000000040000795c */ /* 0x000fe20000300000 */
.L_x_810:
[C---:B------:R-:W-:Y:S01]  /*225c0*/  IMAD R5, R31.reuse, 0x8, R4 ;  /* 0x000000081f057824 */ /* 0x040fe200078e0204 */
[----:B------:R-:W-:Y:S01]  /*225d0*/  SHF.L.U32 R0, R36, 0x1f, RZ ;  /* 0x0000001f24007819 */ /* 0x000fe200000006ff */
[----:B------:R-:W-:-:S03]  /*225e0*/  VIADD R31, R31, 0x1 ;  /* 0x000000011f1f7836 */ /* 0x000fc60000000000 */
[----:B------:R-:W0:Y:S02]  /*225f0*/  SYNCS.PHASECHK.TRANS64.TRYWAIT P1, [R5+URZ+0x22840], R0 ;  /* 0x02284000050075a7 */ /* 0x000e24000802017f */
[----:B------:R-:W-:-:S04]  /*22600*/  ISETP.NE.AND P2, PT, R31, 0x2, PT ;  /* 0x000000021f00780c */ /* 0x000fc80003f45270 */
[----:B------:R-:W-:Y:S01]  /*22610*/  SEL R3, RZ, 0x1, P2 ;  /* 0x00000001ff037807 */ /* 0x000fe20001000000 */
[----:B0-----:R-:W-:Y:S08]  /*22620*/  @!P1 BRA `(.L_x_811) ;  /* 0x00000084006c9947 */ /* 0x001ff00003800000 */
.L_x_1139:
[----:B------:R-:W-:Y:S02]  /*22630*/  SEL R31, R31, RZ, P2 ;  /* 0x000000ff1f1f7207 */ /* 0x000fe40001000000 */
[----:B------:R-:W-:Y:S01]  /*22640*/  LOP3.LUT R2, R36, R3, RZ, 0x3c, !PT ;  /* 0x0000000324027212 */ /* 0x000fe200078e3cff */
[----:B------:R-:W-:Y:S06]  /*22650*/  @!P0 BRA `(.L_x_812) ;  /* 0x0000000000048947 */ /* 0x000fec0003800000 */
[----:B------:R-:W-:Y:S01]  /*22660*/  BPT.TRAP 0x1 ;  /* 0x000000040000795c */ /* 0x000fe20000300000 */
.L_x_812:
[----:B------:R-:W-:Y:S02]  /*22670*/  LEA R31, R31, R4, 0x3 ;  /* 0x000000041f1f7211 */ /* 0x000fe400078e18ff */
[----:B------:R-:W-:-:S04]  /*22680*/  SHF.L.U32 R2, R2, 0x1f, RZ ;  /* 0x0000001f02027819 */ /* 0x000fc800000006ff */
[----:B------:R-:W1:Y:S02]  /*22690*/  SYNCS.PHASECHK.TRANS64.TRYWAIT P1, [R31+URZ+0x22840], R2 ;  /* 0x022840021f0075a7 */ /* 0x000e64000802017f */
[----:B-1----:R-:W-:Y:S05]  /*226a0*/  @!P1 BRA `(.L_x_813) ;  /* 0x0000008400609947 */ /* 0x002fea0003800000 */
.L_x_1140:
[----:B------:R-:W-:Y:S05]  /*226b0*/  @!P0 BRA `(.L_x_814) ;  /* 0x0000000000048947 */ /* 0x000fea0003800000 */
[----:B------:R-:W-:Y:S01]  /*226c0*/  BPT.TRAP 0x1 ;  /* 0x000000040000795c */ /* 0x000fe20000300000 */
.L_x_814:
[----:B------:R-:W2:Y:S02]  /*226d0*/  SYNCS.PHASECHK.TRANS64.TRYWAIT P1, [R5+URZ+0x22860], R0 ;  /* 0x02286000050075a7 */ /* 0x000ea4000802017f */
[----:B--2---:R-:W-:Y:S05]  /*226e0*/  @!P1 BRA `(.L_x_815) ;  /* 0x0000008400649947 */ /* 0x004fea0003800000 */
.L_x_1141:
[----:B------:R-:W-:Y:S05]  /*226f0*/  @!P0 BRA `(.L_x_816) ;  /* 0x0000000000048947 */ /* 0x000fea0003800000 */
[----:B------:R-:W-:Y:S01]  /*22700*/  BPT.TRAP 0x1 ;  /* 0x000000040000795c */ /* 0x000fe20000300000 */
.L_x_816:
[----:B------:R-:W3:Y:S02]  /*22710*/  SYNCS.PHASECHK.TRANS64.TRYWAIT P1, [R31+URZ+0x22860], R2 ;  /* 0x022860021f0075a7 */ /* 0x000ee4000802017f */
[----:B---3--:R-:W-:Y:S05]  /*22720*/  @!P1 BRA `(.L_x_817) ;  /* 0x0000008400689947 */ /* 0x008fea0003800000 */
.L_x_1142:
[----:B------:R-:W-:Y:S05]  /*22730*/  @!P0 BRA `(.L_x_818) ;  /* 0x0000000000048947 */ /* 0x000fea0003800000 */
[----:B------:R-:W-:Y:S01]  /*22740*/  BPT.TRAP 0x1 ;  /* 0x000000040000795c */ /* 0x000fe20000300000 */
.L_x_818:
[----:B------:R-:W4:Y:S02]  /*22750*/  SYNCS.PHASECHK.TRANS64.TRYWAIT P1, [R5+URZ+0x22880], R0 ;  /* 0x02288000050075a7 */ /* 0x000f24000802017f */
[----:B----4-:R-:W-:Y:S05]  /*22760*/  @!P1 BRA `(.L_x_819) ;  /* 0x00000084006c9947 */ /* 0x010fea0003800000 */
.L_x_1143:
[----:B------:R-:W-:Y:S05]  /*22770*/  @!P0 BRA `(.L_x_820) ;  /* 0x0000000000048947 */ /* 0x000fea0003800000 */
[----:B------:R-:W-:Y:S01]  /*22780*/  BPT.TRAP 0x1 ;  /* 0x000000040000795c */ /* 0x000fe20000300000 */
.L_x_820:
[----:B------:R0:W0:Y:S02]  /*22790*/  SYNCS.PHASECHK.TRANS64.TRYWAIT P0, [R31+URZ+0x22880], R2 ;  /* 0x022880021f0075a7 */ /* 0x000024000800017f */
[----:B0-----:R-:W-:Y:S05]  /*227a0*/  @!P0 NANOSLEEP.SYNCS 0x989680 ;  /* 0x009896800000895d */ /* 0x001fea0003900000 */
[----:B------:R-:W0:Y:S02]  /*227b0*/  @!P0 SYNCS.PHASECHK.TRANS64 P0, [R31+URZ+0x22880], R2 ;  /* 0x022880021f0085a7 */ /* 0x000e24000800007f */
[----:B0-----:R-:W-:Y:S05]  /*227c0*/  @!P0 BRA `(.L_x_820) ;  /* 0xfffffffc00f08947 */ /* 0x001fea000383ffff */
.L_x_511:
[----:B------:R-:W-:Y:S05]  /*227d0*/  BSYNC B8 ;  /* 0x0000000000087941 */ /* 0x000fea0003800000 */
.L_x_508:
[----:B------:R-:W-:Y:S05]  /*227e0*/  EXIT ;  /* 0x000000000000794d */ /* 0x000fea0003800000 */
.L_x_533:
[----:B-1----:R1:W2:Y:S02]  /*227f0*/  SYNCS.PHASECHK.TRANS64.TRYWAIT P6, [R88+URZ+0x22890], R93 ;  /* 0x0228905d580075a7 */ /* 0x0022a400080c017f */
[----:B--2---:R-:W-:Y:S05]  /*22800*/  @!P6 NANOSLEEP.SYNCS 0x989680 ;  /* 0x009896800000e95d */ /* 0x004fea0003900000 */
[----:B------:R-:W2:Y:S02]  /*22810*/  @!P6 SYNCS.PHASECHK.TRANS64 P6, [R88+URZ+0x22890], R93 ;  /* 0x0228905d5800e5a7 */ /* 0x000ea400080c007f */
[----:B--2---:R-:W-:Y:S05]  /*22820*/  @!P6 BRA `(.L_x_533) ;  /* 0xfffffffc00f0e947 */ /* 0x004fea000383ffff */
[----:B------:R-:W-:Y:S05]  /*22830*/  BRA `(.L_x_821) ;  /* 0xfffffe0400887947 */ /* 0x000fea000383ffff */
.L_x_534:
[----:B------:R-:W-:Y:S01]  /*22840*/  BSSY B1, `(.L_x_822) ;  /* 0x0000008000017945 */ /* 0x000fe20003800000 */
[----:B------:R-:W-:Y:S01]  /*22850*/  IMAD.MOV.U32 R13, RZ, RZ, R104 ;  /* 0x000000ffff0d7224 */ /* 0x000fe200078e0068 */
[----:B------:R-:W-:Y:S01]  /*22860*/  MOV R15, 0xffffffff ;  /* 0xffffffff000f7802 */ /* 0x000fe20000000f00 */
[----:B------:R-:W-:Y:S02]  /*22870*/  IMAD.MOV.U32 R12, RZ, RZ, RZ ;  /* 0x000000ffff0c7224 */ /* 0x000fe400078e00ff */
[----:B------:R-:W-:-:S07]  /*22880*/  IMAD.MOV.U32 R11, RZ, RZ, 0x1c1f ;  /* 0x00001c1fff0b7424 */ /* 0x000fce00078e00ff */
[----:B01----:R-:W-:Y:S05]  /*22890*/  WARPSYNC.COLLECTIVE R15, `(.L_x_823) ;  /* 0x000000000f087348 */ /* 0x003fea0003c00000 */
[----:B------:R2:W3:Y:S02]  /*228a0*/  SHFL.IDX P6, R14, R13, R12, R11 ;  /* 0x0000000c0d0e7389 */ /* 0x0004e400000c000b */
[----:B0123--:R-:W-:Y:S01]  /*228b0*/  ENDCOLLECTIVE ;  /* 0x000000000000791b */ /* 0x00ffe20003800000 */
.L_x_823:
[----:B------:R-:W-:Y:S05]  /*228c0*/  BSYNC B1 ;  /* 0x0000000000017941 */ /* 0x000fea0003800000 */
.L_x_822:
[----:B------:R-:W-:Y:S01]  /*228d0*/  IMAD.MOV.U32 R13, RZ, RZ, R103 ;  /* 0x000000ffff0d7224 */ /* 0x000fe200078e0067 */
[----:B------:R-:W-:Y:S01]  /*228e0*/  MOV R11, 0x1c1f ;  /* 0x00001c1f000b7802 */ /* 0x000fe20000000f00 */
[----:B------:R-:W-:Y:S02]  /*228f0*/  IMAD.MOV.U32 R12, RZ, RZ, RZ ;  /* 0x000000ffff0c7224 */ /* 0x000fe400078e00ff */
[----:B------:R-:W-:Y:S02]  /*22900*/  IMAD.MOV.U32 R15, RZ, RZ, -0x1 ;  /* 0xffffffffff0f7424 */ /* 0x000fe400078e00ff */
[----:B------:R-:W-:-:S07]  /*22910*/  IMAD.MOV.U32 R106, RZ, RZ, R14 ;  /* 0x000000ffff6a7224 */ /* 0x000fce00078e000e */
[----:B------:R-:W-:Y:S05]  /*22920*/  WARPSYNC.COLLECTIVE R15, `(.L_x_824) ;  /* 0x000000000f087348 */ /* 0x000fea0003c00000 */
[----:B------:R0:W1:Y:S02]  /*22930*/  SHFL.IDX P6, R14, R13, R12, R11 ;  /* 0x0000000c0d0e7389 */ /* 0x00006400000c000b */
[----:B01----:R-:W-:Y:S01]  /*22940*/  ENDCOLLECTIVE ;  /* 0x000000000000791b */ /* 0x003fe20003800000 */
.L_x_824:
[----:B------:R-:W-:Y:S05]  /*22950*/  BRA `(.L_x_825) ;  /* 0xfffffe0400547947 */ /* 0x000fea000383ffff */
.L_x_543:
[----:B------:R-:W-:Y:S01]  /*22960*/  BSSY B1, `(.L_x_826) ;  /* 0x0000008000017945 */ /* 0x000fe20003800000 */
[----:B------:R-:W-:Y:S01]  /*22970*/  IMAD.MOV.U32 R13, RZ, RZ, R104 ;  /* 0x000000ffff0d7224 */ /* 0x000fe200078e0068 */
[----:B0-----:R-:W-:Y:S01]  /*22980*/  MOV R11, 0x1c1f ;  /* 0x00001c1f000b7802 */ /* 0x001fe20000000f00 */
[----:B------:R-:W-:Y:S02]  /*22990*/  IMAD.MOV.U32 R12, RZ, RZ, 0x1 ;  /* 0x00000001ff0c7424 */ /* 0x000fe400078e00ff */
[----:B------:R-:W-:-:S07]  /*229a0*/  IMAD.MOV.U32 R15, RZ, RZ, -0x1 ;  /* 0xffffffffff0f7424 */ /* 0x000fce00078e00ff */
[----:B-1234-:R-:W-:Y:S05]  /*229b0*/  WARPSYNC.COLLECTIVE R15, `(.L_x_827) ;  /* 0x000000000f087348 */ /* 0x01efea0003c00000 */
[----:B----4-:R0:W4:Y:S02]  /*229c0*/  SHFL.IDX P6, R14, R13, R12, R11 ;  /* 0x0000000c0d0e7389 */ /* 0x01012400000c000b */
[----:B01234-:R-:W-:Y:S01]  /*229d0*/  ENDCOLLECTIVE ;  /* 0x000000000000791b */ /* 0x01ffe20003800000 */
.L_x_827:
[----:B------:R-:W-:Y:S05]  /*229e0*/  BSYNC B1 ;  /* 0x0000000000017941 */ /* 0x000fea0003800000 */
.L_x_826:
[----:B------:R-:W-:Y:S01]  /*229f0*/  IMAD.MOV.U32 R13, RZ, RZ, R103 ;  /* 0x000000ffff0d7224 */ /* 0x000fe200078e0067 */
[----:B------:R-:W-:Y:S01]  /*22a00*/  MOV R12, 0x1 ;  /* 0x00000001000c7802 */ /* 0x000fe20000000f00 */
[----:B------:R-:W-:Y:S02]  /*22a10*/  IMAD.MOV.U32 R11, RZ, RZ, 0x1c1f ;  /* 0x00001c1fff0b7424 */ /* 0x000fe400078e00ff */
[----:B------:R-:W-:Y:S02]  /*22a20*/  IMAD.MOV.U32 R15, RZ, RZ, -0x1 ;  /* 0xffffffffff0f7424 */ /* 0x000fe400078e00ff */
[----:B------:R-:W-:-:S07]  /*22a30*/  IMAD.MOV.U32 R46, RZ, RZ, R14 ;  /* 0x000000ffff2e7224 */ /* 0x000fce00078e000e */
[----:B------:R-:W-:Y:S05]  /*22a40*/  WARPSYNC.COLLECTIVE R15, `(.L_x_828) ;  /* 0x000000000f087348 */ /* 0x000fea0003c00000 */
[----:B------:R0:W1:Y:S02]  /*22a50*/  SHFL.IDX P6, R14, R13, R12, R11 ;  /* 0x0000000c0d0e7389 */ /* 0x00006400000c000b */
[----:B01----:R-:W-:Y:S01]  /*22a60*/  ENDCOLLECTIVE ;  /* 0x000000000000791b */ /* 0x003fe20003800000 */
.L_x_828:
[----:B------:R-:W-:Y:S05]  /*22a70*/  BRA `(.L_x_829) ;  /* 0xfffffe1000b47947 */ /* 0x000fea000383ffff */
.L_x_552:
[----:B------:R-:W-:Y:S01]  /*22a80*/  BSSY B1, `(.L_x_830) ;  /* 0x0000008000017945 */ /* 0x000fe20003800000 */
[----:B------:R-:W-:Y:S01]  /*22a90*/  IMAD.MOV.U32 R13, RZ, RZ, R104 ;  /* 0x000000ffff0d7224 */ /* 0x000fe200078e0068 */
[----:B------:R-:W-:Y:S01]  /*22aa0*/  MOV R12, 0x2 ;  /* 0x00000002000c7802 */ /* 0x000fe20000000f00 */
[----:B0-----:R-:W-:Y:S02]  /*22ab0*/  IMAD.MOV.U32 R11, RZ, RZ, 0x1c1f ;  /* 0x00001c1fff0b7424 */ /* 0x001fe400078e00ff */
[----:B------:R-:W-:-:S07]  /*22ac0*/  IMAD.MOV.U32 R15, RZ, RZ, -0x1 ;  /* 0xffffffffff0f7424 */ /* 0x000fce00078e00ff */
[----:B-1234-:R-:W-:Y:S05]  /*22ad0*/  WARPSYNC.COLLECTIVE R15, `(.L_x_831) ;  /* 0x000000000f087348 */ /* 0x01efea0003c00000 */
[----:B------:R0:W0:Y:S02]  /*22ae0*/  SHFL.IDX P6, R14, R13, R12, R11 ;  /* 0x0000000c0d0e7389 */ /* 0x00002400000c000b */
[----:B01234-:R-:W-:Y:S01]  /*22af0*/  ENDCOLLECTIVE ;  /* 0x000000000000791b */ /* 0x01ffe20003800000 */
.L_x_831:
[----:B------:R-:W-:Y:S05]  /*22b00*/  BSYNC B1 ;  /* 0x0000000000017941 */ /* 0x000fea0003800000 */
.L_x_830:
[----:B------:R-:W-:Y:S01]  /*22b10*/  MOV R13, R103 ;  /* 0x00000067000d7202 */ /* 0x000fe20000000f00 */
[----:B------:R-:W-:Y:S02]  /*22b20*/  IMAD.MOV.U32 R12, RZ, RZ, 0x2 ;  /* 0x00000002ff0c7424 */ /* 0x000fe400078e00ff */
[----:B------:R-:W-:Y:S02]  /*22b30*/  IMAD.MOV.U32 R11, RZ, RZ, 0x1c1f ;  /* 0x00001c1fff0b7424 */ /* 0x000fe400078e00ff */
[----:B------:R-:W-:Y:S02]  /*22b40*/  IMAD.MOV.U32 R15, RZ, RZ, -0x1 ;  /* 0xffffffffff0f7424 */ /* 0x000fe400078e00ff */
[----:B------:R-:W-:-:S07]  /*22b50*/  IMAD.MOV.U32 R104, RZ, RZ, R14 ;  /* 0x000000ffff687224 */ /* 0x000fce00078e000e */
[----:B------:R-:W-:Y:S05]  /*22b60*/  WARPSYNC.COLLECTIVE R15, `(.L_x_832) ;  /* 0x000000000f087348 */ /* 0x000fea0003c00000 */
[----:B------:R0:W1:Y:S02]  /*22b70*/  SHFL.IDX P6, R14, R13, R12, R11 ;  /* 0x0000000c0d0e7389 */ /* 0x00006400000c000b */
[----:B01----:R-:W-:Y:S01]  /*22b80*/  ENDCOLLECTIVE ;  /* 0x000000000000791b */ /* 0x003fe20003800000 */
.L_x_832:
[----:B------:R-:W-:Y:S05]  /*22b90*/  BRA `(.L_x_833) ;  /* 0xfffffe2000147947 */ /* 0x000fea000383ffff */
.L_x_562:
[----:B-1----:R1:W2:Y:S02]  /*22ba0*/  SYNCS.PHASECHK.TRANS64.TRYWAIT P3, [R88+URZ+0x22890], R93 ;  /* 0x0228905d580075a7 */ /* 0x0022a4000806017f */
[----:B--2---:R-:W-:Y:S05]  /*22bb0*/  @!P3 NANOSLEEP.SYNCS 0x989680 ;  /* 0x009896800000b95d */ /* 0x004fea0003900000 */
[----:B------:R-:W2:Y:S02]  /*22bc0*/  @!P3 SYNCS.PHASECHK.TRANS64 P3, [R88+URZ+0x22890], R93 ;  /* 0x0228905d5800b5a7 */ /* 0x000ea4000806007f */
[----:B--2---:R-:W-:Y:S05]  /*22bd0*/  @!P3 BRA `(.L_x_562) ;  /* 0xfffffffc00f0b947 */ /* 0x004fea000383ffff */
[----:B------:R-:W-:Y:S05]  /*22be0*/  BRA `(.L_x_834) ;  /* 0xfffffe3000c87947 */ /* 0x000fea000383ffff */
.L_x_563:
[----:B------:R-:W-:Y:S01]  /*22bf0*/  BSSY B1, `(.L_x_835) ;  /* 0x0000008000017945 */ /* 0x000fe20003800000 */
[----:B------:R-:W-:Y:S01]  /*22c00*/  MOV R13, R104 ;  /* 0x00000068000d7202 */ /* 0x000fe20000000f00 */
[----:B------:R-:W-:Y:S02]  /*22c10*/  IMAD.MOV.U32 R12, RZ, RZ, RZ ;  /* 0x000000ffff0c7224 */ /* 0x000fe400078e00ff */
[----:B------:R-:W-:Y:S02]  /*22c20*/  IMAD.MOV.U32 R11, RZ, RZ, 0x1c1f ;  /* 0x00001c1fff0b7424 */ /* 0x000fe400078e00ff */
[----:B------:R-:W-:-:S07]  /*22c30*/  IMAD.MOV.U32 R15, RZ, RZ, -0x1 ;  /* 0xffffffffff0f7424 */ /* 0x000fce00078e00ff */
[----:B-1----:R-:W-:Y:S05]  /*22c40*/  WARPSYNC.COLLECTIVE R15, `(.L_x_836) ;  /* 0x000000000f087348 */ /* 0x002fea0003c00000 */
[----:B------:R0:W2:Y:S02]  /*22c50*/  SHFL.IDX P6, R14, R13, R12, R11 ;  /* 0x0000000c0d0e7389 */ /* 0x0000a400000c000b */
[----:B012---:R-:W-:Y:S01]  /*22c60*/  ENDCOLLECTIVE ;  /* 0x000000000000791b */ /* 0x007fe20003800000 */
.L_x_836:
[----:B------:R-:W-:Y:S05]  /*22c70*/  BSYNC B1 ;  /* 0x0000000000017941 */ /* 0x000fea0003800000 */
.L_x_835:
[----:B------:R-:W-:Y:S01]  /*22c80*/  IMAD.MOV.U32 R13, RZ, RZ, R103 ;  /* 0x000000ffff0d7224 */ /* 0x000fe200078e0067 */
[----:B------:R-:W-:Y:S01]  /*22c90*/  MOV R15, 0xffffffff ;  /* 0xffffffff000f7802 */ /* 0x000fe20000000f00 */
[----:B------:R-:W-:Y:S01]  /*22ca0*/  IMAD.MOV.U32 R12, RZ, RZ, RZ ;  /* 0x000000ffff0c7224 */ /* 0x000fe200078e00ff */
[----:B------:R-:W-:Y:S01]  /*22cb0*/  MOV R105, R14 ;  /* 0x0000000e00697202 */ /* 0x000fe20000000f00 */
[----:B------:R-:W-:-:S07]  /*22cc0*/  IMAD.MOV.U32 R11, RZ, RZ, 0x1c1f ;  /* 0x00001c1fff0b7424 */ /* 0x000fce00078e00ff */
[----:B------:R-:W-:Y:S05]  /*22cd0*/  WARPSYNC.COLLECTIVE R15, `(.L_x_837) ;  /* 0x000000000f087348 */ /* 0x000fea0003c00000 */
[----:B------:R0:W1:Y:S02]  /*22ce0*/  SHFL.IDX P6, R14, R13, R12, R11 ;  /* 0x0000000c0d0e7389 */ /* 0x00006400000c000b */
[----:B01----:R-:W-:Y:S01]  /*22cf0*/  ENDCOLLECTIVE ;  /* 0x000000000000791b */ /* 0x003fe20003800000 */
.L_x_837:
[----:B------:R-:W-:Y:S01]  /*22d00*/  IMAD.MOV.U32 R107, RZ, RZ, R14 ;  /* 0x000000ffff6b7224 */ /* 0x000fe200078e000e */
[----:B------:R-:W-:Y:S06]  /*22d10*/  BRA `(.L_x_838) ;  /* 0xfffffe3000947947 */ /* 0x000fec000383ffff */
.L_x_568:
[----:B------:R-:W-:Y:S01]  /*22d20*/  BSSY B1, `(.L_x_839) ;  /* 0x0000008000017945 */ /* 0x000fe20003800000 */
[----:B----4-:R-:W-:Y:S01]  /*22d30*/  IMAD.MOV.U32 R13, RZ, RZ, R104 ;  /* 0x000000ffff0d7224 */ /* 0x010fe200078e0068 */
[----:B------:R-:W-:Y:S01]  /*22d40*/  MOV R11, 0x1c1f ;  /* 0x00001c1f000b7802 */ /* 0x000fe20000000f00 */
[----:B------:R-:W-:Y:S02]  /*22d50*/  IMAD.MOV.U32 R12, RZ, RZ, 0x1 ;  /* 0x00000001ff0c7424 */ /* 0x000fe400078e00ff */
[----:B------:R-:W-:-:S07]  /*22d60*/  IMAD.MOV.U32 R15, RZ, RZ, -0x1 ;  /* 0xffffffffff0f7424 */ /* 0x000fce00078e00ff */
[----:B0123--:R-:W-:Y:S05]  /*22d70*/  WARPSYNC.COLLECTIVE R15, `(.L_x_840) ;  /* 0x000000000f087348 */ /* 0x00ffea0003c00000 */
[----:B------:R4:W0:Y:S02]  /*22d80*/  SHFL.IDX P6, R14, R13, R12, R11 ;  /* 0x0000000c0d0e7389 */ /* 0x00082400000c000b */
[----:B01234-:R-:W-:Y:S01]  /*22d90*/  ENDCOLLECTIVE ;  /* 0x000000000000791b */ /* 0x01ffe20003800000 */
.L_x_840:
[----:B------:R-:W-:Y:S05]  /*22da0*/  BSYNC B1 ;  /* 0x0000000000017941 */ /* 0x000fea0003800000 */
.L_x_839:
        /* <DEDUP_REMOVED lines=8> */
.L_x_841:
[----:B------:R-:W-:Y:S05]  /*22e30*/  BRA `(.L_x_842) ;  /* 0xfffffe4000047947 */ /* 0x000fea000383ffff */
.L_x_573:
[----:B------:R-:W-:Y:S01]  /*22e40*/  BSSY B1, `(.L_x_843) ;  /* 0x0000008000017945 */ /* 0x000fe20003800000 */
[----:B0-----:R-:W-:Y:S01]  /*22e50*/  IMAD.MOV.U32 R13, RZ, RZ, R104 ;  /* 0x000000ffff0d7224 */ /* 0x001fe200078e0068 */
[----:B------:R-:W-:Y:S01]  /*22e60*/  MOV R12, 0x2 ;  /* 0x00000002000c7802 */ /* 0x000fe20000000f00 */
[----:B------:R-:W-:Y:S02]  /*22e70*/  IMAD.MOV.U32 R11, RZ, RZ, 0x1c1f ;  /* 0x00001c1fff0b7424 */ /* 0x000fe400078e00ff */
[----:B------:R-:W-:-:S07]  /*22e80*/  IMAD.MOV.U32 R15, RZ, RZ, -0x1 ;  /* 0xffffffffff0f7424 */ /* 0x000fce00078e00ff */
[----:B-1234-:R-:W-:Y:S05]  /*22e90*/  WARPSYNC.COLLECTIVE R15, `(.L_x_844) ;  /* 0x000000000f087348 */ /* 0x01efea0003c00000 */
[----:B------:R0:W0:Y:S02]  /*22ea0*/  SHFL.IDX P6, R14, R13, R12, R11 ;  /* 0x0000000c0d0e7389 */ /* 0x00002400000c000b */
[----:B01234-:R-:W-:Y:S01]  /*22eb0*/  ENDCOLLECTIVE ;  /* 0x000000000000791b */ /* 0x01ffe20003800000 */
.L_x_844:
[----:B------:R-:W-:Y:S05]  /*22ec0*/  BSYNC B1 ;  /* 0x0000000000017941 */ /* 0x000fea0003800000 */
.L_x_843:
        /* <DEDUP_REMOVED lines=8> */
.L_x_845:
[----:B------:R-:W-:Y:S05]  /*22f50*/  BRA `(.L_x_846) ;  /* 0xfffffe4c00947947 */ /* 0x000fea000383ffff */
.L_x_578:
[----:B0-----:R0:W1:Y:S02]  /*22f60*/  SYNCS.PHASECHK.TRANS64.TRYWAIT P2, [R88+URZ+0x22890], R93 ;  /* 0x0228905d580075a7 */ /* 0x001064000804017f */
[----:B-1----:R-:W-:Y:S05]  /*22f70*/  @!P2 NANOSLEEP.SYNCS 0x989680 ;  /* 0x009896800000a95d */ /* 0x002fea0003900000 */
[----:B------:R-:W1:Y:S02]  /*22f80*/  @!P2 SYNCS.PHASECHK.TRANS64 P2, [R88+URZ+0x22890], R93 ;  /* 0x0228905d5800a5a7 */ /* 0x000e64000804007f */
[----:B-1----:R-:W-:Y:S05]  /*22f90*/  @!P2 BRA `(.L_x_578) ;  /* 0xfffffffc00f0a947 */ /* 0x002fea000383ffff */
[----:B------:R-:W-:Y:S05]  /*22fa0*/  BRA `(.L_x_847) ;  /* 0xfffffe5c006c7947 */ /* 0x000fea000383ffff */
.L_x_579:
[----:B------:R-:W-:Y:S01]  /*22fb0*/  BSSY B1, `(.L_x_848) ;  /* 0x0000008000017945 */ /* 0x000fe20003800000 */
[----:B------:R-:W-:Y:S01]  /*22fc0*/  MOV R13, R33 ;  /* 0x00000021000d7202 */ /* 0x000fe20000000f00 */
[----:B------:R-:W-:Y:S02]  /*22fd0*/  IMAD.MOV.U32 R12, RZ, RZ, RZ ;  /* 0x000000ffff0c7224 */ /* 0x000fe400078e00ff */
[----:B------:R-:W-:Y:S02]  /*22fe0*/  IMAD.MOV.U32 R11, RZ, RZ, 0x1c1f ;  /* 0x00001c1fff0b7424 */ /* 0x000fe400078e00ff */
[----:B------:R-:W-:-:S07]  /*22ff0*/  IMAD.MOV.U32 R15, RZ, RZ, -0x1 ;  /* 0xffffffffff0f7424 */ /* 0x000fce00078e00ff */
[----:B0-----:R-:W-:Y:S05]  /*23000*/  WARPSYNC.COLLECTIVE R15, `(.L_x_849) ;  /* 0x000000000f087348 */ /* 0x001fea0003c00000 */
[----:B------:R1:W2:Y:S02]  /*23010*/  SHFL.IDX P6, R14, R13, R12, R11 ;  /* 0x0000000c0d0e7389 */ /* 0x0002a400000c000b */
[----:B012---:R-:W-:Y:S01]  /*23020*/  ENDCOLLECTIVE ;  /* 0x000000000000791b */ /* 0x007fe20003800000 */
.L_x_849:
[----:B------:R-:W-:Y:S05]  /*23030*/  BSYNC B1 ;  /* 0x0000000000017941 */ /* 0x000fea0003800000 */
.L_x_848:
        /* <DEDUP_REMOVED lines=8> */
.L_x_850:
[----:B------:R-:W-:Y:S05]  /*230c0*/  BRA `(.L_x_851) ;  /* 0xfffffe5c008c7947 */ /* 0x000fea000383ffff */
.L_x_582:
[----:B------:R-:W-:Y:S01]  /*230d0*/  BSSY B1, `(.L_x_852) ;  /* 0x0000008000017945 */ /* 0x000fe20003800000 */
[----:B------:R-:W-:Y:S01]  /*230e0*/  IMAD.MOV.U32 R13, RZ, RZ, R33 ;  /* 0x000000ffff0d7224 */ /* 0x000fe200078e0021 */
[----:B------:R-:W-:Y:S01]  /*230f0*/  MOV R15, 0xffffffff ;  /* 0xffffffff000f7802 */ /* 0x000fe20000000f00 */
[----:B------:R-:W-:Y:S02]  /*23100*/  IMAD.MOV.U32 R12, RZ, RZ, 0x1 ;  /* 0x00000001ff0c7424 */ /* 0x000fe400078e00ff */
[----:B------:R-:W-:-:S07]  /*23110*/  IMAD.MOV.U32 R11, RZ, RZ, 0x1c1f ;  /* 0x00001c1fff0b7424 */ /* 0x000fce00078e00ff */
[----:B01234-:R-:W-:Y:S05]  /*23120*/  WARPSYNC.COLLECTIVE R15, `(.L_x_853) ;  /* 0x000000000f087348 */ /* 0x01ffea0003c00000 */
[----:B---3--:R3:W0:Y:S02]  /*23130*/  SHFL.IDX P6, R14, R13, R12, R11 ;  /* 0x0000000c0d0e7389 */ /* 0x00862400000c000b */
[----:B01234-:R-:W-:Y:S01]  /*23140*/  ENDCOLLECTIVE ;  /* 0x000000000000791b */ /* 0x01ffe20003800000 */
.L_x_853:
[----:B------:R-:W-:Y:S05]  /*23150*/  BSYNC B1 ;  /* 0x0000000000017941 */ /* 0x000fea0003800000 */
.L_x_852:
        /* <DEDUP_REMOVED lines=8> */
.L_x_854:
[----:B------:R-:W-:Y:S05]  /*231e0*/  BRA `(.L_x_855) ;  /* 0xfffffe5c008c7947 */ /* 0x000fea000383ffff */
.L_x_585:
[----:B------:R-:W-:Y:S01]  /*231f0*/  BSSY B1, `(.L_x_856) ;  /* 0x0000008000017945 */ /* 0x000fe20003800000 */
[----:B------:R-:W-:Y:S01]  /*23200*/  IMAD.MOV.U32 R13, RZ, RZ, R33 ;  /* 0x000000ffff0d7224 */ /* 0x000fe200078e0021 */
[----:B------:R-:W-:Y:S01]  /*23210*/  MOV R11, 0x1c1f ;  /* 0x00001c1f000b7802 */ /* 0x000fe20000000f00 */
[----:B------:R-:W-:Y:S02]  /*23220*/  IMAD.MOV.U32 R12, RZ, RZ, 0x2 ;  /* 0x00000002ff0c7424 */ /* 0x000fe400078e00ff */
[----:B------:R-:W-:-:S07]  /*23230*/  IMAD.MOV.U32 R15, RZ, RZ, -0x1 ;  /* 0xffffffffff0f7424 */ /* 0x000fce00078e00ff */
[----:B01234-:R-:W-:Y:S05]  /*23240*/  WARPSYNC.COLLECTIVE R15, `(.L_x_857) ;  /* 0x000000000f087348 */ /* 0x01ffea0003c00000 */
[----:B---3--:R3:W0:Y:S02]  /*23250*/  SHFL.IDX P6, R14, R13, R12, R11 ;  /* 0x0000000c0d0e7389 */ /* 0x00862400000c000b */
[----:B01234-:R-:W-:Y:S01]  /*23260*/  ENDCOLLECTIVE ;  /* 0x000000000000791b */ /* 0x01ffe20003800000 */
.L_x_857:
[----:B------:R-:W-:Y:S05]  /*23270*/  BSYNC B1 ;  /* 0x0000000000017941 */ /* 0x000fea0003800000 */
.L_x_856:
        /* <DEDUP_REMOVED lines=8> */
.L_x_858:
[----:B------:R-:W-:Y:S05]  /*23300*/  BRA `(.L_x_859) ;  /* 0xfffffe5c00907947 */ /* 0x000fea000383ffff */
.L_x_589:
[----:B------:R0:W0:Y:S02]  /*23310*/  SYNCS.PHASECHK.TRANS64.TRYWAIT P3, [R88+URZ+0x228b0], R93 ;  /* 0x0228b05d580075a7 */ /* 0x000024000806017f */
[----:B0-----:R-:W-:Y:S05]  /*23320*/  @!P3 NANOSLEEP.SYNCS 0x989680 ;  /* 0x009896800000b95d */ /* 0x001fea0003900000 */
[----:B------:R-:W0:Y:S02]  /*23330*/  @!P3 SYNCS.PHASECHK.TRANS64 P3, [R88+URZ+0x228b0], R93 ;  /* 0x0228b05d5800b5a7 */ /* 0x000e24000806007f */
[----:B0-----:R-:W-:Y:S05]  /*23340*/  @!P3 BRA `(.L_x_589) ;  /* 0xfffffffc00f0b947 */ /* 0x001fea000383ffff */
[----:B------:R-:W-:Y:S05]  /*23350*/  BRA `(.L_x_860) ;  /* 0xfffffe6000087947 */ /* 0x000fea000383ffff */
.L_x_601:
[----:B------:R-:W0:Y:S01]  /*23360*/  S2R R3, SR_TID.X ;  /* 0x0000000000037919 */ /* 0x000e220000002100 */
[----:B------:R-:W-:Y:S01]  /*23370*/  BSSY B0, `(.L_x_861) ;  /* 0x000000c000007945 */ /* 0x000fe20003800000 */
[----:B------:R-:W-:Y:S02]  /*23380*/  IMAD.MOV.U32 R12, RZ, RZ, RZ ;  /* 0x000000ffff0c7224 */ /* 0x000fe400078e00ff */
[----:B------:R-:W-:Y:S02]  /*23390*/  IMAD.MOV.U32 R11, RZ, RZ, 0x1f ;  /* 0x0000001fff0b7424 */ /* 0x000fe400078e00ff */
[----:B------:R-:W-:Y:S02]  /*233a0*/  IMAD.MOV.U32 R15, RZ, RZ, -0x1 ;  /* 0xffffffffff0f7424 */ /* 0x000fe400078e00ff */
[----:B0-----:R-:W-:-:S05]  /*233b0*/  VIADD R5, R3, 0xffffff80 ;  /* 0xffffff8003057836 */ /* 0x001fca0000000000 */
[----:B------:R-:W-:-:S04]  /*233c0*/  SHF.R.S32.HI R3, RZ, 0x1f, R5 ;  /* 0x0000001fff037819 */ /* 0x000fc80000011405 */
[----:B------:R-:W-:-:S04]  /*233d0*/  LEA.HI R3, R3, R5, RZ, 0x7 ;  /* 0x0000000503037211 */ /* 0x000fc800078f38ff */
[----:B------:R-:W-:-:S04]  /*233e0*/  SHF.R.S32.HI R3, RZ, 0x7, R3 ;  /* 0x00000007ff037819 */ /* 0x000fc80000011403 */
[----:B------:R-:W-:-:S07]  /*233f0*/  MOV R13, R3 ;  /* 0x00000003000d7202 */ /* 0x000fce0000000f00 */
[----:B--23-5:R-:W-:Y:S05]  /*23400*/  WARPSYNC.COLLECTIVE R15, `(.L_x_862) ;  /* 0x000000000f087348 */ /* 0x02cfea0003c00000 */
[----:B------:R0:W1:Y:S02]  /*23410*/  SHFL.IDX P6, R14, R13, R12, R11 ;  /* 0x0000000c0d0e7389 */ /* 0x00006400000c000b */
[----:B0123-5:R-:W-:Y:S01]  /*23420*/  ENDCOLLECTIVE ;  /* 0x000000000000791b */ /* 0x02ffe20003800000 */
.L_x_862:
[----:B------:R-:W-:Y:S05]  /*23430*/  BSYNC B0 ;  /* 0x0000000000007941 */ /* 0x000fea0003800000 */
.L_x_861:
[----:B------:R-:W-:Y:S01]  /*23440*/  MOV R202, R14 ;  /* 0x0000000e00ca7202 */ /* 0x000fe20000000f00 */
[----:B------:R-:W-:Y:S06]  /*23450*/  BRA `(.L_x_863) ;  /* 0xfffffe6800947947 */ /* 0x000fec000383ffff */
.L_x_613:
[----:B------:R-:W-:Y:S01]  /*23460*/  BSSY B1, `(.L_x_864) ;  /* 0x0000008000017945 */ /* 0x000fe20003800000 */
[----:B------:R-:W-:Y:S01]  /*23470*/  IMAD.MOV.U32 R13, RZ, RZ, R26 ;  /* 0x000000ffff0d7224 */ /* 0x000fe200078e001a */
[----:B------:R-:W-:Y:S01]  /*23480*/  MOV R15, 0xffffffff ;  /* 0xffffffff000f7802 */ /* 0x000fe20000000f00 */
[----:B------:R-:W-:Y:S02]  /*23490*/  IMAD.MOV.U32 R12, RZ, RZ, RZ ;  /* 0x000000ffff0c7224 */ /* 0x000fe400078e00ff */
[----:B------:R-:W-:-:S07]  /*234a0*/  IMAD.MOV.U32 R11, RZ, RZ, 0x1c1f ;  /* 0x00001c1fff0b7424 */ /* 0x000fce00078e00ff */
[----:B------:R-:W-:Y:S05]  /*234b0*/  WARPSYNC.COLLECTIVE R15, `(.L_x_865) ;  /* 0x000000000f087348 */ /* 0x000fea0003c00000 */
[----:B------:R0:W1:Y:S02]  /*234c0*/  SHFL.IDX P6, R14, R13, R12, R11 ;  /* 0x0000000c0d0e7389 */ /* 0x00006400000c000b */
[----:B01----:R-:W-:Y:S01]  /*234d0*/  ENDCOLLECTIVE ;  /* 0x000000000000791b */ /* 0x003fe20003800000 */
.L_x_865:
[----:B------:R-:W-:Y:S05]  /*234e0*/  BSYNC B1 ;  /* 0x0000000000017941 */ /* 0x000fea0003800000 */
.L_x_864:
        /* <DEDUP_REMOVED lines=8> */
.L_x_866:
[----:B------:R-:W-:Y:S02]  /*23570*/  IMAD.MOV.U32 R13, RZ, RZ, R28 ;  /* 0x000000ffff0d7224 */ /* 0x000fe400078e001c */
[----:B------:R-:W-:-:S07]  /*23580*/  IMAD.MOV.U32 R3, RZ, RZ, R14 ;  /* 0x000000ffff037224 */ /* 0x000fce00078e000e */
[----:B------:R-:W-:Y:S05]  /*23590*/  WARPSYNC.COLLECTIVE R15, `(.L_x_867) ;  /* 0x000000000f087348 */ /* 0x000fea0003c00000 */
[----:B------:R0:W1:Y:S02]  /*235a0*/  SHFL.IDX P6, R14, R13, R12, R11 ;  /* 0x0000000c0d0e7389 */ /* 0x00006400000c000b */
[----:B01----:R-:W-:Y:S01]  /*235b0*/  ENDCOLLECTIVE ;  /* 0x000000000000791b */ /* 0x003fe20003800000 */
.L_x_867:
[----:B------:R-:W-:Y:S01]  /*235c0*/  IMAD.MOV.U32 R13, RZ, RZ, R32 ;  /* 0x000000ffff0d7224 */ /* 0x000fe200078e0020 */
[----:B------:R-:W-:-:S07]  /*235d0*/  MOV R4, R14 ;  /* 0x0000000e00047202 */ /* 0x000fce0000000f00 */
[----:B------:R-:W-:Y:S05]  /*235e0*/  WARPSYNC.COLLECTIVE R15, `(.L_x_868) ;  /* 0x000000000f087348 */ /* 0x000fea0003c00000 */
[----:B------:R0:W1:Y:S02]  /*235f0*/  SHFL.IDX P6, R14, R13, R12, R11 ;  /* 0x0000000c0d0e7389 */ /* 0x00006400000c000b */
[----:B01----:R-:W-:Y:S01]  /*23600*/  ENDCOLLECTIVE ;  /* 0x000000000000791b */ /* 0x003fe20003800000 */
.L_x_868:
[----:B------:R-:W-:Y:S05]  /*23610*/  BRA `(.L_x_869) ;  /* 0xfffffe7000187947 */ /* 0x000fea000383ffff */
.L_x_617:
[----:B0-----:R0:W1:Y:S02]  /*23620*/  SYNCS.PHASECHK.TRANS64.TRYWAIT P0, [R18+URZ+0x22800], R39 ;  /* 0x02280027120075a7 */ /* 0x001064000800017f */
[----:B-1----:R-:W-:Y:S05]  /*23630*/  @!P0 NANOSLEEP.SYNCS 0x989680 ;  /* 0x009896800000895d */ /* 0x002fea0003900000 */
[----:B------:R-:W1:Y:S02]  /*23640*/  @!P0 SYNCS.PHASECHK.TRANS64 P0, [R18+URZ+0x22800], R39 ;  /* 0x02280027120085a7 */ /* 0x000e64000800007f */
[----:B-1----:R-:W-:Y:S05]  /*23650*/  @!P0 BRA `(.L_x_617) ;  /* 0xfffffffc00f08947 */ /* 0x002fea000383ffff */
[----:B------:R-:W-:Y:S05]  /*23660*/  BRA `(.L_x_870) ;  /* 0xfffffe7400b47947 */ /* 0x000fea000383ffff */
.L_x_625:
[----:B------:R-:W-:Y:S01]  /*23670*/  BSSY B1, `(.L_x_871) ;  /* 0x0000008000017945 */ /* 0x000fe20003800000 */
[----:B------:R-:W-:Y:S01]  /*23680*/  IMAD.MOV.U32 R13, RZ, RZ, R26 ;  /* 0x000000ffff0d7224 */ /* 0x000fe200078e001a */
[----:B------:R-:W-:Y:S01]  /*23690*/  MOV R11, 0x1c1f ;  /* 0x00001c1f000b7802 */ /* 0x000fe20000000f00 */
[----:B------:R-:W-:Y:S02]  /*236a0*/  IMAD.MOV.U32 R12, RZ, RZ, RZ ;  /* 0x000000ffff0c7224 */ /* 0x000fe400078e00ff */
[----:B------:R-:W-:-:S07]  /*236b0*/  IMAD.MOV.U32 R15, RZ, RZ, -0x1 ;  /* 0xffffffffff0f7424 */ /* 0x000fce00078e00ff */
[----:B------:R-:W-:Y:S05]  /*236c0*/  WARPSYNC.COLLECTIVE R15, `(.L_x_872) ;  /* 0x000000000f087348 */ /* 0x000fea0003c00000 */
[----:B------:R0:W1:Y:S02]  /*236d0*/  SHFL.IDX P6, R14, R13, R12, R11 ;  /* 0x0000000c0d0e7389 */ /* 0x00006400000c000b */
[----:B01----:R-:W-:Y:S01]  /*236e0*/  ENDCOLLECTIVE ;  /* 0x000000000000791b */ /* 0x003fe20003800000 */
.L_x_872:
[----:B------:R-:W-:Y:S05]  /*236f0*/  BSYNC B1 ;  /* 0x0000000000017941 */ /* 0x000fea0003800000 */
.L_x_871:
[----:B------:R-:W-:Y:S01]  /*23700*/  IMAD.MOV.U32 R13, RZ, RZ, R30 ;  /* 0x000000ffff0d7224 */ /* 0x000fe200078e001e */
[----:B------:R-:W-:Y:S01]  /*23710*/  MOV R12, RZ ;  /* 0x000000ff000c7202 */ /* 0x000fe20000000f00 */
[----:B------:R-:W-:Y:S02]  /*23720*/  IMAD.MOV.U32 R11, RZ, RZ, 0x1c1f ;  /* 0x00001c1fff0b7424 */ /* 0x000fe400078e00ff */
[----:B------:R-:W-:Y:S02]  /*23730*/  IMAD.MOV.U32 R15, RZ, RZ, -0x1 ;  /* 0xffffffffff0f7424 */ /* 0x000fe400078e00ff */
[----:B------:R-:W-:-:S07]  /*23740*/  IMAD.MOV.U32 R3, RZ, RZ, R14 ;  /* 0x000000ffff037224 */ /* 0x000fce00078e000e */
[----:B------:R-:W-:Y:S05]  /*23750*/  WARPSYNC.COLLECTIVE R15, `(.L_x_873) ;  /* 0x000000000f087348 */ /* 0x000fea0003c00000 */
[----:B------:R0:W1:Y:S02]  /*23760*/  SHFL.IDX P6, R14, R13, R12, R11 ;  /* 0x0000000c0d0e7389 */ /* 0x00006400000c000b */
[----:B01----:R-:W-:Y:S01]  /*23770*/  ENDCOLLECTIVE ;  /* 0x000000000000791b */ /* 0x003fe20003800000 */
.L_x_873:
[----:B------:R-:W-:Y:S01]  /*23780*/  MOV R13, R28 ;  /* 0x0000001c000d7202 */ /* 0x000fe20000000f00 */
[----:B------:R-:W-:-:S07]  /*23790*/  IMAD.MOV.U32 R21, RZ, RZ, R14 ;  /* 0x000000ffff157224 */ /* 0x000fce00078e000e */
[----:B------:R-:W-:Y:S05]  /*237a0*/  WARPSYNC.COLLECTIVE R15, `(.L_x_874) ;  /* 0x000000000f087348 */ /* 0x000fea0003c00000 */
[----:B------:R0:W1:Y:S02]  /*237b0*/  SHFL.IDX P6, R14, R13, R12, R11 ;  /* 0x0000000c0d0e7389 */ /* 0x00006400000c000b */
[----:B01----:R-:W-:Y:S01]  /*237c0*/  ENDCOLLECTIVE ;  /* 0x000000000000791b */ /* 0x003fe20003800000 */
.L_x_874:
[----:B------:R-:W-:Y:S02]  /*237d0*/  IMAD.MOV.U32 R13, RZ, RZ, R32 ;  /* 0x000000ffff0d7224 */ /* 0x000fe400078e0020 */
[----:B------:R-:W-:-:S07]  /*237e0*/  IMAD.MOV.U32 R31, RZ, RZ, R14 ;  /* 0x000000ffff1f7224 */ /* 0x000fce00078e000e */
[----:B------:R-:W-:Y:S05]  /*237f0*/  WARPSYNC.COLLECTIVE R15, `(.L_x_875) ;  /* 0x000000000f087348 */ /* 0x000fea0003c00000 */
[----:B------:R0:W1:Y:S02]  /*23800*/  SHFL.IDX P6, R14, R13, R12, R11 ;  /* 0x0000000c0d0e7389 */ /* 0x00006400000c000b */
[----:B01----:R-:W-:Y:S01]  /*23810*/  ENDCOLLECTIVE ;  /* 0x000000000000791b */ /* 0x003fe20003800000 */
.L_x_875:
[----:B------:R-:W-:Y:S05]  /*23820*/  BRA `(.L_x_876) ;  /* 0xfffffe8c005c7947 */ /* 0x000fea000383ffff */
.L_x_629:
[----:B0-----:R0:W1:Y:S02]  /*23830*/  SYNCS.PHASECHK.TRANS64.TRYWAIT P1, [R18+URZ+0x22800], R37 ;  /* 0x02280025120075a7 */ /* 0x001064000802017f */
[----:B-1----:R-:W-:Y:S05]  /*23840*/  @!P1 NANOSLEEP.SYNCS 0x989680 ;  /* 0x009896800000995d */ /* 0x002fea0003900000 */
[----:B------:R-:W1:Y:S02]  /*23850*/  @!P1 SYNCS.PHASECHK.TRANS64 P1, [R18+URZ+0x22800], R37 ;  /* 0x02280025120095a7 */ /* 0x000e64000802007f */
[----:B-1----:R-:W-:Y:S05]  /*23860*/  @!P1 BRA `(.L_x_629) ;  /* 0xfffffffc00f09947 */ /* 0x002fea000383ffff */
[----:B------:R-:W-:Y:S05]  /*23870*/  BRA `(.L_x_877) ;  /* 0xfffffe9000bc7947 */ /* 0x000fea000383ffff */
.L_x_635:
[----:B-1----:R1:W2:Y:S02]  /*23880*/  SYNCS.PHASECHK.TRANS64.TRYWAIT P1, [R3+URZ+0x22830], R4 ;  /* 0x02283004030075a7 */ /* 0x0022a4000802017f */
[----:B--2---:R-:W-:Y:S05]  /*23890*/  @!P1 NANOSLEEP.SYNCS 0x989680 ;  /* 0x009896800000995d */ /* 0x004fea0003900000 */
[----:B------:R-:W2:Y:S02]  /*238a0*/  @!P1 SYNCS.PHASECHK.TRANS64 P1, [R3+URZ+0x22830], R4 ;  /* 0x02283004030095a7 */ /* 0x000ea4000802007f */
[----:B--2---:R-:W-:Y:S05]  /*238b0*/  @!P1 BRA `(.L_x_635) ;  /* 0xfffffffc00f09947 */ /* 0x004fea000383ffff */
[----:B------:R-:W-:Y:S05]  /*238c0*/  BRA `(.L_x_634) ;  /* 0xfffffeac00047947 */ /* 0x000fea000383ffff */
.L_x_642:
[----:B-1----:R1:W2:Y:S02]  /*238d0*/  SYNCS.PHASECHK.TRANS64.TRYWAIT P2, [R13+URZ+0x22830], R14 ;  /* 0x0228300e0d0075a7 */ /* 0x0022a4000804017f */
[----:B--2---:R-:W-:Y:S05]  /*238e0*/  @!P2 NANOSLEEP.SYNCS 0x989680 ;  /* 0x009896800000a95d */ /* 0x004fea0003900000 */
[----:B------:R-:W2:Y:S02]  /*238f0*/  @!P2 SYNCS.PHASECHK.TRANS64 P2, [R13+URZ+0x22830], R14 ;  /* 0x0228300e0d00a5a7 */ /* 0x000ea4000804007f */
[----:B--2---:R-:W-:Y:S05]  /*23900*/  @!P2 BRA `(.L_x_642) ;  /* 0xfffffffc00f0a947 */ /* 0x004fea000383ffff */
[----:B------:R-:W-:Y:S05]  /*23910*/  BRA `(.L_x_641) ;  /* 0xfffffee8001c7947 */ /* 0x000fea000383ffff */
.L_x_646:
[----:B-1----:R1:W2:Y:S02]  /*23920*/  SYNCS.PHASECHK.TRANS64.TRYWAIT P1, [R13+URZ+0x22850], R12 ;  /* 0x0228500c0d0075a7 */ /* 0x0022a4000802017f */
[----:B--2---:R-:W-:Y:S05]  /*23930*/  @!P1 NANOSLEEP.SYNCS 0x989680 ;  /* 0x009896800000995d */ /* 0x004fea0003900000 */
[----:B------:R-:W2:Y:S02]  /*23940*/  @!P1 SYNCS.PHASECHK.TRANS64 P1, [R13+URZ+0x22850], R12 ;  /* 0x0228500c0d0095a7 */ /* 0x000ea4000802007f */
[----:B--2---:R-:W-:Y:S05]  /*23950*/  @!P1 BRA `(.L_x_646) ;  /* 0xfffffffc00f09947 */ /* 0x004fea000383ffff */
[----:B------:R-:W-:Y:S05]  /*23960*/  BRA `(.L_x_643) ;  /* 0xfffffef400607947 */ /* 0x000fea000383ffff */
.L_x_653:
[----:B-1----:R1:W2:Y:S02]  /*23970*/  SYNCS.PHASECHK.TRANS64.TRYWAIT P1, [R11+URZ+0x22850], R0 ;  /* 0x022850000b0075a7 */ /* 0x0022a4000802017f */
[----:B--2---:R-:W-:Y:S05]  /*23980*/  @!P1 NANOSLEEP.SYNCS 0x989680 ;  /* 0x009896800000995d */ /* 0x004fea0003900000 */
[----:B------:R-:W2:Y:S02]  /*23990*/  @!P1 SYNCS.PHASECHK.TRANS64 P1, [R11+URZ+0x22850], R0 ;  /* 0x022850000b0095a7 */ /* 0x000ea4000802007f */
[----:B--2---:R-:W-:Y:S05]  /*239a0*/  @!P1 BRA `(.L_x_653) ;  /* 0xfffffffc00f09947 */ /* 0x004fea000383ffff */
[----:B------:R-:W-:Y:S05]  /*239b0*/  BRA `(.L_x_652) ;  /* 0xffffff2000047947 */ /* 0x000fea000383ffff */
.L_x_657:
[----:B------:R-:W-:Y:S01]  /*239c0*/  SEL R82, R12, R73, P0 ;  /* 0x000000490c527207 */ /* 0x000fe20000000000 */
[----:B------:R-:W-:Y:S01]  /*239d0*/  IMAD.MOV.U32 R15, RZ, RZ, -0x1 ;  /* 0xffffffffff0f7424 */ /* 0x000fe200078e00ff */
[----:B------:R-:W-:Y:S01]  /*239e0*/  SEL R87, R73, R12, P0 ;  /* 0x0000000c49577207 */ /* 0x000fe20000000000 */
[----:B------:R-:W-:Y:S01]  /*239f0*/  IMAD.MOV.U32 R12, RZ, RZ, R5 ;  /* 0x000000ffff0c7224 */ /* 0x000fe200078e0005 */
[----:B------:R-:W-:Y:S02]  /*23a00*/  MOV R11, 0x1c1f ;  /* 0x00001c1f000b7802 */ /* 0x000fe40000000f00 */
[----:B------:R-:W-:Y:S02]  /*23a10*/  SEL R2, R44, R45, P0 ;  /* 0x0000002d2c027207 */ /* 0x000fe40000000000 */
[----:B------:R-:W-:-:S07]  /*23a20*/  SEL R79, R45, R44, P0 ;  /* 0x0000002c2d4f7207 */ /* 0x000fce0000000000 */
[----:B----4-:R-:W-:Y:S05]  /*23a30*/  WARPSYNC.COLLECTIVE R15, `(.L_x_878) ;  /* 0x000000000f087348 */ /* 0x010fea0003c00000 */
[----:B------:R0:W1:Y:S02]  /*23a40*/  SHFL.IDX P6, R14, R13, R12, R11 ;  /* 0x0000000c0d0e7389 */ /* 0x00006400000c000b */
[----:B01--4-:R-:W-:Y:S01]  /*23a50*/  ENDCOLLECTIVE ;  /* 0x000000000000791b */ /* 0x013fe20003800000 */
.L_x_878:
[----:B------:R-:W-:Y:S02]  /*23a60*/  SEL R44, R111, R98, P0 ;  /* 0x000000626f2c7207 */ /* 0x000fe40000000000 */
[----:B------:R-:W-:Y:S02]  /*23a70*/  SEL R111, R98, R111, P0 ;  /* 0x0000006f626f7207 */ /* 0x000fe40000000000 */
[----:B------:R-:W-:Y:S02]  /*23a80*/  SEL R86, R6, R85, P0 ;  /* 0x0000005506567207 */ /* 0x000fe40000000000 */
[----:B------:R-:W-:Y:S02]  /*23a90*/  SEL R85, R85, R6, P0 ;  /* 0x0000000655557207 */ /* 0x000fe40000000000 */
[----:B------:R-:W-:Y:S02]  /*23aa0*/  LOP3.LUT R6, R5, 0x2, RZ, 0x3c, !PT ;  /* 0x0000000205067812 */ /* 0x000fe400078e3cff */
[----:B------:R-:W-:-:S02]  /*23ab0*/  SEL R78, R77, R88, P0 ;  /* 0x000000584d4e7207 */ /* 0x000fc40000000000 */
[----:B------:R-:W-:Y:S01]  /*23ac0*/  SEL R80, R90, R97, P0 ;  /* 0x000000615a507207 */ /* 0x000fe20000000000 */
[----:B------:R-:W-:Y:S01]  /*23ad0*/  IMAD.MOV.U32 R13, RZ, RZ, R100 ;  /* 0x000000ffff0d7224 */ /* 0x000fe200078e0064 */
[----:B------:R-:W-:Y:S02]  /*23ae0*/  SEL R47, R88, R77, P0 ;  /* 0x0000004d582f7207 */ /* 0x000fe40000000000 */
[----:B------:R-:W-:Y:S02]  /*23af0*/  SEL R67, R97, R90, P0 ;  /* 0x0000005a61437207 */ /* 0x000fe40000000000 */
[----:B------:R-:W-:Y:S02]  /*23b00*/  SEL R20, R0, R95, P0 ;  /* 0x0000005f00147207 */ /* 0x000fe40000000000 */
[----:B------:R-:W-:Y:S02]  /*23b10*/  SEL R77, R95, R0, P0 ;  /* 0x000000005f4d7207 */ /* 0x000fe40000000000 */
[----:B------:R-:W-:Y:S01]  /*23b20*/  SEL R0, R93, R40, P0 ;  /* 0x000000285d007207 */ /* 0x000fe20000000000 */
[----:B------:R-:W-:Y:S01]  /*23b30*/  IMAD.MOV.U32 R98, RZ, RZ, R14 ;  /* 0x000000ffff627224 */ /* 0x000fe200078e000e */
[----:B------:R-:W-:-:S07]  /*23b40*/  SEL R49, R40, R93, P0 ;  /* 0x0000005d28317207 */ /* 0x000fce0000000000 */
[----:B------:R-:W-:Y:S05]  /*23b50*/  WARPSYNC.COLLECTIVE R15, `(.L_x_879) ;  /* 0x000000000f087348 */ /* 0x000fea0003c00000 */
[----:B------:R0:W1:Y:S02]  /*23b60*/  SHFL.IDX P6, R14, R13, R12, R11 ;  /* 0x0000000c0d0e7389 */ /* 0x00006400000c000b */
[----:B01----:R-:W-:Y:S01]  /*23b70*/  ENDCOLLECTIVE ;  /* 0x000000000000791b */ /* 0x003fe20003800000 */
.L_x_879:
[----:B------:R-:W-:Y:S02]  /*23b80*/  SEL R40, R119, R112, P0 ;  /* 0x0000007077287207 */ /* 0x000fe40000000000 */
[----:B------:R-:W-:Y:S02]  /*23b90*/  SEL R119, R112, R119, P0 ;  /* 0x0000007770777207 */ /* 0x000fe40000000000 */
[----:B------:R-:W-:Y:S02]  /*23ba0*/  SEL R26, R39, R56, P0 ;  /* 0x00000038271a7207 */ /* 0x000fe40000000000 */
[----:B------:R-:W-:Y:S02]  /*23bb0*/  SEL R39, R56, R39, P0 ;  /* 0x0000002738277207 */ /* 0x000fe40000000000 */
[----:B------:R-:W-:Y:S02]  /*23bc0*/  SEL R42, R48, R121, P0 ;  /* 0x00000079302a7207 */ /* 0x000fe40000000000 */
[----:B------:R-:W-:-:S02]  /*23bd0*/  SEL R121, R121, R48, P0 ;  /* 0x0000003079797207 */ /* 0x000fc40000000000 */
[----:B------:R-:W-:Y:S01]  /*23be0*/  SEL R46, R92, R113, P0 ;  /* 0x000000715c2e7207 */ /* 0x000fe20000000000 */
[----:B------:R-:W-:Y:S01]  /*23bf0*/  IMAD.MOV.U32 R13, RZ, RZ, R41 ;  /* 0x000000ffff0d7224 */ /* 0x000fe200078e0029 */
[----:B------:R-:W-:Y:S01]  /*23c00*/  SEL R48, R101, R96, P0 ;  /* 0x0000006065307207 */ /* 0x000fe20000000000 */
[----:B------:R-:W-:Y:S01]  /*23c10*/  IMAD.MOV.U32 R12, RZ, RZ, R6 ;  /* 0x000000ffff0c7224 */ /* 0x000fe200078e0006 */
[----:B------:R-:W-:Y:S02]  /*23c20*/  SEL R113, R113, R92, P0 ;  /* 0x0000005c71717207 */ /* 0x000fe40000000000 */
[----:B------:R-:W-:Y:S02]  /*23c30*/  SEL R101, R96, R101, P0 ;  /* 0x0000006560657207 */ /* 0x000fe40000000000 */
[----:B------:R-:W-:Y:S02]  /*23c40*/  SEL R50, R76, R115, P0 ;  /* 0x000000734c327207 */ /* 0x000fe40000000000 */
[----:B------:R-:W-:-:S02]  /*23c50*/  SEL R115, R115, R76, P0 ;  /* 0x0000004c73737207 */ /* 0x000fc40000000000 */
[----:B------:R-:W-:-:S07]  /*23c60*/  MOV R100, R14 ;  /* 0x0000000e00647202 */ /* 0x000fce0000000f00 */
[----:B------:R-:W-:Y:S05]  /*23c70*/  WARPSYNC.COLLECTIVE R15, `(.L_x_880) ;  /* 0x000000000f087348 */ /* 0x000fea0003c00000 */
[----:B------:R0:W1:Y:S02]  /*23c80*/  SHFL.IDX P6, R14, R13, R12, R11 ;  /* 0x0000000c0d0e7389 */ /* 0x00006400000c000b */
[----:B01----:R-:W-:Y:S01]  /*23c90*/  ENDCOLLECTIVE ;  /* 0x000000000000791b */ /* 0x003fe20003800000 */
.L_x_880:
[----:B------:R-:W-:Y:S02]  /*23ca0*/  SEL R84, R72, R117, P0 ;  /* 0x0000007548547207 */ /* 0x000fe40000000000 */
[----:B------:R-:W-:Y:S02]  /*23cb0*/  SEL R117, R117, R72, P0 ;  /* 0x0000004875757207 */ /* 0x000fe40000000000 */
[----:B------:R-:W-:Y:S02]  /*23cc0*/  SEL R88, R81, R60, P0 ;  /* 0x0000003c51587207 */ /* 0x000fe40000000000 */
[----:B------:R-:W-:Y:S02]  /*23cd0*/  SEL R54, R64, R99, P0 ;  /* 0x0000006340367207 */ /* 0x000fe40000000000 */
[----:B------:R-:W-:Y:S02]  /*23ce0*/  SEL R83, R60, R81, P0 ;  /* 0x000000513c537207 */ /* 0x000fe40000000000 */
[----:B------:R-:W-:-:S02]  /*23cf0*/  SEL R45, R99, R64, P0 ;  /* 0x00000040632d7207 */ /* 0x000fc40000000000 */
[----:B------:R-:W-:Y:S02]  /*23d00*/  SEL R60, R55, R52, P0 ;  /* 0x00000034373c7207 */ /* 0x000fe40000000000 */
[----:B------:R-:W-:Y:S02]  /*23d10*/  MOV R13, R51 ;  /* 0x00000033000d7202 */ /* 0x000fe40000000f00 */
        /* <DEDUP_REMOVED lines=9> */
.L_x_881:
        /* <DEDUP_REMOVED lines=19> */
.L_x_882:
        /* <DEDUP_REMOVED lines=8> */
[----:B------:R-:W-:Y:S02]  /*23f60*/  SEL R102, R100, R51, P0 ;  /* 0x0000003364667207 */ /* 0x000fe40000000000 */
[----:B------:R-:W-:Y:S02]  /*23f70*/  SEL R100, R51, R100, P0 ;  /* 0x0000006433647207 */ /* 0x000fe40000000000 */
[----:B------:R-:W-:Y:S02]  /*23f80*/  SEL R99, R98, R41, P0 ;  /* 0x0000002962637207 */ /* 0x000fe40000000000 */
[----:B------:R-:W-:Y:S02]  /*23f90*/  SEL R98, R41, R98, P0 ;  /* 0x0000006229627207 */ /* 0x000fe40000000000 */
[----:B------:R-:W-:-:S07]  /*23fa0*/  MOV R78, R14 ;  /* 0x0000000e004e7202 */ /* 0x000fce0000000f00 */
[----:B------:R-:W-:Y:S05]  /*23fb0*/  WARPSYNC.COLLECTIVE R15, `(.L_x_883) ;  /* 0x000000000f087348 */ /* 0x000fea0003c00000 */
[----:B------:R0:W1:Y:S02]  /*23fc0*/  SHFL.IDX P6, R14, R13, R12, R11 ;  /* 0x0000000c0d0e7389 */ /* 0x00006400000c000b */
[----:B01----:R-:W-:Y:S01]  /*23fd0*/  ENDCOLLECTIVE ;  /* 0x000000000000791b */ /* 0x003fe20003800000 */
.L_x_883:
[----:B------:R-:W-:Y:S01]  /*23fe0*/  IMAD.MOV.U32 R13, RZ, RZ, R47 ;  /* 0x000000ffff0d7224 */ /* 0x000fe200078e002f */
[----:B------:R-:W-:Y:S01]  /*23ff0*/  MOV R12, R6 ;  /* 0x00000006000c7202 */ /* 0x000fe20000000f00 */
[----:B------:R-:W-:-:S07]  /*24000*/  IMAD.MOV.U32 R80, RZ, RZ, R14 ;  /* 0x000000ffff507224 */ /* 0x000fce00078e000e */
[----:B------:R-:W-:Y:S05]  /*24010*/  WARPSYNC.COLLECTIVE R15, `(.L_x_884) ;  /* 0x000000000f087348 */ /* 0x000fea0003c00000 */
[----:B------:R0:W1:Y:S02]  /*24020*/  SHFL.IDX P6, R14, R13, R12, R11 ;  /* 0x0000000c0d0e7389 */ /* 0x00006400000c000b */
[----:B01----:R-:W-:Y:S01]  /*24030*/  ENDCOLLECTIVE ;  /* 0x000000000000791b */ /* 0x003fe20003800000 */
.L_x_884:
[----:B------:R-:W-:Y:S02]  /*24040*/  IMAD.MOV.U32 R13, RZ, RZ, R67 ;  /* 0x000000ffff0d7224 */ /* 0x000fe400078e0043 */
[----:B------:R-:W-:-:S07]  /*24050*/  IMAD.MOV.U32 R47, RZ, RZ, R14 ;  /* 0x000000ffff2f7224 */ /* 0x000fce00078e000e */
[----:B------:R-:W-:Y:S05]  /*24060*/  WARPSYNC.COLLECTIVE R15, `(.L_x_885) ;  /* 0x000000000f087348 */ /* 0x000fea0003c00000 */
[----:B------:R0:W1:Y:S02]  /*24070*/  SHFL.IDX P6, R14, R13, R12, R11 ;  /* 0x0000000c0d0e7389 */ /* 0x00006400000c000b */
[----:B01----:R-:W-:Y:S01]  /*24080*/  ENDCOLLECTIVE ;  /* 0x000000000000791b */ /* 0x003fe20003800000 */
.L_x_885:
[----:B------:R-:W-:Y:S01]  /*24090*/  MOV R13, R0 ;  /* 0x00000000000d7202 */ /* 0x000fe20000000f00 */
[----:B------:R-:W-:Y:S02]  /*240a0*/  IMAD.MOV.U32 R12, RZ, RZ, R5 ;  /* 0x000000ffff0c7224 */ /* 0x000fe400078e0005 */
[----:B------:R-:W-:-:S07]  /*240b0*/  IMAD.MOV.U32 R67, RZ, RZ, R14 ;  /* 0x000000ffff437224 */ /* 0x000fce00078e000e */
[----:B------:R-:W-:Y:S05]  /*240c0*/  WARPSYNC.COLLECTIVE R15, `(.L_x_886) ;  /* 0x000000000f087348 */ /* 0x000fea0003c00000 */
[----:B------:R0:W1:Y:S02]  /*240d0*/  SHFL.IDX P6, R14, R13, R12, R11 ;  /* 0x0000000c0d0e7389 */ /* 0x00006400000c000b */
[----:B01----:R-:W-:Y:S01]  /*240e0*/  ENDCOLLECTIVE ;  /* 0x000000000000791b */ /* 0x003fe20003800000 */
.L_x_886:
[----:B------:R-:W-:Y:S02]  /*240f0*/  IMAD.MOV.U32 R13, RZ, RZ, R20 ;  /* 0x000000ffff0d7224 */ /* 0x000fe400078e0014 */
[----:B------:R-:W-:-:S07]  /*24100*/  IMAD.MOV.U32 R0, RZ, RZ, R14 ;  /* 0x000000ffff007224 */ /* 0x000fce00078e000e */
[----:B------:R-:W-:Y:S05]  /*24110*/  WARPSYNC.COLLECTIVE R15, `(.L_x_887) ;  /* 0x000000000f087348 */ /* 0x000fea0003c00000 */
[----:B------:R0:W1:Y:S02]  /*24120*/  SHFL.IDX P6, R14, R13, R12, R11 ;  /* 0x0000000c0d0e7389 */ /* 0x00006400000c000b */
[----:B01----:R-:W-:Y:S01]  /*24130*/  ENDCOLLECTIVE ;  /* 0x000000000000791b */ /* 0x003fe20003800000 */
.L_x_887:
[----:B------:R-:W-:Y:S02]  /*24140*/  IMAD.MOV.U32 R13, RZ, RZ, R49 ;  /* 0x000000ffff0d7224 */ /* 0x000fe400078e0031 */
[----:B------:R-:W-:Y:S01]  /*24150*/  IMAD.MOV.U32 R12, RZ, RZ, R6 ;  /* 0x000000ffff0c7224 */ /* 0x000fe200078e0006 */
[----:B------:R-:W-:-:S07]  /*24160*/  MOV R3, R14 ;  /* 0x0000000e00037202 */ /* 0x000fce0000000f00 */
[----:B------:R-:W-:Y:S05]  /*24170*/  WARPSYNC.COLLECTIVE R15, `(.L_x_888) ;  /* 0x000000000f087348 */ /* 0x000fea0003c00000 */
[----:B------:R0:W1:Y:S02]  /*24180*/  SHFL.IDX P6, R14, R13, R12, R11 ;  /* 0x0000000c0d0e7389 */ /* 0x00006400000c000b */
[----:B01----:R-:W-:Y:S01]  /*24190*/  ENDCOLLECTIVE ;  /* 0x000000000000791b */ /* 0x003fe20003800000 */
.L_x_888:
[----:B------:R-:W-:Y:S02]  /*241a0*/  MOV R13, R77 ;  /* 0x0000004d000d7202 */ /* 0x000fe40000000f00 */
[----:B------:R-:W-:Y:S02]  /*241b0*/  SEL R77, R78, R47, P0 ;  /* 0x0000002f4e4d7207 */ /* 0x000fe40000000000 */
[----:B------:R-:W-:Y:S01]  /*241c0*/  SEL R78, R47, R78, P0 ;  /* 0x0000004e2f4e7207 */ /* 0x000fe20000000000 */
[----:B------:R-:W-:-:S07]  /*241d0*/  IMAD.MOV.U32 R49, RZ, RZ, R14 ;  /* 0x000000ffff317224 */ /* 0x000fce00078e000e */
[----:B------:R-:W-:Y:S05]  /*241e0*/  WARPSYNC.COLLECTIVE R15, `(.L_x_889) ;  /* 0x000000000f087348 */ /* 0x000fea0003c00000 */
[----:B------:R0:W1:Y:S02]  /*241f0*/  SHFL.IDX P6, R14, R13, R12, R11 ;  /* 0x0000000c0d0e7389 */ /* 0x00006400000c000b */
[----:B01----:R-:W-:Y:S01]  /*24200*/  ENDCOLLECTIVE ;  /* 0x000000000000791b */ /* 0x003fe20003800000 */
.L_x_889:
[----:B------:R-:W-:Y:S02]  /*24210*/  SEL R81, R0, R49, P0 ;  /* 0x0000003100517207 */ /* 0x000fe40000000000 */
[----:B------:R-:W-:Y:S01]  /*24220*/  SEL R0, R49, R0, P0 ;  /* 0x0000000031007207 */ /* 0x000fe20000000000 */
[----:B------:R-:W-:Y:S02]  /*24230*/  IMAD.MOV.U32 R13, RZ, RZ, R2 ;  /* 0x000000ffff0d7224 */ /* 0x000fe400078e0002 */
[----:B------:R-:W-:Y:S02]  /*24240*/  IMAD.MOV.U32 R12, RZ, RZ, R5 ;  /* 0x000000ffff0c7224 */ /* 0x000fe400078e0005 */
[----:B------:R-:W-:-:S07]  /*24250*/  IMAD.MOV.U32 R20, RZ, RZ, R14 ;  /* 0x000000ffff147224 */ /* 0x000fce00078e000e */
[----:B------:R-:W-:Y:S05]  /*24260*/  WARPSYNC.COLLECTIVE R15, `(.L_x_890) ;  /* 0x000000000f087348 */ /* 0x000fea0003c00000 */
[----:B------:R0:W1:Y:S02]  /*24270*/  SHFL.IDX P6, R14, R13, R12, R11 ;  /* 0x0000000c0d0e7389 */ /* 0x00006400000c000b */
[----:B01----:R-:W-:Y:S01]  /*24280*/  ENDCOLLECTIVE ;  /* 0x000000000000791b */ /* 0x003fe20003800000 */
.L_x_890:
[----:B------:R-:W-:Y:S02]  /*24290*/  SEL R2, R3, R20, P0 ;  /* 0x0000001403027207 */ /* 0x000fe40000000000 */
[----:B------:R-:W-:Y:S01]  /*242a0*/  SEL R3, R20, R3, P0 ;  /* 0x0000000314037207 */ /* 0x000fe20000000000 */
[----:B------:R-:W-:Y:S01]  /*242b0*/  IMAD.MOV.U32 R13, RZ, RZ, R40 ;  /* 0x000000ffff0d7224 */ /* 0x000fe200078e0028 */
[----:B------:R-:W-:-:S07]  /*242c0*/  MOV R21, R14 ;  /* 0x0000000e00157202 */ /* 0x000fce0000000f00 */
[----:B------:R-:W-:Y:S05]  /*242d0*/  WARPSYNC.COLLECTIVE R15, `(.L_x_891) ;  /* 0x000000000f087348 */ /* 0x000fea0003c00000 */
[----:B------:R0:W1:Y:S02]  /*242e0*/  SHFL.IDX P6, R14, R13, R12, R11 ;  /* 0x0000000c0d0e7389 */ /* 0x00006400000c000b */
[----:B01----:R-:W-:Y:S01]  /*242f0*/  ENDCOLLECTIVE ;  /* 0x000000000000791b */ /* 0x003fe20003800000 */
.L_x_891:
[----:B------:R-:W-:Y:S01]  /*24300*/  IMAD.MOV.U32 R13, RZ, RZ, R79 ;  /* 0x000000ffff0d7224 */ /* 0x000fe200078e004f */
[----:B------:R-:W-:Y:S02]  /*24310*/  MOV R12, R6 ;  /* 0x00000006000c7202 */ /* 0x000fe40000000f00 */
[----:B------:R-:W-:Y:S02]  /*24320*/  SEL R79, R80, R67, P0 ;  /* 0x00000043504f7207 */ /* 0x000fe40000000000 */
[----:B------:R-:W-:Y:S01]  /*24330*/  SEL R80, R67, R80, P0 ;  /* 0x0000005043507207 */ /* 0x000fe20000000000 */
[----:B------:R-:W-:-:S07]  /*24340*/  IMAD.MOV.U32 R40, RZ, RZ, R14 ;  /* 0x000000ffff287224 */ /* 0x000fce00078e000e */
[----:B------:R-:W-:Y:S05]  /*24350*/  WARPSYNC.COLLECTIVE R15, `(.L_x_892) ;  /* 0x000000000f087348 */ /* 0x000fea0003c00000 */
[----:B------:R0:W1:Y:S02]  /*24360*/  SHFL.IDX P6, R14, R13, R12, R11 ;  /* 0x0000000c0d0e7389 */ /* 0x00006400000c000b */
[----:B01----:R-:W-:Y:S01]  /*24370*/  ENDCOLLECTIVE ;  /* 0x000000000000791b */ /* 0x003fe20003800000 */
.L_x_892:
[----:B------:R-:W-:Y:S02]  /*24380*/  IMAD.MOV.U32 R13, RZ, RZ, R119 ;  /* 0x000000ffff0d7224 */ /* 0x000fe400078e0077 */
[----:B------:R-:W-:-:S07]  /*24390*/  IMAD.MOV.U32 R56, RZ, RZ, R14 ;  /* 0x000000ffff387224 */ /* 0x000fce00078e000e */
[----:B------:R-:W-:Y:S05]  /*243a0*/  WARPSYNC.COLLECTIVE R15, `(.L_x_893) ;  /* 0x000000000f087348 */ /* 0x000fea0003c00000 */
[----:B------:R0:W1:Y:S02]  /*243b0*/  SHFL.IDX P6, R14, R13, R12, R11 ;  /* 0x0000000c0d0e7389 */ /* 0x00006400000c000b */
[----:B01----:R-:W-:Y:S01]  /*243c0*/  ENDCOLLECTIVE ;  /* 0x000000000000791b */ /* 0x003fe20003800000 */
.L_x_893:
[----:B------:R-:W-:Y:S02]  /*243d0*/  SEL R20, R21, R56, P0 ;  /* 0x0000003815147207 */ /* 0x000fe40000000000 */
[----:B------:R-:W-:Y:S02]  /*243e0*/  SEL R21, R56, R21, P0 ;  /* 0x0000001538157207 */ /* 0x000fe40000000000 */
[----:B------:R-:W-:Y:S01]  /*243f0*/  MOV R13, R42 ;  /* 0x0000002a000d7202 */ /* 0x000fe20000000f00 */
[----:B------:R-:W-:Y:S02]  /*24400*/  IMAD.MOV.U32 R12, RZ, RZ, R5 ;  /* 0x000000ffff0c7224 */ /* 0x000fe400078e0005 */
[----:B------:R-:W-:-:S07]  /*24410*/  IMAD.MOV.U32 R119, RZ, RZ, R14 ;  /* 0x000000ffff777224 */ /* 0x000fce00078e000e */
[----:B------:R-:W-:Y:S05]  /*24420*/  WARPSYNC.COLLECTIVE R15, `(.L_x_894) ;  /* 0x000000000f087348 */ /* 0x000fea0003c00000 */
[----:B------:R0:W1:Y:S02]  /*24430*/  SHFL.IDX P6, R14, R13, R12, R11 ;  /* 0x0000000c0d0e7389 */ /* 0x00006400000c000b */
[----:B01----:R-:W-:Y:S01]  /*24440*/  ENDCOLLECTIVE ;  /* 0x000000000000791b */ /* 0x003fe20003800000 */
.L_x_894:
[----:B------:R-:W-:Y:S02]  /*24450*/  SEL R28, R40, R119, P0 ;  /* 0x00000077281c7207 */ /* 0x000fe40000000000 */
[----:B------:R-:W-:Y:S01]  /*24460*/  SEL R40, R119, R40, P0 ;  /* 0x0000002877287207 */ /* 0x000fe20000000000 */
[----:B------:R-:W-:Y:S02]  /*24470*/  IMAD.MOV.U32 R13, RZ, RZ, R44 ;  /* 0x000000ffff0d7224 */ /* 0x000fe400078e002c */
[----:B------:R-:W-:-:S07]  /*24480*/  IMAD.MOV.U32 R42, RZ, RZ, R14 ;  /* 0x000000ffff2a7224 */ /* 0x000fce00078e000e */
[----:B------:R-:W-:Y:S05]  /*24490*/  WARPSYNC.COLLECTIVE R15, `(.L_x_895) ;  /* 0x000000000f087348 */ /* 0x000fea0003c00000 */
[----:B------:R0:W1:Y:S02]  /*244a0*/  SHFL.IDX P6, R14, R13, R12, R11 ;  /* 0x0000000c0d0e7389 */ /* 0x00006400000c000b */
[----:B01----:R-:W-:Y:S01]  /*244b0*/  ENDCOLLECTIVE ;  /* 0x000000000000791b */ /* 0x003fe20003800000 */
.L_x_895:
[----:B------:R-:W-:Y:S02]  /*244c0*/  IMAD.MOV.U32 R13, RZ, RZ, R121 ;  /* 0x000000ffff0d7224 */ /* 0x000fe400078e0079 */
[----:B------:R-:W-:Y:S01]  /*244d0*/  IMAD.MOV.U32 R12, RZ, RZ, R6 ;  /* 0x000000ffff0c7224 */ /* 0x000fe200078e0006 */
[----:B------:R-:W-:-:S07]  /*244e0*/  MOV R44, R14 ;  /* 0x0000000e002c7202 */ /* 0x000fce0000000f00 */
[----:B------:R-:W-:Y:S05]  /*244f0*/  WARPSYNC.COLLECTIVE R15, `(.L_x_896) ;  /* 0x000000000f087348 */ /* 0x000fea0003c00000 */
[----:B------:R0:W1:Y:S02]  /*24500*/  SHFL.IDX P6, R14, R13, R12, R11 ;  /* 0x0000000c0d0e7389 */ /* 0x00006400000c000b */
[----:B01----:R-:W-:Y:S01]  /*24510*/  ENDCOLLECTIVE ;  /* 0x000000000000791b */ /* 0x003fe20003800000 */
.L_x_896:
[----:B------:R-:W-:Y:S01]  /*24520*/  MOV R13, R111 ;  /* 0x0000006f000d7202 */ /* 0x000fe20000000f00 */
[----:B------:R-:W-:-:S07]  /*24530*/  IMAD.MOV.U32 R121, RZ, RZ, R14 ;  /* 0x000000ffff797224 */ /* 0x000fce00078e000e */
[----:B------:R-:W-:Y:S05]  /*24540*/  WARPSYNC.COLLECTIVE R15, `(.L_x_897) ;  /* 0x000000000f087348 */ /* 0x000fea0003c00000 */
[----:B------:R0:W1:Y:S02]  /*24550*/  SHFL.IDX P6, R14, R13, R12, R11 ;  /* 0x0000000c0d0e7389 */ /* 0x00006400000c000b */
[----:B01----:R-:W-:Y:S01]  /*24560*/  ENDCOLLECTIVE ;  /* 0x000000000000791b */ /* 0x003fe20003800000 */
.L_x_897:
        /* <DEDUP_REMOVED lines=8> */
.L_x_898:
[----:B------:R-:W-:Y:S01]  /*245f0*/  IMAD.MOV.U32 R13, RZ, RZ, R48 ;  /* 0x000000ffff0d7224 */ /* 0x000fe200078e0030 */
[----:B------:R-:W-:-:S07]  /*24600*/  MOV R46, R14 ;  /* 0x0000000e002e7202 */ /* 0x000fce0000000f00 */
[----:B------:R-:W-:Y:S05]  /*24610*/  WARPSYNC.COLLECTIVE R15, `(.L_x_899) ;  /* 0x000000000f087348 */ /* 0x000fea0003c00000 */
[----:B------:R0:W1:Y:S02]  /*24620*/  SHFL.IDX P6, R14, R13, R12, R11 ;  /* 0x0000000c0d0e7389 */ /* 0x00006400000c000b */
[----:B01----:R-:W-:Y:S01]  /*24630*/  ENDCOLLECTIVE ;  /* 0x000000000000791b */ /* 0x003fe20003800000 */
.L_x_899:
[----:B------:R-:W-:Y:S01]  /*24640*/  IMAD.MOV.U32 R13, RZ, RZ, R113 ;  /* 0x000000ffff0d7224 */ /* 0x000fe200078e0071 */
[----:B------:R-:W-:Y:S01]  /*24650*/  MOV R12, R6 ;  /* 0x00000006000c7202 */ /* 0x000fe20000000f00 */
[----:B------:R-:W-:-:S07]  /*24660*/  IMAD.MOV.U32 R48, RZ, RZ, R14 ;  /* 0x000000ffff307224 */ /* 0x000fce00078e000e */
[----:B------:R-:W-:Y:S05]  /*24670*/  WARPSYNC.COLLECTIVE R15, `(.L_x_900) ;  /* 0x000000000f087348 */ /* 0x000fea0003c00000 */
[----:B------:R0:W1:Y:S02]  /*24680*/  SHFL.IDX P6, R14, R13, R12, R11 ;  /* 0x0000000c0d0e7389 */ /* 0x00006400000c000b */
[----:B01----:R-:W-:Y:S01]  /*24690*/  ENDCOLLECTIVE ;  /* 0x000000000000791b */ /* 0x003fe20003800000 */
.L_x_900:
[----:B------:R-:W-:Y:S02]  /*246a0*/  IMAD.MOV.U32 R13, RZ, RZ, R101 ;  /* 0x000000ffff0d7224 */ /* 0x000fe400078e0065 */
[----:B------:R-:W-:-:S07]  /*246b0*/  IMAD.MOV.U32 R113, RZ, RZ, R14 ;  /* 0x000000ffff717224 */ /* 0x000fce00078e000e */
[----:B------:R-:W-:Y:S05]  /*246c0*/  WARPSYNC.COLLECTIVE R15, `(.L_x_901) ;  /* 0x000000000f087348 */ /* 0x000fea0003c00000 */
[----:B------:R0:W1:Y:S02]  /*246d0*/  SHFL.IDX P6, R14, R13, R12, R11 ;  /* 0x0000000c0d0e7389 */ /* 0x00006400000c000b */
[----:B01----:R-:W-:Y:S01]  /*246e0*/  ENDCOLLECTIVE ;  /* 0x000000000000791b */ /* 0x003fe20003800000 */
.L_x_901:
[----:B------:R-:W-:Y:S01]  /*246f0*/  MOV R13, R50 ;  /* 0x00000032000d7202 */ /* 0x000fe20000000f00 */
[----:B------:R-:W-:Y:S02]  /*24700*/  IMAD.MOV.U32 R12, RZ, RZ, R5 ;  /* 0x000000ffff0c7224 */ /* 0x000fe400078e0005 */
[----:B------:R-:W-:-:S07]  /*24710*/  IMAD.MOV.U32 R101, RZ, RZ, R14 ;  /* 0x000000ffff657224 */ /* 0x000fce00078e000e */
[----:B------:R-:W-:Y:S05]  /*24720*/  WARPSYNC.COLLECTIVE R15, `(.L_x_902) ;  /* 0x000000000f087348 */ /* 0x000fea0003c00000 */
[----:B------:R0:W1:Y:S02]  /*24730*/  SHFL.IDX P6, R14, R13, R12, R11 ;  /* 0x0000000c0d0e7389 */ /* 0x00006400000c000b */
[----:B01----:R-:W-:Y:S01]  /*24740*/  ENDCOLLECTIVE ;  /* 0x000000000000791b */ /* 0x003fe20003800000 */
.L_x_902:
[----:B------:R-:W-:Y:S02]  /*24750*/  SEL R47, R48, R101, P0 ;  /* 0x00000065302f7207 */ /* 0x000fe40000000000 */
[----:B------:R-:W-:Y:S01]  /*24760*/  SEL R48, R101, R48, P0 ;  /* 0x0000003065307207 */ /* 0x000fe20000000000 */
[----:B------:R-:W-:Y:S02]  /*24770*/  IMAD.MOV.U32 R101, RZ, RZ, RZ ;  /* 0x000000ffff657224 */ /* 0x000fe400078e00ff */
[----:B------:R-:W-:Y:S02]  /*24780*/  IMAD.MOV.U32 R13, RZ, RZ, R82 ;  /* 0x000000ffff0d7224 */ /* 0x000fe400078e0052 */
[----:B------:R-:W-:-:S07]  /*24790*/  IMAD.MOV.U32 R50, RZ, RZ, R14 ;  /* 0x000000ffff327224 */ /* 0x000fce00078e000e */
[----:B------:R-:W-:Y:S05]  /*247a0*/  WARPSYNC.COLLECTIVE R15, `(.L_x_903) ;  /* 0x000000000f087348 */ /* 0x000fea0003c00000 */
[----:B------:R0:W1:Y:S02]  /*247b0*/  SHFL.IDX P6, R14, R13, R12, R11 ;  /* 0x0000000c0d0e7389 */ /* 0x00006400000c000b */
[----:B01----:R-:W-:Y:S01]  /*247c0*/  ENDCOLLECTIVE ;  /* 0x000000000000791b */ /* 0x003fe20003800000 */
.L_x_903:
[----:B------:R-:W-:Y:S02]  /*247d0*/  IMAD.MOV.U32 R13, RZ, RZ, R115 ;  /* 0x000000ffff0d7224 */ /* 0x000fe400078e0073 */
[----:B------:R-:W-:Y:S01]  /*247e0*/  IMAD.MOV.U32 R12, RZ, RZ, R6 ;  /* 0x000000ffff0c7224 */ /* 0x000fe200078e0006 */
[----:B------:R-:W-:-:S07]  /*247f0*/  MOV R82, R14 ;  /* 0x0000000e00527202 */ /* 0x000fce0000000f00 */
[----:B------:R-:W-:Y:S05]  /*24800*/  WARPSYNC.COLLECTIVE R15, `(.L_x_904) ;  /* 0x000000000f087348 */ /* 0x000fea0003c00000 */
[----:B------:R0:W1:Y:S02]  /*24810*/  SHFL.IDX P6, R14, R13, R12, R11 ;  /* 0x0000000c0d0e7389 */ /* 0x00006400000c000b */
[----:B01----:R-:W-:Y:S01]  /*24820*/  ENDCOLLECTIVE ;  /* 0x000000000000791b */ /* 0x003fe20003800000 */
.L_x_904:
[----:B------:R-:W-:Y:S01]  /*24830*/  MOV R13, R87 ;  /* 0x00000057000d7202 */ /* 0x000fe20000000f00 */
[----:B------:R-:W-:-:S07]  /*24840*/  IMAD.MOV.U32 R115, RZ, RZ, R14 ;  /* 0x000000ffff737224 */ /* 0x000fce00078e000e */
[----:B------:R-:W-:Y:S05]  /*24850*/  WARPSYNC.COLLECTIVE R15, `(.L_x_905) ;  /* 0x000000000f087348 */ /* 0x000fea0003c00000 */
[----:B------:R0:W1:Y:S02]  /*24860*/  SHFL.IDX P6, R14, R13, R12, R11 ;  /* 0x0000000c0d0e7389 */ /* 0x00006400000c000b */
[----:B01----:R-:W-:Y:S01]  /*24870*/  ENDCOLLECTIVE ;  /* 0x000000000000791b */ /* 0x003fe20003800000 */
.L_x_905:
        /* <DEDUP_REMOVED lines=8> */
.L_x_906:
[----:B------:R-:W-:Y:S02]  /*24900*/  SEL R51, R82, R87, P0 ;  /* 0x0000005752337207 */ /* 0x000fe40000000000 */
[----:B------:R-:W-:Y:S01]  /*24910*/  SEL R82, R87, R82, P0 ;  /* 0x0000005257527207 */ /* 0x000fe20000000000 */
[----:B------:R-:W-:Y:S01]  /*24920*/  IMAD.MOV.U32 R13, RZ, RZ, R86 ;  /* 0x000000ffff0d7224 */ /* 0x000fe200078e0056 */
[----:B------:R-:W-:-:S07]  /*24930*/  MOV R84, R14 ;  /* 0x0000000e00547202 */ /* 0x000fce0000000f00 */
[----:B------:R-:W-:Y:S05]  /*24940*/  WARPSYNC.COLLECTIVE R15, `(.L_x_907) ;  /* 0x000000000f087348 */ /* 0x000fea0003c00000 */
[----:B------:R0:W1:Y:S02]  /*24950*/  SHFL.IDX P6, R14, R13, R12, R11 ;  /* 0x0000000c0d0e7389 */ /* 0x00006400000c000b */
[----:B01----:R-:W-:Y:S01]  /*24960*/  ENDCOLLECTIVE ;  /* 0x000000000000791b */ /* 0x003fe20003800000 */
.L_x_907:
[----:B------:R-:W-:Y:S01]  /*24970*/  IMAD.MOV.U32 R13, RZ, RZ, R117 ;  /* 0x000000ffff0d7224 */ /* 0x000fe200078e0075 */
[----:B------:R-:W-:Y:S01]  /*24980*/  MOV R12, R6 ;  /* 0x00000006000c7202 */ /* 0x000fe20000000f00 */
[----:B------:R-:W-:-:S07]  /*24990*/  IMAD.MOV.U32 R86, RZ, RZ, R14 ;  /* 0x000000ffff567224 */ /* 0x000fce00078e000e */
[----:B------:R-:W-:Y:S05]  /*249a0*/  WARPSYNC.COLLECTIVE R15, `(.L_x_908) ;  /* 0x000000000f087348 */ /* 0x000fea0003c00000 */
[----:B------:R0:W1:Y:S02]  /*249b0*/  SHFL.IDX P6, R14, R13, R12, R11 ;  /* 0x0000000c0d0e7389 */ /* 0x00006400000c000b */
[----:B01----:R-:W-:Y:S01]  /*249c0*/  ENDCOLLECTIVE ;  /* 0x000000000000791b */ /* 0x003fe20003800000 */
.L_x_908:
[----:B------:R-:W-:Y:S02]  /*249d0*/  IMAD.MOV.U32 R13, RZ, RZ, R85 ;  /* 0x000000ffff0d7224 */ /* 0x000fe400078e0055 */
[----:B------:R-:W-:-:S07]  /*249e0*/  IMAD.MOV.U32 R117, RZ, RZ, R14 ;  /* 0x000000ffff757224 */ /* 0x000fce00078e000e */
[----:B------:R-:W-:Y:S05]  /*249f0*/  WARPSYNC.COLLECTIVE R15, `(.L_x_909) ;  /* 0x000000000f087348 */ /* 0x000fea0003c00000 */
[----:B------:R0:W1:Y:S02]  /*24a00*/  SHFL.IDX P6, R14, R13, R12, R11 ;  /* 0x0000000c0d0e7389 */ /* 0x00006400000c000b */
[----:B01----:R-:W-:Y:S01]  /*24a10*/  ENDCOLLECTIVE ;  /* 0x000000000000791b */ /* 0x003fe20003800000 */
.L_x_909:
[----:B------:R-:W-:Y:S01]  /*24a20*/  MOV R13, R88 ;  /* 0x00000058000d7202 */ /* 0x000fe20000000f00 */
[----:B------:R-:W-:Y:S02]  /*24a30*/  IMAD.MOV.U32 R12, RZ, RZ, R5 ;  /* 0x000000ffff0c7224 */ /* 0x000fe400078e0005 */
[----:B------:R-:W-:-:S07]  /*24a40*/  IMAD.MOV.U32 R123, RZ, RZ, R14 ;  /* 0x000000ffff7b7224 */ /* 0x000fce00078e000e */
[----:B------:R-:W-:Y:S05]  /*24a50*/  WARPSYNC.COLLECTIVE R15, `(.L_x_910) ;  /* 0x000000000f087348 */ /* 0x000fea0003c00000 */
[----:B------:R0:W1:Y:S02]  /*24a60*/  SHFL.IDX P6, R14, R13, R12, R11 ;  /* 0x0000000c0d0e7389 */ /* 0x00006400000c000b */
[----:B01----:R-:W-:Y:S01]  /*24a70*/  ENDCOLLECTIVE ;  /* 0x000000000000791b */ /* 0x003fe20003800000 */
.L_x_910:
[----:B------:R-:W-:Y:S02]  /*24a80*/  SEL R85, R86, R123, P0 ;  /* 0x0000007b56557207 */ /* 0x000fe40000000000 */
[----:B------:R-:W-:Y:S01]  /*24a90*/  SEL R86, R123, R86, P0 ;  /* 0x000000567b567207 */ /* 0x000fe20000000000 */
[----:B------:R-:W-:Y:S02]  /*24aa0*/  IMAD.MOV.U32 R13, RZ, RZ, R54 ;  /* 0x000000ffff0d7224 */ /* 0x000fe400078e0036 */
[----:B------:R-:W-:-:S07]  /*24ab0*/  IMAD.MOV.U32 R88, RZ, RZ, R14 ;  /* 0x000000ffff587224 */ /* 0x000fce00078e000e */
[----:B------:R-:W-:Y:S05]  /*24ac0*/  WARPSYNC.COLLECTIVE R15, `(.L_x_911) ;  /* 0x000000000f087348 */ /* 0x000fea0003c00000 */
[----:B------:R0:W1:Y:S02]  /*24ad0*/  SHFL.IDX P6, R14, R13, R12, R11 ;  /* 0x0000000c0d0e7389 */ /* 0x00006400000c000b */
[----:B01----:R-:W-:Y:S01]  /*24ae0*/  ENDCOLLECTIVE ;  /* 0x000000000000791b */ /* 0x003fe20003800000 */
.L_x_911:
[----:B------:R-:W-:Y:S01]  /*24af0*/  IMAD.MOV.U32 R13, RZ, RZ, R83 ;  /* 0x000000ffff0d7224 */ /* 0x000fe200078e0053 */
[----:B------:R-:W-:Y:S01]  /*24b00*/  SEL R83, R84, R117, P0 ;  /* 0x0000007554537207 */ /* 0x000fe20000000000 */
[----:B------:R-:W-:Y:S01]  /*24b10*/  IMAD.MOV.U32 R12, RZ, RZ, R6 ;  /* 0x000000ffff0c7224 */ /* 0x000fe200078e0006 */
[----:B------:R-:W-:Y:S02]  /*24b20*/  SEL R84, R117, R84, P0 ;  /* 0x0000005475547207 */ /* 0x000fe40000000000 */
[----:B------:R-:W-:-:S07]  /*24b30*/  MOV R54, R14 ;  /* 0x0000000e00367202 */ /* 0x000fce0000000f00 */
[----:B------:R-:W-:Y:S05]  /*24b40*/  WARPSYNC.COLLECTIVE R15, `(.L_x_912) ;  /* 0x000000000f087348 */ /* 0x000fea0003c00000 */
[----:B------:R0:W1:Y:S02]  /*24b50*/  SHFL.IDX P6, R14, R13, R12, R11 ;  /* 0x0000000c0d0e7389 */ /* 0x00006400000c000b */
[----:B01----:R-:W-:Y:S01]  /*24b60*/  ENDCOLLECTIVE ;  /* 0x000000000000791b */ /* 0x003fe20003800000 */
.L_x_912:
[----:B------:R-:W-:Y:S02]  /*24b70*/  MOV R13, R45 ;  /* 0x0000002d000d7202 */ /* 0x000fe40000000f00 */
[----:B------:R-:W-:Y:S02]  /*24b80*/  SEL R45, R46, R113, P0 ;  /* 0x000000712e2d7207 */ /* 0x000fe40000000000 */
[----:B------:R-:W-:Y:S01]  /*24b90*/  SEL R46, R113, R46, P0 ;  /* 0x0000002e712e7207 */ /* 0x000fe20000000000 */
[----:B------:R-:W-:-:S07]  /*24ba0*/  IMAD.MOV.U32 R125, RZ, RZ, R14 ;  /* 0x000000ffff7d7224 */ /* 0x000fce00078e000e */
[----:B------:R-:W-:Y:S05]  /*24bb0*/  WARPSYNC.COLLECTIVE R15, `(.L_x_913) ;  /* 0x000000000f087348 */ /* 0x000fea0003c00000 */
[----:B------:R0:W1:Y:S02]  /*24bc0*/  SHFL.IDX P6, R14, R13, R12, R11 ;  /* 0x0000000c0d0e7389 */ /* 0x00006400000c000b */
[----:B01----:R-:W-:Y:S01]  /*24bd0*/  ENDCOLLECTIVE ;  /* 0x000000000000791b */ /* 0x003fe20003800000 */
.L_x_913:
        /* <DEDUP_REMOVED lines=8> */
.L_x_914:
[----:B------:R-:W-:Y:S01]  /*24c60*/  IMAD.MOV.U32 R13, RZ, RZ, R58 ;  /* 0x000000ffff0d7224 */ /* 0x000fe200078e003a */
[----:B------:R-:W-:-:S07]  /*24c70*/  MOV R60, R14 ;  /* 0x0000000e003c7202 */ /* 0x000fce0000000f00 */
[----:B------:R-:W-:Y:S05]  /*24c80*/  WARPSYNC.COLLECTIVE R15, `(.L_x_915) ;  /* 0x000000000f087348 */ /* 0x000fea0003c00000 */
[----:B------:R0:W1:Y:S02]  /*24c90*/  SHFL.IDX P6, R14, R13, R12, R11 ;  /* 0x0000000c0d0e7389 */ /* 0x00006400000c000b */
[----:B01----:R-:W-:Y:S01]  /*24ca0*/  ENDCOLLECTIVE ;  /* 0x000000000000791b */ /* 0x003fe20003800000 */
.L_x_915:
        /* <DEDUP_REMOVED lines=8> */
.L_x_916:
[----:B------:R-:W-:Y:S02]  /*24d30*/  IMAD.MOV.U32 R13, RZ, RZ, R61 ;  /* 0x000000ffff0d7224 */ /* 0x000fe400078e003d */
[----:B------:R-:W-:-:S07]  /*24d40*/  IMAD.MOV.U32 R129, RZ, RZ, R14 ;  /* 0x000000ffff817224 */ /* 0x000fce00078e000e */
[----:B------:R-:W-:Y:S05]  /*24d50*/  WARPSYNC.COLLECTIVE R15, `(.L_x_917) ;  /* 0x000000000f087348 */ /* 0x000fea0003c00000 */
[----:B------:R0:W1:Y:S02]  /*24d60*/  SHFL.IDX P6, R14, R13, R12, R11 ;  /* 0x0000000c0d0e7389 */ /* 0x00006400000c000b */
[----:B01----:R-:W-:Y:S01]  /*24d70*/  ENDCOLLECTIVE ;  /* 0x000000000000791b */ /* 0x003fe20003800000 */
.L_x_917:
[----:B------:R-:W-:Y:S01]  /*24d80*/  MOV R13, R64 ;  /* 0x00000040000d7202 */ /* 0x000fe20000000f00 */
[----:B------:R-:W-:Y:S02]  /*24d90*/  IMAD.MOV.U32 R12, RZ, RZ, R5 ;  /* 0x000000ffff0c7224 */ /* 0x000fe400078e0005 */
[----:B------:R-:W-:-:S07]  /*24da0*/  IMAD.MOV.U32 R61, RZ, RZ, R14 ;  /* 0x000000ffff3d7224 */ /* 0x000fce00078e000e */
[----:B------:R-:W-:Y:S05]  /*24db0*/  WARPSYNC.COLLECTIVE R15, `(.L_x_918) ;  /* 0x000000000f087348 */ /* 0x000fea0003c00000 */
[----:B------:R0:W1:Y:S02]  /*24dc0*/  SHFL.IDX P6, R14, R13, R12, R11 ;  /* 0x0000000c0d0e7389 */ /* 0x00006400000c000b */
[----:B01----:R-:W-:Y:S01]  /*24dd0*/  ENDCOLLECTIVE ;  /* 0x000000000000791b */ /* 0x003fe20003800000 */
.L_x_918:
[----:B------:R-:W-:Y:S01]  /*24de0*/  SEL R56, R58, R61, P0 ;  /* 0x0000003d3a387207 */ /* 0x000fe20000000000 */
[----:B------:R-:W-:Y:S01]  /*24df0*/  IMAD.MOV.U32 R13, RZ, RZ, R52 ;  /* 0x000000ffff0d7224 */ /* 0x000fe200078e0034 */
[----:B------:R-:W-:Y:S01]  /*24e00*/  SEL R52, R54, R127, P0 ;  /* 0x0000007f36347207 */ /* 0x000fe20000000000 */
[----:B------:R-:W-:-:S07]  /*24e10*/  IMAD.MOV.U32 R64, RZ, RZ, R14 ;  /* 0x000000ffff407224 */ /* 0x000fce00078e000e */
[----:B------:R-:W-:Y:S05]  /*24e20*/  WARPSYNC.COLLECTIVE R15, `(.L_x_919) ;  /* 0x000000000f087348 */ /* 0x000fea0003c00000 */
[----:B------:R0:W1:Y:S02]  /*24e30*/  SHFL.IDX P6, R14, R13, R12, R11 ;  /* 0x0000000c0d0e7389 */ /* 0x00006400000c000b */
[----:B01----:R-:W-:Y:S01]  /*24e40*/  ENDCOLLECTIVE ;  /* 0x000000000000791b */ /* 0x003fe20003800000 */
.L_x_919:
[----:B------:R-:W-:Y:S01]  /*24e50*/  IMAD.MOV.U32 R13, RZ, RZ, R55 ;  /* 0x000000ffff0d7224 */ /* 0x000fe200078e0037 */
[----:B------:R-:W-:Y:S01]  /*24e60*/  SEL R55, R129, R60, P0 ;  /* 0x0000003c81377207 */ /* 0x000fe20000000000 */
[----:B------:R-:W-:Y:S01]  /*24e70*/  IMAD.MOV.U32 R12, RZ, RZ, R6 ;  /* 0x000000ffff0c7224 */ /* 0x000fe200078e0006 */
[----:B------:R-:W-:-:S07]  /*24e80*/  MOV R65, R14 ;  /* 0x0000000e00417202 */ /* 0x000fce0000000f00 */
[----:B------:R-:W-:Y:S05]  /*24e90*/  WARPSYNC.COLLECTIVE R15, `(.L_x_920) ;  /* 0x000000000f087348 */ /* 0x000fea0003c00000 */
[----:B------:R0:W1:Y:S02]  /*24ea0*/  SHFL.IDX P6, R14, R13, R12, R11 ;  /* 0x0000000c0d0e7389 */ /* 0x00006400000c000b */
[----:B01----:R-:W-:Y:S01]  /*24eb0*/  ENDCOLLECTIVE ;  /* 0x000000000000791b */ /* 0x003fe20003800000 */
.L_x_920:
[----:B------:R-:W-:Y:S02]  /*24ec0*/  MOV R13, R53 ;  /* 0x00000035000d7202 */ /* 0x000fe40000000f00 */
[----:B------:R-:W-:Y:S02]  /*24ed0*/  SEL R53, R127, R54, P0 ;  /* 0x000000367f357207 */ /* 0x000fe40000000000 */
[----:B------:R-:W-:Y:S01]  /*24ee0*/  SEL R54, R60, R129, P0 ;  /* 0x000000813c367207 */ /* 0x000fe20000000000 */
[----:B------:R-:W-:-:S07]  /*24ef0*/  IMAD.MOV.U32 R131, RZ, RZ, R14 ;  /* 0x000000ffff837224 */ /* 0x000fce00078e000e */
[----:B------:R-:W-:Y:S05]  /*24f00*/  WARPSYNC.COLLECTIVE R15, `(.L_x_921) ;  /* 0x000000000f087348 */ /* 0x000fea0003c00000 */
[----:B------:R0:W1:Y:S02]  /*24f10*/  SHFL.IDX P6, R14, R13, R12, R11 ;  /* 0x0000000c0d0e7389 */ /* 0x00006400000c000b */
[----:B01----:R-:W-:Y:S01]  /*24f20*/  ENDCOLLECTIVE ;  /* 0x000000000000791b */ /* 0x003fe20003800000 */
.L_x_921:
[----:B------:R-:W-:Y:S02]  /*24f30*/  IMAD.MOV.U32 R13, RZ, RZ, R36 ;  /* 0x000000ffff0d7224 */ /* 0x000fe400078e0024 */
[----:B------:R-:W-:Y:S02]  /*24f40*/  IMAD.MOV.U32 R12, RZ, RZ, R5 ;  /* 0x000000ffff0c7224 */ /* 0x000fe400078e0005 */
[----:B------:R-:W-:-:S07]  /*24f50*/  IMAD.MOV.U32 R68, RZ, RZ, R14 ;  /* 0x000000ffff447224 */ /* 0x000fce00078e000e */
[----:B------:R-:W-:Y:S05]  /*24f60*/  WARPSYNC.COLLECTIVE R15, `(.L_x_922) ;  /* 0x000000000f087348 */ /* 0x000fea0003c00000 */
[----:B------:R0:W1:Y:S02]  /*24f70*/  SHFL.IDX P6, R14, R13, R12, R11 ;  /* 0x0000000c0d0e7389 */ /* 0x00006400000c000b */
[----:B01----:R-:W-:Y:S01]  /*24f80*/  ENDCOLLECTIVE ;  /* 0x000000000000791b */ /* 0x003fe20003800000 */
.L_x_922:
[----:B------:R-:W-:Y:S01]  /*24f90*/  SEL R60, R65, R68, P0 ;  /* 0x00000044413c7207 */ /* 0x000fe20000000000 */
[----:B------:R-:W-:Y:S01]  /*24fa0*/  IMAD.MOV.U32 R13, RZ, RZ, R38 ;  /* 0x000000ffff0d7224 */ /* 0x000fe200078e0026 */
[----:B------:R-:W-:-:S07]  /*24fb0*/  MOV R69, R14 ;  /* 0x0000000e00457202 */ /* 0x000fce0000000f00 */
[----:B------:R-:W-:Y:S05]  /*24fc0*/  WARPSYNC.COLLECTIVE R15, `(.L_x_923) ;  /* 0x000000000f087348 */ /* 0x000fea0003c00000 */
[----:B------:R0:W1:Y:S02]  /*24fd0*/  SHFL.IDX P6, R14, R13, R12, R11 ;  /* 0x0000000c0d0e7389 */ /* 0x00006400000c000b */
[----:B01----:R-:W-:Y:S01]  /*24fe0*/  ENDCOLLECTIVE ;  /* 0x000000000000791b */ /* 0x003fe20003800000 */
.L_x_923:
[----:B------:R-:W-:Y:S01]  /*24ff0*/  IMAD.MOV.U32 R13, RZ, RZ, R33 ;  /* 0x000000ffff0d7224 */ /* 0x000fe200078e0021 */
[----:B------:R-:W-:Y:S01]  /*25000*/  MOV R12, R6 ;  /* 0x00000006000c7202 */ /* 0x000fe20000000f00 */
[----:B------:R-:W-:-:S07]  /*25010*/  IMAD.MOV.U32 R71, RZ, RZ, R14 ;  /* 0x000000ffff477224 */ /* 0x000fce00078e000e */
[----:B------:R-:W-:Y:S05]  /*25020*/  WARPSYNC.COLLECTIVE R15, `(.L_x_924) ;  /* 0x000000000f087348 */ /* 0x000fea0003c00000 */
[----:B------:R0:W1:Y:S02]  /*25030*/  SHFL.IDX P6, R14, R13, R12, R11 ;  /* 0x0000000c0d0e7389 */ /* 0x00006400000c000b */
[----:B01----:R-:W-:Y:S01]  /*25040*/  ENDCOLLECTIVE ;  /* 0x000000000000791b */ /* 0x003fe20003800000 */
.L_x_924:
[----:B------:R-:W-:Y:S02]  /*25050*/  IMAD.MOV.U32 R13, RZ, RZ, R27 ;  /* 0x000000ffff0d7224 */ /* 0x000fe400078e001b */
[----:B------:R-:W-:-:S07]  /*25060*/  IMAD.MOV.U32 R36, RZ, RZ, R14 ;  /* 0x000000ffff247224 */ /* 0x000fce00078e000e */
[----:B------:R-:W-:Y:S05]  /*25070*/  WARPSYNC.COLLECTIVE R15, `(.L_x_925) ;  /* 0x000000000f087348 */ /* 0x000fea0003c00000 */
[----:B------:R0:W1:Y:S02]  /*25080*/  SHFL.IDX P6, R14, R13, R12, R11 ;  /* 0x0000000c0d0e7389 */ /* 0x00006400000c000b */
[----:B01----:R-:W-:Y:S01]  /*25090*/  ENDCOLLECTIVE ;  /* 0x000000000000791b */ /* 0x003fe20003800000 */
.L_x_925:
[----:B------:R-:W-:Y:S01]  /*250a0*/  MOV R13, R32 ;  /* 0x00000020000d7202 */ /* 0x000fe20000000f00 */
[----:B------:R-:W-:Y:S02]  /*250b0*/  IMAD.MOV.U32 R12, RZ, RZ, R5 ;  /* 0x000000ffff0c7224 */ /* 0x000fe400078e0005 */
[----:B------:R-:W-:-:S07]  /*250c0*/  IMAD.MOV.U32 R38, RZ, RZ, R14 ;  /* 0x000000ffff267224 */ /* 0x000fce00078e000e */
[----:B------:R-:W-:Y:S05]  /*250d0*/  WARPSYNC.COLLECTIVE R15, `(.L_x_926) ;  /* 0x000000000f087348 */ /* 0x000fea0003c00000 */
[----:B------:R0:W1:Y:S02]  /*250e0*/  SHFL.IDX P6, R14, R13, R12, R11 ;  /* 0x0000000c0d0e7389 */ /* 0x00006400000c000b */
[----:B01----:R-:W-:Y:S01]  /*250f0*/  ENDCOLLECTIVE ;  /* 0x000000000000791b */ /* 0x003fe20003800000 */
.L_x_926:
[----:B------:R-:W-:Y:S02]  /*25100*/  SEL R70, R71, R38, P0 ;  /* 0x0000002647467207 */ /* 0x000fe40000000000 */
[----:B------:R-:W-:Y:S01]  /*25110*/  SEL R71, R38, R71, P0 ;  /* 0x0000004726477207 */ /* 0x000fe20000000000 */
[----:B------:R-:W-:Y:S02]  /*25120*/  IMAD.MOV.U32 R13, RZ, RZ, R34 ;  /* 0x000000ffff0d7224 */ /* 0x000fe400078e0022 */
[----:B------:R-:W-:-:S07]  /*25130*/  IMAD.MOV.U32 R73, RZ, RZ, R14 ;  /* 0x000000ffff497224 */ /* 0x000fce00078e000e */
[----:B------:R-:W-:Y:S05]  /*25140*/  WARPSYNC.COLLECTIVE R15, `(.L_x_927) ;  /* 0x000000000f087348 */ /* 0x000fea0003c00000 */
[----:B------:R0:W1:Y:S02]  /*25150*/  SHFL.IDX P6, R14, R13, R12, R11 ;  /* 0x0000000c0d0e7389 */ /* 0x00006400000c000b */
[----:B01----:R-:W-:Y:S01]  /*25160*/  ENDCOLLECTIVE ;  /* 0x000000000000791b */ /* 0x003fe20003800000 */
.L_x_927:
[----:B------:R-:W-:Y:S02]  /*25170*/  IMAD.MOV.U32 R13, RZ, RZ, R37 ;  /* 0x000000ffff0d7224 */ /* 0x000fe400078e0025 */
[----:B------:R-:W-:Y:S01]  /*25180*/  IMAD.MOV.U32 R12, RZ, RZ, R6 ;  /* 0x000000ffff0c7224 */ /* 0x000fe200078e0006 */
[----:B------:R-:W-:-:S07]  /*25190*/  MOV R75, R14 ;  /* 0x0000000e004b7202 */ /* 0x000fce0000000f00 */
[----:B------:R-:W-:Y:S05]  /*251a0*/  WARPSYNC.COLLECTIVE R15, `(.L_x_928) ;  /* 0x000000000f087348 */ /* 0x000fea0003c00000 */
[----:B------:R0:W1:Y:S02]  /*251b0*/  SHFL.IDX P6, R14, R13, R12, R11 ;  /* 0x0000000c0d0e7389 */ /* 0x00006400000c000b */
[----:B01----:R-:W-:Y:S01]  /*251c0*/  ENDCOLLECTIVE ;  /* 0x000000000000791b */ /* 0x003fe20003800000 */
.L_x_928:
[----:B------:R-:W-:Y:S01]  /*251d0*/  MOV R13, R35 ;  /* 0x00000023000d7202 */ /* 0x000fe20000000f00 */
[----:B------:R-:W-:-:S07]  /*251e0*/  IMAD.MOV.U32 R32, RZ, RZ, R14 ;  /* 0x000000ffff207224 */ /* 0x000fce00078e000e */
[----:B------:R-:W-:Y:S05]  /*251f0*/  WARPSYNC.COLLECTIVE R15, `(.L_x_929) ;  /* 0x000000000f087348 */ /* 0x000fea0003c00000 */
[----:B------:R0:W1:Y:S02]  /*25200*/  SHFL.IDX P6, R14, R13, R12, R11 ;  /* 0x0000000c0d0e7389 */ /* 0x00006400000c000b */
[----:B01----:R-:W-:Y:S01]  /*25210*/  ENDCOLLECTIVE ;  /* 0x000000000000791b */ /* 0x003fe20003800000 */
.L_x_929:
        /* <DEDUP_REMOVED lines=8> */
.L_x_930:
[----:B------:R-:W-:Y:S02]  /*252a0*/  SEL R74, R75, R34, P0 ;  /* 0x000000224b4a7207 */ /* 0x000fe40000000000 */
[----:B------:R-:W-:Y:S01]  /*252b0*/  SEL R75, R34, R75, P0 ;  /* 0x0000004b224b7207 */ /* 0x000fe20000000000 */
[----:B------:R-:W-:Y:S01]  /*252c0*/  IMAD.MOV.U32 R13, RZ, RZ, R26 ;  /* 0x000000ffff0d7224 */ /* 0x000fe200078e001a */
[----:B------:R-:W-:-:S07]  /*252d0*/  MOV R90, R14 ;  /* 0x0000000e005a7202 */ /* 0x000fce0000000f00 */
[----:B------:R-:W-:Y:S05]  /*252e0*/  WARPSYNC.COLLECTIVE R15, `(.L_x_931) ;  /* 0x000000000f087348 */ /* 0x000fea0003c00000 */
[----:B------:R0:W1:Y:S02]  /*252f0*/  SHFL.IDX P6, R14, R13, R12, R11 ;  /* 0x0000000c0d0e7389 */ /* 0x00006400000c000b */
[----:B01----:R-:W-:Y:S01]  /*25300*/  ENDCOLLECTIVE ;  /* 0x000000000000791b */ /* 0x003fe20003800000 */
.L_x_931:
[----:B------:R-:W-:Y:S01]  /*25310*/  IMAD.MOV.U32 R13, RZ, RZ, R57 ;  /* 0x000000ffff0d7224 */ /* 0x000fe200078e0039 */
        /* <DEDUP_REMOVED lines=10> */
.L_x_932:
[----:B------:R-:W-:Y:S02]  /*253c0*/  IMAD.MOV.U32 R13, RZ, RZ, R39 ;  /* 0x000000ffff0d7224 */ /* 0x000fe400078e0027 */
[----:B------:R-:W-:-:S07]  /*253d0*/  IMAD.MOV.U32 R133, RZ, RZ, R14 ;  /* 0x000000ffff857224 */ /* 0x000fce00078e000e */
[----:B------:R-:W-:Y:S05]  /*253e0*/  WARPSYNC.COLLECTIVE R15, `(.L_x_933) ;  /* 0x000000000f087348 */ /* 0x000fea0003c00000 */
[----:B------:R0:W1:Y:S02]  /*253f0*/  SHFL.IDX P6, R14, R13, R12, R11 ;  /* 0x0000000c0d0e7389 */ /* 0x00006400000c000b */
[----:B01----:R-:W-:Y:S01]  /*25400*/  ENDCOLLECTIVE ;  /* 0x000000000000791b */ /* 0x003fe20003800000 */
.L_x_933:
        /* <DEDUP_REMOVED lines=8> */
.L_x_934:
[----:B------:R-:W-:Y:S02]  /*25490*/  SEL R92, R93, R24, P0 ;  /* 0x000000185d5c7207 */ /* 0x000fe40000000000 */
[----:B------:R-:W-:Y:S01]  /*254a0*/  SEL R93, R24, R93, P0 ;  /* 0x0000005d185d7207 */ /* 0x000fe20000000000 */
[----:B------:R-:W-:Y:S02]  /*254b0*/  IMAD.MOV.U32 R13, RZ, RZ, R10 ;  /* 0x000000ffff0d7224 */ /* 0x000fe400078e000a */
[----:B------:R-:W-:-:S07]  /*254c0*/  IMAD.MOV.U32 R95, RZ, RZ, R14 ;  /* 0x000000ffff5f7224 */ /* 0x000fce00078e000e */
[----:B------:R-:W-:Y:S05]  /*254d0*/  WARPSYNC.COLLECTIVE R15, `(.L_x_935) ;  /* 0x000000000f087348 */ /* 0x000fea0003c00000 */
[----:B------:R0:W1:Y:S02]  /*254e0*/  SHFL.IDX P6, R14, R13, R12, R11 ;  /* 0x0000000c0d0e7389 */ /* 0x00006400000c000b */
[----:B01----:R-:W-:Y:S01]  /*254f0*/  ENDCOLLECTIVE ;  /* 0x000000000000791b */ /* 0x003fe20003800000 */
.L_x_935:
[----:B------:R-:W-:Y:S01]  /*25500*/  IMAD.MOV.U32 R13, RZ, RZ, R59 ;  /* 0x000000ffff0d7224 */ /* 0x000fe200078e003b */
[----:B------:R-:W-:Y:S01]  /*25510*/  SEL R59, R131, R64, P0 ;  /* 0x00000040833b7207 */ /* 0x000fe20000000000 */
[----:B------:R-:W-:Y:S01]  /*25520*/  IMAD.MOV.U32 R12, RZ, RZ, R6 ;  /* 0x000000ffff0c7224 */ /* 0x000fe200078e0006 */
[----:B------:R-:W-:-:S07]  /*25530*/  MOV R97, R14 ;  /* 0x0000000e00617202 */ /* 0x000fce0000000f00 */
[----:B------:R-:W-:Y:S05]  /*25540*/  WARPSYNC.COLLECTIVE R15, `(.L_x_936) ;  /* 0x000000000f087348 */ /* 0x000fea0003c00000 */
[----:B------:R0:W1:Y:S02]  /*25550*/  SHFL.IDX P6, R14, R13, R12, R11 ;  /* 0x0000000c0d0e7389 */ /* 0x00006400000c000b */
[----:B01----:R-:W-:Y:S01]  /*25560*/  ENDCOLLECTIVE ;  /* 0x000000000000791b */ /* 0x003fe20003800000 */
.L_x_936:
[----:B------:R-:W-:Y:S01]  /*25570*/  MOV R13, R25 ;  /* 0x00000019000d7202 */ /* 0x000fe20000000f00 */
[----:B------:R-:W-:-:S07]  /*25580*/  IMAD.MOV.U32 R8, RZ, RZ, R14 ;  /* 0x000000ffff087224 */ /* 0x000fce00078e000e */
[----:B------:R-:W-:Y:S05]  /*25590*/  WARPSYNC.COLLECTIVE R15, `(.L_x_937) ;  /* 0x000000000f087348 */ /* 0x000fea0003c00000 */
[----:B------:R0:W1:Y:S02]  /*255a0*/  SHFL.IDX P6, R14, R13, R12, R11 ;  /* 0x0000000c0d0e7389 */ /* 0x00006400000c000b */
[----:B01----:R-:W-:Y:S01]  /*255b0*/  ENDCOLLECTIVE ;  /* 0x000000000000791b */ /* 0x003fe20003800000 */
.L_x_937:
        /* <DEDUP_REMOVED lines=8> */
.L_x_938:
[----:B------:R-:W-:Y:S02]  /*25640*/  SEL R96, R97, R10, P0 ;  /* 0x0000000a61607207 */ /* 0x000fe40000000000 */
[----:B------:R-:W-:Y:S01]  /*25650*/  SEL R97, R10, R97, P0 ;  /* 0x000000610a617207 */ /* 0x000fe20000000000 */
[----:B------:R-:W-:Y:S01]  /*25660*/  IMAD.MOV.U32 R13, RZ, RZ, R66 ;  /* 0x000000ffff0d7224 */ /* 0x000fe200078e0042 */
[----:B------:R-:W-:-:S07]  /*25670*/  MOV R4, R14 ;  /* 0x0000000e00047202 */ /* 0x000fce0000000f00 */
[----:B------:R-:W-:Y:S05]  /*25680*/  WARPSYNC.COLLECTIVE R15, `(.L_x_939) ;  /* 0x000000000f087348 */ /* 0x000fea0003c00000 */
[----:B------:R0:W1:Y:S02]  /*25690*/  SHFL.IDX P6, R14, R13, R12, R11 ;  /* 0x0000000c0d0e7389 */ /* 0x00006400000c000b */
[----:B01----:R-:W-:Y:S01]  /*256a0*/  ENDCOLLECTIVE ;  /* 0x000000000000791b */ /* 0x003fe20003800000 */
.L_x_939:
[----:B------:R-:W-:Y:S01]  /*256b0*/  IMAD.MOV.U32 R13, RZ, RZ, R9 ;  /* 0x000000ffff0d7224 */ /* 0x000fe200078e0009 */
[----:B------:R-:W-:Y:S01]  /*256c0*/  MOV R12, R6 ;  /* 0x00000006000c7202 */ /* 0x000fe20000000f00 */
[----:B------:R-:W-:-:S07]  /*256d0*/  IMAD.MOV.U32 R66, RZ, RZ, R14 ;  /* 0x000000ffff427224 */ /* 0x000fce00078e000e */
[----:B------:R-:W-:Y:S05]  /*256e0*/  WARPSYNC.COLLECTIVE R15, `(.L_x_940) ;  /* 0x000000000f087348 */ /* 0x000fea0003c00000 */
[----:B------:R0:W1:Y:S02]  /*256f0*/  SHFL.IDX P6, R14, R13, R12, R11 ;  /* 0x0000000c0d0e7389 */ /* 0x00006400000c000b */
[----:B01----:R-:W-:Y:S01]  /*25700*/  ENDCOLLECTIVE ;  /* 0x000000000000791b */ /* 0x003fe20003800000 */
.L_x_940:
[----:B------:R-:W-:Y:S02]  /*25710*/  IMAD.MOV.U32 R13, RZ, RZ, R7 ;  /* 0x000000ffff0d7224 */ /* 0x000fe400078e0007 */
[----:B------:R-:W-:-:S07]  /*25720*/  IMAD.MOV.U32 R9, RZ, RZ, R14 ;  /* 0x000000ffff097224 */ /* 0x000fce00078e000e */
[----:B------:R-:W-:Y:S05]  /*25730*/  WARPSYNC.COLLECTIVE R15, `(.L_x_941) ;  /* 0x000000000f087348 */ /* 0x000fea0003c00000 */
[----:B------:R0:W1:Y:S02]  /*25740*/  SHFL.IDX P6, R14, R13, R12, R11 ;  /* 0x0000000c0d0e7389 */ /* 0x00006400000c000b */
[----:B01----:R-:W-:Y:S01]  /*25750*/  ENDCOLLECTIVE ;  /* 0x000000000000791b */ /* 0x003fe20003800000 */
.L_x_941:
[----:B------:R-:W-:Y:S05]  /*25760*/  BRA `(.L_x_942) ;  /* 0xffffff1c00487947 */ /* 0x000fea000383ffff */
.L_x_660:
[----:B------:R-:W-:Y:S01]  /*25770*/  MOV R13, R2 ;  /* 0x00000002000d7202 */ /* 0x000fe20000000f00 */
[----:B------:R-:W-:Y:S02]  /*25780*/  IMAD.MOV.U32 R12, RZ, RZ, RZ ;  /* 0x000000ffff0c7224 */ /* 0x000fe400078e00ff */
[----:B------:R-:W-:Y:S02]  /*25790*/  IMAD.MOV.U32 R11, RZ, RZ, 0x181f ;  /* 0x0000181fff0b7424 */ /* 0x000fe400078e00ff */
[----:B------:R-:W-:-:S07]  /*257a0*/  IMAD.MOV.U32 R15, RZ, RZ, -0x1 ;  /* 0xffffffffff0f7424 */ /* 0x000fce00078e00ff */
[----:B-----5:R-:W-:Y:S05]  /*257b0*/  WARPSYNC.COLLECTIVE R15, `(.L_x_943) ;  /* 0x000000000f087348 */ /* 0x020fea0003c00000 */
[----:B------:R0:W1:Y:S02]  /*257c0*/  SHFL.IDX P6, R14, R13, R12, R11 ;  /* 0x0000000c0d0e7389 */ /* 0x00006400000c000b */
[----:B01---5:R-:W-:Y:S01]  /*257d0*/  ENDCOLLECTIVE ;  /* 0x000000000000791b */ /* 0x023fe20003800000 */
.L_x_943:
[----:B------:R-:W-:Y:S01]  /*257e0*/  IMAD.MOV.U32 R13, RZ, RZ, R0 ;  /* 0x000000ffff0d7224 */ /* 0x000fe200078e0000 */
[----:B------:R-:W-:-:S07]  /*257f0*/  MOV R3, R14 ;  /* 0x0000000e00037202 */ /* 0x000fce0000000f00 */
[----:B------:R-:W-:Y:S05]  /*25800*/  WARPSYNC.COLLECTIVE R15, `(.L_x_944) ;  /* 0x000000000f087348 */ /* 0x000fea0003c00000 */
[----:B------:R0:W1:Y:S02]  /*25810*/  SHFL.IDX P6, R14, R13, R12, R11 ;  /* 0x0000000c0d0e7389 */ /* 0x00006400000c000b */
[----:B01----:R-:W-:Y:S01]  /*25820*/  ENDCOLLECTIVE ;  /* 0x000000000000791b */ /* 0x003fe20003800000 */
.L_x_944:
[----:B------:R-:W-:Y:S05]  /*25830*/  BRA `(.L_x_945) ;  /* 0xffffff2800d07947 */ /* 0x000fea000383ffff */
.L_x_663:
[----:B------:R-:W-:Y:S01]  /*25840*/  BSSY B1, `(.L_x_946) ;  /* 0x0000008000017945 */ /* 0x000fe20003800000 */
[----:B------:R-:W-:Y:S01]  /*25850*/  IMAD.MOV.U32 R13, RZ, RZ, R2 ;  /* 0x000000ffff0d7224 */ /* 0x000fe200078e0002 */
[----:B------:R-:W-:Y:S01]  /*25860*/  MOV R11, 0x181f ;  /* 0x0000181f000b7802 */ /* 0x000fe20000000f00 */
[----:B------:R-:W-:Y:S02]  /*25870*/  IMAD.MOV.U32 R12, RZ, RZ, 0x1 ;  /* 0x00000001ff0c7424 */ /* 0x000fe400078e00ff */
[----:B---3--:R-:W-:-:S07]  /*25880*/  IMAD.MOV.U32 R15, RZ, RZ, -0x1 ;  /* 0xffffffffff0f7424 */ /* 0x008fce00078e00ff */
[----:B012--5:R-:W-:Y:S05]  /*25890*/  WARPSYNC.COLLECTIVE R15, `(.L_x_947) ;  /* 0x000000000f087348 */ /* 0x027fea0003c00000 */
[----:B--2---:R2:W3:Y:S02]  /*258a0*/  SHFL.IDX P6, R14, R13, R12, R11 ;  /* 0x0000000c0d0e7389 */ /* 0x0044e400000c000b */
[----:B0123-5:R-:W-:Y:S01]  /*258b0*/  ENDCOLLECTIVE ;  /* 0x000000000000791b */ /* 0x02ffe20003800000 */
.L_x_947:
[----:B------:R-:W-:Y:S05]  /*258c0*/  BSYNC B1 ;  /* 0x0000000000017941 */ /* 0x000fea0003800000 */
.L_x_946:
        /* <DEDUP_REMOVED lines=8> */
.L_x_948:
[----:B------:R-:W-:Y:S05]  /*25950*/  BRA `(.L_x_949) ;  /* 0xffffff2800d87947 */ /* 0x000fea000383ffff */
.L_x_666:
[----:B------:R-:W-:Y:S01]  /*25960*/  BSSY B1, `(.L_x_950) ;  /* 0x0000008000017945 */ /* 0x000fe20003800000 */
[----:B------:R-:W-:Y:S01]  /*25970*/  IMAD.MOV.U32 R13, RZ, RZ, R2 ;  /* 0x000000ffff0d7224 */ /* 0x000fe200078e0002 */
[----:B------:R-:W-:Y:S01]  /*25980*/  MOV R12, 0x2 ;  /* 0x00000002000c7802 */ /* 0x000fe20000000f00 */
[----:B------:R-:W-:Y:S02]  /*25990*/  IMAD.MOV.U32 R11, RZ, RZ, 0x181f ;  /* 0x0000181fff0b7424 */ /* 0x000fe400078e00ff */
[----:B---3--:R-:W-:-:S07]  /*259a0*/  IMAD.MOV.U32 R15, RZ, RZ, -0x1 ;  /* 0xffffffffff0f7424 */ /* 0x008fce00078e00ff */
[----:B012-4-:R-:W-:Y:S05]  /*259b0*/  WARPSYNC.COLLECTIVE R15, `(.L_x_951) ;  /* 0x000000000f087348 */ /* 0x017fea0003c00000 */
[----:B--2---:R2:W3:Y:S02]  /*259c0*/  SHFL.IDX P6, R14, R13, R12, R11 ;  /* 0x0000000c0d0e7389 */ /* 0x0044e400000c000b */
[----:B01234-:R-:W-:Y:S01]  /*259d0*/  ENDCOLLECTIVE ;  /* 0x000000000000791b */ /* 0x01ffe20003800000 */
.L_x_951:
[----:B------:R-:W-:Y:S05]  /*259e0*/  BSYNC B1 ;  /* 0x0000000000017941 */ /* 0x000fea0003800000 */
.L_x_950:
        /* <DEDUP_REMOVED lines=8> */
.L_x_952:
[----:B------:R-:W-:Y:S05]  /*25a70*/  BRA `(.L_x_953) ;  /* 0xffffff2800e07947 */ /* 0x000fea000383ffff */
.L_x_669:
[----:B------:R-:W-:Y:S01]  /*25a80*/  BSSY B1, `(.L_x_954) ;  /* 0x0000008000017945 */ /* 0x000fe20003800000 */
[----:B------:R-:W-:Y:S01]  /*25a90*/  MOV R13, R2 ;  /* 0x00000002000d7202 */ /* 0x000fe20000000f00 */
[----:B------:R-:W-:Y:S02]  /*25aa0*/  IMAD.MOV.U32 R12, RZ, RZ, 0x3 ;  /* 0x00000003ff0c7424 */ /* 0x000fe400078e00ff */
[----:B------:R-:W-:Y:S02]  /*25ab0*/  IMAD.MOV.U32 R11, RZ, RZ, 0x181f ;  /* 0x0000181fff0b7424 */ /* 0x000fe400078e00ff */
[----:B---3--:R-:W-:-:S07]  /*25ac0*/  IMAD.MOV.U32 R15, RZ, RZ, -0x1 ;  /* 0xffffffffff0f7424 */ /* 0x008fce00078e00ff */
[----:B012-4-:R-:W-:Y:S05]  /*25ad0*/  WARPSYNC.COLLECTIVE R15, `(.L_x_955) ;  /* 0x000000000f087348 */ /* 0x017fea0003c00000 */
[----:B--2---:R2:W3:Y:S02]  /*25ae0*/  SHFL.IDX P6, R14, R13, R12, R11 ;  /* 0x0000000c0d0e7389 */ /* 0x0044e400000c000b */
[----:B01234-:R-:W-:Y:S01]  /*25af0*/  ENDCOLLECTIVE ;  /* 0x000000000000791b */ /* 0x01ffe20003800000 */
.L_x_955:
[----:B------:R-:W-:Y:S05]  /*25b00*/  BSYNC B1 ;  /* 0x0000000000017941 */ /* 0x000fea0003800000 */
.L_x_954:
[----:B------:R-:W-:Y:S01]  /*25b10*/  IMAD.MOV.U32 R13, RZ, RZ, R0 ;  /* 0x000000ffff0d7224 */ /* 0x000fe200078e0000 */
[----:B------:R-:W-:Y:S01]  /*25b20*/  MOV R15, 0xffffffff ;  /* 0xffffffff000f7802 */ /* 0x000fe20000000f00 */
[----:B------:R-:W-:Y:S01]  /*25b30*/  IMAD.MOV.U32 R12, RZ, RZ, 0x3 ;  /* 0x00000003ff0c7424 */ /* 0x000fe200078e00ff */
[----:B------:R-:W-:Y:S01]  /*25b40*/  MOV R3, R14 ;  /* 0x0000000e00037202 */ /* 0x000fe20000000f00 */
[----:B------:R-:W-:-:S07]  /*25b50*/  IMAD.MOV.U32 R11, RZ, RZ, 0x181f ;  /* 0x0000181fff0b7424 */ /* 0x000fce00078e00ff */
[----:B------:R-:W-:Y:S05]  /*25b60*/  WARPSYNC.COLLECTIVE R15, `(.L_x_956) ;  /* 0x000000000f087348 */ /* 0x000fea0003c00000 */
[----:B------:R0:W1:Y:S02]  /*25b70*/  SHFL.IDX P6, R14, R13, R12, R11 ;  /* 0x0000000c0d0e7389 */ /* 0x00006400000c000b */
[----:B01----:R-:W-:Y:S01]  /*25b80*/  ENDCOLLECTIVE ;  /* 0x000000000000791b */ /* 0x003fe20003800000 */
.L_x_956:
[----:B------:R-:W-:Y:S05]  /*25b90*/  BRA `(.L_x_957) ;  /* 0xffffff2800e87947 */ /* 0x000fea000383ffff */
.L_x_671:
[----:B------:R-:W-:Y:S01]  /*25ba0*/  IMAD.MOV.U32 R13, RZ, RZ, R26 ;  /* 0x000000ffff0d7224 */ /* 0x000fe200078e001a */
[----:B------:R-:W-:Y:S01]  /*25bb0*/  MOV R15, 0xffffffff ;  /* 0xffffffff000f7802 */ /* 0x000fe20000000f00 */
[----:B------:R-:W-:Y:S02]  /*25bc0*/  IMAD.MOV.U32 R12, RZ, RZ, RZ ;  /* 0x000000ffff0c7224 */ /* 0x000fe400078e00ff */
[----:B------:R-:W-:-:S07]  /*25bd0*/  IMAD.MOV.U32 R11, RZ, RZ, 0x1c1f ;  /* 0x00001c1fff0b7424 */ /* 0x000fce00078e00ff */
[----:B------:R-:W-:Y:S05]  /*25be0*/  WARPSYNC.COLLECTIVE R15, `(.L_x_958) ;  /* 0x000000000f087348 */ /* 0x000fea0003c00000 */
[----:B------:R0:W1:Y:S02]  /*25bf0*/  SHFL.IDX P6, R14, R13, R12, R11 ;  /* 0x0000000c0d0e7389 */ /* 0x00006400000c000b */
[----:B01----:R-:W-:Y:S01]  /*25c00*/  ENDCOLLECTIVE ;  /* 0x000000000000791b */ /* 0x003fe20003800000 */
.L_x_958:
[----:B------:R-:W-:Y:S02]  /*25c10*/  IMAD.MOV.U32 R13, RZ, RZ, R25 ;  /* 0x000000ffff0d7224 */ /* 0x000fe400078e0019 */
[----:B------:R-:W-:-:S07]  /*25c20*/  IMAD.MOV.U32 R24, RZ, RZ, R14 ;  /* 0x000000ffff187224 */ /* 0x000fce00078e000e */
[----:B------:R-:W-:Y:S05]  /*25c30*/  WARPSYNC.COLLECTIVE R15, `(.L_x_959) ;  /* 0x000000000f087348 */ /* 0x000fea0003c00000 */
[----:B------:R0:W1:Y:S02]  /*25c40*/  SHFL.IDX P6, R14, R13, R12, R11 ;  /* 0x0000000c0d0e7389 */ /* 0x00006400000c000b */
[----:B01----:R-:W-:Y:S01]  /*25c50*/  ENDCOLLECTIVE ;  /* 0x000000000000791b */ /* 0x003fe20003800000 */
.L_x_959:
[----:B------:R-:W-:Y:S05]  /*25c60*/  BRA `(.L_x_960) ;  /* 0xffffff2c00c47947 */ /* 0x000fea000383ffff */
.L_x_674:
[----:B------:R-:W-:Y:S01]  /*25c70*/  BSSY B1, `(.L_x_961) ;  /* 0x0000008000017945 */ /* 0x000fe20003800000 */
[----:B----4-:R-:W-:Y:S01]  /*25c80*/  IMAD.MOV.U32 R13, RZ, RZ, R26 ;  /* 0x000000ffff0d7224 */ /* 0x010fe200078e001a */
[----:B------:R-:W-:Y:S01]  /*25c90*/  MOV R12, 0x1 ;  /* 0x00000001000c7802 */ /* 0x000fe20000000f00 */
[----:B------:R-:W-:Y:S02]  /*25ca0*/  IMAD.MOV.U32 R11, RZ, RZ, 0x1c1f ;  /* 0x00001c1fff0b7424 */ /* 0x000fe400078e00ff */
[----:B------:R-:W-:-:S07]  /*25cb0*/  IMAD.MOV.U32 R15, RZ, RZ, -0x1 ;  /* 0xffffffffff0f7424 */ /* 0x000fce00078e00ff */
[----:B012---:R-:W-:Y:S05]  /*25cc0*/  WARPSYNC.COLLECTIVE R15, `(.L_x_962) ;  /* 0x000000000f087348 */ /* 0x007fea0003c00000 */
[----:B--2---:R2:W3:Y:S02]  /*25cd0*/  SHFL.IDX P6, R14, R13, R12, R11 ;  /* 0x0000000c0d0e7389 */ /* 0x0044e400000c000b */
[----:B0123--:R-:W-:Y:S01]  /*25ce0*/  ENDCOLLECTIVE ;  /* 0x000000000000791b */ /* 0x00ffe20003800000 */
.L_x_962:
[----:B------:R-:W-:Y:S05]  /*25cf0*/  BSYNC B1 ;  /* 0x0000000000017941 */ /* 0x000fea0003800000 */
.L_x_961:
        /* <DEDUP_REMOVED lines=8> */
.L_x_963:
[----:B------:R-:W-:Y:S05]  /*25d80*/  BRA `(.L_x_964) ;  /* 0xffffff34007c7947 */ /* 0x000fea000383ffff */
.L_x_678:
[----:B------:R-:W-:Y:S01]  /*25d90*/  MOV R13, R2 ;  /* 0x00000002000d7202 */ /* 0x000fe20000000f00 */
[----:B------:R-:W-:Y:S02]  /*25da0*/  IMAD.MOV.U32 R12, RZ, RZ, RZ ;  /* 0x000000ffff0c7224 */ /* 0x000fe400078e00ff */
[----:B------:R-:W-:Y:S02]  /*25db0*/  IMAD.MOV.U32 R11, RZ, RZ, 0x181f ;  /* 0x0000181fff0b7424 */ /* 0x000fe400078e00ff */
[----:B------:R-:W-:-:S07]  /*25dc0*/  IMAD.MOV.U32 R15, RZ, RZ, -0x1 ;  /* 0xffffffffff0f7424 */ /* 0x000fce00078e00ff */
[----:B--23--:R-:W-:Y:S05]  /*25dd0*/  WARPSYNC.COLLECTIVE R15, `(.L_x_965) ;  /* 0x000000000f087348 */ /* 0x00cfea0003c00000 */
[----:B------:R0:W1:Y:S02]  /*25de0*/  SHFL.IDX P6, R14, R13, R12, R11 ;  /* 0x0000000c0d0e7389 */ /* 0x00006400000c000b */
[----:B0123--:R-:W-:Y:S01]  /*25df0*/  ENDCOLLECTIVE ;  /* 0x000000000000791b */ /* 0x00ffe20003800000 */
.L_x_965:
[----:B------:R-:W-:Y:S01]  /*25e00*/  IMAD.MOV.U32 R13, RZ, RZ, R0 ;  /* 0x000000ffff0d7224 */ /* 0x000fe200078e0000 */
[----:B------:R-:W-:-:S07]  /*25e10*/  MOV R3, R14 ;  /* 0x0000000e00037202 */ /* 0x000fce0000000f00 */
[----:B------:R-:W-:Y:S05]  /*25e20*/  WARPSYNC.COLLECTIVE R15, `(.L_x_966) ;  /* 0x000000000f087348 */ /* 0x000fea0003c00000 */
[----:B------:R0:W1:Y:S02]  /*25e30*/  SHFL.IDX P6, R14, R13, R12, R11 ;  /* 0x0000000c0d0e7389 */ /* 0x00006400000c000b */
[----:B01----:R-:W-:Y:S01]  /*25e40*/  ENDCOLLECTIVE ;  /* 0x000000000000791b */ /* 0x003fe20003800000 */
.L_x_966:
[----:B------:R-:W-:Y:S05]  /*25e50*/  BRA `(.L_x_967) ;  /* 0xffffff4400147947 */ /* 0x000fea000383ffff */
.L_x_681:
[----:B------:R-:W-:Y:S01]  /*25e60*/  BSSY B1, `(.L_x_968) ;  /* 0x0000008000017945 */ /* 0x000fe20003800000 */
[----:B------:R-:W-:Y:S01]  /*25e70*/  IMAD.MOV.U32 R13, RZ, RZ, R2 ;  /* 0x000000ffff0d7224 */ /* 0x000fe200078e0002 */
[----:B------:R-:W-:Y:S01]  /*25e80*/  MOV R11, 0x181f ;  /* 0x0000181f000b7802 */ /* 0x000fe20000000f00 */
[----:B------:R-:W-:Y:S02]  /*25e90*/  IMAD.MOV.U32 R12, RZ, RZ, 0x1 ;  /* 0x00000001ff0c7424 */ /* 0x000fe400078e00ff */
[----:B-1----:R-:W-:-:S07]  /*25ea0*/  IMAD.MOV.U32 R15, RZ, RZ, -0x1 ;  /* 0xffffffffff0f7424 */ /* 0x002fce00078e00ff */
[----:B0-234-:R-:W-:Y:S05]  /*25eb0*/  WARPSYNC.COLLECTIVE R15, `(.L_x_969) ;  /* 0x000000000f087348 */ /* 0x01dfea0003c00000 */
[----:B----4-:R1:W4:Y:S02]  /*25ec0*/  SHFL.IDX P6, R14, R13, R12, R11 ;  /* 0x0000000c0d0e7389 */ /* 0x01032400000c000b */
[----:B01234-:R-:W-:Y:S01]  /*25ed0*/  ENDCOLLECTIVE ;  /* 0x000000000000791b */ /* 0x01ffe20003800000 */
.L_x_969:
[----:B------:R-:W-:Y:S05]  /*25ee0*/  BSYNC B1 ;  /* 0x0000000000017941 */ /* 0x000fea0003800000 */
.L_x_968:
        /* <DEDUP_REMOVED lines=8> */
.L_x_970:
[----:B------:R-:W-:Y:S05]  /*25f70*/  BRA `(.L_x_971) ;  /* 0xffffff4400207947 */ /* 0x000fea000383ffff */
.L_x_684:
[----:B------:R-:W-:Y:S01]  /*25f80*/  BSSY B1, `(.L_x_972) ;  /* 0x0000008000017945 */ /* 0x000fe20003800000 */
[----:B------:R-:W-:Y:S01]  /*25f90*/  IMAD.MOV.U32 R13, RZ, RZ, R2 ;  /* 0x000000ffff0d7224 */ /* 0x000fe200078e0002 */
[----:B------:R-:W-:Y:S01]  /*25fa0*/  MOV R12, 0x2 ;  /* 0x00000002000c7802 */ /* 0x000fe20000000f00 */
[----:B------:R-:W-:Y:S02]  /*25fb0*/  IMAD.MOV.U32 R11, RZ, RZ, 0x181f ;  /* 0x0000181fff0b7424 */ /* 0x000fe400078e00ff */
[----:B0-----:R-:W-:-:S07]  /*25fc0*/  IMAD.MOV.U32 R15, RZ, RZ, -0x1 ;  /* 0xffffffffff0f7424 */ /* 0x001fce00078e00ff */
[----:B-1234-:R-:W-:Y:S05]  /*25fd0*/  WARPSYNC.COLLECTIVE R15, `(.L_x_973) ;  /* 0x000000000f087348 */ /* 0x01efea0003c00000 */
[----:B----4-:R0:W4:Y:S02]  /*25fe0*/  SHFL.IDX P6, R14, R13, R12, R11 ;  /* 0x0000000c0d0e7389 */ /* 0x01012400000c000b */
[----:B01234-:R-:W-:Y:S01]  /*25ff0*/  ENDCOLLECTIVE ;  /* 0x000000000000791b */ /* 0x01ffe20003800000 */
.L_x_973:
[----:B------:R-:W-:Y:S05]  /*26000*/  BSYNC B1 ;  /* 0x0000000000017941 */ /* 0x000fea0003800000 */
.L_x_972:
        /* <DEDUP_REMOVED lines=8> */
.L_x_974:
[----:B------:R-:W-:Y:S05]  /*26090*/  BRA `(.L_x_975) ;  /* 0xffffff4400287947 */ /* 0x000fea000383ffff */
.L_x_687:
[----:B------:R-:W-:Y:S01]  /*260a0*/  BSSY B1, `(.L_x_976) ;  /* 0x0000008000017945 */ /* 0x000fe20003800000 */
[----:B------:R-:W-:Y:S01]  /*260b0*/  MOV R13, R2 ;  /* 0x00000002000d7202 */ /* 0x000fe20000000f00 */
[----:B------:R-:W-:Y:S02]  /*260c0*/  IMAD.MOV.U32 R12, RZ, RZ, 0x3 ;  /* 0x00000003ff0c7424 */ /* 0x000fe400078e00ff */
[----:B------:R-:W-:Y:S02]  /*260d0*/  IMAD.MOV.U32 R11, RZ, RZ, 0x181f ;  /* 0x0000181fff0b7424 */ /* 0x000fe400078e00ff */
[----:B0-----:R-:W-:-:S07]  /*260e0*/  IMAD.MOV.U32 R15, RZ, RZ, -0x1 ;  /* 0xffffffffff0f7424 */ /* 0x001fce00078e00ff */
[----:B-1234-:R-:W-:Y:S05]  /*260f0*/  WARPSYNC.COLLECTIVE R15, `(.L_x_977) ;  /* 0x000000000f087348 */ /* 0x01efea0003c00000 */
[----:B------:R0:W0:Y:S02]  /*26100*/  SHFL.IDX P6, R14, R13, R12, R11 ;  /* 0x0000000c0d0e7389 */ /* 0x00002400000c000b */
[----:B01234-:R-:W-:Y:S01]  /*26110*/  ENDCOLLECTIVE ;  /* 0x000000000000791b */ /* 0x01ffe20003800000 */
.L_x_977:
[----:B------:R-:W-:Y:S05]  /*26120*/  BSYNC B1 ;  /* 0x0000000000017941 */ /* 0x000fea0003800000 */
.L_x_976:
        /* <DEDUP_REMOVED lines=8> */
.L_x_978:
[----:B------:R-:W-:Y:S05]  /*261b0*/  BRA `(.L_x_979) ;  /* 0xffffff4400307947 */ /* 0x000fea000383ffff */
.L_x_703:
[----:B------:R-:W0:Y:S01]  /*261c0*/  S2R R9, SR_TID.X ;  /* 0x0000000000097919 */ /* 0x000e220000002100 */
[----:B------:R-:W-:Y:S01]  /*261d0*/  BSSY B1, `(.L_x_980) ;  /* 0x000000a000017945 */ /* 0x000fe20003800000 */
[----:B------:R-:W-:Y:S01]  /*261e0*/  IMAD.MOV.U32 R12, RZ, RZ, RZ ;  /* 0x000000ffff0c7224 */ /* 0x000fe200078e00ff */
[----:B------:R-:W-:Y:S01]  /*261f0*/  MOV R15, 0xffffffff ;  /* 0xffffffff000f7802 */ /* 0x000fe20000000f00 */
[----:B------:R-:W-:Y:S01]  /*26200*/  IMAD.MOV.U32 R11, RZ, RZ, 0x1f ;  /* 0x0000001fff0b7424 */ /* 0x000fe200078e00ff */
[----:B0-----:R-:W-:-:S04]  /*26210*/  SHF.R.U32.HI R9, RZ, 0x5, R9 ;  /* 0x00000005ff097819 */ /* 0x001fc80000011609 */
[----:B------:R-:W-:-:S05]  /*26220*/  LOP3.LUT R9, R9, 0x3, RZ, 0xc0, !PT ;  /* 0x0000000309097812 */ /* 0x000fca00078ec0ff */
[----:B------:R-:W-:-:S07]  /*26230*/  IMAD.MOV.U32 R13, RZ, RZ, R9 ;  /* 0x000000ffff0d7224 */ /* 0x000fce00078e0009 */
[----:B------:R-:W-:Y:S05]  /*26240*/  WARPSYNC.COLLECTIVE R15, `(.L_x_981) ;  /* 0x000000000f087348 */ /* 0x000fea0003c00000 */
[----:B------:R0:W1:Y:S02]  /*26250*/  SHFL.IDX P6, R14, R13, R12, R11 ;  /* 0x0000000c0d0e7389 */ /* 0x00006400000c000b */
[----:B01----:R-:W-:Y:S01]  /*26260*/  ENDCOLLECTIVE ;  /* 0x000000000000791b */ /* 0x003fe20003800000 */
.L_x_981:
[----:B------:R-:W-:Y:S05]  /*26270*/  BSYNC B1 ;  /* 0x0000000000017941 */ /* 0x000fea0003800000 */
.L_x_980:
[----:B------:R-:W-:Y:S05]  /*26280*/  BRA `(.L_x_982) ;  /* 0xffffff5c00507947 */ /* 0x000fea000383ffff */
.L_x_705:
[----:B------:R-:W-:Y:S01]  /*26290*/  BSSY B1, `(.L_x_983) ;  /* 0x0000006000017945 */ /* 0x000fe20003800000 */
[----:B------:R-:W-:-:S07]  /*262a0*/  IMAD.MOV.U32 R15, RZ, RZ, -0x1 ;  /* 0xffffffffff0f7424 */ /* 0x000fce00078e00ff */
[----:B0-----:R-:W-:Y:S05]  /*262b0*/  WARPSYNC.COLLECTIVE R15, `(.L_x_984) ;  /* 0x000000000f0c7348 */ /* 0x001fea0003c00000 */
[----:B------:R-:W-:Y:S02]  /*262c0*/  ELECT P6, UR62, PT ;  /* 0x00000000003e782f */ /* 0x000fe400038c0000 */
[----:B------:R-:W-:Y:S01]  /*262d0*/  MOV R14, UR62 ;  /* 0x0000003e000e7c02 */ /* 0x000fe20008000f00 */
[----:B0-----:R-:W-:Y:S10]  /*262e0*/  ENDCOLLECTIVE ;  /* 0x000000000000791b */ /* 0x001ff40003800000 */
.L_x_984:
[----:B------:R-:W-:Y:S05]  /*262f0*/  BSYNC B1 ;  /* 0x0000000000017941 */ /* 0x000fea0003800000 */
.L_x_983:
[----:B------:R-:W-:Y:S05]  /*26300*/  BRA `(.L_x_704) ;  /* 0xffffff5c00487947 */ /* 0x000fea000383ffff */
.L_x_707:
[----:B0-----:R0:W1:Y:S02]  /*26310*/  SYNCS.PHASECHK.TRANS64.TRYWAIT P0, [R23+URZ+0x22820], R8 ;  /* 0x02282008170075a7 */ /* 0x001064000800017f */
[----:B-1----:R-:W-:Y:S05]  /*26320*/  @!P0 NANOSLEEP.SYNCS 0x989680 ;  /* 0x009896800000895d */ /* 0x002fea0003900000 */
[----:B------:R-:W1:Y:S02]  /*26330*/  @!P0 SYNCS.PHASECHK.TRANS64 P0, [R23+URZ+0x22820], R8 ;  /* 0x02282008170085a7 */ /* 0x000e64000800007f */
[----:B-1----:R-:W-:Y:S05]  /*26340*/  @!P0 BRA `(.L_x_707) ;  /* 0xfffffffc00f08947 */ /* 0x002fea000383ffff */
[----:B------:R-:W-:Y:S05]  /*26350*/  BRA `(.L_x_985) ;  /* 0xffffff5c00587947 */ /* 0x000fea000383ffff */
.L_x_711:
[----:B0-----:R0:W1:Y:S02]  /*26360*/  SYNCS.PHASECHK.TRANS64.TRYWAIT P0, [R8+URZ+0x228a0], R9 ;  /* 0x0228a009080075a7 */ /* 0x001064000800017f */
[----:B-1----:R-:W-:Y:S05]  /*26370*/  @!P0 NANOSLEEP.SYNCS 0x989680 ;  /* 0x009896800000895d */ /* 0x002fea0003900000 */
[----:B------:R-:W1:Y:S02]  /*26380*/  @!P0 SYNCS.PHASECHK.TRANS64 P0, [R8+URZ+0x228a0], R9 ;  /* 0x0228a009080085a7 */ /* 0x000e64000800007f */
[----:B-1----:R-:W-:Y:S05]  /*26390*/  @!P0 BRA `(.L_x_711) ;  /* 0xfffffffc00f08947 */ /* 0x002fea000383ffff */
[----:B------:R-:W-:Y:S05]  /*263a0*/  BRA `(.L_x_986) ;  /* 0xffffff5c00707947 */ /* 0x000fea000383ffff */
.L_x_716:
[----:B-1----:R1:W2:Y:S02]  /*263b0*/  SYNCS.PHASECHK.TRANS64.TRYWAIT P0, [R8+URZ+0x228c0], R9 ;  /* 0x0228c009080075a7 */ /* 0x0022a4000800017f */
[----:B--2---:R-:W-:Y:S05]  /*263c0*/  @!P0 NANOSLEEP.SYNCS 0x989680 ;  /* 0x009896800000895d */ /* 0x004fea0003900000 */
[----:B------:R-:W2:Y:S02]  /*263d0*/  @!P0 SYNCS.PHASECHK.TRANS64 P0, [R8+URZ+0x228c0], R9 ;  /* 0x0228c009080085a7 */ /* 0x000ea4000800007f */
[----:B--2---:R-:W-:Y:S05]  /*263e0*/  @!P0 BRA `(.L_x_716) ;  /* 0xfffffffc00f08947 */ /* 0x004fea000383ffff */
[----:B------:R-:W-:Y:S05]  /*263f0*/  BRA `(.L_x_987) ;  /* 0xffffff5c00ec7947 */ /* 0x000fea000383ffff */
.L_x_723:
[----:B0-----:R0:W1:Y:S02]  /*26400*/  SYNCS.PHASECHK.TRANS64.TRYWAIT P2, [R8+URZ+0x228a0], R9 ;  /* 0x0228a009080075a7 */ /* 0x001064000804017f */
[----:B-1----:R-:W-:Y:S05]  /*26410*/  @!P2 NANOSLEEP.SYNCS 0x989680 ;  /* 0x009896800000a95d */ /* 0x002fea0003900000 */
[----:B------:R-:W1:Y:S02]  /*26420*/  @!P2 SYNCS.PHASECHK.TRANS64 P2, [R8+URZ+0x228a0], R9 ;  /* 0x0228a0090800a5a7 */ /* 0x000e64000804007f */
[----:B-1----:R-:W-:Y:S05]  /*26430*/  @!P2 BRA `(.L_x_723) ;  /* 0xfffffffc00f0a947 */ /* 0x002fea000383ffff */
[----:B------:R-:W-:Y:S05]  /*26440*/  BRA `(.L_x_988) ;  /* 0xffffff6000a87947 */ /* 0x000fea000383ffff */
.L_x_728:
[----:B-1----:R1:W2:Y:S02]  /*26450*/  SYNCS.PHASECHK.TRANS64.TRYWAIT P2, [R8+URZ+0x228c0], R9 ;  /* 0x0228c009080075a7 */ /* 0x0022a4000804017f */
[----:B--2---:R-:W-:Y:S05]  /*26460*/  @!P2 NANOSLEEP.SYNCS 0x989680 ;  /* 0x009896800000a95d */ /* 0x004fea0003900000 */
[----:B------:R-:W2:Y:S02]  /*26470*/  @!P2 SYNCS.PHASECHK.TRANS64 P2, [R8+URZ+0x228c0], R9 ;  /* 0x0228c0090800a5a7 */ /* 0x000ea4000804007f */
[----:B--2---:R-:W-:Y:S05]  /*26480*/  @!P2 BRA `(.L_x_728) ;  /* 0xfffffffc00f0a947 */ /* 0x004fea000383ffff */
[----:B------:R-:W-:Y:S05]  /*26490*/  BRA `(.L_x_989) ;  /* 0xffffff6400207947 */ /* 0x000fea000383ffff */
.L_x_745:
[----:B------:R-:W0:Y:S01]  /*264a0*/  S2R R20, SR_TID.X ;  /* 0x0000000000147919 */ /* 0x000e220000002100 */
[----:B------:R-:W-:Y:S01]  /*264b0*/  BSSY B0, `(.L_x_990) ;  /* 0x000000a000007945 */ /* 0x000fe20003800000 */
[----:B------:R-:W-:Y:S01]  /*264c0*/  MOV R11, 0x1f ;  /* 0x0000001f000b7802 */ /* 0x000fe20000000f00 */
[----:B------:R-:W-:Y:S01]  /*264d0*/  IMAD.MOV.U32 R15, RZ, RZ, -0x1 ;  /* 0xffffffffff0f7424 */ /* 0x000fe200078e00ff */
[----:B0-----:R-:W-:-:S04]  /*264e0*/  SHF.R.U32.HI R12, RZ, 0x5, R20 ;  /* 0x00000005ff0c7819 */ /* 0x001fc80000011614 */
[----:B------:R-:W-:-:S05]  /*264f0*/  LOP3.LUT R12, R12, 0x3, RZ, 0xc0, !PT ;  /* 0x000000030c0c7812 */ /* 0x000fca00078ec0ff */
[----:B------:R-:W-:Y:S02]  /*26500*/  IMAD.MOV.U32 R13, RZ, RZ, R12 ;  /* 0x000000ffff0d7224 */ /* 0x000fe400078e000c */
[----:B------:R-:W-:-:S07]  /*26510*/  IMAD.MOV.U32 R12, RZ, RZ, RZ ;  /* 0x000000ffff0c7224 */ /* 0x000fce00078e00ff */
[----:B-----5:R-:W-:Y:S05]  /*26520*/  WARPSYNC.COLLECTIVE R15, `(.L_x_991) ;  /* 0x000000000f087348 */ /* 0x020fea0003c00000 */
[----:B------:R0:W1:Y:S02]  /*26530*/  SHFL.IDX P6, R14, R13, R12, R11 ;  /* 0x0000000c0d0e7389 */ /* 0x00006400000c000b */
[----:B01---5:R-:W-:Y:S01]  /*26540*/  ENDCOLLECTIVE ;  /* 0x000000000000791b */ /* 0x023fe20003800000 */
.L_x_991:
[----:B------:R-:W-:Y:S05]  /*26550*/  BSYNC B0 ;  /* 0x0000000000007941 */ /* 0x000fea0003800000 */
.L_x_990:
[----:B------:R-:W-:Y:S05]  /*26560*/  BRA `(.L_x_992) ;  /* 0xffffff7000fc7947 */ /* 0x000fea000383ffff */
.L_x_748:
[----:B0-----:R-:W2:Y:S02]  /*26570*/  LDL R2, [R1+0x2c] ;  /* 0x00002c0001027983 */ /* 0x001ea40000100800 */
[----:B--2---:R0:W1:Y:S02]  /*26580*/  SYNCS.PHASECHK.TRANS64.TRYWAIT P0, [R4+URZ+0x22880], R2 ;  /* 0x02288002040075a7 */ /* 0x004064000800017f */
[----:B-1----:R-:W-:Y:S05]  /*26590*/  @!P0 NANOSLEEP.SYNCS 0x989680 ;  /* 0x009896800000895d */ /* 0x002fea0003900000 */
[----:B------:R-:W1:Y:S02]  /*265a0*/  @!P0 SYNCS.PHASECHK.TRANS64 P0, [R4+URZ+0x22880], R2 ;  /* 0x02288002040085a7 */ /* 0x000e64000800007f */
[----:B-1----:R-:W-:Y:S05]  /*265b0*/  @!P0 BRA `(.L_x_748) ;  /* 0xfffffffc00ec8947 */ /* 0x002fea000383ffff */
[----:B------:R-:W-:Y:S05]  /*265c0*/  BRA `(.L_x_993) ;  /* 0xffffff74000c7947 */ /* 0x000fea000383ffff */
.L_x_749:
        /* <DEDUP_REMOVED lines=8> */
.L_x_995:
[----:B------:R-:W-:Y:S05]  /*26650*/  BSYNC B0 ;  /* 0x0000000000007941 */ /* 0x000fea0003800000 */
.L_x_994:
[----:B------:R-:W-:Y:S01]  /*26660*/  IMAD.MOV.U32 R13, RZ, RZ, R10 ;  /* 0x000000ffff0d7224 */ /* 0x000fe200078e000a */
[----:B------:R-:W-:Y:S01]  /*26670*/  MOV R12, RZ ;  /* 0x000000ff000c7202 */ /* 0x000fe20000000f00 */
[----:B------:R-:W-:Y:S01]  /*26680*/  IMAD.MOV.U32 R11, RZ, RZ, 0x181f ;  /* 0x0000181fff0b7424 */ /* 0x000fe200078e00ff */
[----:B------:R-:W-:Y:S01]  /*26690*/  ISETP.GE.AND P2, PT, R20, 0x21, PT ;  /* 0x000000211400780c */ /* 0x000fe20003f46270 */
[----:B------:R-:W-:Y:S01]  /*266a0*/  IMAD.MOV.U32 R15, RZ, RZ, -0x1 ;  /* 0xffffffffff0f7424 */ /* 0x000fe200078e00ff */
[----:B------:R-:W-:Y:S01]  /*266b0*/  LOP3.LUT R22, R22, 0xffffffef, RZ, 0xc0, !PT ;  /* 0xffffffef16167812 */ /* 0x000fe200078ec0ff */
[----:B------:R-:W-:Y:S01]  /*266c0*/  IMAD.MOV.U32 R0, RZ, RZ, R14 ;  /* 0x000000ffff007224 */ /* 0x000fe200078e000e */
[----:B------:R-:W-:-:S13]  /*266d0*/  ISETP.GE.AND P3, PT, R20, 0x91, PT ;  /* 0x000000911400780c */ /* 0x000fda0003f66270 */
[----:B------:R-:W-:Y:S05]  /*266e0*/  WARPSYNC.COLLECTIVE R15, `(.L_x_996) ;  /* 0x000000000f087348 */ /* 0x000fea0003c00000 */
[----:B------:R0:W1:Y:S02]  /*266f0*/  SHFL.IDX P6, R14, R13, R12, R11 ;  /* 0x0000000c0d0e7389 */ /* 0x00006400000c000b */
[----:B01----:R-:W-:Y:S01]  /*26700*/  ENDCOLLECTIVE ;  /* 0x000000000000791b */ /* 0x003fe20003800000 */
.L_x_996:
[C---:B------:R-:W-:Y:S02]  /*26710*/  ISETP.GE.AND P5, PT, R20.reuse, 0x31, PT ;  /* 0x000000311400780c */ /* 0x040fe40003fa6270 */
[----:B------:R-:W-:Y:S01]  /*26720*/  ISETP.GE.AND P4, PT, R20, 0x61, PT ;  /* 0x000000611400780c */ /* 0x000fe20003f86270 */
[----:B------:R-:W-:Y:S02]  /*26730*/  IMAD.MOV.U32 R13, RZ, RZ, R9 ;  /* 0x000000ffff0d7224 */ /* 0x000fe400078e0009 */
[----:B------:R-:W-:-:S05]  /*26740*/  IMAD.MOV.U32 R12, RZ, RZ, R14 ;  /* 0x000000ffff0c7224 */ /* 0x000fca00078e000e */
[----:B------:R-:W-:Y:S01]  /*26750*/  IADD3 R26, P1, R30, R12, RZ ;  /* 0x0000000c1e1a7210 */ /* 0x000fe20007f3e0ff */
[----:B------:R-:W-:-:S03]  /*26760*/  IMAD.MOV.U32 R12, RZ, RZ, 0x1 ;  /* 0x00000001ff0c7424 */ /* 0x000fc600078e00ff */
[----:B------:R-:W-:Y:S01]  /*26770*/  IADD3.X R27, RZ, R0, RZ, P1, !PT ;  /* 0x00000000ff1b7210 */ /* 0x000fe20000ffe4ff */
[----:B------:R-:W-:-:S08]  /*26780*/  IMAD.IADD R0, R23, 0x1, R21 ;  /* 0x0000000117007824 */ /* 0x000fd000078e0215 */
[----:B------:R-:W-:Y:S05]  /*26790*/  WARPSYNC.COLLECTIVE R15, `(.L_x_997) ;  /* 0x000000000f087348 */ /* 0x000fea0003c00000 */
[----:B------:R0:W1:Y:S02]  /*267a0*/  SHFL.IDX P6, R14, R13, R12, R11 ;  /* 0x0000000c0d0e7389 */ /* 0x00006400000c000b */
[----:B01----:R-:W-:Y:S01]  /*267b0*/  ENDCOLLECTIVE ;  /* 0x000000000000791b */ /* 0x003fe20003800000 */
.L_x_997:
[----:B------:R-:W-:Y:S01]  /*267c0*/  ISETP.LT.OR P1, PT, R20, 0x1, P0 ;  /* 0x000000011400780c */ /* 0x000fe20000721670 */
[----:B------:R-:W-:-:S12]  /*267d0*/  IMAD.MOV.U32 R13, RZ, RZ, R10 ;  /* 0x000000ffff0d7224 */ /* 0x000fd800078e000a */
[----:B------:R-:W-:Y:S01]  /*267e0*/  @!PT LDS RZ, [RZ] ;  /* 0x00000000fffff984 */ /* 0x000fe20000000800 */
[----:B------:R-:W-:Y:S01]  /*267f0*/  @!PT LDS RZ, [RZ] ;  /* 0x00000000fffff984 */ /* 0x000fe20000000800 */
[----:B------:R-:W-:Y:S01]  /*26800*/  @!PT LDS RZ, [RZ] ;  /* 0x00000000fffff984 */ /* 0x000fe20000000800 */
[----:B------:R0:W-:Y:S01]  /*26810*/  LDGSTS.E.BYPASS.LTC128B.128 [R0+0xa400], desc[UR36][R26.64], !P1 ;  /* 0x0a4000001a007fae */ /* 0x0001e2000c901d64 */
[----:B------:R-:W-:-:S07]  /*26820*/  MOV R21, R14 ;  /* 0x0000000e00157202 */ /* 0x000fce0000000f00 */
[----:B0-----:R-:W-:Y:S05]  /*26830*/  WARPSYNC.COLLECTIVE R15, `(.L_x_998) ;  /* 0x000000000f087348 */ /* 0x001fea0003c00000 */
[----:B------:R1:W2:Y:S02]  /*26840*/  SHFL.IDX P6, R14, R13, R12, R11 ;  /* 0x0000000c0d0e7389 */ /* 0x0002a400000c000b */
[----:B012---:R-:W-:Y:S01]  /*26850*/  ENDCOLLECTIVE ;  /* 0x000000000000791b */ /* 0x007fe20003800000 */
.L_x_998:
[----:B------:R-:W-:Y:S01]  /*26860*/  MOV R13, R9 ;  /* 0x00000009000d7202 */ /* 0x000fe20000000f00 */
[----:B------:R-:W-:-:S05]  /*26870*/  IMAD.MOV.U32 R12, RZ, RZ, R14 ;  /* 0x000000ffff0c7224 */ /* 0x000fca00078e000e */
[----:B------:R-:W-:Y:S01]  /*26880*/  IADD3 R26, P1, R30, R12, RZ ;  /* 0x0000000c1e1a7210 */ /* 0x000fe20007f3e0ff */
[----:B------:R-:W-:-:S04]  /*26890*/  IMAD.MOV.U32 R12, RZ, RZ, 0x2 ;  /* 0x00000002ff0c7424 */ /* 0x000fc800078e00ff */
[----:B------:R-:W-:-:S08]  /*268a0*/  IMAD.X R27, RZ, RZ, R21, P1 ;  /* 0x000000ffff1b7224 */ /* 0x000fd000008e0615 */
[----:B------:R-:W-:Y:S05]  /*268b0*/  WARPSYNC.COLLECTIVE R15, `(.L_x_999) ;  /* 0x000000000f087348 */ /* 0x000fea0003c00000 */
[----:B------:R0:W1:Y:S02]  /*268c0*/  SHFL.IDX P6, R14, R13, R12, R11 ;  /* 0x0000000c0d0e7389 */ /* 0x00006400000c000b */
[----:B01----:R-:W-:Y:S01]  /*268d0*/  ENDCOLLECTIVE ;  /* 0x000000000000791b */ /* 0x003fe20003800000 */
.L_x_999:
        /* <DEDUP_REMOVED lines=10> */
.L_x_1000:
        /* <DEDUP_REMOVED lines=8> */
.L_x_1001:
        /* <DEDUP_REMOVED lines=10> */
.L_x_1002:
        /* <DEDUP_REMOVED lines=8> */
.L_x_1003:
        /* <DEDUP_REMOVED lines=10> */
.L_x_1004:
        /* <DEDUP_REMOVED lines=8> */
.L_x_1005:
        /* <DEDUP_REMOVED lines=10> */
.L_x_1006:
        /* <DEDUP_REMOVED lines=8> */
.L_x_1007:
        /* <DEDUP_REMOVED lines=10> */
.L_x_1008:
        /* <DEDUP_REMOVED lines=8> */
.L_x_1009:
        /* <DEDUP_REMOVED lines=10> */
.L_x_1010:
[----:B------:R-:W-:Y:S01]  /*26f20*/  MOV R13, R2 ;  /* 0x00000002000d7202 */ /* 0x000fe20000000f00 */
[----:B------:R-:W-:Y:S02]  /*26f30*/  IMAD.MOV.U32 R12, RZ, RZ, RZ ;  /* 0x000000ffff0c7224 */ /* 0x000fe400078e00ff */
[----:B------:R-:W-:-:S07]  /*26f40*/  IMAD.MOV.U32 R10, RZ, RZ, R14 ;  /* 0x000000ffff0a7224 */ /* 0x000fce00078e000e */
[----:B------:R-:W-:Y:S05]  /*26f50*/  WARPSYNC.COLLECTIVE R15, `(.L_x_1011) ;  /* 0x000000000f087348 */ /* 0x000fea0003c00000 */
[----:B------:R0:W1:Y:S02]  /*26f60*/  SHFL.IDX P6, R14, R13, R12, R11 ;  /* 0x0000000c0d0e7389 */ /* 0x00006400000c000b */
[----:B01----:R-:W-:Y:S01]  /*26f70*/  ENDCOLLECTIVE ;  /* 0x000000000000791b */ /* 0x003fe20003800000 */
.L_x_1011:
        /* <DEDUP_REMOVED lines=12> */
.L_x_1012:
[----:B------:R-:W-:Y:S02]  /*27040*/  IMAD.MOV.U32 R13, RZ, RZ, R2 ;  /* 0x000000ffff0d7224 */ /* 0x000fe400078e0002 */
[----:B------:R-:W-:Y:S01]  /*27050*/  IMAD.MOV.U32 R12, RZ, RZ, 0x1 ;  /* 0x00000001ff0c7424 */ /* 0x000fe200078e00ff */
[----:B------:R-:W-:-:S07]  /*27060*/  MOV R10, R14 ;  /* 0x0000000e000a7202 */ /* 0x000fce0000000f00 */
[----:B------:R-:W-:Y:S05]  /*27070*/  WARPSYNC.COLLECTIVE R15, `(.L_x_1013) ;  /* 0x000000000f087348 */ /* 0x000fea0003c00000 */
[----:B------:R0:W1:Y:S02]  /*27080*/  SHFL.IDX P6, R14, R13, R12, R11 ;  /* 0x0000000c0d0e7389 */ /* 0x00006400000c000b */
[----:B01----:R-:W-:Y:S01]  /*27090*/  ENDCOLLECTIVE ;  /* 0x000000000000791b */ /* 0x003fe20003800000 */
.L_x_1013:
        /* <DEDUP_REMOVED lines=8> */
[----:B------:R-:W-:Y:S02]  /*27120*/  ISETP.GE.AND P1, PT, R20, 0x11, PT ;  /* 0x000000111400780c */ /* 0x000fe40003f26270 */
[----:B------:R-:W-:-:S11]  /*27130*/  MOV R9, R14 ;  /* 0x0000000e00097202 */ /* 0x000fd60000000f00 */
[----:B0-----:R-:W-:Y:S05]  /*27140*/  WARPSYNC.COLLECTIVE R15, `(.L_x_1014) ;  /* 0x000000000f087348 */ /* 0x001fea0003c00000 */
[----:B------:R1:W2:Y:S02]  /*27150*/  SHFL.IDX P6, R14, R13, R12, R11 ;  /* 0x0000000c0d0e7389 */ /* 0x0002a400000c000b */
[----:B012---:R-:W-:Y:S01]  /*27160*/  ENDCOLLECTIVE ;  /* 0x000000000000791b */ /* 0x007fe20003800000 */
.L_x_1014:
        /* <DEDUP_REMOVED lines=12> */
[----:B------:R-:W-:-:S04]  /*27230*/  LOP3.LUT R22, R22, 0xfffffeff, RZ, 0xc0, !PT ;  /* 0xfffffeff16167812 */ /* 0x000fc800078ec0ff */
[----:B------:R-:W-:Y:S01]  /*27240*/  @P3 LOP3.LUT R22, R22, 0x100, RZ, 0xfc, !PT ;  /* 0x0000010016163812 */ /* 0x000fe200078efcff */
[----:B------:R-:W-:Y:S06]  /*27250*/  BRA `(.L_x_1015) ;  /* 0xffffff6c00e07947 */ /* 0x000fec000383ffff */
.L_x_754:
[----:B0-----:R-:W2:Y:S02]  /*27260*/  LDL R2, [R1+0x2c] ;  /* 0x00002c0001027983 */ /* 0x001ea40000100800 */
[----:B--2---:R0:W2:Y:S02]  /*27270*/  SYNCS.PHASECHK.TRANS64.TRYWAIT P0, [R4+URZ+0x22840], R2 ;  /* 0x02284002040075a7 */ /* 0x0040a4000800017f */
[----:B--2---:R-:W-:Y:S05]  /*27280*/  @!P0 NANOSLEEP.SYNCS 0x989680 ;  /* 0x009896800000895d */ /* 0x004fea0003900000 */
[----:B------:R-:W2:Y:S02]  /*27290*/  @!P0 SYNCS.PHASECHK.TRANS64 P0, [R4+URZ+0x22840], R2 ;  /* 0x02284002040085a7 */ /* 0x000ea4000800007f */
[----:B--2---:R-:W-:Y:S05]  /*272a0*/  @!P0 BRA `(.L_x_754) ;  /* 0xfffffffc00ec8947 */ /* 0x004fea000383ffff */
[----:B------:R-:W-:Y:S05]  /*272b0*/  BRA `(.L_x_1016) ;  /* 0xffffff7000307947 */ /* 0x000fea000383ffff */
.L_x_755:
[----:B------:R-:W-:Y:S01]  /*272c0*/  BSSY B0, `(.L_x_1017) ;  /* 0x0000008000007945 */ /* 0x000fe20003800000 */
[----:B------:R-:W-:Y:S01]  /*272d0*/  IMAD.MOV.U32 R13, RZ, RZ, R7 ;  /* 0x000000ffff0d7224 */ /* 0x000fe200078e0007 */
[----:B------:R-:W-:Y:S01]  /*272e0*/  MOV R12, RZ ;  /* 0x000000ff000c7202 */ /* 0x000fe20000000f00 */
[----:B------:R-:W-:Y:S02]  /*272f0*/  IMAD.MOV.U32 R11, RZ, RZ, 0x181f ;  /* 0x0000181fff0b7424 */ /* 0x000fe400078e00ff */
[----:B------:R-:W-:-:S07]  /*27300*/  IMAD.MOV.U32 R15, RZ, RZ, -0x1 ;  /* 0xffffffffff0f7424 */ /* 0x000fce00078e00ff */
[----:B-1----:R-:W-:Y:S05]  /*27310*/  WARPSYNC.COLLECTIVE R15, `(.L_x_1018) ;  /* 0x000000000f087348 */ /* 0x002fea0003c00000 */
[----:B------:R0:W2:Y:S02]  /*27320*/  SHFL.IDX P6, R14, R13, R12, R11 ;  /* 0x0000000c0d0e7389 */ /* 0x0000a400000c000b */
[----:B012---:R-:W-:Y:S01]  /*27330*/  ENDCOLLECTIVE ;  /* 0x000000000000791b */ /* 0x007fe20003800000 */
.L_x_1018:
[----:B------:R-:W-:Y:S05]  /*27340*/  BSYNC B0 ;  /* 0x0000000000007941 */ /* 0x000fea0003800000 */
.L_x_1017:
[----:B------:R-:W-:Y:S01]  /*27350*/  MOV R13, R8 ;  /* 0x00000008000d7202 */ /* 0x000fe20000000f00 */
[----:B------:R-:W-:Y:S02]  /*27360*/  IMAD.MOV.U32 R12, RZ, RZ, RZ ;  /* 0x000000ffff0c7224 */ /* 0x000fe400078e00ff */
[----:B------:R-:W-:Y:S02]  /*27370*/  IMAD.MOV.U32 R11, RZ, RZ, 0x181f ;  /* 0x0000181fff0b7424 */ /* 0x000fe400078e00ff */
[----:B------:R-:W-:Y:S02]  /*27380*/  IMAD.MOV.U32 R15, RZ, RZ, -0x1 ;  /* 0xffffffffff0f7424 */ /* 0x000fe400078e00ff */
[----:B------:R-:W-:-:S07]  /*27390*/  IMAD.MOV.U32 R2, RZ, RZ, R14 ;  /* 0x000000ffff027224 */ /* 0x000fce00078e000e */
[----:B------:R-:W-:Y:S05]  /*273a0*/  WARPSYNC.COLLECTIVE R15, `(.L_x_1019) ;  /* 0x000000000f087348 */ /* 0x000fea0003c00000 */
[----:B------:R0:W1:Y:S02]  /*273b0*/  SHFL.IDX P6, R14, R13, R12, R11 ;  /* 0x0000000c0d0e7389 */ /* 0x00006400000c000b */
[----:B01----:R-:W-:Y:S01]  /*273c0*/  ENDCOLLECTIVE ;  /* 0x000000000000791b */ /* 0x003fe20003800000 */
.L_x_1019:
[----:B------:R-:W-:Y:S02]  /*273d0*/  IMAD.MOV.U32 R13, RZ, RZ, R7 ;  /* 0x000000ffff0d7224 */ /* 0x000fe400078e0007 */
[----:B------:R-:W-:Y:S01]  /*273e0*/  IMAD.MOV.U32 R12, RZ, RZ, 0x1 ;  /* 0x00000001ff0c7424 */ /* 0x000fe200078e00ff */
[----:B------:R-:W-:Y:S02]  /*273f0*/  LOP3.LUT P6, RZ, R22, 0x40, RZ, 0xc0, !PT ;  /* 0x0000004016ff7812 */ /* 0x000fe400078cc0ff */
[----:B------:R-:W-:-:S11]  /*27400*/  MOV R3, R14 ;  /* 0x0000000e00037202 */ /* 0x000fd60000000f00 */
[----:B------:R-:W-:-:S05]  /*27410*/  @P6 IADD3 R3, P0, R30, R3, RZ ;  /* 0x000000031e036210 */ /* 0x000fca0007f1e0ff */
[----:B------:R-:W-:-:S05]  /*27420*/  @P6 IMAD.X R2, RZ, RZ, R2, P0 ;  /* 0x000000ffff026224 */ /* 0x000fca00000e0602 */
[----:B------:R-:W-:-:S04]  /*27430*/  @P6 LOP3.LUT R3, R3, R2, RZ, 0x3c, !PT ;  /* 0x0000000203036212 */ /* 0x000fc800078e3cff */
[----:B------:R-:W-:-:S04]  /*27440*/  @P6 LOP3.LUT R2, R3, R2, RZ, 0x3c, !PT ;  /* 0x0000000203026212 */ /* 0x000fc800078e3cff */
[----:B------:R-:W-:-:S05]  /*27450*/  @P6 LOP3.LUT R3, R3, R2, RZ, 0x3c, !PT ;  /* 0x0000000203036212 */ /* 0x000fca00078e3cff */
[----:B------:R-:W-:Y:S01]  /*27460*/  @!PT LDS RZ, [RZ] ;  /* 0x00000000fffff984 */ /* 0x000fe20000000800 */
[----:B------:R-:W-:Y:S01]  /*27470*/  @!PT LDS RZ, [RZ] ;  /* 0x00000000fffff984 */ /* 0x000fe20000000800 */
[----:B------:R-:W-:Y:S01]  /*27480*/  @!PT LDS RZ, [RZ] ;  /* 0x00000000fffff984 */ /* 0x000fe20000000800 */
[----:B------:R0:W-:Y:S02]  /*27490*/  @P6 LDGSTS.E.BYPASS.LTC128B.128 [R0+0x18400], desc[UR36][R2.64], !P3 ;  /* 0x1840000002006fae */ /* 0x0001e4000d901d64 */
[----:B0-----:R-:W-:Y:S05]  /*274a0*/  WARPSYNC.COLLECTIVE R15, `(.L_x_1020) ;  /* 0x000000000f087348 */ /* 0x001fea0003c00000 */
[----:B------:R1:W2:Y:S02]  /*274b0*/  SHFL.IDX P6, R14, R13, R12, R11 ;  /* 0x0000000c0d0e7389 */ /* 0x0002a400000c000b */
[----:B012---:R-:W-:Y:S01]  /*274c0*/  ENDCOLLECTIVE ;  /* 0x000000000000791b */ /* 0x007fe20003800000 */
.L_x_1020:
[----:B------:R-:W-:Y:S01]  /*274d0*/  IMAD.MOV.U32 R13, RZ, RZ, R8 ;  /* 0x000000ffff0d7224 */ /* 0x000fe200078e0008 */
[----:B------:R-:W-:-:S07]  /*274e0*/  MOV R2, R14 ;  /* 0x0000000e00027202 */ /* 0x000fce0000000f00 */
[----:B------:R-:W-:Y:S05]  /*274f0*/  WARPSYNC.COLLECTIVE R15, `(.L_x_1021) ;  /* 0x000000000f087348 */ /* 0x000fea0003c00000 */
[----:B------:R0:W1:Y:S02]  /*27500*/  SHFL.IDX P6, R14, R13, R12, R11 ;  /* 0x0000000c0d0e7389 */ /* 0x00006400000c000b */
[----:B01----:R-:W-:Y:S01]  /*27510*/  ENDCOLLECTIVE ;  /* 0x000000000000791b */ /* 0x003fe20003800000 */
.L_x_1021:
[----:B------:R-:W-:Y:S01]  /*27520*/  MOV R13, R7 ;  /* 0x00000007000d7202 */ /* 0x000fe20000000f00 */
[----:B------:R-:W-:Y:S01]  /*27530*/  IMAD.MOV.U32 R12, RZ, RZ, 0x2 ;  /* 0x00000002ff0c7424 */ /* 0x000fe200078e00ff */
[----:B------:R-:W-:Y:S01]  /*27540*/  LOP3.LUT P6, RZ, R22, 0x10, RZ, 0xc0, !PT ;  /* 0x0000001016ff7812 */ /* 0x000fe200078cc0ff */
[----:B------:R-:W-:-:S12]  /*27550*/  IMAD.MOV.U32 R3, RZ, RZ, R14 ;  /* 0x000000ffff037224 */ /* 0x000fd800078e000e */
        /* <DEDUP_REMOVED lines=12> */
.L_x_1022:
[----:B------:R-:W-:Y:S02]  /*27620*/  IMAD.MOV.U32 R13, RZ, RZ, R8 ;  /* 0x000000ffff0d7224 */ /* 0x000fe400078e0008 */
[----:B------:R-:W-:-:S07]  /*27630*/  IMAD.MOV.U32 R2, RZ, RZ, R14 ;  /* 0x000000ffff027224 */ /* 0x000fce00078e000e */
[----:B------:R-:W-:Y:S05]  /*27640*/  WARPSYNC.COLLECTIVE R15, `(.L_x_1023) ;  /* 0x000000000f087348 */ /* 0x000fea0003c00000 */
[----:B------:R0:W1:Y:S02]  /*27650*/  SHFL.IDX P6, R14, R13, R12, R11 ;  /* 0x0000000c0d0e7389 */ /* 0x00006400000c000b */
[----:B01----:R-:W-:Y:S01]  /*27660*/  ENDCOLLECTIVE ;  /* 0x000000000000791b */ /* 0x003fe20003800000 */
.L_x_1023:
        /* <DEDUP_REMOVED lines=16> */
.L_x_1024:
[----:B------:R-:W-:Y:S01]  /*27770*/  IMAD.MOV.U32 R13, RZ, RZ, R8 ;  /* 0x000000ffff0d7224 */ /* 0x000fe200078e0008 */
[----:B------:R-:W-:-:S07]  /*27780*/  MOV R2, R14 ;  /* 0x0000000e00027202 */ /* 0x000fce0000000f00 */
[----:B------:R-:W-:Y:S05]  /*27790*/  WARPSYNC.COLLECTIVE R15, `(.L_x_1025) ;  /* 0x000000000f087348 */ /* 0x000fea0003c00000 */
[----:B------:R0:W1:Y:S02]  /*277a0*/  SHFL.IDX P6, R14, R13, R12, R11 ;  /* 0x0000000c0d0e7389 */ /* 0x00006400000c000b */
[----:B01----:R-:W-:Y:S01]  /*277b0*/  ENDCOLLECTIVE ;  /* 0x000000000000791b */ /* 0x003fe20003800000 */
.L_x_1025:
[----:B------:R-:W-:Y:S01]  /*277c0*/  MOV R13, R7 ;  /* 0x00000007000d7202 */ /* 0x000fe20000000f00 */
[----:B------:R-:W-:Y:S02]  /*277d0*/  IMAD.MOV.U32 R12, RZ, RZ, 0x4 ;  /* 0x00000004ff0c7424 */ /* 0x000fe400078e00ff */
[----:B------:R-:W-:-:S07]  /*277e0*/  IMAD.MOV.U32 R3, RZ, RZ, R14 ;  /* 0x000000ffff037224 */ /* 0x000fce00078e000e */
[----:B------:R-:W-:Y:S05]  /*277f0*/  WARPSYNC.COLLECTIVE R15, `(.L_x_1026) ;  /* 0x000000000f087348 */ /* 0x000fea0003c00000 */
[----:B------:R0:W1:Y:S02]  /*27800*/  SHFL.IDX P6, R14, R13, R12, R11 ;  /* 0x0000000c0d0e7389 */ /* 0x00006400000c000b */
[----:B01----:R-:W-:Y:S01]  /*27810*/  ENDCOLLECTIVE ;  /* 0x000000000000791b */ /* 0x003fe20003800000 */
.L_x_1026:
[----:B------:R-:W-:-:S05]  /*27820*/  @P5 IADD3 R3, P0, R30, R3, RZ ;  /* 0x000000031e035210 */ /* 0x000fca0007f1e0ff */
[----:B------:R-:W-:-:S05]  /*27830*/  @P5 IMAD.X R2, RZ, RZ, R2, P0 ;  /* 0x000000ffff025224 */ /* 0x000fca00000e0602 */
[----:B------:R-:W-:Y:S01]  /*27840*/  @P5 LOP3.LUT R3, R3, R2, RZ, 0x3c, !PT ;  /* 0x0000000203035212 */ /* 0x000fe200078e3cff */
[----:B------:R-:W-:-:S03]  /*27850*/  IMAD.MOV.U32 R13, RZ, RZ, R8 ;  /* 0x000000ffff0d7224 */ /* 0x000fc600078e0008 */
[----:B------:R-:W-:-:S04]  /*27860*/  @P5 LOP3.LUT R2, R3, R2, RZ, 0x3c, !PT ;  /* 0x0000000203025212 */ /* 0x000fc800078e3cff */
[----:B------:R-:W-:-:S05]  /*27870*/  @P5 LOP3.LUT R3, R3, R2, RZ, 0x3c, !PT ;  /* 0x0000000203035212 */ /* 0x000fca00078e3cff */
[----:B------:R-:W-:Y:S01]  /*27880*/  @!PT LDS RZ, [RZ] ;  /* 0x00000000fffff984 */ /* 0x000fe20000000800 */
[----:B------:R-:W-:Y:S01]  /*27890*/  @!PT LDS RZ, [RZ] ;  /* 0x00000000fffff984 */ /* 0x000fe20000000800 */
[----:B------:R-:W-:Y:S01]  /*278a0*/  @!PT LDS RZ, [RZ] ;  /* 0x00000000fffff984 */ /* 0x000fe20000000800 */
[----:B------:R0:W-:Y:S01]  /*278b0*/  @P5 LDGSTS.E.BYPASS.LTC128B.128 [R0+0x19c00], desc[UR36][R2.64], !P3 ;  /* 0x19c0000002005fae */ /* 0x0001e2000d901d64 */
[----:B------:R-:W-:Y:S01]  /*278c0*/  LOP3.LUT P5, RZ, R22, 0x80, RZ, 0xc0, !PT ;  /* 0x0000008016ff7812 */ /* 0x000fe200078ac0ff */
[----:B0-----:R-:W-:-:S12]  /*278d0*/  IMAD.MOV.U32 R2, RZ, RZ, R14 ;  /* 0x000000ffff027224 */ /* 0x001fd800078e000e */
[----:B------:R-:W-:Y:S05]  /*278e0*/  WARPSYNC.COLLECTIVE R15, `(.L_x_1027) ;  /* 0x000000000f087348 */ /* 0x000fea0003c00000 */
[----:B------:R0:W1:Y:S02]  /*278f0*/  SHFL.IDX P6, R14, R13, R12, R11 ;  /* 0x0000000c0d0e7389 */ /* 0x00006400000c000b */
[----:B01----:R-:W-:Y:S01]  /*27900*/  ENDCOLLECTIVE ;  /* 0x000000000000791b */ /* 0x003fe20003800000 */
.L_x_1027:
        /* <DEDUP_REMOVED lines=16> */
.L_x_1028:
[----:B------:R-:W-:Y:S01]  /*27a10*/  IMAD.MOV.U32 R13, RZ, RZ, R8 ;  /* 0x000000ffff0d7224 */ /* 0x000fe200078e0008 */
[----:B------:R-:W-:-:S07]  /*27a20*/  MOV R2, R14 ;  /* 0x0000000e00027202 */ /* 0x000fce0000000f00 */
[----:B------:R-:W-:Y:S05]  /*27a30*/  WARPSYNC.COLLECTIVE R15, `(.L_x_1029) ;  /* 0x000000000f087348 */ /* 0x000fea0003c00000 */
[----:B------:R0:W1:Y:S02]  /*27a40*/  SHFL.IDX P6, R14, R13, R12, R11 ;  /* 0x0000000c0d0e7389 */ /* 0x00006400000c000b */
[----:B01----:R-:W-:Y:S01]  /*27a50*/  ENDCOLLECTIVE ;  /* 0x000000000000791b */ /* 0x003fe20003800000 */
.L_x_1029:
[----:B------:R-:W-:Y:S01]  /*27a60*/  MOV R13, R7 ;  /* 0x00000007000d7202 */ /* 0x000fe20000000f00 */
[----:B------:R-:W-:Y:S02]  /*27a70*/  IMAD.MOV.U32 R12, RZ, RZ, 0x6 ;  /* 0x00000006ff0c7424 */ /* 0x000fe400078e00ff */
[----:B------:R-:W-:-:S07]  /*27a80*/  IMAD.MOV.U32 R3, RZ, RZ, R14 ;  /* 0x000000ffff037224 */ /* 0x000fce00078e000e */
[----:B------:R-:W-:Y:S05]  /*27a90*/  WARPSYNC.COLLECTIVE R15, `(.L_x_1030) ;  /* 0x000000000f087348 */ /* 0x000fea0003c00000 */
[----:B------:R0:W1:Y:S02]  /*27aa0*/  SHFL.IDX P6, R14, R13, R12, R11 ;  /* 0x0000000c0d0e7389 */ /* 0x00006400000c000b */
[----:B01----:R-:W-:Y:S01]  /*27ab0*/  ENDCOLLECTIVE ;  /* 0x000000000000791b */ /* 0x003fe20003800000 */
.L_x_1030:
        /* <DEDUP_REMOVED lines=9> */
[----:B------:R0:W-:Y:S02]  /*27b50*/  @P5 LDGSTS.E.BYPASS.LTC128B.128 [R0+0x1ac00], desc[UR36][R2.64], !P3 ;  /* 0x1ac0000002005fae */ /* 0x0001e4000d901d64 */
[----:B0-----:R-:W-:-:S07]  /*27b60*/  IMAD.MOV.U32 R2, RZ, RZ, R14 ;  /* 0x000000ffff027224 */ /* 0x001fce00078e000e */
[----:B------:R-:W-:Y:S05]  /*27b70*/  WARPSYNC.COLLECTIVE R15, `(.L_x_1031) ;  /* 0x000000000f087348 */ /* 0x000fea0003c00000 */
[----:B------:R0:W1:Y:S02]  /*27b80*/  SHFL.IDX P6, R14, R13, R12, R11 ;  /* 0x0000000c0d0e7389 */ /* 0x00006400000c000b */
[----:B01----:R-:W-:Y:S01]  /*27b90*/  ENDCOLLECTIVE ;  /* 0x000000000000791b */ /* 0x003fe20003800000 */
.L_x_1031:
[----:B------:R-:W-:Y:S02]  /*27ba0*/  IMAD.MOV.U32 R13, RZ, RZ, R7 ;  /* 0x000000ffff0d7224 */ /* 0x000fe400078e0007 */
[----:B------:R-:W-:Y:S01]  /*27bb0*/  IMAD.MOV.U32 R12, RZ, RZ, 0x7 ;  /* 0x00000007ff0c7424 */ /* 0x000fe200078e00ff */
[----:B------:R-:W-:-:S07]  /*27bc0*/  MOV R3, R14 ;  /* 0x0000000e00037202 */ /* 0x000fce0000000f00 */
[----:B------:R-:W-:Y:S05]  /*27bd0*/  WARPSYNC.COLLECTIVE R15, `(.L_x_1032) ;  /* 0x000000000f087348 */ /* 0x000fea0003c00000 */
[----:B------:R0:W1:Y:S02]  /*27be0*/  SHFL.IDX P6, R14, R13, R12, R11 ;  /* 0x0000000c0d0e7389 */ /* 0x00006400000c000b */
[----:B01----:R-:W-:Y:S01]  /*27bf0*/  ENDCOLLECTIVE ;  /* 0x000000000000791b */ /* 0x003fe20003800000 */
.L_x_1032:
[----:B------:R-:W-:-:S05]  /*27c00*/  @P4 IADD3 R3, P0, R30, R3, RZ ;  /* 0x000000031e034210 */ /* 0x000fca0007f1e0ff */
[----:B------:R-:W-:-:S05]  /*27c10*/  @P4 IMAD.X R2, RZ, RZ, R2, P0 ;  /* 0x000000ffff024224 */ /* 0x000fca00000e0602 */
[----:B------:R-:W-:Y:S01]  /*27c20*/  @P4 LOP3.LUT R3, R3, R2, RZ, 0x3c, !PT ;  /* 0x0000000203034212 */ /* 0x000fe200078e3cff */
[----:B------:R-:W-:-:S03]  /*27c30*/  IMAD.MOV.U32 R13, RZ, RZ, R8 ;  /* 0x000000ffff0d7224 */ /* 0x000fc600078e0008 */
[----:B------:R-:W-:-:S04]  /*27c40*/  @P4 LOP3.LUT R2, R3, R2, RZ, 0x3c, !PT ;  /* 0x0000000203024212 */ /* 0x000fc800078e3cff */
[----:B------:R-:W-:Y:S02]  /*27c50*/  @P4 LOP3.LUT R3, R3, R2, RZ, 0x3c, !PT ;  /* 0x0000000203034212 */ /* 0x000fe400078e3cff */
[----:B------:R-:W-:-:S03]  /*27c60*/  MOV R7, R14 ;  /* 0x0000000e00077202 */ /* 0x000fc60000000f00 */
[----:B------:R-:W-:Y:S01]  /*27c70*/  @!PT LDS RZ, [RZ] ;  /* 0x00000000fffff984 */ /* 0x000fe20000000800 */
[----:B------:R-:W-:Y:S01]  /*27c80*/  @!PT LDS RZ, [RZ] ;  /* 0x00000000fffff984 */ /* 0x000fe20000000800 */
[----:B------:R-:W-:Y:S01]  /*27c90*/  @!PT LDS RZ, [RZ] ;  /* 0x00000000fffff984 */ /* 0x000fe20000000800 */
[----:B------:R0:W-:Y:S04]  /*27ca0*/  @P4 LDGSTS.E.BYPASS.LTC128B.128 [R0+0x1b400], desc[UR36][R2.64], !P3 ;  /* 0x1b40000002004fae */ /* 0x0001e8000d901d64 */
[----:B0-----:R-:W-:Y:S05]  /*27cb0*/  WARPSYNC.COLLECTIVE R15, `(.L_x_1033) ;  /* 0x000000000f087348 */ /* 0x001fea0003c00000 */
[----:B------:R1:W2:Y:S02]  /*27cc0*/  SHFL.IDX P6, R14, R13, R12, R11 ;  /* 0x0000000c0d0e7389 */ /* 0x0002a400000c000b */
[----:B012---:R-:W-:Y:S01]  /*27cd0*/  ENDCOLLECTIVE ;  /* 0x000000000000791b */ /* 0x007fe20003800000 */
.L_x_1033:
[----:B------:R-:W-:Y:S01]  /*27ce0*/  MOV R13, R6 ;  /* 0x00000006000d7202 */ /* 0x000fe20000000f00 */
[----:B------:R-:W-:Y:S02]  /*27cf0*/  IMAD.MOV.U32 R12, RZ, RZ, RZ ;  /* 0x000000ffff0c7224 */ /* 0x000fe400078e00ff */
[----:B------:R-:W-:-:S07]  /*27d00*/  IMAD.MOV.U32 R2, RZ, RZ, R14 ;  /* 0x000000ffff027224 */ /* 0x000fce00078e000e */
[----:B------:R-:W-:Y:S05]  /*27d10*/  WARPSYNC.COLLECTIVE R15, `(.L_x_1034) ;  /* 0x000000000f087348 */ /* 0x000fea0003c00000 */
[----:B------:R0:W1:Y:S02]  /*27d20*/  SHFL.IDX P6, R14, R13, R12, R11 ;  /* 0x0000000c0d0e7389 */ /* 0x00006400000c000b */
[----:B01----:R-:W-:Y:S01]  /*27d30*/  ENDCOLLECTIVE ;  /* 0x000000000000791b */ /* 0x003fe20003800000 */
.L_x_1034:
[----:B------:R-:W-:-:S05]  /*27d40*/  @P1 IADD3 R2, P0, R30, R2, RZ ;  /* 0x000000021e021210 */ /* 0x000fca0007f1e0ff */
[----:B------:R-:W-:-:S05]  /*27d50*/  @P1 IMAD.X R3, RZ, RZ, R7, P0 ;  /* 0x000000ffff031224 */ /* 0x000fca00000e0607 */
        /* <DEDUP_REMOVED lines=9> */
.L_x_1035:
[----:B------:R-:W-:Y:S02]  /*27df0*/  IMAD.MOV.U32 R13, RZ, RZ, R6 ;  /* 0x000000ffff0d7224 */ /* 0x000fe400078e0006 */
[----:B------:R-:W-:Y:S01]  /*27e00*/  IMAD.MOV.U32 R12, RZ, RZ, 0x1 ;  /* 0x00000001ff0c7424 */ /* 0x000fe200078e00ff */
[----:B------:R-:W-:-:S07]  /*27e10*/  MOV R8, R14 ;  /* 0x0000000e00087202 */ /* 0x000fce0000000f00 */
[----:B------:R-:W-:Y:S05]  /*27e20*/  WARPSYNC.COLLECTIVE R15, `(.L_x_1036) ;  /* 0x000000000f087348 */ /* 0x000fea0003c00000 */
[----:B------:R0:W1:Y:S02]  /*27e30*/  SHFL.IDX P6, R14, R13, R12, R11 ;  /* 0x0000000c0d0e7389 */ /* 0x00006400000c000b */
[----:B01----:R-:W-:Y:S01]  /*27e40*/  ENDCOLLECTIVE ;  /* 0x000000000000791b */ /* 0x003fe20003800000 */
.L_x_1036:
[----:B------:R-:W-:-:S05]  /*27e50*/  @P2 IADD3 R2, P0, R30, R8, RZ ;  /* 0x000000081e022210 */ /* 0x000fca0007f1e0ff */
[----:B------:R-:W-:-:S05]  /*27e60*/  @P2 IMAD.X R3, RZ, RZ, R7, P0 ;  /* 0x000000ffff032224 */ /* 0x000fca00000e0607 */
        /* <DEDUP_REMOVED lines=9> */
.L_x_1037:
[----:B------:R-:W-:Y:S01]  /*27f00*/  IMAD.MOV.U32 R5, RZ, RZ, R14 ;  /* 0x000000ffff057224 */ /* 0x000fe200078e000e */
[----:B------:R-:W-:Y:S06]  /*27f10*/  BRA `(.L_x_1038) ;  /* 0xffffff6800ec7947 */ /* 0x000fec000383ffff */
.L_x_760:
[----:B------:R-:W-:Y:S01]  /*27f20*/  IMAD.MOV.U32 R13, RZ, RZ, R4 ;  /* 0x000000ffff0d7224 */ /* 0x000fe200078e0004 */
[----:B------:R-:W-:Y:S01]  /*27f30*/  MOV R12, RZ ;  /* 0x000000ff000c7202 */ /* 0x000fe20000000f00 */
[----:B------:R-:W-:Y:S02]  /*27f40*/  IMAD.MOV.U32 R11, RZ, RZ, 0x181f ;  /* 0x0000181fff0b7424 */ /* 0x000fe400078e00ff */
[----:B------:R-:W-:Y:S02]  /*27f50*/  IMAD.MOV.U32 R15, RZ, RZ, -0x1 ;  /* 0xffffffffff0f7424 */ /* 0x000fe400078e00ff */
[----:B-----5:R-:W-:Y:S02]  /*27f60*/  IMAD R5, R20, R6, RZ ;  /* 0x0000000614057224 */ /* 0x020fe400078e02ff */
[----:B------:R-:W-:-:S07]  /*27f70*/  IMAD.IADD R17, R10, 0x1, R17 ;  /* 0x000000010a117824 */ /* 0x000fce00078e0211 */
[----:B------:R-:W-:Y:S05]  /*27f80*/  WARPSYNC.COLLECTIVE R15, `(.L_x_1039) ;  /* 0x000000000f087348 */ /* 0x000fea0003c00000 */
[----:B------:R0:W1:Y:S02]  /*27f90*/  SHFL.IDX P6, R14, R13, R12, R11 ;  /* 0x0000000c0d0e7389 */ /* 0x00006400000c000b */
[----:B01----:R-:W-:Y:S01]  /*27fa0*/  ENDCOLLECTIVE ;  /* 0x000000000000791b */ /* 0x003fe20003800000 */
.L_x_1039:
[C---:B------:R-:W-:Y:S01]  /*27fb0*/  VIADD R6, R17.reuse, 0x10 ;  /* 0x0000001011067836 */ /* 0x040fe20000000000 */
[----:B------:R-:W-:Y:S02]  /*27fc0*/  ISETP.GE.AND P2, PT, R17, R5, PT ;  /* 0x000000051100720c */ /* 0x000fe40003f46270 */
[----:B------:R-:W-:Y:S01]  /*27fd0*/  MOV R13, R0 ;  /* 0x00000000000d7202 */ /* 0x000fe20000000f00 */
[----:B------:R-:W-:-:S10]  /*27fe0*/  IMAD.MOV.U32 R2, RZ, RZ, R14 ;  /* 0x000000ffff027224 */ /* 0x000fd400078e000e */
[----:B------:R-:W-:Y:S05]  /*27ff0*/  WARPSYNC.COLLECTIVE R15, `(.L_x_1040) ;  /* 0x000000000f087348 */ /* 0x000fea0003c00000 */
[----:B------:R0:W1:Y:S02]  /*28000*/  SHFL.IDX P6, R14, R13, R12, R11 ;  /* 0x0000000c0d0e7389 */ /* 0x00006400000c000b */
[----:B01----:R-:W-:Y:S01]  /*28010*/  ENDCOLLECTIVE ;  /* 0x000000000000791b */ /* 0x003fe20003800000 */
.L_x_1040:
[----:B------:R-:W-:Y:S02]  /*28020*/  IMAD.MOV.U32 R13, RZ, RZ, R4 ;  /* 0x000000ffff0d7224 */ /* 0x000fe400078e0004 */
[----:B------:R-:W-:Y:S01]  /*28030*/  IMAD.MOV.U32 R12, RZ, RZ, 0x1 ;  /* 0x00000001ff0c7424 */ /* 0x000fe200078e00ff */
[----:B------:R-:W-:-:S13]  /*28040*/  @!P2 IADD3 R3, P1, R30, R14, RZ ;  /* 0x0000000e1e03a210 */ /* 0x000fda0007f3e0ff */
[----:B------:R-:W-:Y:S05]  /*28050*/  WARPSYNC.COLLECTIVE R15, `(.L_x_1041) ;  /* 0x000000000f087348 */ /* 0x000fea0003c00000 */
[----:B------:R0:W1:Y:S02]  /*28060*/  SHFL.IDX P6, R14, R13, R12, R11 ;  /* 0x0000000c0d0e7389 */ /* 0x00006400000c000b */
[----:B01----:R-:W-:Y:S01]  /*28070*/  ENDCOLLECTIVE ;  /* 0x000000000000791b */ /* 0x003fe20003800000 */
.L_x_1041:
[----:B------:R-:W-:Y:S02]  /*28080*/  @!P2 IMAD.X R8, RZ, RZ, R2, P1 ;  /* 0x000000ffff08a224 */ /* 0x000fe400008e0602 */
[----:B------:R-:W-:-:S03]  /*28090*/  @!P2 IMAD.MOV.U32 R2, RZ, RZ, R3 ;  /* 0x000000ffff02a224 */ /* 0x000fc600078e0003 */
[----:B------:R-:W-:-:S05]  /*280a0*/  @!P2 MOV R3, R8 ;  /* 0x000000080003a202 */ /* 0x000fca0000000f00 */
[----:B------:R-:W-:Y:S01]  /*280b0*/  @!PT LDS RZ, [RZ] ;  /* 0x00000000fffff984 */ /* 0x000fe20000000800 */
[----:B------:R-:W-:Y:S01]  /*280c0*/  @!PT LDS RZ, [RZ] ;  /* 0x00000000fffff984 */ /* 0x000fe20000000800 */
[----:B------:R-:W-:Y:S01]  /*280d0*/  @!PT LDS RZ, [RZ] ;  /* 0x00000000fffff984 */ /* 0x000fe20000000800 */
[----:B------:R0:W-:Y:S01]  /*280e0*/  @!P2 LDGSTS.E.BYPASS.LTC128B.128 [R9+0x14400], desc[UR36][R2.64], !P0 ;  /* 0x144000000209afae */ /* 0x0001e2000c101d64 */
[----:B------:R-:W-:Y:S01]  /*280f0*/  IMAD.MOV.U32 R13, RZ, RZ, R0 ;  /* 0x000000ffff0d7224 */ /* 0x000fe200078e0000 */
[----:B------:R-:W-:Y:S02]  /*28100*/  ISETP.GE.AND P2, PT, R6, R5, PT ;  /* 0x000000050600720c */ /* 0x000fe40003f46270 */
[----:B0-----:R-:W-:-:S11]  /*28110*/  MOV R2, R14 ;  /* 0x0000000e00027202 */ /* 0x001fd60000000f00 */
[----:B------:R-:W-:Y:S05]  /*28120*/  WARPSYNC.COLLECTIVE R15, `(.L_x_1042) ;  /* 0x000000000f087348 */ /* 0x000fea0003c00000 */
[----:B------:R0:W1:Y:S02]  /*28130*/  SHFL.IDX P6, R14, R13, R12, R11 ;  /* 0x0000000c0d0e7389 */ /* 0x00006400000c000b */
[----:B01----:R-:W-:Y:S01]  /*28140*/  ENDCOLLECTIVE ;  /* 0x000000000000791b */ /* 0x003fe20003800000 */
.L_x_1042:
[----:B------:R-:W-:Y:S01]  /*28150*/  IMAD.MOV.U32 R13, RZ, RZ, R4 ;  /* 0x000000ffff0d7224 */ /* 0x000fe200078e0004 */
[----:B------:R-:W-:Y:S01]  /*28160*/  MOV R12, 0x2 ;  /* 0x00000002000c7802 */ /* 0x000fe20000000f00 */
[----:B------:R-:W-:-:S07]  /*28170*/  IMAD.MOV.U32 R6, RZ, RZ, R14 ;  /* 0x000000ffff067224 */ /* 0x000fce00078e000e */
[----:B------:R-:W-:Y:S05]  /*28180*/  WARPSYNC.COLLECTIVE R15, `(.L_x_1043) ;  /* 0x000000000f087348 */ /* 0x000fea0003c00000 */
[----:B------:R0:W1:Y:S02]  /*28190*/  SHFL.IDX P6, R14, R13, R12, R11 ;  /* 0x0000000c0d0e7389 */ /* 0x00006400000c000b */
[----:B01----:R-:W-:Y:S01]  /*281a0*/  ENDCOLLECTIVE ;  /* 0x000000000000791b */ /* 0x003fe20003800000 */
.L_x_1043:
[----:B------:R-:W-:-:S05]  /*281b0*/  @!P2 IADD3 R6, P1, R30, R6, RZ ;  /* 0x000000061e06a210 */ /* 0x000fca0007f3e0ff */
[----:B------:R-:W-:Y:S01]  /*281c0*/  @!P2 IMAD.X R7, RZ, RZ, R2, P1 ;  /* 0x000000ffff07a224 */ /* 0x000fe200008e0602 */
[----:B------:R-:W-:Y:S01]  /*281d0*/  @!P2 MOV R2, R6 ;  /* 0x000000060002a202 */ /* 0x000fe20000000f00 */
[C---:B------:R-:W-:Y:S02]  /*281e0*/  VIADD R6, R17.reuse, 0x20 ;  /* 0x0000002011067836 */ /* 0x040fe40000000000 */
[----:B------:R-:W-:Y:S02]  /*281f0*/  @!P2 IMAD.MOV.U32 R3, RZ, RZ, R7 ;  /* 0x000000ffff03a224 */ /* 0x000fe400078e0007 */
[----:B------:R-:W-:Y:S01]  /*28200*/  IMAD.MOV.U32 R13, RZ, RZ, R0 ;  /* 0x000000ffff0d7224 */ /* 0x000fe200078e0000 */
[----:B------:R-:W-:Y:S01]  /*28210*/  ISETP.GE.AND P1, PT, R6, R5, PT ;  /* 0x000000050600720c */ /* 0x000fe20003f26270 */
[----:B------:R-:W-:Y:S01]  /*28220*/  VIADD R6, R17, 0x30 ;  /* 0x0000003011067836 */ /* 0x000fe20000000000 */
[----:B------:R-:W-:Y:S01]  /*28230*/  @!PT LDS RZ, [RZ] ;  /* 0x00000000fffff984 */ /* 0x000fe20000000800 */
[----:B------:R-:W-:Y:S01]  /*28240*/  @!PT LDS RZ, [RZ] ;  /* 0x00000000fffff984 */ /* 0x000fe20000000800 */
[----:B------:R-:W-:Y:S01]  /*28250*/  @!PT LDS RZ, [RZ] ;  /* 0x00000000fffff984 */ /* 0x000fe20000000800 */
[----:B------:R0:W-:Y:S02]  /*28260*/  @!P2 LDGSTS.E.BYPASS.LTC128B.128 [R9+0x14c00], desc[UR36][R2.64], !P0 ;  /* 0x14c000000209afae */ /* 0x0001e4000c101d64 */
[----:B0-----:R-:W-:-:S09]  /*28270*/  IMAD.MOV.U32 R2, RZ, RZ, R14 ;  /* 0x000000ffff027224 */ /* 0x001fd200078e000e */
[----:B------:R-:W-:Y:S05]  /*28280*/  WARPSYNC.COLLECTIVE R15, `(.L_x_1044) ;  /* 0x000000000f087348 */ /* 0x000fea0003c00000 */
[----:B------:R0:W1:Y:S02]  /*28290*/  SHFL.IDX P6, R14, R13, R12, R11 ;  /* 0x0000000c0d0e7389 */ /* 0x00006400000c000b */
[----:B01----:R-:W-:Y:S01]  /*282a0*/  ENDCOLLECTIVE ;  /* 0x000000000000791b */ /* 0x003fe20003800000 */
.L_x_1044:
[----:B------:R-:W-:Y:S01]  /*282b0*/  IMAD.MOV.U32 R13, RZ, RZ, R4 ;  /* 0x000000ffff0d7224 */ /* 0x000fe200078e0004 */
[----:B------:R-:W-:Y:S02]  /*282c0*/  MOV R12, 0x3 ;  /* 0x00000003000c7802 */ /* 0x000fe40000000f00 */
[----:B------:R-:W-:-:S05]  /*282d0*/  @!P1 IADD3 R14, P2, R30, R14, RZ ;  /* 0x0000000e1e0e9210 */ /* 0x000fca0007f5e0ff */
[----:B------:R-:W-:Y:S01]  /*282e0*/  @!P1 IMAD.X R7, RZ, RZ, R2, P2 ;  /* 0x000000ffff079224 */ /* 0x000fe200010e0602 */
[----:B------:R-:W-:-:S07]  /*282f0*/  @!P1 MOV R2, R14 ;  /* 0x0000000e00029202 */ /* 0x000fce0000000f00 */
[----:B------:R-:W-:Y:S05]  /*28300*/  WARPSYNC.COLLECTIVE R15, `(.L_x_1045) ;  /* 0x000000000f087348 */ /* 0x000fea0003c00000 */
[----:B------:R0:W1:Y:S02]  /*28310*/  SHFL.IDX P6, R14, R13, R12, R11 ;  /* 0x0000000c0d0e7389 */ /* 0x00006400000c000b */
[----:B01----:R-:W-:Y:S01]  /*28320*/  ENDCOLLECTIVE ;  /* 0x000000000000791b */ /* 0x003fe20003800000 */
.L_x_1045:
[----:B------:R-:W-:-:S05]  /*28330*/  @!P1 IMAD.MOV.U32 R3, RZ, RZ, R7 ;  /* 0x000000ffff039224 */ /* 0x000fca00078e0007 */
[----:B------:R-:W-:Y:S01]  /*28340*/  @!PT LDS RZ, [RZ] ;  /* 0x00000000fffff984 */ /* 0x000fe20000000800 */
[----:B------:R-:W-:Y:S01]  /*28350*/  @!PT LDS RZ, [RZ] ;  /* 0x00000000fffff984 */ /* 0x000fe20000000800 */
[----:B------:R-:W-:Y:S01]  /*28360*/  @!PT LDS RZ, [RZ] ;  /* 0x00000000fffff984 */ /* 0x000fe20000000800 */
[----:B------:R0:W-:Y:S01]  /*28370*/  @!P1 LDGSTS.E.BYPASS.LTC128B.128 [R9+0x15400], desc[UR36][R2.64], !P0 ;  /* 0x1540000002099fae */ /* 0x0001e2000c101d64 */
[----:B------:R-:W-:Y:S01]  /*28380*/  ISETP.GE.AND P1, PT, R6, R5, PT ;  /* 0x000000050600720c */ /* 0x000fe20003f26270 */
[----:B------:R-:W-:Y:S02]  /*28390*/  VIADD R6, R17, 0x40 ;  /* 0x0000004011067836 */ /* 0x000fe40000000000 */
[----:B------:R-:W-:Y:S02]  /*283a0*/  IMAD.MOV.U32 R13, RZ, RZ, R0 ;  /* 0x000000ffff0d7224 */ /* 0x000fe400078e0000 */
[----:B0-----:R-:W-:-:S08]  /*283b0*/  IMAD.MOV.U32 R2, RZ, RZ, R14 ;  /* 0x000000ffff027224 */ /* 0x001fd000078e000e */
[----:B------:R-:W-:Y:S05]  /*283c0*/  WARPSYNC.COLLECTIVE R15, `(.L_x_1046) ;  /* 0x000000000f087348 */ /* 0x000fea0003c00000 */
[----:B------:R0:W1:Y:S02]  /*283d0*/  SHFL.IDX P6, R14, R13, R12, R11 ;  /* 0x0000000c0d0e7389 */ /* 0x00006400000c000b */
[----:B01----:R-:W-:Y:S01]  /*283e0*/  ENDCOLLECTIVE ;  /* 0x000000000000791b */ /* 0x003fe20003800000 */
.L_x_1046:
[----:B------:R-:W-:Y:S02]  /*283f0*/  IMAD.MOV.U32 R13, RZ, RZ, R4 ;  /* 0x000000ffff0d7224 */ /* 0x000fe400078e0004 */
[----:B------:R-:W-:Y:S01]  /*28400*/  IMAD.MOV.U32 R12, RZ, RZ, 0x4 ;  /* 0x00000004ff0c7424 */ /* 0x000fe200078e00ff */
[----:B------:R-:W-:-:S05]  /*28410*/  @!P1 IADD3 R14, P2, R30, R14, RZ ;  /* 0x0000000e1e0e9210 */ /* 0x000fca0007f5e0ff */
[----:B------:R-:W-:Y:S01]  /*28420*/  @!P1 IMAD.X R3, RZ, RZ, R2, P2 ;  /* 0x000000ffff039224 */ /* 0x000fe200010e0602 */
[----:B------:R-:W-:-:S07]  /*28430*/  @!P1 MOV R2, R14 ;  /* 0x0000000e00029202 */ /* 0x000fce0000000f00 */
[----:B------:R-:W-:Y:S05]  /*28440*/  WARPSYNC.COLLECTIVE R15, `(.L_x_1047) ;  /* 0x000000000f087348 */ /* 0x000fea0003c00000 */
[----:B------:R0:W1:Y:S02]  /*28450*/  SHFL.IDX P6, R14, R13, R12, R11 ;  /* 0x0000000c0d0e7389 */ /* 0x00006400000c000b */
[----:B01----:R-:W-:Y:S01]  /*28460*/  ENDCOLLECTIVE ;  /* 0x000000000000791b */ /* 0x003fe20003800000 */
.L_x_1047:
[----:B------:R-:W-:Y:S01]  /*28470*/  @!PT LDS RZ, [RZ] ;  /* 0x00000000fffff984 */ /* 0x000fe20000000800 */
[----:B------:R-:W-:Y:S01]  /*28480*/  @!PT LDS RZ, [RZ] ;  /* 0x00000000fffff984 */ /* 0x000fe20000000800 */
[----:B------:R-:W-:Y:S01]  /*28490*/  @!PT LDS RZ, [RZ] ;  /* 0x00000000fffff984 */ /* 0x000fe20000000800 */
[----:B------:R0:W-:Y:S01]  /*284a0*/  @!P1 LDGSTS.E.BYPASS.LTC128B.128 [R9+0x15c00], desc[UR36][R2.64], !P0 ;  /* 0x15c0000002099fae */ /* 0x0001e2000c101d64 */
[----:B------:R-:W-:Y:S02]  /*284b0*/  ISETP.GE.AND P1, PT, R6, R5, PT ;  /* 0x000000050600720c */ /* 0x000fe40003f26270 */
[----:B------:R-:W-:Y:S01]  /*284c0*/  IADD3 R6, R17, 0x50, RZ ;  /* 0x0000005011067810 */ /* 0x000fe20007ffe0ff */
[----:B------:R-:W-:Y:S01]  /*284d0*/  IMAD.MOV.U32 R13, RZ, RZ, R0 ;  /* 0x000000ffff0d7224 */ /* 0x000fe200078e0000 */
[----:B0-----:R-:W-:-:S09]  /*284e0*/  MOV R2, R14 ;  /* 0x0000000e00027202 */ /* 0x001fd20000000f00 */
[----:B------:R-:W-:Y:S05]  /*284f0*/  WARPSYNC.COLLECTIVE R15, `(.L_x_1048) ;  /* 0x000000000f087348 */ /* 0x000fea0003c00000 */
[----:B------:R0:W1:Y:S02]  /*28500*/  SHFL.IDX P6, R14, R13, R12, R11 ;  /* 0x0000000c0d0e7389 */ /* 0x00006400000c000b */
[----:B01----:R-:W-:Y:S01]  /*28510*/  ENDCOLLECTIVE ;  /* 0x000000000000791b */ /* 0x003fe20003800000 */
.L_x_1048:
        /* <DEDUP_REMOVED lines=8> */
.L_x_1049:
[----:B------:R-:W-:Y:S01]  /*285a0*/  @!PT LDS RZ, [RZ] ;  /* 0x00000000fffff984 */ /* 0x000fe20000000800 */
[----:B------:R-:W-:Y:S01]  /*285b0*/  @!PT LDS RZ, [RZ] ;  /* 0x00000000fffff984 */ /* 0x000fe20000000800 */
[----:B------:R-:W-:Y:S01]  /*285c0*/  @!PT LDS RZ, [RZ] ;  /* 0x00000000fffff984 */ /* 0x000fe20000000800 */
[----:B------:R0:W-:Y:S01]  /*285d0*/  @!P1 LDGSTS.E.BYPASS.LTC128B.128 [R9+0x16400], desc[UR36][R2.64], !P0 ;  /* 0x1640000002099fae */ /* 0x0001e2000c101d64 */
[----:B------:R-:W-:Y:S01]  /*285e0*/  ISETP.GE.AND P1, PT, R6, R5, PT ;  /* 0x000000050600720c */ /* 0x000fe20003f26270 */
[----:B------:R-:W-:Y:S01]  /*285f0*/  VIADD R6, R17, 0x60 ;  /* 0x0000006011067836 */ /* 0x000fe20000000000 */
[----:B------:R-:W-:Y:S01]  /*28600*/  MOV R13, R0 ;  /* 0x00000000000d7202 */ /* 0x000fe20000000f00 */
[----:B0-----:R-:W-:-:S10]  /*28610*/  IMAD.MOV.U32 R2, RZ, RZ, R14 ;  /* 0x000000ffff027224 */ /* 0x001fd400078e000e */
[----:B------:R-:W-:Y:S05]  /*28620*/  WARPSYNC.COLLECTIVE R15, `(.L_x_1050) ;  /* 0x000000000f087348 */ /* 0x000fea0003c00000 */
[----:B------:R0:W1:Y:S02]  /*28630*/  SHFL.IDX P6, R14, R13, R12, R11 ;  /* 0x0000000c0d0e7389 */ /* 0x00006400000c000b */
[----:B01----:R-:W-:Y:S01]  /*28640*/  ENDCOLLECTIVE ;  /* 0x000000000000791b */ /* 0x003fe20003800000 */
.L_x_1050:
[----:B------:R-:W-:Y:S01]  /*28650*/  IMAD.MOV.U32 R13, RZ, RZ, R4 ;  /* 0x000000ffff0d7224 */ /* 0x000fe200078e0004 */
[----:B------:R-:W-:Y:S02]  /*28660*/  MOV R12, 0x6 ;  /* 0x00000006000c7802 */ /* 0x000fe40000000f00 */
[----:B------:R-:W-:-:S05]  /*28670*/  @!P1 IADD3 R14, P2, R30, R14, RZ ;  /* 0x0000000e1e0e9210 */ /* 0x000fca0007f5e0ff */
[----:B------:R-:W-:Y:S01]  /*28680*/  @!P1 IMAD.X R3, RZ, RZ, R2, P2 ;  /* 0x000000ffff039224 */ /* 0x000fe200010e0602 */
[----:B------:R-:W-:Y:S01]  /*28690*/  ISETP.GE.AND P2, PT, R6, R5, PT ;  /* 0x000000050600720c */ /* 0x000fe20003f46270 */
[----:B------:R-:W-:-:S12]  /*286a0*/  @!P1 IMAD.MOV.U32 R2, RZ, RZ, R14 ;  /* 0x000000ffff029224 */ /* 0x000fd800078e000e */
[----:B------:R-:W-:Y:S05]  /*286b0*/  WARPSYNC.COLLECTIVE R15, `(.L_x_1051) ;  /* 0x000000000f087348 */ /* 0x000fea0003c00000 */
[----:B------:R0:W1:Y:S02]  /*286c0*/  SHFL.IDX P6, R14, R13, R12, R11 ;  /* 0x0000000c0d0e7389 */ /* 0x00006400000c000b */
[----:B01----:R-:W-:Y:S01]  /*286d0*/  ENDCOLLECTIVE ;  /* 0x000000000000791b */ /* 0x003fe20003800000 */
.L_x_1051:
[----:B------:R-:W-:Y:S01]  /*286e0*/  @!PT LDS RZ, [RZ] ;  /* 0x00000000fffff984 */ /* 0x000fe20000000800 */
[----:B------:R-:W-:Y:S01]  /*286f0*/  @!PT LDS RZ, [RZ] ;  /* 0x00000000fffff984 */ /* 0x000fe20000000800 */
[----:B------:R-:W-:Y:S01]  /*28700*/  @!PT LDS RZ, [RZ] ;  /* 0x00000000fffff984 */ /* 0x000fe20000000800 */
[----:B------:R0:W-:Y:S01]  /*28710*/  @!P1 LDGSTS.E.BYPASS.LTC128B.128 [R9+0x16c00], desc[UR36][R2.64], !P0 ;  /* 0x16c0000002099fae */ /* 0x0001e2000c101d64 */
[----:B------:R-:W-:Y:S02]  /*28720*/  IMAD.MOV.U32 R13, RZ, RZ, R0 ;  /* 0x000000ffff0d7224 */ /* 0x000fe400078e0000 */
[----:B0-----:R-:W-:-:S07]  /*28730*/  IMAD.MOV.U32 R2, RZ, RZ, R14 ;  /* 0x000000ffff027224 */ /* 0x001fce00078e000e */
[----:B------:R-:W-:Y:S05]  /*28740*/  WARPSYNC.COLLECTIVE R15, `(.L_x_1052) ;  /* 0x000000000f087348 */ /* 0x000fea0003c00000 */
[----:B------:R0:W1:Y:S02]  /*28750*/  SHFL.IDX P6, R14, R13, R12, R11 ;  /* 0x0000000c0d0e7389 */ /* 0x00006400000c000b */
[----:B01----:R-:W-:Y:S01]  /*28760*/  ENDCOLLECTIVE ;  /* 0x000000000000791b */ /* 0x003fe20003800000 */
.L_x_1052:
[----:B------:R-:W-:Y:S02]  /*28770*/  IMAD.MOV.U32 R13, RZ, RZ, R4 ;  /* 0x000000ffff0d7224 */ /* 0x000fe400078e0004 */
[----:B------:R-:W-:Y:S01]  /*28780*/  IMAD.MOV.U32 R12, RZ, RZ, 0x7 ;  /* 0x00000007ff0c7424 */ /* 0x000fe200078e00ff */
[----:B------:R-:W-:-:S04]  /*28790*/  @!P2 IADD3 R14, P1, R30, R14, RZ ;  /* 0x0000000e1e0ea210 */ /* 0x000fc80007f3e0ff */
[----:B------:R-:W-:Y:S01]  /*287a0*/  @!P2 IADD3.X R3, RZ, R2, RZ, P1, !PT ;  /* 0x00000002ff03a210 */ /* 0x000fe20000ffe4ff */
[----:B------:R-:W-:-:S08]  /*287b0*/  @!P2 IMAD.MOV.U32 R2, RZ, RZ, R14 ;  /* 0x000000ffff02a224 */ /* 0x000fd000078e000e */
[----:B------:R-:W-:Y:S05]  /*287c0*/  WARPSYNC.COLLECTIVE R15, `(.L_x_1053) ;  /* 0x000000000f087348 */ /* 0x000fea0003c00000 */
[----:B------:R0:W1:Y:S02]  /*287d0*/  SHFL.IDX P6, R14, R13, R12, R11 ;  /* 0x0000000c0d0e7389 */ /* 0x00006400000c000b */
[----:B01----:R-:W-:Y:S01]  /*287e0*/  ENDCOLLECTIVE ;  /* 0x000000000000791b */ /* 0x003fe20003800000 */
.L_x_1053:
[----:B------:R-:W-:Y:S01]  /*287f0*/  @!PT LDS RZ, [RZ] ;  /* 0x00000000fffff984 */ /* 0x000fe20000000800 */
[----:B------:R-:W-:Y:S01]  /*28800*/  @!PT LDS RZ, [RZ] ;  /* 0x00000000fffff984 */ /* 0x000fe20000000800 */
[----:B------:R-:W-:Y:S01]  /*28810*/  @!PT LDS RZ, [RZ] ;  /* 0x00000000fffff984 */ /* 0x000fe20000000800 */
[----:B------:R0:W-:Y:S01]  /*28820*/  @!P2 LDGSTS.E.BYPASS.LTC128B.128 [R9+0x17400], desc[UR36][R2.64], !P0 ;  /* 0x174000000209afae */ /* 0x0001e2000c101d64 */
[----:B------:R-:W-:Y:S01]  /*28830*/  IMAD.MOV.U32 R13, RZ, RZ, R0 ;  /* 0x000000ffff0d7224 */ /* 0x000fe200078e0000 */
[----:B------:R-:W-:-:S07]  /*28840*/  MOV R4, R14 ;  /* 0x0000000e00047202 */ /* 0x000fce0000000f00 */
[----:B0-----:R-:W-:Y:S05]  /*28850*/  WARPSYNC.COLLECTIVE R15, `(.L_x_1054) ;  /* 0x000000000f087348 */ /* 0x001fea0003c00000 */
[----:B------:R1:W2:Y:S02]  /*28860*/  SHFL.IDX P6, R14, R13, R12, R11 ;  /* 0x0000000c0d0e7389 */ /* 0x0002a400000c000b */
[----:B012---:R-:W-:Y:S01]  /*28870*/  ENDCOLLECTIVE ;  /* 0x000000000000791b */ /* 0x007fe20003800000 */
.L_x_1054:
[----:B------:R-:W-:Y:S05]  /*28880*/  BRA `(.L_x_1055) ;  /* 0xffffff6c00287947 */ /* 0x000fea000383ffff */
.L_x_763:
[----:B0-----:R0:W1:Y:S02]  /*28890*/  SYNCS.PHASECHK.TRANS64.TRYWAIT P0, [R23+URZ+0x22820], R0 ;  /* 0x02282000170075a7 */ /* 0x001064000800017f */
[----:B-1----:R-:W-:Y:S05]  /*288a0*/  @!P0 NANOSLEEP.SYNCS 0x989680 ;  /* 0x009896800000895d */ /* 0x002fea0003900000 */
[----:B------:R-:W1:Y:S02]  /*288b0*/  @!P0 SYNCS.PHASECHK.TRANS64 P0, [R23+URZ+0x22820], R0 ;  /* 0x02282000170085a7 */ /* 0x000e64000800007f */
[----:B-1----:R-:W-:Y:S05]  /*288c0*/  @!P0 BRA `(.L_x_763) ;  /* 0xfffffffc00f08947 */ /* 0x002fea000383ffff */
[----:B------:R-:W-:Y:S05]  /*288d0*/  BRA `(.L_x_1056) ;  /* 0xffffff6c00907947 */ /* 0x000fea000383ffff */
.L_x_767:
[----:B0-----:R0:W1:Y:S02]  /*288e0*/  SYNCS.PHASECHK.TRANS64.TRYWAIT P0, [R0+URZ+0x22880], R29 ;  /* 0x0228801d000075a7 */ /* 0x001064000800017f */
[----:B-1----:R-:W-:Y:S05]  /*288f0*/  @!P0 NANOSLEEP.SYNCS 0x989680 ;  /* 0x009896800000895d */ /* 0x002fea0003900000 */
[----:B------:R-:W1:Y:S02]  /*28900*/  @!P0 SYNCS.PHASECHK.TRANS64 P0, [R0+URZ+0x22880], R29 ;  /* 0x0228801d000085a7 */ /* 0x000e64000800007f */
[----:B-1----:R-:W-:Y:S05]  /*28910*/  @!P0 BRA `(.L_x_767) ;  /* 0xfffffffc00f08947 */ /* 0x002fea000383ffff */
[----:B------:R-:W-:Y:S05]  /*28920*/  BRA `(.L_x_1057) ;  /* 0xffffff7000a47947 */ /* 0x000fea000383ffff */
.L_x_768:
        /* <DEDUP_REMOVED lines=8> */
.L_x_1059:
[----:B------:R-:W-:Y:S05]  /*289b0*/  BSYNC B0 ;  /* 0x0000000000007941 */ /* 0x000fea0003800000 */
.L_x_1058:
[----:B------:R-:W-:Y:S01]  /*289c0*/  IMAD.MOV.U32 R13, RZ, RZ, R4 ;  /* 0x000000ffff0d7224 */ /* 0x000fe200078e0004 */
[----:B------:R-:W-:Y:S01]  /*289d0*/  MOV R12, RZ ;  /* 0x000000ff000c7202 */ /* 0x000fe20000000f00 */
[----:B------:R-:W-:Y:S02]  /*289e0*/  IMAD.MOV.U32 R11, RZ, RZ, 0x181f ;  /* 0x0000181fff0b7424 */ /* 0x000fe400078e00ff */
[----:B------:R-:W-:Y:S02]  /*289f0*/  IMAD.MOV.U32 R15, RZ, RZ, -0x1 ;  /* 0xffffffffff0f7424 */ /* 0x000fe400078e00ff */
[----:B------:R-:W-:Y:S02]  /*28a00*/  IMAD.MOV.U32 R3, RZ, RZ, R14 ;  /* 0x000000ffff037224 */ /* 0x000fe400078e000e */
[----:B------:R-:W-:-:S07]  /*28a10*/  IMAD.IADD R6, R23, 0x1, R6 ;  /* 0x0000000117067824 */ /* 0x000fce00078e0206 */
[----:B------:R-:W-:Y:S05]  /*28a20*/  WARPSYNC.COLLECTIVE R15, `(.L_x_1060) ;  /* 0x000000000f087348 */ /* 0x000fea0003c00000 */
[----:B------:R0:W1:Y:S02]  /*28a30*/  SHFL.IDX P6, R14, R13, R12, R11 ;  /* 0x0000000c0d0e7389 */ /* 0x00006400000c000b */
[----:B01----:R-:W-:Y:S01]  /*28a40*/  ENDCOLLECTIVE ;  /* 0x000000000000791b */ /* 0x003fe20003800000 */
.L_x_1060:
[----:B------:R-:W-:Y:S02]  /*28a50*/  IMAD.MOV.U32 R13, RZ, RZ, R5 ;  /* 0x000000ffff0d7224 */ /* 0x000fe400078e0005 */
[----:B------:R-:W-:Y:S02]  /*28a60*/  IMAD.MOV.U32 R12, RZ, RZ, 0x1 ;  /* 0x00000001ff0c7424 */ /* 0x000fe400078e00ff */
[----:B------:R-:W-:-:S07]  /*28a70*/  IMAD.MOV.U32 R2, RZ, RZ, R14 ;  /* 0x000000ffff027224 */ /* 0x000fce00078e000e */
[----:B------:R-:W-:Y:S05]  /*28a80*/  WARPSYNC.COLLECTIVE R15, `(.L_x_1061) ;  /* 0x000000000f087348 */ /* 0x000fea0003c00000 */
[----:B------:R0:W1:Y:S02]  /*28a90*/  SHFL.IDX P6, R14, R13, R12, R11 ;  /* 0x0000000c0d0e7389 */ /* 0x00006400000c000b */
[----:B01----:R-:W-:Y:S01]  /*28aa0*/  ENDCOLLECTIVE ;  /* 0x000000000000791b */ /* 0x003fe20003800000 */
.L_x_1061:
[----:B------:R-:W-:-:S04]  /*28ab0*/  IADD3 R2, P0, R30, R2, RZ ;  /* 0x000000021e027210 */ /* 0x000fc80007f1e0ff */
        /* <DEDUP_REMOVED lines=10> */
.L_x_1062:
[----:B------:R-:W-:Y:S01]  /*28b60*/  MOV R13, R5 ;  /* 0x00000005000d7202 */ /* 0x000fe20000000f00 */
        /* <DEDUP_REMOVED lines=8> */
.L_x_1063:
        /* <DEDUP_REMOVED lines=9> */
.L_x_1064:
[----:B------:R-:W-:Y:S01]  /*28c80*/  IMAD.MOV.U32 R13, RZ, RZ, R5 ;  /* 0x000000ffff0d7224 */ /* 0x000fe200078e0005 */
[----:B------:R-:W-:Y:S01]  /*28c90*/  MOV R12, 0x3 ;  /* 0x00000003000c7802 */ /* 0x000fe20000000f00 */
[----:B------:R-:W-:-:S07]  /*28ca0*/  IMAD.MOV.U32 R2, RZ, RZ, R14 ;  /* 0x000000ffff027224 */ /* 0x000fce00078e000e */
[----:B------:R-:W-:Y:S05]  /*28cb0*/  WARPSYNC.COLLECTIVE R15, `(.L_x_1065) ;  /* 0x000000000f087348 */ /* 0x000fea0003c00000 */
[----:B------:R0:W1:Y:S02]  /*28cc0*/  SHFL.IDX P6, R14, R13, R12, R11 ;  /* 0x0000000c0d0e7389 */ /* 0x00006400000c000b */
[----:B01----:R-:W-:Y:S01]  /*28cd0*/  ENDCOLLECTIVE ;  /* 0x000000000000791b */ /* 0x003fe20003800000 */
.L_x_1065:
        /* <DEDUP_REMOVED lines=11> */
.L_x_1066:
[----:B------:R-:W-:Y:S02]  /*28d90*/  IMAD.MOV.U32 R13, RZ, RZ, R5 ;  /* 0x000000ffff0d7224 */ /* 0x000fe400078e0005 */
[----:B------:R-:W-:Y:S02]  /*28da0*/  IMAD.MOV.U32 R12, RZ, RZ, 0x4 ;  /* 0x00000004ff0c7424 */ /* 0x000fe400078e00ff */
[----:B------:R-:W-:-:S07]  /*28db0*/  IMAD.MOV.U32 R2, RZ, RZ, R14 ;  /* 0x000000ffff027224 */ /* 0x000fce00078e000e */
[----:B------:R-:W-:Y:S05]  /*28dc0*/  WARPSYNC.COLLECTIVE R15, `(.L_x_1067) ;  /* 0x000000000f087348 */ /* 0x000fea0003c00000 */
[----:B------:R0:W1:Y:S02]  /*28dd0*/  SHFL.IDX P6, R14, R13, R12, R11 ;  /* 0x0000000c0d0e7389 */ /* 0x00006400000c000b */
[----:B01----:R-:W-:Y:S01]  /*28de0*/  ENDCOLLECTIVE ;  /* 0x000000000000791b */ /* 0x003fe20003800000 */
.L_x_1067:
[----:B------:R-:W-:-:S04]  /*28df0*/  IADD3 R2, P0, R30, R2, RZ ;  /* 0x000000021e027210 */ /* 0x000fc80007f1e0ff */
[----:B------:R-:W-:-:S05]  /*28e00*/  IADD3.X R3, RZ, R3, RZ, P0, !PT ;  /* 0x00000003ff037210 */ /* 0x000fca00007fe4ff */
        /* <DEDUP_REMOVED lines=9> */
.L_x_1068:
[----:B------:R-:W-:Y:S01]  /*28ea0*/  IMAD.MOV.U32 R13, RZ, RZ, R5 ;  /* 0x000000ffff0d7224 */ /* 0x000fe200078e0005 */
[----:B------:R-:W-:Y:S01]  /*28eb0*/  MOV R12, 0x5 ;  /* 0x00000005000c7802 */ /* 0x000fe20000000f00 */
[----:B------:R-:W-:-:S07]  /*28ec0*/  IMAD.MOV.U32 R2, RZ, RZ, R14 ;  /* 0x000000ffff027224 */ /* 0x000fce00078e000e */
[----:B------:R-:W-:Y:S05]  /*28ed0*/  WARPSYNC.COLLECTIVE R15, `(.L_x_1069) ;  /* 0x000000000f087348 */ /* 0x000fea0003c00000 */
[----:B------:R0:W1:Y:S02]  /*28ee0*/  SHFL.IDX P6, R14, R13, R12, R11 ;  /* 0x0000000c0d0e7389 */ /* 0x00006400000c000b */
[----:B01----:R-:W-:Y:S01]  /*28ef0*/  ENDCOLLECTIVE ;  /* 0x000000000000791b */ /* 0x003fe20003800000 */
.L_x_1069:
        /* <DEDUP_REMOVED lines=11> */
.L_x_1070:
[----:B------:R-:W-:Y:S02]  /*28fb0*/  IMAD.MOV.U32 R13, RZ, RZ, R5 ;  /* 0x000000ffff0d7224 */ /* 0x000fe400078e0005 */
[----:B------:R-:W-:Y:S02]  /*28fc0*/  IMAD.MOV.U32 R12, RZ, RZ, 0x6 ;  /* 0x00000006ff0c7424 */ /* 0x000fe400078e00ff */
[----:B------:R-:W-:-:S07]  /*28fd0*/  IMAD.MOV.U32 R2, RZ, RZ, R14 ;  /* 0x000000ffff027224 */ /* 0x000fce00078e000e */
[----:B------:R-:W-:Y:S05]  /*28fe0*/  WARPSYNC.COLLECTIVE R15, `(.L_x_1071) ;  /* 0x000000000f087348 */ /* 0x000fea0003c00000 */
[----:B------:R0:W1:Y:S02]  /*28ff0*/  SHFL.IDX P6, R14, R13, R12, R11 ;  /* 0x0000000c0d0e7389 */ /* 0x00006400000c000b */
[----:B01----:R-:W-:Y:S01]  /*29000*/  ENDCOLLECTIVE ;  /* 0x000000000000791b */ /* 0x003fe20003800000 */
.L_x_1071:
        /* <DEDUP_REMOVED lines=11> */
.L_x_1072:
[----:B------:R-:W-:Y:S02]  /*290c0*/  IMAD.MOV.U32 R13, RZ, RZ, R5 ;  /* 0x000000ffff0d7224 */ /* 0x000fe400078e0005 */
[----:B------:R-:W-:Y:S02]  /*290d0*/  IMAD.MOV.U32 R12, RZ, RZ, 0x7 ;  /* 0x00000007ff0c7424 */ /* 0x000fe400078e00ff */
[----:B------:R-:W-:-:S07]  /*290e0*/  IMAD.MOV.U32 R2, RZ, RZ, R14 ;  /* 0x000000ffff027224 */ /* 0x000fce00078e000e */
[----:B------:R-:W-:Y:S05]  /*290f0*/  WARPSYNC.COLLECTIVE R15, `(.L_x_1073) ;  /* 0x000000000f087348 */ /* 0x000fea0003c00000 */
[----:B------:R0:W1:Y:S02]  /*29100*/  SHFL.IDX P6, R14, R13, R12, R11 ;  /* 0x0000000c0d0e7389 */ /* 0x00006400000c000b */
[----:B01----:R-:W-:Y:S01]  /*29110*/  ENDCOLLECTIVE ;  /* 0x000000000000791b */ /* 0x003fe20003800000 */
.L_x_1073:
        /* <DEDUP_REMOVED lines=11> */
.L_x_1074:
        /* <DEDUP_REMOVED lines=9> */
.L_x_1075:
        /* <DEDUP_REMOVED lines=9> */
.L_x_1076:
[----:B------:R-:W-:Y:S01]  /*292f0*/  MOV R13, R20 ;  /* 0x00000014000d7202 */ /* 0x000fe20000000f00 */
[----:B------:R-:W-:Y:S02]  /*29300*/  IMAD.MOV.U32 R12, RZ, RZ, 0x1 ;  /* 0x00000001ff0c7424 */ /* 0x000fe400078e00ff */
[----:B------:R-:W-:-:S07]  /*29310*/  IMAD.MOV.U32 R5, RZ, RZ, R14 ;  /* 0x000000ffff057224 */ /* 0x000fce00078e000e */
[----:B------:R-:W-:Y:S05]  /*29320*/  WARPSYNC.COLLECTIVE R15, `(.L_x_1077) ;  /* 0x000000000f087348 */ /* 0x000fea0003c00000 */
[----:B------:R0:W1:Y:S02]  /*29330*/  SHFL.IDX P6, R14, R13, R12, R11 ;  /* 0x0000000c0d0e7389 */ /* 0x00006400000c000b */
[----:B01----:R-:W-:Y:S01]  /*29340*/  ENDCOLLECTIVE ;  /* 0x000000000000791b */ /* 0x003fe20003800000 */
.L_x_1077:
        /* <DEDUP_REMOVED lines=11> */
.L_x_1078:
[----:B------:R-:W-:Y:S01]  /*29400*/  MOV R2, R14 ;  /* 0x0000000e00027202 */ /* 0x000fe20000000f00 */
[----:B------:R-:W-:Y:S06]  /*29410*/  BRA `(.L_x_1079) ;  /* 0xffffff6c003c7947 */ /* 0x000fec000383ffff */
.L_x_773:
[----:B----4-:R4:W0:Y:S02]  /*29420*/  SYNCS.PHASECHK.TRANS64.TRYWAIT P0, [R0+URZ+0x22840], R29 ;  /* 0x0228401d000075a7 */ /* 0x010824000800017f */
[----:B0-----:R-:W-:Y:S05]  /*29430*/  @!P0 NANOSLEEP.SYNCS 0x989680 ;  /* 0x009896800000895d */ /* 0x001fea0003900000 */
[----:B------:R-:W0:Y:S02]  /*29440*/  @!P0 SYNCS.PHASECHK.TRANS64 P0, [R0+URZ+0x22840], R29 ;  /* 0x0228401d000085a7 */ /* 0x000e24000800007f */
[----:B0-----:R-:W-:Y:S05]  /*29450*/  @!P0 BRA `(.L_x_773) ;  /* 0xfffffffc00f08947 */ /* 0x001fea000383ffff */
[----:B------:R-:W-:Y:S05]  /*29460*/  BRA `(.L_x_1080) ;  /* 0xffffff6c00887947 */ /* 0x000fea000383ffff */
.L_x_774:
[----:B------:R-:W-:Y:S01]  /*29470*/  BSSY B0, `(.L_x_1081) ;  /* 0x0000008000007945 */ /* 0x000fe20003800000 */
[----:B------:R-:W-:Y:S01]  /*29480*/  IMAD.MOV.U32 R13, RZ, RZ, R5 ;  /* 0x000000ffff0d7224 */ /* 0x000fe200078e0005 */
[----:B------:R-:W-:Y:S01]  /*29490*/  MOV R15, 0xffffffff ;  /* 0xffffffff000f7802 */ /* 0x000fe20000000f00 */
[----:B------:R-:W-:Y:S02]  /*294a0*/  IMAD.MOV.U32 R12, RZ, RZ, RZ ;  /* 0x000000ffff0c7224 */ /* 0x000fe400078e00ff */
[----:B------:R-:W-:-:S07]  /*294b0*/  IMAD.MOV.U32 R11, RZ, RZ, 0x181f ;  /* 0x0000181fff0b7424 */ /* 0x000fce00078e00ff */
[----:B01-34-:R-:W-:Y:S05]  /*294c0*/  WARPSYNC.COLLECTIVE R15, `(.L_x_1082) ;  /* 0x000000000f087348 */ /* 0x01bfea0003c00000 */
[----:B------:R2:W0:Y:S02]  /*294d0*/  SHFL.IDX P6, R14, R13, R12, R11 ;  /* 0x0000000c0d0e7389 */ /* 0x00042400000c000b */
[----:B01234-:R-:W-:Y:S01]  /*294e0*/  ENDCOLLECTIVE ;  /* 0x000000000000791b */ /* 0x01ffe20003800000 */
.L_x_1082:
[----:B------:R-:W-:Y:S05]  /*294f0*/  BSYNC B0 ;  /* 0x0000000000007941 */ /* 0x000fea0003800000 */
.L_x_1081:
        /* <DEDUP_REMOVED lines=8> */
.L_x_1083:
[----:B------:R-:W-:Y:S01]  /*29580*/  MOV R13, R5 ;  /* 0x00000005000d7202 */ /* 0x000fe20000000f00 */
[----:B------:R-:W-:Y:S02]  /*29590*/  IMAD.MOV.U32 R12, RZ, RZ, 0x1 ;  /* 0x00000001ff0c7424 */ /* 0x000fe400078e00ff */
[----:B------:R-:W-:-:S07]  /*295a0*/  IMAD.MOV.U32 R2, RZ, RZ, R14 ;  /* 0x000000ffff027224 */ /* 0x000fce00078e000e */
[----:B------:R-:W-:Y:S05]  /*295b0*/  WARPSYNC.COLLECTIVE R15, `(.L_x_1084) ;  /* 0x000000000f087348 */ /* 0x000fea0003c00000 */
[----:B------:R0:W1:Y:S02]  /*295c0*/  SHFL.IDX P6, R14, R13, R12, R11 ;  /* 0x0000000c0d0e7389 */ /* 0x00006400000c000b */
[----:B01----:R-:W-:Y:S01]  /*295d0*/  ENDCOLLECTIVE ;  /* 0x000000000000791b */ /* 0x003fe20003800000 */
.L_x_1084:
        /* <DEDUP_REMOVED lines=11> */
.L_x_1085:
[----:B------:R-:W-:Y:S02]  /*29690*/  IMAD.MOV.U32 R13, RZ, RZ, R5 ;  /* 0x000000ffff0d7224 */ /* 0x000fe400078e0005 */
[----:B------:R-:W-:Y:S01]  /*296a0*/  IMAD.MOV.U32 R12, RZ, RZ, 0x2 ;  /* 0x00000002ff0c7424 */ /* 0x000fe200078e00ff */
[----:B------:R-:W-:-:S07]  /*296b0*/  MOV R10, R14 ;  /* 0x0000000e000a7202 */ /* 0x000fce0000000f00 */
[----:B------:R-:W-:Y:S05]  /*296c0*/  WARPSYNC.COLLECTIVE R15, `(.L_x_1086) ;  /* 0x000000000f087348 */ /* 0x000fea0003c00000 */
[----:B------:R0:W1:Y:S02]  /*296d0*/  SHFL.IDX P6, R14, R13, R12, R11 ;  /* 0x0000000c0d0e7389 */ /* 0x00006400000c000b */
[----:B01----:R-:W-:Y:S01]  /*296e0*/  ENDCOLLECTIVE ;  /* 0x000000000000791b */ /* 0x003fe20003800000 */
.L_x_1086:
        /* <DEDUP_REMOVED lines=11> */
.L_x_1087:
[----:B------:R-:W-:Y:S01]  /*297a0*/  MOV R13, R5 ;  /* 0x00000005000d7202 */ /* 0x000fe20000000f00 */
[----:B------:R-:W-:Y:S02]  /*297b0*/  IMAD.MOV.U32 R12, RZ, RZ, 0x3 ;  /* 0x00000003ff0c7424 */ /* 0x000fe400078e00ff */
[----:B------:R-:W-:-:S07]  /*297c0*/  IMAD.MOV.U32 R2, RZ, RZ, R14 ;  /* 0x000000ffff027224 */ /* 0x000fce00078e000e */
[----:B------:R-:W-:Y:S05]  /*297d0*/  WARPSYNC.COLLECTIVE R15, `(.L_x_1088) ;  /* 0x000000000f087348 */ /* 0x000fea0003c00000 */
[----:B------:R0:W1:Y:S02]  /*297e0*/  SHFL.IDX P6, R14, R13, R12, R11 ;  /* 0x0000000c0d0e7389 */ /* 0x00006400000c000b */
[----:B01----:R-:W-:Y:S01]  /*297f0*/  ENDCOLLECTIVE ;  /* 0x000000000000791b */ /* 0x003fe20003800000 */
.L_x_1088:
        /* <DEDUP_REMOVED lines=11> */
.L_x_1089:
[----:B------:R-:W-:Y:S02]  /*298b0*/  IMAD.MOV.U32 R13, RZ, RZ, R5 ;  /* 0x000000ffff0d7224 */ /* 0x000fe400078e0005 */
[----:B------:R-:W-:Y:S01]  /*298c0*/  IMAD.MOV.U32 R12, RZ, RZ, 0x4 ;  /* 0x00000004ff0c7424 */ /* 0x000fe200078e00ff */
[----:B------:R-:W-:-:S07]  /*298d0*/  MOV R2, R14 ;  /* 0x0000000e00027202 */ /* 0x000fce0000000f00 */
[----:B------:R-:W-:Y:S05]  /*298e0*/  WARPSYNC.COLLECTIVE R15, `(.L_x_1090) ;  /* 0x000000000f087348 */ /* 0x000fea0003c00000 */
[----:B------:R0:W1:Y:S02]  /*298f0*/  SHFL.IDX P6, R14, R13, R12, R11 ;  /* 0x0000000c0d0e7389 */ /* 0x00006400000c000b */
[----:B01----:R-:W-:Y:S01]  /*29900*/  ENDCOLLECTIVE ;  /* 0x000000000000791b */ /* 0x003fe20003800000 */
.L_x_1090:
        /* <DEDUP_REMOVED lines=11> */
.L_x_1091:
[----:B------:R-:W-:Y:S01]  /*299c0*/  MOV R13, R5 ;  /* 0x00000005000d7202 */ /* 0x000fe20000000f00 */
[----:B------:R-:W-:Y:S02]  /*299d0*/  IMAD.MOV.U32 R12, RZ, RZ, 0x5 ;  /* 0x00000005ff0c7424 */ /* 0x000fe400078e00ff */
[----:B------:R-:W-:-:S07]  /*299e0*/  IMAD.MOV.U32 R2, RZ, RZ, R14 ;  /* 0x000000ffff027224 */ /* 0x000fce00078e000e */
[----:B------:R-:W-:Y:S05]  /*299f0*/  WARPSYNC.COLLECTIVE R15, `(.L_x_1092) ;  /* 0x000000000f087348 */ /* 0x000fea0003c00000 */
[----:B------:R0:W1:Y:S02]  /*29a00*/  SHFL.IDX P6, R14, R13, R12, R11 ;  /* 0x0000000c0d0e7389 */ /* 0x00006400000c000b */
[----:B01----:R-:W-:Y:S01]  /*29a10*/  ENDCOLLECTIVE ;  /* 0x000000000000791b */ /* 0x003fe20003800000 */
.L_x_1092:
        /* <DEDUP_REMOVED lines=11> */
.L_x_1093:
[----:B------:R-:W-:Y:S02]  /*29ad0*/  IMAD.MOV.U32 R13, RZ, RZ, R5 ;  /* 0x000000ffff0d7224 */ /* 0x000fe400078e0005 */
[----:B------:R-:W-:Y:S01]  /*29ae0*/  IMAD.MOV.U32 R12, RZ, RZ, 0x6 ;  /* 0x00000006ff0c7424 */ /* 0x000fe200078e00ff */
[----:B------:R-:W-:-:S07]  /*29af0*/  MOV R2, R14 ;  /* 0x0000000e00027202 */ /* 0x000fce0000000f00 */
[----:B------:R-:W-:Y:S05]  /*29b00*/  WARPSYNC.COLLECTIVE R15, `(.L_x_1094) ;  /* 0x000000000f087348 */ /* 0x000fea0003c00000 */
[----:B------:R0:W1:Y:S02]  /*29b10*/  SHFL.IDX P6, R14, R13, R12, R11 ;  /* 0x0000000c0d0e7389 */ /* 0x00006400000c000b */
[----:B01----:R-:W-:Y:S01]  /*29b20*/  ENDCOLLECTIVE ;  /* 0x000000000000791b */ /* 0x003fe20003800000 */
.L_x_1094:
[----:B------:R-:W-:-:S05]  /*29b30*/  IADD3 R2, P0, R30, R2, RZ ;  /* 0x000000021e027210 */ /* 0x000fca0007f1e0ff */
        /* <DEDUP_REMOVED lines=10> */
.L_x_1095:
[----:B------:R-:W-:Y:S01]  /*29be0*/  IMAD.MOV.U32 R13, RZ, RZ, R5 ;  /* 0x000000ffff0d7224 */ /* 0x000fe200078e0005 */
[----:B------:R-:W-:Y:S01]  /*29bf0*/  MOV R12, 0x7 ;  /* 0x00000007000c7802 */ /* 0x000fe20000000f00 */
[----:B------:R-:W-:-:S07]  /*29c00*/  IMAD.MOV.U32 R2, RZ, RZ, R14 ;  /* 0x000000ffff027224 */ /* 0x000fce00078e000e */
[----:B------:R-:W-:Y:S05]  /*29c10*/  WARPSYNC.COLLECTIVE R15, `(.L_x_1096) ;  /* 0x000000000f087348 */ /* 0x000fea0003c00000 */
[----:B------:R0:W1:Y:S02]  /*29c20*/  SHFL.IDX P6, R14, R13, R12, R11 ;  /* 0x0000000c0d0e7389 */ /* 0x00006400000c000b */
[----:B01----:R-:W-:Y:S01]  /*29c30*/  ENDCOLLECTIVE ;  /* 0x000000000000791b */ /* 0x003fe20003800000 */
.L_x_1096:
[----:B------:R-:W-:Y:S01]  /*29c40*/  IMAD.MOV.U32 R13, RZ, RZ, R4 ;  /* 0x000000ffff0d7224 */ /* 0x000fe200078e0004 */
[----:B------:R-:W-:-:S04]  /*29c50*/  IADD3 R4, P0, R30, R2, RZ ;  /* 0x000000021e047210 */ /* 0x000fc80007f1e0ff */
[----:B------:R-:W-:Y:S01]  /*29c60*/  IADD3.X R5, RZ, R9, RZ, P0, !PT ;  /* 0x00000009ff057210 */ /* 0x000fe200007fe4ff */
[----:B------:R-:W-:-:S04]  /*29c70*/  IMAD.MOV.U32 R3, RZ, RZ, R14 ;  /* 0x000000ffff037224 */ /* 0x000fc800078e000e */
[----:B------:R-:W-:Y:S01]  /*29c80*/  @!PT LDS RZ, [RZ] ;  /* 0x00000000fffff984 */ /* 0x000fe20000000800 */
[----:B------:R-:W-:Y:S01]  /*29c90*/  @!PT LDS RZ, [RZ] ;  /* 0x00000000fffff984 */ /* 0x000fe20000000800 */
[----:B------:R-:W-:Y:S01]  /*29ca0*/  @!PT LDS RZ, [RZ] ;  /* 0x00000000fffff984 */ /* 0x000fe20000000800 */
[----:B------:R0:W-:Y:S04]  /*29cb0*/  LDGSTS.E.BYPASS.LTC128B.128 [R6+0x1b400], desc[UR36][R4.64], !P2 ;  /* 0x1b40000004067fae */ /* 0x0001e8000d101d64 */
[----:B0-----:R-:W-:Y:S05]  /*29cc0*/  WARPSYNC.COLLECTIVE R15, `(.L_x_1097) ;  /* 0x000000000f087348 */ /* 0x001fea0003c00000 */
[----:B------:R1:W2:Y:S02]  /*29cd0*/  SHFL.IDX P6, R14, R13, R12, R11 ;  /* 0x0000000c0d0e7389 */ /* 0x0002a400000c000b */
[----:B012---:R-:W-:Y:S01]  /*29ce0*/  ENDCOLLECTIVE ;  /* 0x000000000000791b */ /* 0x007fe20003800000 */
.L_x_1097:
[----:B------:R-:W-:Y:S02]  /*29cf0*/  IMAD.MOV.U32 R13, RZ, RZ, R8 ;  /* 0x000000ffff0d7224 */ /* 0x000fe400078e0008 */
[----:B------:R-:W-:Y:S02]  /*29d00*/  IMAD.MOV.U32 R12, RZ, RZ, RZ ;  /* 0x000000ffff0c7224 */ /* 0x000fe400078e00ff */
[----:B------:R-:W-:-:S07]  /*29d10*/  IMAD.MOV.U32 R10, RZ, RZ, R14 ;  /* 0x000000ffff0a7224 */ /* 0x000fce00078e000e */
[----:B------:R-:W-:Y:S05]  /*29d20*/  WARPSYNC.COLLECTIVE R15, `(.L_x_1098) ;  /* 0x000000000f087348 */ /* 0x000fea0003c00000 */
[----:B------:R0:W1:Y:S02]  /*29d30*/  SHFL.IDX P6, R14, R13, R12, R11 ;  /* 0x0000000c0d0e7389 */ /* 0x00006400000c000b */
[----:B01----:R-:W-:Y:S01]  /*29d40*/  ENDCOLLECTIVE ;  /* 0x000000000000791b */ /* 0x003fe20003800000 */
.L_x_1098:
        /* <DEDUP_REMOVED lines=11> */
.L_x_1099:
[----:B------:R-:W-:Y:S01]  /*29e00*/  MOV R13, R8 ;  /* 0x00000008000d7202 */ /* 0x000fe20000000f00 */
[----:B------:R-:W-:Y:S02]  /*29e10*/  IMAD.MOV.U32 R12, RZ, RZ, 0x1 ;  /* 0x00000001ff0c7424 */ /* 0x000fe400078e00ff */
[----:B------:R-:W-:-:S07]  /*29e20*/  IMAD.MOV.U32 R5, RZ, RZ, R14 ;  /* 0x000000ffff057224 */ /* 0x000fce00078e000e */
[----:B------:R-:W-:Y:S05]  /*29e30*/  WARPSYNC.COLLECTIVE R15, `(.L_x_1100) ;  /* 0x000000000f087348 */ /* 0x000fea0003c00000 */
[----:B------:R0:W1:Y:S02]  /*29e40*/  SHFL.IDX P6, R14, R13, R12, R11 ;  /* 0x0000000c0d0e7389 */ /* 0x00006400000c000b */
[----:B01----:R-:W-:Y:S01]  /*29e50*/  ENDCOLLECTIVE ;  /* 0x000000000000791b */ /* 0x003fe20003800000 */
.L_x_1100:
        /* <DEDUP_REMOVED lines=11> */
.L_x_1101:
[----:B------:R-:W-:Y:S05]  /*29f10*/  BRA `(.L_x_1102) ;  /* 0xffffff68001c7947 */ /* 0x000fea000383ffff */
.L_x_779:
[----:B0-----:R0:W1:Y:S02]  /*29f20*/  SYNCS.PHASECHK.TRANS64.TRYWAIT P2, [R3+URZ+0x22870], R0 ;  /* 0x02287000030075a7 */ /* 0x001064000804017f */
[----:B-1----:R-:W-:Y:S05]  /*29f30*/  @!P2 NANOSLEEP.SYNCS 0x989680 ;  /* 0x009896800000a95d */ /* 0x002fea0003900000 */
[----:B------:R-:W1:Y:S02]  /*29f40*/  @!P2 SYNCS.PHASECHK.TRANS64 P2, [R3+URZ+0x22870], R0 ;  /* 0x022870000300a5a7 */ /* 0x000e64000804007f */
[----:B-1----:R-:W-:Y:S05]  /*29f50*/  @!P2 BRA `(.L_x_779) ;  /* 0xfffffffc00f0a947 */ /* 0x002fea000383ffff */
[----:B------:R-:W-:Y:S05]  /*29f60*/  BRA `(.L_x_1103) ;  /* 0xffffff68007c7947 */ /* 0x000fea000383ffff */
.L_x_781:
[----:B0-----:R0:W1:Y:S02]  /*29f70*/  SYNCS.PHASECHK.TRANS64.TRYWAIT P2, [R3+URZ+0x22860], R0 ;  /* 0x02286000030075a7 */ /* 0x001064000804017f */
[----:B-1----:R-:W-:Y:S05]  /*29f80*/  @!P2 NANOSLEEP.SYNCS 0x989680 ;  /* 0x009896800000a95d */ /* 0x002fea0003900000 */
[----:B------:R-:W1:Y:S02]  /*29f90*/  @!P2 SYNCS.PHASECHK.TRANS64 P2, [R3+URZ+0x22860], R0 ;  /* 0x022860000300a5a7 */ /* 0x000e64000804007f */
[----:B-1----:R-:W-:Y:S05]  /*29fa0*/  @!P2 BRA `(.L_x_781) ;  /* 0xfffffffc00f0a947 */ /* 0x002fea000383ffff */
[----:B------:R-:W-:Y:S05]  /*29fb0*/  BRA `(.L_x_1104) ;  /* 0xffffff6800887947 */ /* 0x000fea000383ffff */
.L_x_789:
[----:B0-----:R0:W2:Y:S02]  /*29fc0*/  SYNCS.PHASECHK.TRANS64.TRYWAIT P1, [R17+URZ+0x22870], R0 ;  /* 0x02287000110075a7 */ /* 0x0010a4000802017f */
[----:B--2---:R-:W-:Y:S05]  /*29fd0*/  @!P1 NANOSLEEP.SYNCS 0x989680 ;  /* 0x009896800000995d */ /* 0x004fea0003900000 */
[----:B------:R-:W2:Y:S02]  /*29fe0*/  @!P1 SYNCS.PHASECHK.TRANS64 P1, [R17+URZ+0x22870], R0 ;  /* 0x02287000110095a7 */ /* 0x000ea4000802007f */
[----:B--2---:R-:W-:Y:S05]  /*29ff0*/  @!P1 BRA `(.L_x_789) ;  /* 0xfffffffc00f09947 */ /* 0x004fea000383ffff */
[----:B------:R-:W-:Y:S05]  /*2a000*/  BRA `(.L_x_1105) ;  /* 0xffffff7000487947 */ /* 0x000fea000383ffff */
.L_x_791:
[----:B0-----:R0:W2:Y:S02]  /*2a010*/  SYNCS.PHASECHK.TRANS64.TRYWAIT P1, [R17+URZ+0x22860], R0 ;  /* 0x02286000110075a7 */ /* 0x0010a4000802017f */
[----:B--2---:R-:W-:Y:S05]  /*2a020*/  @!P1 NANOSLEEP.SYNCS 0x989680 ;  /* 0x009896800000995d */ /* 0x004fea0003900000 */
[----:B------:R-:W2:Y:S02]  /*2a030*/  @!P1 SYNCS.PHASECHK.TRANS64 P1, [R17+URZ+0x22860], R0 ;  /* 0x02286000110095a7 */ /* 0x000ea4000802007f */
[----:B--2---:R-:W-:Y:S05]  /*2a040*/  @!P1 BRA `(.L_x_791) ;  /* 0xfffffffc00f09947 */ /* 0x004fea000383ffff */
[----:B------:R-:W-:Y:S05]  /*2a050*/  BRA `(.L_x_1106) ;  /* 0xffffff7000507947 */ /* 0x000fea000383ffff */
.L_x_796:
        /* <DEDUP_REMOVED lines=8> */
.L_x_1108:
[----:B------:R-:W-:Y:S05]  /*2a0e0*/  BSYNC B0 ;  /* 0x0000000000007941 */ /* 0x000fea0003800000 */
.L_x_1107:
[----:B------:R-:W-:Y:S01]  /*2a0f0*/  IMAD.MOV.U32 R13, RZ, RZ, R16 ;  /* 0x000000ffff0d7224 */ /* 0x000fe200078e0010 */
[----:B------:R-:W-:Y:S01]  /*2a100*/  MOV R15, 0xffffffff ;  /* 0xffffffff000f7802 */ /* 0x000fe20000000f00 */
[----:B------:R-:W-:Y:S01]  /*2a110*/  IMAD.MOV.U32 R12, RZ, RZ, 0x1 ;  /* 0x00000001ff0c7424 */ /* 0x000fe200078e00ff */
[----:B------:R-:W-:Y:S01]  /*2a120*/  MOV R0, R14 ;  /* 0x0000000e00007202 */ /* 0x000fe20000000f00 */
[----:B------:R-:W-:Y:S02]  /*2a130*/  IMAD.MOV.U32 R11, RZ, RZ, 0x1f ;  /* 0x0000001fff0b7424 */ /* 0x000fe400078e00ff */
[----:B------:R-:W-:-:S07]  /*2a140*/  IMAD.IADD R7, R19, 0x1, R9 ;  /* 0x0000000113077824 */ /* 0x000fce00078e0209 */
[----:B------:R-:W-:Y:S05]  /*2a150*/  WARPSYNC.COLLECTIVE R15, `(.L_x_1109) ;  /* 0x000000000f087348 */ /* 0x000fea0003c00000 */
[----:B------:R0:W1:Y:S02]  /*2a160*/  SHFL.IDX P6, R14, R13, R12, R11 ;  /* 0x0000000c0d0e7389 */ /* 0x00006400000c000b */
[----:B01----:R-:W-:Y:S01]  /*2a170*/  ENDCOLLECTIVE ;  /* 0x000000000000791b */ /* 0x003fe20003800000 */
.L_x_1109:
[----:B------:R-:W-:Y:S02]  /*2a180*/  ULDC UR4, c[0x0][0xc3c] ;  /* 0x00030f0000047ab9 */ /* 0x000fe40000000800 */
[----:B------:R-:W-:-:S13]  /*2a190*/  ISETP.GE.OR P1, PT, R7, UR4, !P0 ;  /* 0x0000000407007c0c */ /* 0x000fda000c726670 */
[----:B------:R-:W0:Y:S08]  /*2a1a0*/  @!P1 LDC.64 R2, c[0x0][0xc80] ;  /* 0x00032000ff029b82 */ /* 0x000e300000000a00 */
[----:B------:R-:W1:Y:S01]  /*2a1b0*/  @!P1 LDC.64 R4, c[0x0][0xc78] ;  /* 0x00031e00ff049b82 */ /* 0x000e620000000a00 */
[----:B------:R-:W-:Y:S02]  /*2a1c0*/  IMAD.MOV.U32 R11, RZ, RZ, RZ ;  /* 0x000000ffff0b7224 */ /* 0x000fe400078e00ff */
[----:B------:R-:W-:-:S02]  /*2a1d0*/  IMAD.MOV.U32 R6, RZ, RZ, R14 ;  /* 0x000000ffff067224 */ /* 0x000fc400078e000e */
[----:B0-----:R-:W-:-:S05]  /*2a1e0*/  @!P1 IMAD.WIDE R2, R7, 0x4, R2 ;  /* 0x0000000407029825 */ /* 0x001fca00078e0202 */
[----:B------:R1:W2:Y:S02]  /*2a1f0*/  @!P1 LDG.E R8, desc[UR36][R2.64] ;  /* 0x0000002402089981 */ /* 0x0002a4000c1e1900 */
[----:B-1----:R-:W-:-:S05]  /*2a200*/  @!P1 IMAD.WIDE R2, R7, 0x4, R4 ;  /* 0x0000000407029825 */ /* 0x002fca00078e0204 */
[----:B------:R-:W3:Y:S01]  /*2a210*/  @!P1 LDG.E R5, desc[UR36][R2.64] ;  /* 0x0000002402059981 */ /* 0x000ee2000c1e1900 */
[----:B------:R-:W-:Y:S01]  /*2a220*/  IMAD.MOV.U32 R7, RZ, RZ, RZ ;  /* 0x000000ffff077224 */ /* 0x000fe200078e00ff */
[C---:B------:R-:W-:Y:S01]  /*2a230*/  ISETP.GE.U32.AND P2, PT, R9.reuse, 0x2, PT ;  /* 0x000000020900780c */ /* 0x040fe20003f46070 */
[----:B------:R-:W-:Y:S01]  /*2a240*/  IMAD.MOV.U32 R4, RZ, RZ, RZ ;  /* 0x000000ffff047224 */ /* 0x000fe200078e00ff */
[C---:B------:R-:W-:Y:S02]  /*2a250*/  ISETP.GE.U32.AND P3, PT, R9.reuse, 0x4, PT ;  /* 0x000000040900780c */ /* 0x040fe40003f66070 */
[C---:B------:R-:W-:Y:S02]  /*2a260*/  ISETP.GE.U32.AND P4, PT, R9.reuse, 0x8, PT ;  /* 0x000000080900780c */ /* 0x040fe40003f86070 */
[----:B------:R-:W-:Y:S02]  /*2a270*/  ISETP.GE.U32.AND P5, PT, R9, 0x10, PT ;  /* 0x000000100900780c */ /* 0x000fe40003fa6070 */
[----:B------:R-:W-:-:S02]  /*2a280*/  MOV R16, RZ ;  /* 0x000000ff00107202 */ /* 0x000fc40000000f00 */
[----:B--2---:R-:W-:Y:S01]  /*2a290*/  @!P1 MOV R7, R8 ;  /* 0x0000000800079202 */ /* 0x004fe20000000f00 */
[----:B---3--:R-:W-:Y:S01]  /*2a2a0*/  @!P1 IMAD.MOV.U32 R4, RZ, RZ, R5 ;  /* 0x000000ffff049224 */ /* 0x008fe200078e0005 */
[----:B------:R-:W-:-:S03]  /*2a2b0*/  ISETP.NE.AND P1, PT, R9, RZ, PT ;  /* 0x000000ff0900720c */ /* 0x000fc60003f25270 */
[----:B------:R-:W-:-:S10]  /*2a2c0*/  IMAD R13, R4, R7, RZ ;  /* 0x00000007040d7224 */ /* 0x000fd400078e02ff */
[----:B------:R-:W-:Y:S05]  /*2a2d0*/  WARPSYNC.COLLECTIVE R15, `(.L_x_1110) ;  /* 0x000000000f087348 */ /* 0x000fea0003c00000 */
[----:B------:R0:W1:Y:S02]  /*2a2e0*/  SHFL.UP P6, R14, R13, R12, R11 ;  /* 0x0400000c0d0e7389 */ /* 0x00006400000c000b */
[----:B01----:R-:W-:Y:S01]  /*2a2f0*/  ENDCOLLECTIVE ;  /* 0x000000000000791b */ /* 0x003fe20003800000 */
.L_x_1110:
[----:B------:R-:W-:Y:S01]  /*2a300*/  IMAD.MOV.U32 R12, RZ, RZ, 0x2 ;  /* 0x00000002ff0c7424 */ /* 0x000fe200078e00ff */
[----:B------:R-:W-:-:S04]  /*2a310*/  SEL R14, R14, RZ, P1 ;  /* 0x000000ff0e0e7207 */ /* 0x000fc80000800000 */
[----:B------:R-:W-:-:S05]  /*2a320*/  IADD3 R5, R13, R14, RZ ;  /* 0x0000000e0d057210 */ /* 0x000fca0007ffe0ff */
[----:B------:R-:W-:-:S07]  /*2a330*/  IMAD.MOV.U32 R13, RZ, RZ, R5 ;  /* 0x000000ffff0d7224 */ /* 0x000fce00078e0005 */
[----:B------:R-:W-:Y:S05]  /*2a340*/  WARPSYNC.COLLECTIVE R15, `(.L_x_1111) ;  /* 0x000000000f087348 */ /* 0x000fea0003c00000 */
[----:B------:R0:W1:Y:S02]  /*2a350*/  SHFL.UP P6, R14, R13, R12, R11 ;  /* 0x0400000c0d0e7389 */ /* 0x00006400000c000b */
[----:B01----:R-:W-:Y:S01]  /*2a360*/  ENDCOLLECTIVE ;  /* 0x000000000000791b */ /* 0x003fe20003800000 */
.L_x_1111:
[----:B------:R-:W-:Y:S01]  /*2a370*/  IMAD.MOV.U32 R12, RZ, RZ, 0x4 ;  /* 0x00000004ff0c7424 */ /* 0x000fe200078e00ff */
[----:B------:R-:W-:-:S05]  /*2a380*/  SEL R2, R14, RZ, P2 ;  /* 0x000000ff0e027207 */ /* 0x000fca0001000000 */
[----:B------:R-:W-:-:S05]  /*2a390*/  IMAD.IADD R2, R5, 0x1, R2 ;  /* 0x0000000105027824 */ /* 0x000fca00078e0202 */
[----:B------:R-:W-:-:S07]  /*2a3a0*/  MOV R13, R2 ;  /* 0x00000002000d7202 */ /* 0x000fce0000000f00 */
[----:B------:R-:W-:Y:S05]  /*2a3b0*/  WARPSYNC.COLLECTIVE R15, `(.L_x_1112) ;  /* 0x000000000f087348 */ /* 0x000fea0003c00000 */
[----:B------:R0:W1:Y:S02]  /*2a3c0*/  SHFL.UP P6, R14, R13, R12, R11 ;  /* 0x0400000c0d0e7389 */ /* 0x00006400000c000b */
[----:B01----:R-:W-:Y:S01]  /*2a3d0*/  ENDCOLLECTIVE ;  /* 0x000000000000791b */ /* 0x003fe20003800000 */
.L_x_1112:
[----:B------:R-:W-:Y:S02]  /*2a3e0*/  MOV R12, 0x8 ;  /* 0x00000008000c7802 */ /* 0x000fe40000000f00 */
[----:B------:R-:W-:-:S05]  /*2a3f0*/  SEL R3, R14, RZ, P3 ;  /* 0x000000ff0e037207 */ /* 0x000fca0001800000 */
[----:B------:R-:W-:-:S04]  /*2a400*/  IMAD.IADD R3, R2, 0x1, R3 ;  /* 0x0000000102037824 */ /* 0x000fc800078e0203 */
[----:B------:R-:W-:-:S07]  /*2a410*/  IMAD.MOV.U32 R13, RZ, RZ, R3 ;  /* 0x000000ffff0d7224 */ /* 0x000fce00078e0003 */
[----:B------:R-:W-:Y:S05]  /*2a420*/  WARPSYNC.COLLECTIVE R15, `(.L_x_1113) ;  /* 0x000000000f087348 */ /* 0x000fea0003c00000 */
[----:B------:R0:W1:Y:S02]  /*2a430*/  SHFL.UP P6, R14, R13, R12, R11 ;  /* 0x0400000c0d0e7389 */ /* 0x00006400000c000b */
[----:B01----:R-:W-:Y:S01]  /*2a440*/  ENDCOLLECTIVE ;  /* 0x000000000000791b */ /* 0x003fe20003800000 */
.L_x_1113:
[----:B------:R-:W-:Y:S01]  /*2a450*/  IMAD.MOV.U32 R12, RZ, RZ, 0x10 ;  /* 0x00000010ff0c7424 */ /* 0x000fe200078e00ff */
[----:B------:R-:W-:-:S05]  /*2a460*/  SEL R14, R14, RZ, P4 ;  /* 0x000000ff0e0e7207 */ /* 0x000fca0002000000 */
[----:B------:R-:W-:-:S04]  /*2a470*/  IMAD.IADD R5, R3, 0x1, R14 ;  /* 0x0000000103057824 */ /* 0x000fc800078e020e */
[----:B------:R-:W-:-:S07]  /*2a480*/  IMAD.MOV.U32 R13, RZ, RZ, R5 ;  /* 0x000000ffff0d7224 */ /* 0x000fce00078e0005 */
[----:B------:R-:W-:Y:S05]  /*2a490*/  WARPSYNC.COLLECTIVE R15, `(.L_x_1114) ;  /* 0x000000000f087348 */ /* 0x000fea0003c00000 */
[----:B------:R0:W1:Y:S02]  /*2a4a0*/  SHFL.UP P6, R14, R13, R12, R11 ;  /* 0x0400000c0d0e7389 */ /* 0x00006400000c000b */
[----:B01----:R-:W-:Y:S01]  /*2a4b0*/  ENDCOLLECTIVE ;  /* 0x000000000000791b */ /* 0x003fe20003800000 */
.L_x_1114:
[----:B------:R-:W-:Y:S02]  /*2a4c0*/  IMAD.MOV.U32 R12, RZ, RZ, 0x1f ;  /* 0x0000001fff0c7424 */ /* 0x000fe400078e00ff */
[----:B------:R-:W-:Y:S01]  /*2a4d0*/  IMAD.MOV.U32 R11, RZ, RZ, 0x1f ;  /* 0x0000001fff0b7424 */ /* 0x000fe200078e00ff */
[----:B------:R-:W-:-:S04]  /*2a4e0*/  SEL R14, R14, RZ, P5 ;  /* 0x000000ff0e0e7207 */ /* 0x000fc80002800000 */
[----:B------:R-:W-:-:S05]  /*2a4f0*/  IADD3 R3, R5, R14, RZ ;  /* 0x0000000e05037210 */ /* 0x000fca0007ffe0ff */
[----:B------:R-:W-:-:S07]  /*2a500*/  IMAD.MOV.U32 R13, RZ, RZ, R3 ;  /* 0x000000ffff0d7224 */ /* 0x000fce00078e0003 */
[----:B------:R-:W-:Y:S05]  /*2a510*/  WARPSYNC.COLLECTIVE R15, `(.L_x_1115) ;  /* 0x000000000f087348 */ /* 0x000fea0003c00000 */
[----:B------:R0:W1:Y:S02]  /*2a520*/  SHFL.IDX P6, R14, R13, R12, R11 ;  /* 0x0000000c0d0e7389 */ /* 0x00006400000c000b */
[----:B01----:R-:W-:Y:S01]  /*2a530*/  ENDCOLLECTIVE ;  /* 0x000000000000791b */ /* 0x003fe20003800000 */
.L_x_1115:
[----:B------:R-:W-:Y:S05]  /*2a540*/  BRA `(.L_x_1116) ;  /* 0xffffff7400607947 */ /* 0x000fea000383ffff */
.L_x_799:
[----:B------:R-:W-:Y:S01]  /*2a550*/  BSSY B0, `(.L_x_1117) ;  /* 0x0000007000007945 */ /* 0x000fe20003800000 */
[----:B------:R-:W-:Y:S02]  /*2a560*/  IMAD.MOV.U32 R12, RZ, RZ, 0x1 ;  /* 0x00000001ff0c7424 */ /* 0x000fe400078e00ff */
[----:B------:R-:W-:Y:S02]  /*2a570*/  IMAD.MOV.U32 R11, RZ, RZ, RZ ;  /* 0x000000ffff0b7224 */ /* 0x000fe400078e00ff */
[----:B------:R-:W-:-:S07]  /*2a580*/  IMAD.MOV.U32 R15, RZ, RZ, -0x1 ;  /* 0xffffffffff0f7424 */ /* 0x000fce00078e00ff */
[----:B0-----:R-:W-:Y:S05]  /*2a590*/  WARPSYNC.COLLECTIVE R15, `(.L_x_1118) ;  /* 0x000000000f087348 */ /* 0x001fea0003c00000 */
[----:B------:R1:W2:Y:S02]  /*2a5a0*/  SHFL.UP P6, R14, R13, R12, R11 ;  /* 0x0400000c0d0e7389 */ /* 0x0002a400000c000b */
[----:B012---:R-:W-:Y:S01]  /*2a5b0*/  ENDCOLLECTIVE ;  /* 0x000000000000791b */ /* 0x007fe20003800000 */
.L_x_1118:
[----:B------:R-:W-:Y:S05]  /*2a5c0*/  BSYNC B0 ;  /* 0x0000000000007941 */ /* 0x000fea0003800000 */
.L_x_1117:
[----:B------:R-:W-:Y:S01]  /*2a5d0*/  SEL R14, R14, RZ, P1 ;  /* 0x000000ff0e0e7207 */ /* 0x000fe20000800000 */
[----:B------:R-:W-:Y:S02]  /*2a5e0*/  IMAD.MOV.U32 R12, RZ, RZ, 0x2 ;  /* 0x00000002ff0c7424 */ /* 0x000fe400078e00ff */
[----:B------:R-:W-:Y:S01]  /*2a5f0*/  IMAD.MOV.U32 R11, RZ, RZ, RZ ;  /* 0x000000ffff0b7224 */ /* 0x000fe200078e00ff */
[----:B------:R-:W-:Y:S01]  /*2a600*/  IADD3 R13, R13, R14, RZ ;  /* 0x0000000e0d0d7210 */ /* 0x000fe20007ffe0ff */
[----:B------:R-:W-:-:S07]  /*2a610*/  IMAD.MOV.U32 R15, RZ, RZ, -0x1 ;  /* 0xffffffffff0f7424 */ /* 0x000fce00078e00ff */
[----:B------:R-:W-:Y:S05]  /*2a620*/  WARPSYNC.COLLECTIVE R15, `(.L_x_1119) ;  /* 0x000000000f087348 */ /* 0x000fea0003c00000 */
[----:B------:R0:W1:Y:S02]  /*2a630*/  SHFL.UP P6, R14, R13, R12, R11 ;  /* 0x0400000c0d0e7389 */ /* 0x00006400000c000b */
[----:B01----:R-:W-:Y:S01]  /*2a640*/  ENDCOLLECTIVE ;  /* 0x000000000000791b */ /* 0x003fe20003800000 */
.L_x_1119:
[----:B------:R-:W-:Y:S01]  /*2a650*/  IMAD.MOV.U32 R12, RZ, RZ, 0x4 ;  /* 0x00000004ff0c7424 */ /* 0x000fe200078e00ff */
[----:B------:R-:W-:-:S04]  /*2a660*/  SEL R2, R14, RZ, P2 ;  /* 0x000000ff0e027207 */ /* 0x000fc80001000000 */
[----:B------:R-:W-:-:S05]  /*2a670*/  IADD3 R2, R13, R2, RZ ;  /* 0x000000020d027210 */ /* 0x000fca0007ffe0ff */
[----:B------:R-:W-:-:S07]  /*2a680*/  IMAD.MOV.U32 R13, RZ, RZ, R2 ;  /* 0x000000ffff0d7224 */ /* 0x000fce00078e0002 */
[----:B------:R-:W-:Y:S05]  /*2a690*/  WARPSYNC.COLLECTIVE R15, `(.L_x_1120) ;  /* 0x000000000f087348 */ /* 0x000fea0003c00000 */
[----:B------:R0:W1:Y:S02]  /*2a6a0*/  SHFL.UP P6, R14, R13, R12, R11 ;  /* 0x0400000c0d0e7389 */ /* 0x00006400000c000b */
[----:B01----:R-:W-:Y:S01]  /*2a6b0*/  ENDCOLLECTIVE ;  /* 0x000000000000791b */ /* 0x003fe20003800000 */
.L_x_1120:
[----:B------:R-:W-:Y:S01]  /*2a6c0*/  IMAD.MOV.U32 R12, RZ, RZ, 0x8 ;  /* 0x00000008ff0c7424 */ /* 0x000fe200078e00ff */
[----:B------:R-:W-:-:S05]  /*2a6d0*/  SEL R3, R14, RZ, P3 ;  /* 0x000000ff0e037207 */ /* 0x000fca0001800000 */
[----:B------:R-:W-:-:S05]  /*2a6e0*/  IMAD.IADD R3, R2, 0x1, R3 ;  /* 0x0000000102037824 */ /* 0x000fca00078e0203 */
[----:B------:R-:W-:-:S07]  /*2a6f0*/  MOV R13, R3 ;  /* 0x00000003000d7202 */ /* 0x000fce0000000f00 */
[----:B------:R-:W-:Y:S05]  /*2a700*/  WARPSYNC.COLLECTIVE R15, `(.L_x_1121) ;  /* 0x000000000f087348 */ /* 0x000fea0003c00000 */
[----:B------:R0:W1:Y:S02]  /*2a710*/  SHFL.UP P6, R14, R13, R12, R11 ;  /* 0x0400000c0d0e7389 */ /* 0x00006400000c000b */
[----:B01----:R-:W-:Y:S01]  /*2a720*/  ENDCOLLECTIVE ;  /* 0x000000000000791b */ /* 0x003fe20003800000 */
.L_x_1121:
[----:B------:R-:W-:Y:S02]  /*2a730*/  MOV R12, 0x10 ;  /* 0x00000010000c7802 */ /* 0x000fe40000000f00 */
[----:B------:R-:W-:-:S05]  /*2a740*/  SEL R14, R14, RZ, P4 ;  /* 0x000000ff0e0e7207 */ /* 0x000fca0002000000 */
[----:B------:R-:W-:-:S04]  /*2a750*/  IMAD.IADD R5, R3, 0x1, R14 ;  /* 0x0000000103057824 */ /* 0x000fc800078e020e */
[----:B------:R-:W-:-:S07]  /*2a760*/  IMAD.MOV.U32 R13, RZ, RZ, R5 ;  /* 0x000000ffff0d7224 */ /* 0x000fce00078e0005 */
[----:B------:R-:W-:Y:S05]  /*2a770*/  WARPSYNC.COLLECTIVE R15, `(.L_x_1122) ;  /* 0x000000000f087348 */ /* 0x000fea0003c00000 */
[----:B------:R0:W1:Y:S02]  /*2a780*/  SHFL.UP P6, R14, R13, R12, R11 ;  /* 0x0400000c0d0e7389 */ /* 0x00006400000c000b */
[----:B01----:R-:W-:Y:S01]  /*2a790*/  ENDCOLLECTIVE ;  /* 0x000000000000791b */ /* 0x003fe20003800000 */
.L_x_1122:
[----:B------:R-:W-:Y:S01]  /*2a7a0*/  IMAD.MOV.U32 R12, RZ, RZ, 0x1f ;  /* 0x0000001fff0c7424 */ /* 0x000fe200078e00ff */
[----:B------:R-:W-:Y:S02]  /*2a7b0*/  MOV R11, 0x1f ;  /* 0x0000001f000b7802 */ /* 0x000fe40000000f00 */
[----:B------:R-:W-:-:S05]  /*2a7c0*/  SEL R14, R14, RZ, P5 ;  /* 0x000000ff0e0e7207 */ /* 0x000fca0002800000 */
[----:B------:R-:W-:-:S04]  /*2a7d0*/  IMAD.IADD R3, R5, 0x1, R14 ;  /* 0x0000000105037824 */ /* 0x000fc800078e020e */
[----:B------:R-:W-:-:S07]  /*2a7e0*/  IMAD.MOV.U32 R13, RZ, RZ, R3 ;  /* 0x000000ffff0d7224 */ /* 0x000fce00078e0003 */
[----:B------:R-:W-:Y:S05]  /*2a7f0*/  WARPSYNC.COLLECTIVE R15, `(.L_x_1123) ;  /* 0x000000000f087348 */ /* 0x000fea0003c00000 */
[----:B------:R0:W1:Y:S02]  /*2a800*/  SHFL.IDX P6, R14, R13, R12, R11 ;  /* 0x0000000c0d0e7389 */ /* 0x00006400000c000b */
[----:B01----:R-:W-:Y:S01]  /*2a810*/  ENDCOLLECTIVE ;  /* 0x000000000000791b */ /* 0x003fe20003800000 */
.L_x_1123:
[----:B------:R-:W-:Y:S05]  /*2a820*/  BRA `(.L_x_1124) ;  /* 0xffffff74004c7947 */ /* 0x000fea000383ffff */
.L_x_801:
[----:B------:R-:W-:Y:S01]  /*2a830*/  BSSY B0, `(.L_x_1125) ;  /* 0x0000006000007945 */ /* 0x000fe20003800000 */
[----:B------:R-:W-:Y:S01]  /*2a840*/  PLOP3.LUT P6, PT, P6, PT, PT, 0x8, 0x0 ;  /* 0x000000000000781c */ /* 0x000fe200037ce170 */
[----:B------:R-:W-:-:S12]  /*2a850*/  IMAD.MOV.U32 R15, RZ, RZ, -0x1 ;  /* 0xffffffffff0f7424 */ /* 0x000fd800078e00ff */
[----:B01----:R-:W-:Y:S05]  /*2a860*/  WARPSYNC.COLLECTIVE R15, `(.L_x_1126) ;  /* 0x000000000f087348 */ /* 0x003fea0003c00000 */
[----:B------:R-:W-:Y:S01]  /*2a870*/  VOTE.ANY R14, PT, P6 ;  /* 0x00000000000e7806 */ /* 0x000fe200030e0100 */
[----:B01----:R-:W-:Y:S06]  /*2a880*/  ENDCOLLECTIVE ;  /* 0x000000000000791b */ /* 0x003fec0003800000 */
.L_x_1126:
[----:B------:R-:W-:Y:S05]  /*2a890*/  BSYNC B0 ;  /* 0x0000000000007941 */ /* 0x000fea0003800000 */
.L_x_1125:
[----:B------:R-:W-:Y:S02]  /*2a8a0*/  IMAD.MOV.U32 R8, RZ, RZ, R14 ;  /* 0x000000ffff087224 */ /* 0x000fe400078e000e */
[----:B------:R-:W-:Y:S02]  /*2a8b0*/  IMAD.MOV.U32 R13, RZ, RZ, R7 ;  /* 0x000000ffff0d7224 */ /* 0x000fe400078e0007 */
[----:B------:R-:W0:Y:S01]  /*2a8c0*/  POPC R5, R8 ;  /* 0x0000000800057309 */ /* 0x000e220000000000 */
[----:B------:R-:W-:Y:S02]  /*2a8d0*/  IMAD.MOV.U32 R11, RZ, RZ, 0x1f ;  /* 0x0000001fff0b7424 */ /* 0x000fe400078e00ff */
[----:B------:R-:W-:Y:S01]  /*2a8e0*/  IMAD.MOV.U32 R15, RZ, RZ, -0x1 ;  /* 0xffffffffff0f7424 */ /* 0x000fe200078e00ff */
[----:B0-----:R-:W-:-:S07]  /*2a8f0*/  MOV R12, R5 ;  /* 0x00000005000c7202 */ /* 0x001fce0000000f00 */
[----:B------:R-:W-:Y:S05]  /*2a900*/  WARPSYNC.COLLECTIVE R15, `(.L_x_1127) ;  /* 0x000000000f087348 */ /* 0x000fea0003c00000 */
[----:B------:R0:W1:Y:S02]  /*2a910*/  SHFL.IDX P6, R14, R13, R12, R11 ;  /* 0x0000000c0d0e7389 */ /* 0x00006400000c000b */
[----:B01----:R-:W-:Y:S01]  /*2a920*/  ENDCOLLECTIVE ;  /* 0x000000000000791b */ /* 0x003fe20003800000 */
.L_x_1127:
[----:B------:R-:W-:Y:S01]  /*2a930*/  MOV R13, R4 ;  /* 0x00000004000d7202 */ /* 0x000fe20000000f00 */
[----:B------:R-:W-:-:S07]  /*2a940*/  IMAD.MOV.U32 R7, RZ, RZ, R14 ;  /* 0x000000ffff077224 */ /* 0x000fce00078e000e */
[----:B------:R-:W-:Y:S05]  /*2a950*/  WARPSYNC.COLLECTIVE R15, `(.L_x_1128) ;  /* 0x000000000f087348 */ /* 0x000fea0003c00000 */
[----:B------:R0:W1:Y:S02]  /*2a960*/  SHFL.IDX P6, R14, R13, R12, R11 ;  /* 0x0000000c0d0e7389 */ /* 0x00006400000c000b */
[----:B01----:R-:W-:Y:S01]  /*2a970*/  ENDCOLLECTIVE ;  /* 0x000000000000791b */ /* 0x003fe20003800000 */
.L_x_1128:
[----:B------:R-:W-:Y:S01]  /*2a980*/  IMAD.MOV.U32 R4, RZ, RZ, R14 ;  /* 0x000000ffff047224 */ /* 0x000fe200078e000e */
[----:B------:R-:W-:Y:S06]  /*2a990*/  BRA `(.L_x_1129) ;  /* 0xffffff74002c7947 */ /* 0x000fec000383ffff */
.L_x_803:
[----:B------:R-:W-:Y:S01]  /*2a9a0*/  BSSY B0, `(.L_x_1130) ;  /* 0x0000007000007945 */ /* 0x000fe20003800000 */
[----:B------:R-:W-:Y:S01]  /*2a9b0*/  IMAD.MOV.U32 R13, RZ, RZ, R3 ;  /* 0x000000ffff0d7224 */ /* 0x000fe200078e0003 */
[----:B------:R-:W-:Y:S01]  /*2a9c0*/  MOV R15, 0xffffffff ;  /* 0xffffffff000f7802 */ /* 0x000fe20000000f00 */
[----:B------:R-:W-:-:S07]  /*2a9d0*/  IMAD.MOV.U32 R11, RZ, RZ, 0x1f ;  /* 0x0000001fff0b7424 */ /* 0x000fce00078e00ff */
[----:B01234-:R-:W-:Y:S05]  /*2a9e0*/  WARPSYNC.COLLECTIVE R15, `(.L_x_1131) ;  /* 0x000000000f087348 */ /* 0x01ffea0003c00000 */
[----:B------:R0:W0:Y:S02]  /*2a9f0*/  SHFL.IDX P6, R14, R13, R12, R11 ;  /* 0x0000000c0d0e7389 */ /* 0x00002400000c000b */
[----:B01234-:R-:W-:Y:S01]  /*2aa00*/  ENDCOLLECTIVE ;  /* 0x000000000000791b */ /* 0x01ffe20003800000 */
.L_x_1131:
[----:B------:R-:W-:Y:S05]  /*2aa10*/  BSYNC B0 ;  /* 0x0000000000007941 */ /* 0x000fea0003800000 */
.L_x_1130:
[----:B------:R-:W-:Y:S01]  /*2aa20*/  IMAD.MOV.U32 R16, RZ, RZ, R14 ;  /* 0x000000ffff107224 */ /* 0x000fe200078e000e */
[----:B------:R-:W-:Y:S06]  /*2aa30*/  BRA `(.L_x_802) ;  /* 0xffffff74001c7947 */ /* 0x000fec000383ffff */
.L_x_807:
[----:B0-----:R0:W1:Y:S02]  /*2aa40*/  SYNCS.PHASECHK.TRANS64.TRYWAIT P0, [R4+URZ+0x22820], R0 ;  /* 0x02282000040075a7 */ /* 0x001064000800017f */
[----:B-1----:R-:W-:Y:S05]  /*2aa50*/  @!P0 NANOSLEEP.SYNCS 0x989680 ;  /* 0x009896800000895d */ /* 0x002fea0003900000 */
[----:B------:R-:W1:Y:S02]  /*2aa60*/  @!P0 SYNCS.PHASECHK.TRANS64 P0, [R4+URZ+0x22820], R0 ;  /* 0x02282000040085a7 */ /* 0x000e64000800007f */
[----:B-1----:R-:W-:Y:S05]  /*2aa70*/  @!P0 BRA `(.L_x_807) ;  /* 0xfffffffc00f08947 */ /* 0x002fea000383ffff */
[----:B------:R-:W-:Y:S05]  /*2aa80*/  BRA `(.L_x_1132) ;  /* 0xffffff78007c7947 */ /* 0x000fea000383ffff */
.L_x_808:
[----:B------:R-:W1:Y:S01]  /*2aa90*/  S2R R2, SR_TID.X ;  /* 0x0000000000027919 */ /* 0x000e620000002100 */
[----:B------:R-:W-:Y:S01]  /*2aaa0*/  BSSY B0, `(.L_x_1133) ;  /* 0x000000a000007945 */ /* 0x000fe20003800000 */
[----:B------:R-:W-:Y:S01]  /*2aab0*/  IMAD.MOV.U32 R12, RZ, RZ, RZ ;  /* 0x000000ffff0c7224 */ /* 0x000fe200078e00ff */
[----:B------:R-:W-:Y:S01]  /*2aac0*/  MOV R11, 0x1f ;  /* 0x0000001f000b7802 */ /* 0x000fe20000000f00 */
[----:B------:R-:W-:Y:S01]  /*2aad0*/  IMAD.MOV.U32 R15, RZ, RZ, -0x1 ;  /* 0xffffffffff0f7424 */ /* 0x000fe200078e00ff */
[----:B-1----:R-:W-:-:S04]  /*2aae0*/  SHF.R.U32.HI R2, RZ, 0x5, R2 ;  /* 0x00000005ff027819 */ /* 0x002fc80000011602 */
[----:B------:R-:W-:-:S05]  /*2aaf0*/  LOP3.LUT R2, R2, 0x3, RZ, 0xc0, !PT ;  /* 0x0000000302027812 */ /* 0x000fca00078ec0ff */
[----:B------:R-:W-:-:S07]  /*2ab00*/  IMAD.MOV.U32 R13, RZ, RZ, R2 ;  /* 0x000000ffff0d7224 */ /* 0x000fce00078e0002 */
[----:B0-----:R-:W-:Y:S05]  /*2ab10*/  WARPSYNC.COLLECTIVE R15, `(.L_x_1134) ;  /* 0x000000000f087348 */ /* 0x001fea0003c00000 */
[----:B------:R1:W2:Y:S02]  /*2ab20*/  SHFL.IDX P6, R14, R13, R12, R11 ;  /* 0x0000000c0d0e7389 */ /* 0x0002a400000c000b */
[----:B012---:R-:W-:Y:S01]  /*2ab30*/  ENDCOLLECTIVE ;  /* 0x000000000000791b */ /* 0x007fe20003800000 */
.L_x_1134:
[----:B------:R-:W-:Y:S05]  /*2ab40*/  BSYNC B0 ;  /* 0x0000000000007941 */ /* 0x000fea0003800000 */
.L_x_1133:
[----:B------:R-:W-:Y:S05]  /*2ab50*/  BRA `(.L_x_1135) ;  /* 0xffffff7800647947 */ /* 0x000fea000383ffff */
.L_x_809:
[----:B------:R-:W-:Y:S01]  /*2ab60*/  BSSY B0, `(.L_x_1136) ;  /* 0x0000006000007945 */ /* 0x000fe20003800000 */
[----:B------:R-:W-:-:S07]  /*2ab70*/  IMAD.MOV.U32 R15, RZ, RZ, -0x1 ;  /* 0xffffffffff0f7424 */ /* 0x000fce00078e00ff */
[----:B0-----:R-:W-:Y:S05]  /*2ab80*/  WARPSYNC.COLLECTIVE R15, `(.L_x_1137) ;  /* 0x000000000f0c7348 */ /* 0x001fea0003c00000 */
[----:B------:R-:W-:Y:S02]  /*2ab90*/  ELECT P6, UR62, PT ;  /* 0x00000000003e782f */ /* 0x000fe400038c0000 */
[----:B------:R-:W-:Y:S01]  /*2aba0*/  MOV R14, UR62 ;  /* 0x0000003e000e7c02 */ /* 0x000fe20008000f00 */
[----:B0-----:R-:W-:Y:S10]  /*2abb0*/  ENDCOLLECTIVE ;  /* 0x000000000000791b */ /* 0x001ff40003800000 */
.L_x_1137:
[----:B------:R-:W-:Y:S05]  /*2abc0*/  BSYNC B0 ;  /* 0x0000000000007941 */ /* 0x000fea0003800000 */
.L_x_1136:
[----:B------:R-:W-:Y:S05]  /*2abd0*/  BRA `(.L_x_1138) ;  /* 0xffffff7800587947 */ /* 0x000fea000383ffff */
.L_x_811:
[----:B0-----:R0:W1:Y:S02]  /*2abe0*/  SYNCS.PHASECHK.TRANS64.TRYWAIT P1, [R5+URZ+0x22840], R0 ;  /* 0x02284000050075a7 */ /* 0x001064000802017f */
[----:B-1----:R-:W-:Y:S05]  /*2abf0*/  @!P1 NANOSLEEP.SYNCS 0x989680 ;  /* 0x009896800000995d */ /* 0x002fea0003900000 */
[----:B------:R-:W1:Y:S02]  /*2ac00*/  @!P1 SYNCS.PHASECHK.TRANS64 P1, [R5+URZ+0x22840], R0 ;  /* 0x02284000050095a7 */ /* 0x000e64000802007f */
[----:B-1----:R-:W-:Y:S05]  /*2ac10*/  @!P1 BRA `(.L_x_811) ;  /* 0xfffffffc00f09947 */ /* 0x002fea000383ffff */
[----:B------:R-:W-:Y:S05]  /*2ac20*/  BRA `(.L_x_1139) ;  /* 0xffffff7800807947 */ /* 0x000fea000383ffff */
.L_x_813:
[----:B-1----:R1:W2:Y:S02]  /*2ac30*/  SYNCS.PHASECHK.TRANS64.TRYWAIT P1, [R31+URZ+0x22840], R2 ;  /* 0x022840021f0075a7 */ /* 0x0022a4000802017f */
[----:B--2---:R-:W-:Y:S05]  /*2ac40*/  @!P1 NANOSLEEP.SYNCS 0x989680 ;  /* 0x009896800000995d */ /* 0x004fea0003900000 */
[----:B------:R-:W2:Y:S02]  /*2ac50*/  @!P1 SYNCS.PHASECHK.TRANS64 P1, [R31+URZ+0x22840], R2 ;  /* 0x022840021f0095a7 */ /* 0x000ea4000802007f */
[----:B--2---:R-:W-:Y:S05]  /*2ac60*/  @!P1 BRA `(.L_x_813) ;  /* 0xfffffffc00f09947 */ /* 0x004fea000383ffff */
[----:B------:R-:W-:Y:S05]  /*2ac70*/  BRA `(.L_x_1140) ;  /* 0xffffff78008c7947 */ /* 0x000fea000383ffff */
.L_x_815:
[----:B--2---:R2:W3:Y:S02]  /*2ac80*/  SYNCS.PHASECHK.TRANS64.TRYWAIT P1, [R5+URZ+0x22860], R0 ;  /* 0x02286000050075a7 */ /* 0x0044e4000802017f */
[----:B---3--:R-:W-:Y:S05]  /*2ac90*/  @!P1 NANOSLEEP.SYNCS 0x989680 ;  /* 0x009896800000995d */ /* 0x008fea0003900000 */
[----:B------:R-:W3:Y:S02]  /*2aca0*/  @!P1 SYNCS.PHASECHK.TRANS64 P1, [R5+URZ+0x22860], R0 ;  /* 0x02286000050095a7 */ /* 0x000ee4000802007f */
[----:B---3--:R-:W-:Y:S05]  /*2acb0*/  @!P1 BRA `(.L_x_815) ;  /* 0xfffffffc00f09947 */ /* 0x008fea000383ffff */
[----:B------:R-:W-:Y:S05]  /*2acc0*/  BRA `(.L_x_1141) ;  /* 0xffffff7800887947 */ /* 0x000fea000383ffff */
.L_x_817:
[----:B---3--:R3:W4:Y:S02]  /*2acd0*/  SYNCS.PHASECHK.TRANS64.TRYWAIT P1, [R31+URZ+0x22860], R2 ;  /* 0x022860021f0075a7 */ /* 0x008724000802017f */
[----:B----4-:R-:W-:Y:S05]  /*2ace0*/  @!P1 NANOSLEEP.SYNCS 0x989680 ;  /* 0x009896800000995d */ /* 0x010fea0003900000 */
[----:B------:R-:W4:Y:S02]  /*2acf0*/  @!P1 SYNCS.PHASECHK.TRANS64 P1, [R31+URZ+0x22860], R2 ;  /* 0x022860021f0095a7 */ /* 0x000f24000802007f */
[----:B----4-:R-:W-:Y:S05]  /*2ad00*/  @!P1 BRA `(.L_x_817) ;  /* 0xfffffffc00f09947 */ /* 0x010fea000383ffff */
[----:B------:R-:W-:Y:S05]  /*2ad10*/  BRA `(.L_x_1142) ;  /* 0xffffff7800847947 */ /* 0x000fea000383ffff */
.L_x_819:
[----:B----4-:R4:W0:Y:S02]  /*2ad20*/  SYNCS.PHASECHK.TRANS64.TRYWAIT P1, [R5+URZ+0x22880], R0 ;  /* 0x02288000050075a7 */ /* 0x010824000802017f */
[----:B0-----:R-:W-:Y:S05]  /*2ad30*/  @!P1 NANOSLEEP.SYNCS 0x989680 ;  /* 0x009896800000995d */ /* 0x001fea0003900000 */
[----:B------:R-:W0:Y:S02]  /*2ad40*/  @!P1 SYNCS.PHASECHK.TRANS64 P1, [R5+URZ+0x22880], R0 ;  /* 0x02288000050095a7 */ /* 0x000e24000802007f */
[----:B0-----:R-:W-:Y:S05]  /*2ad50*/  @!P1 BRA `(.L_x_819) ;  /* 0xfffffffc00f09947 */ /* 0x001fea000383ffff */
[----:B------:R-:W-:Y:S05]  /*2ad60*/  BRA `(.L_x_1143) ;  /* 0xffffff7800807947 */ /* 0x000fea000383ffff */
.L_x_1144:
        /* <DEDUP_REMOVED lines=9> */
.L_x_3742:


//--------------------- .text._ZN7cutlass13device_kernelIN5flash11enable_sm90INS1_16FlashAttnFwdSm90INS1_25CollectiveMainloopFwdSm90ILi2EN4cute5tupleIJNS5_1CILi1EEES8_S8_EEENS6_IJNS7_ILi128EEENS7_ILi160EEESA_EEELi128ENS_12float_e4m3_tEfNS_4arch4Sm90ELb0ELb1ELb1ELb0ELb1ELb0ELb0ELb1ELb1ELb1ELb1ELb0EEENS1_21CollectiveEpilogueFwdINS6_IJSA_SA_SB_EEES9_NS_10bfloat16_tESF_Li256ELb0ELb1ELb1ELb1EEENS1_19SingleTileSchedulerILb0ELb1ELb1ELi128EEEEEEEEEvNT_6ParamsE --------------------------
	.section	.text._ZN7cutlass13device_kernelIN5flash11enable_sm90INS1_16FlashAttnFwdSm90INS1_25CollectiveMainloopFwdSm90ILi2EN4cute5tupleIJNS5_1CILi1EEES8_S8_EEENS6_IJNS7_ILi128EEENS7_ILi160EEESA_EEELi128ENS_12float_e4m3_tEfNS_4arch4Sm90ELb0ELb1ELb1ELb0ELb1ELb0ELb0ELb1ELb1ELb1ELb1ELb0EEENS1_21CollectiveEpilogueFwdINS6_IJSA_SA_SB_EEES9_NS_10bfloat16_tESF_Li256ELb0ELb1ELb1ELb1EEENS1_19SingleTileSchedulerILb0ELb1ELb1ELi128EEEEEEEEEvNT_6ParamsE,"ax",@progbits
	.align	128
.text._ZN7cutlass13device_kernelIN5flash11enable_sm90INS1_16FlashAttnFwdSm90INS1_25CollectiveMainloopFwdSm90ILi2EN4cute5tupleIJNS5_1CILi1EEES8_S8_EEENS6_IJNS7_ILi128EEENS7_ILi160EEESA_EEELi128ENS_12float_e4m3_tEfNS_4arch4Sm90ELb0ELb1ELb1ELb0ELb1ELb0ELb0ELb1ELb1ELb1ELb1ELb0EEENS1_21CollectiveEpilogueFwdINS6_IJSA_SA_SB_EEES9_NS_10bfloat16_tESF_Li256ELb0ELb1ELb1ELb1EEENS1_19SingleTileSchedulerILb0ELb1ELb1ELi128EEEEEEEEEvNT_6ParamsE:
        .type           _ZN7cutlass13device_kernelIN5flash11enable_sm90INS1_16FlashAttnFwdSm90INS1_25CollectiveMainloopFwdSm90ILi2EN4cute5tupleIJNS5_1CILi1EEES8_S8_EEENS6_IJNS7_ILi128EEENS7_ILi160EEESA_EEELi128ENS_12float_e4m3_tEfNS_4arch4Sm90ELb0ELb1ELb1ELb0ELb1ELb0ELb0ELb1ELb1ELb1ELb1ELb0EEENS1_21CollectiveEpilogueFwdINS6_IJSA_SA_SB_EEES9_NS_10bfloat16_tESF_Li256ELb0ELb1ELb1ELb1EEENS1_19SingleTileSchedulerILb0ELb1ELb1ELi128EEEEEEEEEvNT_6ParamsE,@function
        .size           _ZN7cutlass13device_kernelIN5flash11enable_sm90INS1_16FlashAttnFwdSm90INS1_25CollectiveMainloopFwdSm90ILi2EN4cute5tupleIJNS5_1CILi1EEES8_S8_EEENS6_IJNS7_ILi128EEENS7_ILi160EEESA_EEELi128ENS_12float_e4m3_tEfNS_4arch4Sm90ELb0ELb1ELb1ELb0ELb1ELb0ELb0ELb1ELb1ELb1ELb1ELb0EEENS1_21CollectiveEpilogueFwdINS6_IJSA_SA_SB_EEES9_NS_10bfloat16_tESF_Li256ELb0ELb1ELb1ELb1EEENS1_19SingleTileSchedulerILb0ELb1ELb1ELi128EEEEEEEEEvNT_6ParamsE,(.L_x_3743 - _ZN7cutlass13device_kernelIN5flash11enable_sm90INS1_16FlashAttnFwdSm90INS1_25CollectiveMainloopFwdSm90ILi2EN4cute5tupleIJNS5_1CILi1EEES8_S8_EEENS6_IJNS7_ILi128EEENS7_ILi160EEESA_EEELi128ENS_12float_e4m3_tEfNS_4arch4Sm90ELb0ELb1ELb1ELb0ELb1ELb0ELb0ELb1ELb1ELb1ELb1ELb0EEENS1_21CollectiveEpilogueFwdINS6_IJSA_SA_SB_EEES9_NS_10bfloat16_tESF_Li256ELb0ELb1ELb1ELb1EEENS1_19SingleTileSchedulerILb0ELb1ELb1ELi128EEEEEEEEEvNT_6ParamsE)
        .other          _ZN7cutlass13device_kernelIN5flash11enable_sm90INS1_16FlashAttnFwdSm90INS1_25CollectiveMainloopFwdSm90ILi2EN4cute5tupleIJNS5_1CILi1EEES8_S8_EEENS6_IJNS7_ILi128EEENS7_ILi160EEESA_EEELi128ENS_12float_e4m3_tEfNS_4arch4Sm90ELb0ELb1ELb1ELb0ELb1ELb0ELb0ELb1ELb1ELb1ELb1ELb0EEENS1_21CollectiveEpilogueFwdINS6_IJSA_SA_SB_EEES9_NS_10bfloat16_tESF_Li256ELb0ELb1ELb1ELb1EEENS1_19SingleTileSchedulerILb0ELb1ELb1ELi128EEEEEEEEEvNT_6ParamsE,@"STO_CUDA_ENTRY STV_DEFAULT"
_ZN7cutlass13device_kernelIN5flash11enable_sm90INS1_16FlashAttnFwdSm90INS1_25CollectiveMainloopFwdSm90ILi2EN4cute5tupleIJNS5_1CILi1EEES8_S8_EEENS6_IJNS7_ILi128EEENS7_ILi160EEESA_EEELi128ENS_12float_e4m3_tEfNS_4arch4Sm90ELb0ELb1ELb1ELb0ELb1ELb0ELb0ELb1ELb1ELb1ELb1ELb0EEENS1_21CollectiveEpilogueFwdINS6_IJSA_SA_SB_EEES9_NS_10bfloat16_tESF_Li256ELb0ELb1ELb1ELb1EEENS1_19SingleTileSchedulerILb0ELb1ELb1ELi128EEEEEEEEEvNT_6ParamsE:
        /* <DEDUP_REMOVED lines=45> */
.L_x_1145:
        /* <DEDUP_REMOVED lines=22> */
.L_x_1146:
        /* <DEDUP_REMOVED lines=18> */
.L_x_1147:
        /* <DEDUP_REMOVED lines=22> */
.L_x_1148:
[----:B------:R-:W5:Y:S01]  /*06b0*/  SHFL.IDX PT, R2, R0, RZ, 0x1f ;  /* 0x00001fff00027589 */ /* 0x000f6200000e0000 */
[----:B------:R-:W-:Y:S01]  /*06c0*/  R2UR UR9, R3 ;  /* 0x00000000030972ca */ /* 0x000fe200000e0000 */
        /* <DEDUP_REMOVED lines=21> */
.L_x_1149:
[----:B------:R-:W-:Y:S01]  /*0820*/  UISETP.NE.AND UP0, UPT, UR9, URZ, UPT ;  /* 0x0000003f0900728c */ /* 0x000fe2000bf05270 */
[----:B------:R-:W-:Y:S01]  /*0830*/  NOP ;  /* 0x0000000000007918 */ /* 0x000fe20000000000 */
[----:B------:R-:W-:Y:S01]  /*0840*/  UMOV UR36, 0x1 ;  /* 0x0000000100247882 */ /* 0x000fe20000000000 */
[----:B------:R-:W-:Y:S01]  /*0850*/  ULDC.64 UR50, c[0x0][0x208] ;  /* 0x0000820000327ab9 */ /* 0x000fe20000000a00 */
[----:B------:R-:W-:Y:S01]  /*0860*/  USEL UR36, UR36, 0x2, !UP0 ;  /* 0x0000000224247887 */ /* 0x000fe2000c000000 */
[----:B------:R-:W-:Y:S01]  /*0870*/  BSSY B6, `(.L_x_1150) ;  /* 0x0001b98000067945 */ /* 0x000fe20003800000 */
[----:B0-234-:R-:W-:Y:S01]  /*0880*/  BAR.SYNC.DEFER_BLOCKING 0x0 ;  /* 0x0000000000007b1d */ /* 0x01dfe20000010000 */
[----:B------:R-:W-:-:S13]  /*0890*/  PLOP3.LUT P0, PT, PT, PT, UP0, 0x80, 0x0 ;  /* 0x000000000000781c */ /* 0x000fda0003f0f008 */
[----:B------:R-:W-:Y:S05]  /*08a0*/  @!P0 BRA `(.L_x_1151) ;  /* 0x0000016400708947 */ /* 0x000fea0003800000 */
.L_x_1152:
[----:B------:R-:W-:-:S08]  /*08b0*/  NOP ;  /* 0x0000000000007918 */ /* 0x000fd00000000000 */
[----:B------:R-:W0:Y:S02]  /*08c0*/  USETMAXREG.TRY_ALLOC.CTAPOOL UP0, 0xe8 ;  /* 0x000000e8000079c8 */ /* 0x000e240008000600 */
[----:B0-----:R-:W-:-:S13]  /*08d0*/  PLOP3.LUT P0, PT, PT, PT, UP0, 0x80, 0x0 ;  /* 0x000000000000781c */ /* 0x001fda0003f0f008 */
[----:B------:R-:W-:Y:S05]  /*08e0*/  @!P0 BRA `(.L_x_1152) ;  /* 0xfffffffc00f08947 */ /* 0x000fea000383ffff */
[----:B-1----:R-:W0:Y:S01]  /*08f0*/  S2UR UR6, SR_CTAID.Y ;  /* 0x00000000000679c3 */ /* 0x002e220000002600 */
        /* <DEDUP_REMOVED lines=16> */
[----:B------:R-:W0:Y:S01]  /*0a00*/  LDC.64 R2, c[0x0][0x418] ;  /* 0x00010600ff027b82 */ /* 0x000e220000000a00 */
[----:B------:R-:W-:Y:S01]  /*0a10*/  ULDC UR4, c[0x0][0x448] ;  /* 0x0001120000047ab9 */ /* 0x000fe20000000800 */
[----:B------:R-:W-:Y:S01]  /*0a20*/  USHF.R.S32.HI UR38, URZ, 0x1f, UR37 ;  /* 0x0000001f3f267899 */ /* 0x000fe20008011425 */
[----:B------:R-:W-:Y:S01]  /*0a30*/  VIADD R23, R19, 0xffffff80 ;  /* 0xffffff8013177836 */ /* 0x000fe20000000000 */
[----:B------:R-:W-:-:S04]  /*0a40*/  UISETP.NE.AND UP0, UPT, UR4, 0x1, UPT ;  /* 0x000000010400788c */ /* 0x000fc8000bf05270 */
[----:B------:R-:W1:Y:S01]  /*0a50*/  S2UR UR46, SR_CTAID.X ;  /* 0x00000000002e79c3 */ /* 0x000e620000002500 */
[----:B------:R-:W-:-:S06]  /*0a60*/  UP2UR UR44, UPR, URZ, 0x1 ;  /* 0x000000013f2c7883 */ /* 0x000fcc0008000000 */
[----:B------:R-:W-:Y:S01]  /*0a70*/  @UP0 ULDC UR5, c[0x0][0x44c] ;  /* 0x0001130000050ab9 */ /* 0x000fe20000000800 */
[----:B------:R-:W2:Y:S01]  /*0a80*/  LDC R22, c[0x0][0x288] ;  /* 0x0000a200ff167b82 */ /* 0x000ea20000000800 */
[----:B------:R-:W-:-:S07]  /*0a90*/  @UP0 ULDC UR9, c[0x0][0x450] ;  /* 0x0001140000090ab9 */ /* 0x000fce0000000800 */
[----:B------:R-:W3:Y:S01]  /*0aa0*/  LDC R16, c[0x0][0x424] ;  /* 0x00010900ff107b82 */ /* 0x000ee20000000800 */
[----:B0-----:R-:W-:-:S04]  /*0ab0*/  ISETP.NE.U32.AND P0, PT, R2, RZ, PT ;  /* 0x000000ff0200720c */ /* 0x001fc80003f05070 */
[----:B------:R-:W-:-:S03]  /*0ac0*/  ISETP.NE.AND.EX P0, PT, R3, RZ, PT, P0 ;  /* 0x000000ff0300720c */ /* 0x000fc60003f05300 */
[----:B------:R-:W0:Y:S01]  /*0ad0*/  LDC R5, c[0x0][0x2f0] ;  /* 0x0000bc00ff057b82 */ /* 0x000e220000000800 */
[----:B-1----:R-:W-:-:S04]  /*0ae0*/  USHF.L.U32 UR46, UR46, 0x7, URZ ;  /* 0x000000072e2e7899 */ /* 0x002fc8000800063f */
[----:B------:R-:W-:Y:S02]  /*0af0*/  @UP0 UIADD3 UR4, UR46, 0x7f, URZ ;  /* 0x0000007f2e040890 */ /* 0x000fe4000fffe03f */
[----:B------:R-:W-:Y:S01]  /*0b00*/  UIADD3 UR7, UR46, 0x7f, URZ ;  /* 0x0000007f2e077890 */ /* 0x000fe2000fffe03f */
[----:B--2---:R-:W-:Y:S01]  /*0b10*/  IADD3 R3, -R22, 0x1, RZ ;  /* 0x0000000116037810 */ /* 0x004fe20007ffe1ff */
[----:B------:R-:W-:-:S04]  /*0b20*/  UIMAD.WIDE.U32 UR4, UR4, UR5, URZ ;  /* 0x00000005040472a5 */ /* 0x000fc8000f8e003f */
[----:B------:R-:W-:Y:S01]  /*0b30*/  @UP0 USHF.R.U32.HI UR7, URZ, UR9, UR5 ;  /* 0x000000093f070299 */ /* 0x000fe20008011605 */
[----:B---3--:R-:W-:Y:S02]  /*0b40*/  SEL R16, R16, 0x1, P0 ;  /* 0x0000000110107807 */ /* 0x008fe40000000000 */
[----:B------:R-:W-:Y:S02]  /*0b50*/  ULDC.64 UR4, c[0x0][0x9e0] ;  /* 0x0002780000047ab9 */ /* 0x000fe40000000a00 */
[----:B------:R-:W-:-:S04]  /*0b60*/  UISETP.GE.AND UP0, UPT, UR5, 0x1, UPT ;  /* 0x000000010500788c */ /* 0x000fc8000bf06270 */
[----:B------:R-:W-:Y:S01]  /*0b70*/  UP2UR UR43, UPR, URZ, 0x1 ;  /* 0x000000013f2b7883 */ /* 0x000fe20008000000 */
[CC--:B0-----:R-:W-:Y:S01]  /*0b80*/  IMAD R3, R16.reuse, R5.reuse, R3 ;  /* 0x0000000510037224 */ /* 0x0c1fe200078e0203 */
[----:B------:R-:W-:Y:S01]  /*0b90*/  PLOP3.LUT P0, PT, PT, PT, UP0, 0x40, 0x0 ;  /* 0x000000000000781c */ /* 0x000fe20003f0e808 */
[----:B------:R-:W-:-:S03]  /*0ba0*/  IMAD R18, R16, R5, RZ ;  /* 0x0000000510127224 */ /* 0x000fc600078e02ff */
[----:B------:R-:W-:-:S13]  /*0bb0*/  R2UR UR8, R3 ;  /* 0x00000000030872ca */ /* 0x000fda00000e0000 */
[----:B------:R-:W-:-:S04]  /*0bc0*/  UIADD3 UR7, UR8, UR7, URZ ;  /* 0x0000000708077290 */ /* 0x000fc8000fffe03f */
[----:B------:R-:W-:-:S06]  /*0bd0*/  UIADD3 UR4, UR7, UR4, URZ ;  /* 0x0000000407047290 */ /* 0x000fcc000fffe03f */
[----:B------:R-:W-:Y:S01]  /*0be0*/  IMAD.U32 R0, RZ, RZ, UR4 ;  /* 0x00000004ff007e24 */ /* 0x000fe2000f8e00ff */
[----:B------:R-:W-:Y:S06]  /*0bf0*/  @P0 BRA `(.L_x_1154) ;  /* 0x0000000000400947 */ /* 0x000fec0003800000 */
[----:B------:R-:W-:Y:S01]  /*0c00*/  ISETP.LT.AND P0, PT, RZ, UR7, PT ;  /* 0x00000007ff007c0c */ /* 0x000fe2000bf01270 */
[----:B------:R-:W-:-:S12]  /*0c10*/  UIADD3 UR4, UR7, -0x1, URZ ;  /* 0xffffffff07047890 */ /* 0x000fd8000fffe03f */
[----:B------:R-:W-:Y:S05]  /*0c20*/  @P0 BRA `(.L_x_1155) ;  /* 0x00000000001c0947 */ /* 0x000fea0003800000 */
[----:B------:R-:W-:Y:S02]  /*0c30*/  UISETP.NE.AND UP0, UPT, UR5, 0x1, UPT ;  /* 0x000000010500788c */ /* 0x000fe4000bf05270 */
[----:B------:R-:W-:-:S09]  /*0c40*/  UIADD3 UR4, -UR7, URZ, URZ ;  /* 0x0000003f07047290 */ /* 0x000fd2000fffe13f */
[----:B------:R-:W-:Y:S02]  /*0c50*/  @UP0 ULDC.64 UR10, c[0x0][0x9e8] ;  /* 0x00027a00000a0ab9 */ /* 0x000fe40000000a00 */
[----:B------:R-:W-:-:S04]  /*0c60*/  UIMAD.WIDE.U32 UR8, UR4, UR10, URZ ;  /* 0x0000000a040872a5 */ /* 0x000fc8000f8e003f */
[----:B------:R-:W-:-:S04]  /*0c70*/  @UP0 USHF.R.U32.HI UR4, URZ, UR11, UR9 ;  /* 0x0000000b3f040299 */ /* 0x000fc80008011609 */
[----:B------:R-:W-:Y:S01]  /*0c80*/  ULOP3.LUT UR4, URZ, UR4, URZ, 0x33, !UPT ;  /* 0x000000043f047292 */ /* 0x000fe2000f8e333f */
[----:B------:R-:W-:Y:S11]  /*0c90*/  BRA `(.L_x_1156) ;  /* 0x0000000000107947 */ /* 0x000ff60003800000 */
.L_x_1155:
[----:B------:R-:W-:-:S11]  /*0ca0*/  UISETP.NE.AND UP0, UPT, UR5, 0x1, UPT ;  /* 0x000000010500788c */ /* 0x000fd6000bf05270 */
[----:B------:R-:W-:Y:S02]  /*0cb0*/  @UP0 ULDC.64 UR10, c[0x0][0x9e8] ;  /* 0x00027a00000a0ab9 */ /* 0x000fe40000000a00 */
[----:B------:R-:W-:-:S04]  /*0cc0*/  UIMAD.WIDE.U32 UR8, UR4, UR10, URZ ;  /* 0x0000000a040872a5 */ /* 0x000fc8000f8e003f */
[----:B------:R-:W-:-:S12]  /*0cd0*/  @UP0 USHF.R.U32.HI UR4, URZ, UR11, UR9 ;  /* 0x0000000b3f040299 */ /* 0x000fd80008011609 */
.L_x_1156:
[----:B------:R-:W-:-:S06]  /*0ce0*/  UIMAD UR4, UR4, UR5, UR5 ;  /* 0x00000005040472a4 */ /* 0x000fcc000f8e0205 */
[----:B------:R-:W-:-:S07]  /*0cf0*/  VIMNMX R0, R0, UR4, PT ;  /* 0x0000000400007c48 */ /* 0x000fce000bfe0100 */
.L_x_1154:
[----:B------:R-:W-:Y:S01]  /*0d00*/  UISETP.NE.AND UP0, UPT, UR44, URZ, UPT ;  /* 0x0000003f2c00728c */ /* 0x000fe2000bf05270 */
[-C--:B------:R-:W-:Y:S01]  /*0d10*/  IMAD R22, R16, R5.reuse, -R22 ;  /* 0x0000000510167224 */ /* 0x080fe200078e0a16 */
[----:B------:R-:W-:Y:S01]  /*0d20*/  UMOV UR4, UR46 ;  /* 0x0000002e00047c82 */ /* 0x000fe20008000000 */
[----:B------:R-:W-:Y:S02]  /*0d30*/  VIADD R2, R0, 0x9f ;  /* 0x0000009f00027836 */ /* 0x000fe40000000000 */
[----:B------:R-:W-:Y:S01]  /*0d40*/  IMAD R0, R16, R5, 0x9f ;  /* 0x0000009f10007424 */ /* 0x000fe200078e0205 */
[----:B------:R-:W-:Y:S01]  /*0d50*/  R2UR UR7, R22 ;  /* 0x00000000160772ca */ /* 0x000fe200000e0000 */
[----:B------:R-:W-:-:S04]  /*0d60*/  IMAD.HI R2, R2, 0x66666667, RZ ;  /* 0x6666666702027827 */ /* 0x000fc800078e02ff */
[----:B------:R-:W-:Y:S01]  /*0d70*/  @UP0 ULDC UR8, c[0x0][0x44c] ;  /* 0x0001130000080ab9 */ /* 0x000fe20000000800 */
[----:B------:R-:W-:Y:S01]  /*0d80*/  @UP0 ULDC UR10, c[0x0][0x450] ;  /* 0x00011400000a0ab9 */ /* 0x000fe20000000800 */
[----:B------:R-:W-:Y:S01]  /*0d90*/  UIMAD.WIDE.U32 UR8, UR46, UR8, URZ ;  /* 0x000000082e0872a5 */ /* 0x000fe2000f8e003f */
[----:B------:R-:W-:Y:S01]  /*0da0*/  IMAD.HI R0, R0, 0x66666667, RZ ;  /* 0x6666666700007827 */ /* 0x000fe200078e02ff */
[----:B------:R-:W-:Y:S02]  /*0db0*/  SHF.R.U32.HI R5, RZ, 0x1f, R2 ;  /* 0x0000001fff057819 */ /* 0x000fe40000011602 */
[----:B------:R-:W-:Y:S02]  /*0dc0*/  @UP0 USHF.R.U32.HI UR4, URZ, UR10, UR9 ;  /* 0x0000000a3f040299 */ /* 0x000fe40008011609 */
[----:B------:R-:W-:Y:S01]  /*0dd0*/  UISETP.GE.AND UP0, UPT, UR5, 0x1, UPT ;  /* 0x000000010500788c */ /* 0x000fe2000bf06270 */
[----:B------:R-:W-:Y:S01]  /*0de0*/  SHF.R.U32.HI R3, RZ, 0x1f, R0 ;  /* 0x0000001fff037819 */ /* 0x000fe20000011600 */
[----:B------:R-:W-:Y:S01]  /*0df0*/  UIADD3 UR4, UR7, UR4, URZ ;  /* 0x0000000407047290 */ /* 0x000fe2000fffe03f */
[----:B------:R-:W-:-:S02]  /*0e00*/  LEA.HI.SX32 R2, R2, R5, 0x1a ;  /* 0x0000000502027211 */ /* 0x000fc400078fd2ff */
[----:B------:R-:W-:Y:S01]  /*0e10*/  ULDC UR7, c[0x0][0x9dc] ;  /* 0x0002770000077ab9 */ /* 0x000fe20000000800 */
[----:B------:R-:W-:Y:S01]  /*0e20*/  PLOP3.LUT P0, PT, PT, PT, UP0, 0x40, 0x0 ;  /* 0x000000000000781c */ /* 0x000fe20003f0e808 */
[----:B------:R-:W-:Y:S01]  /*0e30*/  UIADD3 UR7, UR4, -UR7, URZ ;  /* 0x8000000704077290 */ /* 0x000fe2000fffe03f */
[----:B------:R-:W-:-:S04]  /*0e40*/  LEA.HI.SX32 R3, R0, R3, 0x1a ;  /* 0x0000000300037211 */ /* 0x000fc800078fd2ff */
[----:B------:R-:W-:-:S07]  /*0e50*/  VIMNMX R19, R3, R2, PT ;  /* 0x0000000203137248 */ /* 0x000fce0003fe0100 */
[----:B------:R-:W-:Y:S05]  /*0e60*/  @P0 BRA `(.L_x_1157) ;  /* 0x0000000000440947 */ /* 0x000fea0003800000 */
[----:B------:R-:W-:-:S06]  /*0e70*/  UISETP.GT.AND UP0, UPT, UR4, -0x1, UPT ;  /* 0xffffffff0400788c */ /* 0x000fcc000bf04270 */
[----:B------:R-:W-:-:S13]  /*0e80*/  PLOP3.LUT P0, PT, PT, PT, UP0, 0x80, 0x0 ;  /* 0x000000000000781c */ /* 0x000fda0003f0f008 */
[----:B------:R-:W-:Y:S05]  /*0e90*/  @P0 BRA `(.L_x_1158) ;  /* 0x00000000001c0947 */ /* 0x000fea0003800000 */
[----:B------:R-:W-:Y:S02]  /*0ea0*/  UISETP.NE.AND UP0, UPT, UR5, 0x1, UPT ;  /* 0x000000010500788c */ /* 0x000fe4000bf05270 */
[----:B------:R-:W-:-:S09]  /*0eb0*/  ULOP3.LUT UR4, URZ, UR4, URZ, 0x33, !UPT ;  /* 0x000000043f047292 */ /* 0x000fd2000f8e333f */
[----:B------:R-:W-:Y:S02]  /*0ec0*/  @UP0 ULDC.64 UR10, c[0x0][0x9e8] ;  /* 0x00027a00000a0ab9 */ /* 0x000fe40000000a00 */
[----:B------:R-:W-:-:S04]  /*0ed0*/  UIMAD.WIDE.U32 UR8, UR4, UR10, URZ ;  /* 0x0000000a040872a5 */ /* 0x000fc8000f8e003f */
[----:B------:R-:W-:-:S04]  /*0ee0*/  @UP0 USHF.R.U32.HI UR4, URZ, UR11, UR9 ;  /* 0x0000000b3f040299 */ /* 0x000fc80008011609 */
[----:B------:R-:W-:Y:S01]  /*0ef0*/  ULOP3.LUT UR4, URZ, UR4, URZ, 0x33, !UPT ;  /* 0x000000043f047292 */ /* 0x000fe2000f8e333f */
[----:B------:R-:W-:Y:S11]  /*0f00*/  BRA `(.L_x_1159) ;  /* 0x0000000000107947 */ /* 0x000ff60003800000 */
.L_x_1158:
[----:B------:R-:W-:-:S11]  /*0f10*/  UISETP.NE.AND UP0, UPT, UR5, 0x1, UPT ;  /* 0x000000010500788c */ /* 0x000fd6000bf05270 */
[----:B------:R-:W-:Y:S02]  /*0f20*/  @UP0 ULDC.64 UR10, c[0x0][0x9e8] ;  /* 0x00027a00000a0ab9 */ /* 0x000fe40000000a00 */
[----:B------:R-:W-:-:S04]  /*0f30*/  UIMAD.WIDE.U32 UR8, UR4, UR10, URZ ;  /* 0x0000000a040872a5 */ /* 0x000fc8000f8e003f */
[----:B------:R-:W-:-:S12]  /*0f40*/  @UP0 USHF.R.U32.HI UR4, URZ, UR11, UR9 ;  /* 0x0000000b3f040299 */ /* 0x000fd80008011609 */
.L_x_1159:
[----:B------:R-:W-:-:S04]  /*0f50*/  UIMAD UR4, UR4, UR5, URZ ;  /* 0x00000005040472a4 */ /* 0x000fc8000f8e023f */
[----:B------:R-:W-:-:S04]  /*0f60*/  UISETP.LT.AND UP0, UPT, UR7, UR4, UPT ;  /* 0x000000040700728c */ /* 0x000fc8000bf01270 */
[----:B------:R-:W-:-:S12]  /*0f70*/  USEL UR7, UR7, UR4, !UP0 ;  /* 0x0000000407077287 */ /* 0x000fd8000c000000 */
.L_x_1157:
[----:B------:R-:W-:Y:S02]  /*0f80*/  UIMAD.WIDE UR4, UR7, 0x66666667, URZ ;  /* 0x66666667070478a5 */ /* 0x000fe4000f8e023f */
[----:B------:R-:W-:Y:S02]  /*0f90*/  USHF.R.U32.HI UR10, URZ, 0x10, UR6 ;  /* 0x000000103f0a7899 */ /* 0x000fe40008011606 */
[----:B------:R-:W-:Y:S02]  /*0fa0*/  USHF.R.U32.HI UR4, URZ, 0x1f, UR5 ;  /* 0x0000001f3f047899 */ /* 0x000fe40008011605 */
[----:B------:R-:W-:Y:S02]  /*0fb0*/  ULOP3.LUT UR39, UR6, 0xffff, URZ, 0xc0, !UPT ;  /* 0x0000ffff06277892 */ /* 0x000fe4000f8ec03f */
[----:B------:R-:W-:-:S04]  /*0fc0*/  ULEA.HI.SX32 UR4, UR5, UR4, 0x1a ;  /* 0x0000000405047291 */ /* 0x000fc8000f8fd23f */
[----:B------:R-:W-:-:S04]  /*0fd0*/  UISETP.LT.AND UP0, UPT, URZ, UR4, UPT ;  /* 0x000000043f00728c */ /* 0x000fc8000bf01270 */
[----:B------:R-:W-:Y:S02]  /*0fe0*/  USEL UR9, URZ, UR4, !UP0 ;  /* 0x000000043f097287 */ /* 0x000fe4000c000000 */
[----:B------:R-:W-:Y:S01]  /*0ff0*/  UISETP.NE.AND UP0, UPT, UR10, URZ, UPT ;  /* 0x0000003f0a00728c */ /* 0x000fe2000bf05270 */
[----:B------:R-:W-:-:S03]  /*1000*/  UMOV UR4, URZ ;  /* 0x0000003f00047c82 */ /* 0x000fc60008000000 */
[----:B------:R-:W-:-:S07]  /*1010*/  ISETP.GT.AND P0, PT, R19, UR9, PT ;  /* 0x0000000913007c0c */ /* 0x000fce000bf04270 */
[----:B------:R-:W-:-:S06]  /*1020*/  @!UP0 ULDC UR10, c[0x0][0x9f0] ;  /* 0x00027c00000a8ab9 */ /* 0x000fcc0000000800 */
[----:B------:R-:W-:Y:S05]  /*1030*/  @!P0 BRA `(.L_x_1160) ;  /* 0x00000000008c8947 */ /* 0x000fea0003800000 */
[----:B------:R-:W-:Y:S01]  /*1040*/  IMAD.U32 R4, RZ, RZ, UR10 ;  /* 0x0000000aff047e24 */ /* 0x000fe2000f8e00ff */
[----:B------:R-:W-:-:S04]  /*1050*/  UMOV UR4, URZ ;  /* 0x0000003f00047c82 */ /* 0x000fc80008000000 */
[----:B------:R-:W-:-:S04]  /*1060*/  IABS R0, R4 ;  /* 0x0000000400007213 */ /* 0x000fc80000000000 */
[----:B------:R-:W-:Y:S02]  /*1070*/  R2UR UR11, R0 ;  /* 0x00000000000b72ca */ /* 0x000fe400000e0000 */
[----:B------:R-:W-:Y:S02]  /*1080*/  IADD3 R0, R4, -0x1, R19 ;  /* 0xffffffff04007810 */ /* 0x000fe40007ffe013 */
[----:B------:R-:W-:Y:S02]  /*1090*/  IABS R4, R4 ;  /* 0x0000000400047213 */ /* 0x000fe40000000000 */
[----:B------:R-:W-:-:S03]  /*10a0*/  R2UR UR6, R0 ;  /* 0x00000000000672ca */ /* 0x000fc600000e0000 */
[----:B------:R-:W-:-:S04]  /*10b0*/  IMAD.MOV R4, RZ, RZ, -R4 ;  /* 0x000000ffff047224 */ /* 0x000fc800078e0a04 */
[----:B------:R-:W0:Y:S06]  /*10c0*/  I2F.RP R2, UR11 ;  /* 0x0000000b00027d06 */ /* 0x000e2c0008209400 */
[----:B------:R-:W-:-:S06]  /*10d0*/  UIADD3 UR6, -UR9, UR6, URZ ;  /* 0x0000000609067290 */ /* 0x000fcc000fffe13f */
[----:B------:R-:W-:Y:S01]  /*10e0*/  IMAD.U32 R0, RZ, RZ, UR6 ;  /* 0x00000006ff007e24 */ /* 0x000fe2000f8e00ff */
[----:B------:R-:W-:Y:S01]  /*10f0*/  ULOP3.LUT UR6, UR6, UR10, URZ, 0x3c, !UPT ;  /* 0x0000000a06067292 */ /* 0x000fe2000f8e3c3f */
[----:B0-----:R-:W0:Y:S03]  /*1100*/  MUFU.RCP R2, R2 ;  /* 0x0000000200027308 */ /* 0x001e260000001000 */
[----:B------:R-:W-:-:S04]  /*1110*/  IABS R0, R0 ;  /* 0x0000000000007213 */ /* 0x000fc80000000000 */
[----:B------:R-:W-:Y:S01]  /*1120*/  R2UR UR8, R0 ;  /* 0x00000000000872ca */ /* 0x000fe200000e0000 */
[----:B------:R-:W-:Y:S02]  /*1130*/  IMAD.MOV.U32 R0, RZ, RZ, R4 ;  /* 0x000000ffff007224 */ /* 0x000fe400078e0004 */
[----:B0-----:R-:W-:-:S06]  /*1140*/  VIADD R3, R2, 0xffffffe ;  /* 0x0ffffffe02037836 */ /* 0x001fcc0000000000 */
        /* <DEDUP_REMOVED lines=18> */
.L_x_1160:
[----:B------:R-:W-:Y:S02]  /*1270*/  UIMAD UR39, UR39, UR4, UR9 ;  /* 0x00000004272772a4 */ /* 0x000fe4000f8e0209 */
[----:B------:R-:W-:Y:S01]  /*1280*/  IMAD.U32 R0, RZ, RZ, UR4 ;  /* 0x00000004ff007e24 */ /* 0x000fe2000f8e00ff */
[----:B------:R-:W-:Y:S02]  /*1290*/  PLOP3.LUT P0, PT, PT, PT, PT, 0x80, 0x0 ;  /* 0x000000000000781c */ /* 0x000fe40003f0f070 */
[----:B------:R-:W-:Y:S01]  /*12a0*/  CS2R R28, SRZ ;  /* 0x00000000001c7805 */ /* 0x000fe2000001ff00 */
[----:B------:R-:W-:Y:S01]  /*12b0*/  IMAD.MOV.U32 R2, RZ, RZ, RZ ;  /* 0x000000ffff027224 */ /* 0x000fe200078e00ff */
[----:B------:R-:W-:Y:S02]  /*12c0*/  CS2R R24, SRZ ;  /* 0x0000000000187805 */ /* 0x000fe4000001ff00 */
[----:B------:R-:W-:Y:S01]  /*12d0*/  VIADDMNMX R19, R0, UR39, R19, PT ;  /* 0x0000002700137c46 */ /* 0x000fe2000b800113 */
[----:B------:R-:W-:Y:S01]  /*12e0*/  IMAD.MOV.U32 R0, RZ, RZ, RZ ;  /* 0x000000ffff007224 */ /* 0x000fe200078e00ff */
[----:B------:R-:W-:-:S02]  /*12f0*/  CS2R R30, SRZ ;  /* 0x00000000001e7805 */ /* 0x000fc4000001ff00 */
[----:B------:R-:W-:Y:S02]  /*1300*/  CS2R R26, SRZ ;  /* 0x00000000001a7805 */ /* 0x000fe4000001ff00 */
[----:B------:R-:W-:Y:S02]  /*1310*/  ISETP.GT.AND P1, PT, R19, UR39, PT ;  /* 0x0000002713007c0c */ /* 0x000fe4000bf24270 */
        /* <DEDUP_REMOVED lines=27> */
[----:B------:R-:W-:Y:S01]  /*14d0*/  CS2R R82, SRZ ;  /* 0x0000000000527805 */ /* 0x000fe2000001ff00 */
[----:B------:R-:W-:Y:S06]  /*14e0*/  @!P1 BRA `(.L_x_1161) ;  /* 0x0000013400089947 */ /* 0x000fec0003800000 */
[----:B------:R-:W-:Y:S01]  /*14f0*/  SHF.R.S32.HI R106, RZ, 0x1f, R23 ;  /* 0x0000001fff6a7819 */ /* 0x000fe20000011417 */
[----:B------:R-:W0:Y:S01]  /*1500*/  S2UR UR47, SR_CgaCtaId ;  /* 0x00000000002f79c3 */ /* 0x000e220000008800 */
[----:B------:R-:W-:Y:S02]  /*1510*/  UMOV UR41, 0x400 ;  /* 0x0000040000297882 */ /* 0x000fe40000000000 */
[----:B------:R-:W-:-:S04]  /*1520*/  LEA.HI R105, R106, R23, RZ, 0x7 ;  /* 0x000000176a697211 */ /* 0x000fc800078f38ff */
[----:B------:R-:W-:-:S05]  /*1530*/  SHF.R.S32.HI R104, RZ, 0x7, R105 ;  /* 0x00000007ff687819 */ /* 0x000fca0000011469 */
        /* <DEDUP_REMOVED lines=20> */
[----:B------:R-:W-:Y:S02]  /*1680*/  IMAD.U32 R10, RZ, RZ, UR6 ;  /* 0x00000006ff0a7e24 */ /* 0x000fe4000f8e00ff */
[----:B------:R-:W-:Y:S02]  /*1690*/  IMAD.U32 R6, RZ, RZ, UR4 ;  /* 0x00000004ff067e24 */ /* 0x000fe4000f8e00ff */
[----:B------:R-:W-:-:S02]  /*16a0*/  IMAD.U32 R7, RZ, RZ, UR5 ;  /* 0x00000005ff077e24 */ /* 0x000fc4000f8e00ff */
[----:B------:R-:W-:Y:S02]  /*16b0*/  IMAD.U32 R11, RZ, RZ, UR7 ;  /* 0x00000007ff0b7e24 */ /* 0x000fe4000f8e00ff */
[----:B------:R-:W-:Y:S02]  /*16c0*/  IMAD.MOV.U32 R8, RZ, RZ, 0x70 ;  /* 0x00000070ff087424 */ /* 0x000fe400078e00ff */
[----:B------:R-:W-:Y:S02]  /*16d0*/  IMAD.MOV.U32 R12, RZ, RZ, 0x1 ;  /* 0x00000001ff0c7424 */ /* 0x000fe400078e00ff */
[----:B0-----:R-:W-:-:S07]  /*16e0*/  IMAD.MOV.U32 R13, RZ, RZ, RZ ;  /* 0x000000ffff0d7224 */ /* 0x001fce00078e00ff */
[----:B------:R-:W-:-:S07]  /*16f0*/  LEPC R20, `(.L_x_1162) ;  /* 0x000000001014794e */ /* 0x000fce0000000000 */
[----:B-1----:R-:W-:Y:S05]  /*1700*/  CALL.ABS.NOINC R2 ;  /* 0x0000000002007343 */ /* 0x002fea0003c00000 */
.L_x_1162:
        /* <DEDUP_REMOVED lines=14> */
[----:B------:R-:W-:Y:S02]  /*17f0*/  @UP1 UIMAD UR12, UR38, UR16, URZ ;  /* 0x00000010260c12a4 */ /* 0x000fe4000f8e023f */
[----:B------:R-:W-:Y:S02]  /*1800*/  @UP0 UIMAD UR15, UR37, UR15, UR8 ;  /* 0x0000000f250f02a4 */ /* 0x000fe4000f8e0208 */
[----:B------:R-:W-:Y:S02]  /*1810*/  @UP1 UIMAD.WIDE.U32 UR8, UR37, UR16, URZ ;  /* 0x00000010250812a5 */ /* 0x000fe4000f8e003f */
        /* <DEDUP_REMOVED lines=10> */
[----:B------:R-:W-:Y:S02]  /*18c0*/  @UP0 UIMAD UR14, UR42, UR19, UR14 ;  /* 0x000000132a0e02a4 */ /* 0x000fe4000f8e020e */
[----:B------:R-:W-:Y:S02]  /*18d0*/  @UP0 UIMAD.WIDE.U32 UR10, UR42, UR18, UR10 ;  /* 0x000000122a0a02a5 */ /* 0x000fe4000f8e000a */
        /* <DEDUP_REMOVED lines=10> */
[----:B------:R-:W-:Y:S01]  /*1980*/  IMAD.U32 R5, RZ, RZ, UR7 ;  /* 0x00000007ff057e24 */ /* 0x000fe2000f8e00ff */
[----:B------:R-:W-:Y:S01]  /*1990*/  ULDC UR4, c[0x0][0x9d8] ;  /* 0x0002760000047ab9 */ /* 0x000fe20000000800 */
[----:B------:R-:W-:-:S03]  /*19a0*/  IMAD.U32 R7, RZ, RZ, UR5 ;  /* 0x00000005ff077e24 */ /* 0x000fc6000f8e00ff */
[----:B------:R-:W2:Y:S04]  /*19b0*/  @P0 LDG.E R3, desc[UR50][R4.64] ;  /* 0x0000003204030981 */ /* 0x000ea8000c1e1900 */
[----:B------:R-:W2:Y:S01]  /*19c0*/  @P1 LDG.E R0, desc[UR50][R6.64] ;  /* 0x0000003206001981 */ /* 0x000ea2000c1e1900 */
[----:B------:R-:W0:Y:S01]  /*19d0*/  SYNCS.PHASECHK.TRANS64.TRYWAIT P0, [UR41+0x22800], R8 ;  /* 0x02280008ff0075a7 */ /* 0x000e220008000169 */
[----:B--2---:R-:W-:-:S04]  /*19e0*/  FMUL.FTZ R0, R3, R0 ;  /* 0x0000000003007220 */ /* 0x004fc80000410000 */
[----:B------:R-:W-:Y:S01]  /*19f0*/  FMUL.FTZ R2, R0, UR4 ;  /* 0x0000000400027c20 */ /* 0x000fe20008410000 */
[----:B0-----:R-:W-:Y:S06]  /*1a00*/  @!P0 BRA `(.L_x_1163) ;  /* 0x000001a800008947 */ /* 0x001fec0003800000 */
.L_x_1305:
[----:B------:R-:W-:-:S06]  /*1a10*/  ULOP3.LUT UR4, UR36, 0x1, URZ, 0xfc, !UPT ;  /* 0x0000000124047892 */ /* 0x000fcc000f8efc3f */
[----:B------:R-:W-:-:S05]  /*1a20*/  IMAD.U32 R0, RZ, RZ, UR4 ;  /* 0x00000004ff007e24 */ /* 0x000fca000f8e00ff */
[----:B------:R-:W-:-:S13]  /*1a30*/  ISETP.NE.AND P0, PT, R0, 0x3, PT ;  /* 0x000000030000780c */ /* 0x000fda0003f05270 */
[----:B------:R-:W-:Y:S05]  /*1a40*/  @!P0 BRA `(.L_x_1164) ;  /* 0x0000000000048947 */ /* 0x000fea0003800000 */
[----:B------:R-:W-:Y:S01]  /*1a50*/  BPT.TRAP 0x1 ;  /* 0x000000040000795c */ /* 0x000fe20000300000 */
.L_x_1164:
[----:B------:R1:W2:Y:S01]  /*1a60*/  SYNCS.PHASECHK.TRANS64.TRYWAIT P1, [UR41+0x22830], R8 ;  /* 0x02283008ff0075a7 */ /* 0x0002a20008020169 */
[----:B------:R-:W-:Y:S05]  /*1a70*/  @!P0 BRA `(.L_x_1165) ;  /* 0x0000000000048947 */ /* 0x000fea0003800000 */
[----:B------:R-:W-:Y:S01]  /*1a80*/  BPT.TRAP 0x1 ;  /* 0x000000040000795c */ /* 0x000fe20000300000 */
.L_x_1165:
[----:B------:R-:W-:-:S05]  /*1a90*/  IMAD.U32 R4, RZ, RZ, UR45 ;  /* 0x0000002dff047e24 */ /* 0x000fca000f8e00ff */
[----:B------:R-:W-:Y:S01]  /*1aa0*/  LOP3.LUT R4, R4, 0x10000, RZ, 0xfc, !PT ;  /* 0x0001000004047812 */ /* 0x000fe200078efcff */
[----:B--2---:R-:W-:Y:S06]  /*1ab0*/  @P1 BRA `(.L_x_1166) ;  /* 0x0000000000081947 */ /* 0x004fec0003800000 */
[----:B------:R-:W2:Y:S02]  /*1ac0*/  SYNCS.PHASECHK.TRANS64.TRYWAIT P1, [UR41+0x22830], R8 ;  /* 0x02283008ff0075a7 */ /* 0x000ea40008020169 */
[----:B--2---:R-:W-:Y:S05]  /*1ad0*/  @!P1 BRA `(.L_x_1167) ;  /* 0x000001a400e49947 */ /* 0x004fea0003800000 */
.L_x_1166:
[----:B------:R-:W-:Y:S05]  /*1ae0*/  WARPSYNC.ALL ;  /* 0x0000000000007948 */ /* 0x000fea0003800000 */
[----:B------:R-:W-:Y:S01]  /*1af0*/  IMAD.MOV.U32 R5, RZ, RZ, 0x40000040 ;  /* 0x40000040ff057424 */ /* 0x000fe200078e00ff */
        /* <DEDUP_REMOVED lines=45> */
[----:B------:R-:W-:Y:S01]  /*1dd0*/  UMOV UR19, 0x40000040 ;  /* 0x4000004000137882 */ /* 0x000fe20000000000 */
[----:B------:R-:W-:Y:S02]  /*1de0*/  WARPGROUP.DEPBAR.LE gsb0, 0x0 ;  /* 0x00008000000079c5 */ /* 0x000fe40000010000 */
[----:B------:R-:W-:-:S06]  /*1df0*/  WARPGROUP.ARRIVE ;  /* 0x00000000000079c5 */ /* 0x000fcc0000000000 */
[----:B------:R-:W-:Y:S01]  /*1e00*/  QGMMA.64x32x32.F32.E4M3.E4M3 R24, gdesc[UR20], RZ, !UPT, gsb0 ;  /* 0x00600000141879f3 */ /* 0x000fe2000c0008ff */
[----:B------:R-:W-:Y:S01]  /*1e10*/  R2UR UR20, R4 ;  /* 0x00000000041472ca */ /* 0x000fe200000e0000 */
[----:B------:R-:W-:Y:S01]  /*1e20*/  UIADD3 UR22, UR45, 0x206, URZ ;  /* 0x000002062d167890 */ /* 0x000fe2000fffe03f */
[----:B------:R-:W-:-:S11]  /*1e30*/  UMOV UR23, 0x40000040 ;  /* 0x4000004000177882 */ /* 0x000fd60000000000 */
[----:B------:R-:W-:-:S07]  /*1e40*/  UIADD3 UR4, UR20, 0x2, URZ ;  /* 0x0000000214047890 */ /* 0x000fce000fffe03f */
[----:B------:R-:W-:Y:S01]  /*1e50*/  UMOV UR8, UR4 ;  /* 0x0000000400087c82 */ /* 0x000fe20008000000 */
[----:B------:R-:W-:Y:S01]  /*1e60*/  UMOV UR12, UR4 ;  /* 0x00000004000c7c82 */ /* 0x000fe20008000000 */
        /* <DEDUP_REMOVED lines=10> */
[----:B------:R-:W-:Y:S01]  /*1f10*/  UMOV UR9, 0x40000040 ;  /* 0x4000004000097882 */ /* 0x000fe20000000000 */
[----:B------:R-:W-:Y:S01]  /*1f20*/  UMOV UR11, 0x40000040 ;  /* 0x40000040000b7882 */ /* 0x000fe20000000000 */
[----:B------:R-:W-:Y:S01]  /*1f30*/  UMOV UR17, UR9 ;  /* 0x0000000900117c82 */ /* 0x000fe20008000000 */
[----:B------:R-:W-:Y:S02]  /*1f40*/  WARPGROUP.DEPBAR.LE gsb0, 0x0 ;  /* 0x00008000000079c5 */ /* 0x000fe40000010000 */
[----:B------:R-:W-:-:S06]  /*1f50*/  WARPGROUP.ARRIVE ;  /* 0x00000000000079c5 */ /* 0x000fcc0000000000 */
[----:B------:R-:W-:Y:S01]  /*1f60*/  QGMMA.64x32x32.F32.E4M3.E4M3 R56, gdesc[UR12], R56, gsb0 ;  /* 0x006000000c3879f3 */ /* 0x000fe20008000838 */
[----:B------:R-:W-:Y:S01]  /*1f70*/  UIADD3 UR14, UR45, 0x104, URZ ;  /* 0x000001042d0e7890 */ /* 0x000fe2000fffe03f */
[----:B------:R-:W-:Y:S01]  /*1f80*/  UMOV UR13, UR9 ;  /* 0x00000009000d7c82 */ /* 0x000fe20008000000 */
[----:B------:R-:W-:Y:S01]  /*1f90*/  UMOV UR15, 0x40000040 ;  /* 0x40000040000f7882 */ /* 0x000fe20000000000 */
[----:B------:R-:W-:Y:S02]  /*1fa0*/  WARPGROUP.DEPBAR.LE gsb0, 0x0 ;  /* 0x00008000000079c5 */ /* 0x000fe40000010000 */
[----:B------:R-:W-:-:S06]  /*1fb0*/  WARPGROUP.ARRIVE ;  /* 0x00000000000079c5 */ /* 0x000fcc0000000000 */
[----:B------:R-:W-:Y:S01]  /*1fc0*/  QGMMA.64x32x32.F32.E4M3.E4M3 R40, gdesc[UR4], R40, gsb0 ;  /* 0x00600000042879f3 */ /* 0x000fe20008000828 */
[----:B------:R-:W-:Y:S01]  /*1fd0*/  UMOV UR6, UR8 ;  /* 0x0000000800067c82 */ /* 0x000fe20008000000 */
[----:B------:R-:W-:Y:S01]  /*1fe0*/  UMOV UR7, 0x40000040 ;  /* 0x4000004000077882 */ /* 0x000fe20000000000 */
[----:B------:R-:W-:-:S07]  /*1ff0*/  UIADD3 UR8, UR20, 0x4, URZ ;  /* 0x0000000414087890 */ /* 0x000fce000fffe03f */
[----:B------:R-:W-:Y:S01]  /*2000*/  UMOV UR12, UR8 ;  /* 0x00000008000c7c82 */ /* 0x000fe20008000000 */
[----:B------:R-:W-:Y:S01]  /*2010*/  UMOV UR16, UR8 ;  /* 0x0000000800107c82 */ /* 0x000fe20008000000 */
        /* <DEDUP_REMOVED lines=16> */
[----:B------:R-:W-:Y:S02]  /*2120*/  UMOV UR21, UR13 ;  /* 0x0000000d00157c82 */ /* 0x000fe40008000000 */
[----:B------:R-:W-:Y:S01]  /*2130*/  UMOV UR20, UR12 ;  /* 0x0000000c00147c82 */ /* 0x000fe20008000000 */
        /* <DEDUP_REMOVED lines=38> */
.L_x_1168:
[----:B01----:R-:W-:Y:S01]  /*23a0*/  LOP3.LUT R8, R105, 0xffffff80, RZ, 0xc0, !PT ;  /* 0xffffff8069087812 */ /* 0x003fe200078ec0ff */
[C---:B------:R-:W-:Y:S01]  /*23b0*/  FMUL.FTZ R3, R2.reuse, R91 ;  /* 0x0000005b02037220 */ /* 0x040fe20000410000 */
[C---:B------:R-:W-:Y:S01]  /*23c0*/  FMUL.FTZ R91, R2.reuse, R96 ;  /* 0x00000060025b7220 */ /* 0x040fe20000410000 */
[C---:B------:R-:W-:Y:S01]  /*23d0*/  FMUL.FTZ R96, R2.reuse, R73 ;  /* 0x0000004902607220 */ /* 0x040fe20000410000 */
[C---:B------:R-:W-:Y:S01]  /*23e0*/  FMUL.FTZ R73, R2.reuse, R82 ;  /* 0x0000005202497220 */ /* 0x040fe20000410000 */
[C---:B------:R-:W-:Y:S02]  /*23f0*/  IMAD.IADD R9, R23.reuse, 0x1, -R8 ;  /* 0x0000000117097824 */ /* 0x040fe400078e0a08 */
[C---:B------:R-:W-:Y:S01]  /*2400*/  FMUL.FTZ R82, R2.reuse, R56 ;  /* 0x0000003802527220 */ /* 0x040fe20000410000 */
[----:B------:R-:W-:Y:S01]  /*2410*/  FMUL.FTZ R56, R2, R58 ;  /* 0x0000003a02387220 */ /* 0x000fe20000410000 */
[----:B------:R-:W-:Y:S01]  /*2420*/  LEA.HI R106, R106, R23, RZ, 0x2 ;  /* 0x000000176a6a7211 */ /* 0x000fe200078f10ff */
[C---:B------:R-:W-:Y:S01]  /*2430*/  FMUL.FTZ R58, R2.reuse, R62 ;  /* 0x0000003e023a7220 */ /* 0x040fe20000410000 */
[C---:B------:R-:W-:Y:S01]  /*2440*/  FMUL.FTZ R62, R2.reuse, R70 ;  /* 0x00000046023e7220 */ /* 0x040fe20000410000 */
[C---:B------:R-:W-:Y:S01]  /*2450*/  FMUL.FTZ R70, R2.reuse, R49 ;  /* 0x0000003102467220 */ /* 0x040fe20000410000 */
[----:B------:R-:W-:Y:S01]  /*2460*/  SHF.R.S32.HI R8, RZ, 0x1f, R9 ;  /* 0x0000001fff087819 */ /* 0x000fe20000011409 */
[C---:B------:R-:W-:Y:S01]  /*2470*/  FMUL.FTZ R112, R2.reuse, R61 ;  /* 0x0000003d02707220 */ /* 0x040fe20000410000 */
[----:B------:R-:W-:Y:S01]  /*2480*/  FMUL.FTZ R49, R2, R52 ;  /* 0x0000003402317220 */ /* 0x000fe20000410000 */
[----:B------:R-:W-:Y:S01]  /*2490*/  LOP3.LUT R106, R106, 0xfffffffc, RZ, 0xc0, !PT ;  /* 0xfffffffc6a6a7812 */ /* 0x000fe200078ec0ff */
        /* <DEDUP_REMOVED lines=9> */
[----:B------:R-:W-:Y:S01]  /*2530*/  LEA.HI R30, R8, R9, RZ, 0x2 ;  /* 0x00000009081e7211 */ /* 0x000fe200078f10ff */
[C---:B------:R-:W-:Y:S01]  /*2540*/  FMUL.FTZ R75, R2.reuse, R86 ;  /* 0x00000056024b7220 */ /* 0x040fe20000410000 */
[C---:B------:R-:W-:Y:S01]  /*2550*/  FMUL.FTZ R84, R2.reuse, R60 ;  /* 0x0000003c02547220 */ /* 0x040fe20000410000 */
[C---:B------:R-:W-:Y:S01]  /*2560*/  FMUL.FTZ R43, R2.reuse, R47 ;  /* 0x0000002f022b7220 */ /* 0x040fe20000410000 */
[C---:B------:R-:W-:Y:S01]  /*2570*/  FMUL.FTZ R86, R2.reuse, R65 ;  /* 0x0000004102567220 */ /* 0x040fe20000410000 */
[C---:B------:R-:W-:Y:S01]  /*2580*/  FMUL.FTZ R60, R2.reuse, R66 ;  /* 0x00000042023c7220 */ /* 0x040fe20000410000 */
[----:B------:R-:W-:Y:S01]  /*2590*/  FMUL.FTZ R47, R2, R55 ;  /* 0x00000037022f7220 */ /* 0x000fe20000410000 */
[----:B------:R-:W-:-:S02]  /*25a0*/  IMAD.IADD R106, R23, 0x1, -R106 ;  /* 0x00000001176a7824 */ /* 0x000fc400078e0a6a */
[C---:B------:R-:W-:Y:S01]  /*25b0*/  FMUL.FTZ R65, R2.reuse, R69 ;  /* 0x0000004502417220 */ /* 0x040fe20000410000 */
[C---:B------:R-:W-:Y:S01]  /*25c0*/  FMUL.FTZ R66, R2.reuse, R40 ;  /* 0x0000002802427220 */ /* 0x040fe20000410000 */
[----:B------:R-:W-:Y:S01]  /*25d0*/  FMUL.FTZ R55, R2, R29 ;  /* 0x0000001d02377220 */ /* 0x000fe20000410000 */
[----:B------:R-:W-:Y:S01]  /*25e0*/  LEA.HI R23, R8, R9, RZ, 0x5 ;  /* 0x0000000908177211 */ /* 0x000fe200078f28ff */
[C---:B------:R-:W-:Y:S01]  /*25f0*/  FMUL.FTZ R40, R2.reuse, R42 ;  /* 0x0000002a02287220 */ /* 0x040fe20000410000 */
[C---:B------:R-:W-:Y:S01]  /*2600*/  FMUL.FTZ R69, R2.reuse, R45 ;  /* 0x0000002d02457220 */ /* 0x040fe20000410000 */
[--C-:B------:R-:W-:Y:S01]  /*2610*/  SHF.R.S32.HI R8, RZ, 0x2, R30.reuse ;  /* 0x00000002ff087819 */ /* 0x100fe2000001141e */
[C---:B------:R-:W-:Y:S01]  /*2620*/  FMUL.FTZ R15, R2.reuse, R74 ;  /* 0x0000004a020f7220 */ /* 0x040fe20000410000 */
[----:B------:R-:W-:Y:S01]  /*2630*/  SHF.R.S32.HI R29, RZ, 0x1f, R30 ;  /* 0x0000001fff1d7819 */ /* 0x000fe2000001141e */
        /* <DEDUP_REMOVED lines=11> */
[----:B------:R-:W-:Y:S01]  /*26f0*/  SHF.R.S32.HI R28, RZ, 0x5, R23 ;  /* 0x00000005ff1c7819 */ /* 0x000fe20000011417 */
[C---:B------:R-:W-:Y:S01]  /*2700*/  FMUL.FTZ R59, R2.reuse, R63 ;  /* 0x0000003f023b7220 */ /* 0x040fe20000410000 */
[----:B------:R-:W-:Y:S01]  /*2710*/  LEA.HI R29, R29, R8, RZ, 0x3 ;  /* 0x000000081d1d7211 */ /* 0x000fe200078f18ff */
[----:B------:R-:W-:Y:S01]  /*2720*/  FMUL.FTZ R63, R2, R71 ;  /* 0x00000047023f7220 */ /* 0x000fe20000410000 */
[----:B------:R-:W-:Y:S01]  /*2730*/  LEA.HI R31, R104, R104, RZ, 0x1 ;  /* 0x00000068681f7211 */ /* 0x000fe200078f08ff */
[----:B------:R-:W-:Y:S01]  /*2740*/  UISETP.NE.AND UP1, UPT, UR44, URZ, UPT ;  /* 0x0000003f2c00728c */ /* 0x000fe2000bf25270 */
[----:B------:R0:W1:Y:S01]  /*2750*/  MUFU.TANH R71, R32 ;  /* 0x0000002000477308 */ /* 0x0000620000002400 */
[----:B------:R-:W-:Y:S01]  /*2760*/  LOP3.LUT R29, R29, 0xfffffff8, RZ, 0xc0, !PT ;  /* 0xfffffff81d1d7812 */ /* 0x000fe200078ec0ff */
[C---:B------:R-:W-:Y:S01]  /*2770*/  FMUL.FTZ R0, R2.reuse, R90 ;  /* 0x0000005a02007220 */ /* 0x040fe20000410000 */
[----:B------:R-:W-:Y:S01]  /*2780*/  LOP3.LUT R31, R31, 0x3fffffe, RZ, 0xc0, !PT ;  /* 0x03fffffe1f1f7812 */ /* 0x000fe200078ec0ff */
[C---:B------:R-:W-:Y:S01]  /*2790*/  FMUL.FTZ R23, R2.reuse, R34 ;  /* 0x0000002202177220 */ /* 0x040fe20000410000 */
[----:B------:R-:W-:Y:S01]  /*27a0*/  PLOP3.LUT P1, PT, PT, PT, UP1, 0x80, 0x0 ;  /* 0x000000000000781c */ /* 0x000fe20003f2f018 */
[----:B------:R-:W-:Y:S01]  /*27b0*/  FMUL.FTZ R6, R2, R88 ;  /* 0x0000005802067220 */ /* 0x000fe20000410000 */
[----:B------:R-:W-:Y:S01]  /*27c0*/  PLOP3.LUT P2, PT, PT, PT, UP1, 0x80, 0x0 ;  /* 0x000000000000781c */ /* 0x000fe20003f4f018 */
[----:B------:R-:W-:Y:S01]  /*27d0*/  IMAD.IADD R31, R104, 0x1, -R31 ;  /* 0x00000001681f7824 */ /* 0x000fe200078e0a1f */
[----:B0-----:R-:W-:Y:S01]  /*27e0*/  LEA R32, R28, UR46, 0x4 ;  /* 0x0000002e1c207c11 */ /* 0x001fe2000f8e20ff */
[----:B------:R-:W-:Y:S01]  /*27f0*/  @UP1 ULDC UR6, c[0x0][0x44c] ;  /* 0x0001130000061ab9 */ /* 0x000fe20000000800 */
[----:B------:R-:W-:Y:S01]  /*2800*/  LEA.HI R28, R106, R106, RZ, 0x1 ;  /* 0x0000006a6a1c7211 */ /* 0x000fe200078f08ff */
[----:B------:R-:W-:Y:S01]  /*2810*/  FMUL.FTZ R90, R2, R93 ;  /* 0x0000005d025a7220 */ /* 0x000fe20000410000 */
[----:B------:R-:W-:Y:S01]  /*2820*/  IADD3 R32, R32, R8, -R29 ;  /* 0x0000000820207210 */ /* 0x000fe20007ffe81d */
[----:B------:R-:W-:Y:S01]  /*2830*/  IMAD.MOV.U32 R34, RZ, RZ, -0xa0 ;  /* 0xffffff60ff227424 */ /* 0x000fe200078e00ff */
[----:B------:R-:W-:Y:S01]  /*2840*/  LOP3.LUT R29, R28, 0x1ffffffe, RZ, 0xc0, !PT ;  /* 0x1ffffffe1c1d7812 */ /* 0x000fe200078ec0ff */
[C---:B------:R-:W-:Y:S01]  /*2850*/  FMUL.FTZ R28, R2.reuse, R35 ;  /* 0x00000023021c7220 */ /* 0x040fe20000410000 */
[----:B------:R-:W-:Y:S01]  /*2860*/  FMUL.FTZ R88, R2, R89 ;  /* 0x0000005902587220 */ /* 0x000fe20000410000 */
[----:B------:R-:W-:Y:S01]  /*2870*/  IMAD R31, R31, 0x40, R32 ;  /* 0x000000401f1f7824 */ /* 0x000fe200078e0220 */
[----:B------:R-:W-:Y:S01]  /*2880*/  LOP3.LUT R32, R30, 0x7ffffffc, RZ, 0xc0, !PT ;  /* 0x7ffffffc1e207812 */ /* 0x000fe200078ec0ff */
[----:B------:R-:W-:-:S02]  /*2890*/  IMAD.IADD R8, R106, 0x1, -R29 ;  /* 0x000000016a087824 */ /* 0x000fc400078e0a1d */
[C---:B------:R-:W-:Y:S01]  /*28a0*/  FMUL.FTZ R10, R2.reuse, R95 ;  /* 0x0000005f020a7220 */ /* 0x040fe20000410000 */
[----:B------:R-:W-:Y:S01]  /*28b0*/  FMUL.FTZ R93, R2, R100 ;  /* 0x00000064025d7220 */ /* 0x000fe20000410000 */
[----:B------:R-:W-:Y:S01]  /*28c0*/  UISETP.NE.AND UP0, UPT, UR43, URZ, UPT ;  /* 0x0000003f2b00728c */ /* 0x000fe2000bf05270 */
[----:B------:R-:W-:Y:S02]  /*28d0*/  IMAD R8, R8, 0x8, R31 ;  /* 0x0000000808087824 */ /* 0x000fe400078e021f */
[C---:B------:R-:W-:Y:S01]  /*28e0*/  FMUL.FTZ R89, R2.reuse, R92 ;  /* 0x0000005c02597220 */ /* 0x040fe20000410000 */
[C---:B------:R-:W-:Y:S01]  /*28f0*/  FMUL.FTZ R95, R2.reuse, R72 ;  /* 0x00000048025f7220 */ /* 0x040fe20000410000 */
[----:B------:R-:W-:Y:S01]  /*2900*/  FMUL.FTZ R100, R2, R64 ;  /* 0x0000004002647220 */ /* 0x000fe20000410000 */
[----:B------:R-:W-:Y:S01]  /*2910*/  @P1 IMAD.HI.U32 R29, R8, UR6, RZ ;  /* 0x00000006081d1c27 */ /* 0x000fe2000f8e00ff */
[----:B------:R-:W-:-:S03]  /*2920*/  @UP1 ULDC UR6, c[0x0][0x450] ;  /* 0x0001140000061ab9 */ /* 0x000fc60000000800 */
[C---:B------:R-:W-:Y:S01]  /*2930*/  FMUL.FTZ R92, R2.reuse, R97 ;  /* 0x00000061025c7220 */ /* 0x040fe20000410000 */
[C---:B------:R-:W-:Y:S01]  /*2940*/  FMUL.FTZ R72, R2.reuse, R79 ;  /* 0x0000004f02487220 */ /* 0x040fe20000410000 */
[----:B------:R-:W-:Y:S01]  /*2950*/  IMAD.MOV.U32 R35, RZ, RZ, R8 ;  /* 0x000000ffff237224 */ /* 0x000fe200078e0008 */
[----:B------:R-:W-:Y:S01]  /*2960*/  @P2 SHF.R.U32.HI R35, RZ, UR6, R29 ;  /* 0x00000006ff232c19 */ /* 0x000fe2000801161d */
[C---:B------:R-:W-:Y:S01]  /*2970*/  FMUL.FTZ R29, R2.reuse, R38 ;  /* 0x00000026021d7220 */ /* 0x040fe20000410000 */
[C---:B------:R-:W-:Y:S01]  /*2980*/  FMUL.FTZ R64, R2.reuse, R68 ;  /* 0x0000004402407220 */ /* 0x040fe20000410000 */
[C---:B------:R-:W-:Y:S01]  /*2990*/  FMUL.FTZ R33, R2.reuse, R33 ;  /* 0x0000002102217220 */ /* 0x040fe20000410000 */
[C---:B------:R-:W-:Y:S01]  /*29a0*/  FMUL.FTZ R7, R2.reuse, R94 ;  /* 0x0000005e02077220 */ /* 0x040fe20000410000 */
[----:B------:R-:W0:Y:S01]  /*29b0*/  SHFL.IDX PT, R38, R35, RZ, 0x1c1f ;  /* 0x001c1fff23267589 */ /* 0x000e2200000e0000 */
[C---:B------:R-:W-:Y:S01]  /*29c0*/  FMUL.FTZ R97, R2.reuse, R76 ;  /* 0x0000004c02617220 */ /* 0x040fe20000410000 */
[C---:B------:R-:W-:Y:S01]  /*29d0*/  FMUL.FTZ R79, R2.reuse, R81 ;  /* 0x00000051024f7220 */ /* 0x040fe20000410000 */
[----:B------:R-:W-:Y:S01]  /*29e0*/  FMUL.FTZ R68, R2, R44 ;  /* 0x0000002c02447220 */ /* 0x000fe20000410000 */
[----:B------:R-:W-:-:S02]  /*29f0*/  IMAD.IADD R9, R9, 0x1, -R32 ;  /* 0x0000000109097824 */ /* 0x000fc400078e0a20 */
[C---:B------:R-:W-:Y:S01]  /*2a00*/  FMUL.FTZ R11, R2.reuse, R98 ;  /* 0x00000062020b7220 */ /* 0x040fe20000410000 */
[C---:B------:R-:W-:Y:S02]  /*2a10*/  IMAD R34, R19.reuse, R34, 0xa1 ;  /* 0x000000a113227424 */ /* 0x040fe400078e0222 */
        /* <DEDUP_REMOVED lines=12> */
[----:B------:R2:W3:Y:S01]  /*2ae0*/  MUFU.TANH R85, R33 ;  /* 0x0000002100557308 */ /* 0x0004e20000002400 */
[C---:B------:R-:W-:Y:S01]  /*2af0*/  FMUL.FTZ R36, R2.reuse, R36 ;  /* 0x0000002402247220 */ /* 0x040fe20000410000 */
[----:B------:R-:W-:Y:S01]  /*2b00*/  FMUL.FTZ R37, R2, R37 ;  /* 0x0000002502257220 */ /* 0x000fe20000410000 */
[----:B------:R-:W-:Y:S01]  /*2b10*/  UIADD3 UR6, UR41, 0x22840, URZ ;  /* 0x0002284029067890 */ /* 0x000fe2000fffe03f */
[----:B------:R-:W-:Y:S01]  /*2b20*/  IMAD R31, R19, -0xa0, R18 ;  /* 0xffffff60131f7824 */ /* 0x000fe200078e0212 */
[----:B------:R-:W-:Y:S01]  /*2b30*/  PLOP3.LUT P1, PT, PT, PT, UP0, 0x40, 0x0 ;  /* 0x000000000000781c */ /* 0x000fe20003f2e808 */
[----:B------:R-:W-:Y:S01]  /*2b40*/  ULDC UR53, c[0x0][0x288] ;  /* 0x0000a20000357ab9 */ /* 0x000fe20000000800 */
[----:B------:R-:W-:Y:S01]  /*2b50*/  UPRMT UR6, UR47, 0x654, UR6 ;  /* 0x000006542f067896 */ /* 0x000fe20008000006 */
[----:B------:R-:W4:Y:S01]  /*2b60*/  MUFU.TANH R6, R6 ;  /* 0x0000000600067308 */ /* 0x000f220000002400 */
[----:B--2---:R-:W-:Y:S01]  /*2b70*/  IMAD R33, R9, -0x2, R34 ;  /* 0xfffffffe09217824 */ /* 0x004fe200078e0222 */
[----:B------:R-:W-:Y:S01]  /*2b80*/  ULDC UR49, c[0x0][0x9dc] ;  /* 0x0002770000317ab9 */ /* 0x000fe20000000800 */
[----:B------:R-:W-:Y:S01]  /*2b90*/  VIADD R32, R31, 0xa0 ;  /* 0x000000a01f207836 */ /* 0x000fe20000000000 */
[----:B------:R-:W-:Y:S01]  /*2ba0*/  ULOP3.LUT UR49, URZ, UR49, URZ, 0x33, !UPT ;  /* 0x000000313f317292 */ /* 0x000fe2000f8e333f */
[C---:B------:R-:W-:Y:S01]  /*2bb0*/  VIADD R104, R33.reuse, 0xffffffff ;  /* 0xffffffff21687836 */ /* 0x040fe20000000000 */
[----:B------:R-:W-:Y:S01]  /*2bc0*/  IADD3 R31, R33, -UR53, R18 ;  /* 0x80000035211f7c10 */ /* 0x000fe2000fffe012 */
[----:B------:R-:W-:Y:S01]  /*2bd0*/  ULDC UR10, c[0x0][0x9e0] ;  /* 0x00027800000a7ab9 */ /* 0x000fe20000000800 */
[----:B------:R-:W2:Y:S01]  /*2be0*/  MUFU.TANH R88, R88 ;  /* 0x0000005800587308 */ /* 0x000ea20000002400 */
[----:B------:R-:W-:Y:S01]  /*2bf0*/  IMAD R39, R9, -0x2, R32 ;  /* 0xfffffffe09277824 */ /* 0x000fe200078e0220 */
[----:B------:R-:W-:Y:S01]  /*2c00*/  SYNCS.ARRIVE.TRANS64.RED.A1T0 RZ, [UR6], RZ ;  /* 0x000000ffffff79a7 */ /* 0x000fe20008100406 */
[----:B------:R-:W-:-:S02]  /*2c10*/  VIADD R102, R31, UR10 ;  /* 0x0000000a1f667c36 */ /* 0x000fc40008000000 */
[----:B------:R-:W-:Y:S02]  /*2c20*/  VIADD R99, R31, UR49 ;  /* 0x000000311f637c36 */ /* 0x000fe40008000000 */
[----:B------:R-:W-:Y:S01]  /*2c30*/  VIADD R101, R34, 0xffffffff ;  /* 0xffffffff22657836 */ /* 0x000fe20000000000 */
[----:B------:R-:W1:Y:S01]  /*2c40*/  MUFU.TANH R0, R0 ;  /* 0x0000000000007308 */ /* 0x000e620000002400 */
[----:B0-----:R-:W-:Y:S01]  /*2c50*/  VIADDMNMX R31, R38, R102, R39, PT ;  /* 0x00000066261f7246 */ /* 0x001fe20003800127 */
[----:B------:R-:W-:-:S06]  /*2c60*/  IMAD.IADD R33, R99, 0x1, R38 ;  /* 0x0000000163217824 */ /* 0x000fcc00078e0226 */
[----:B------:R-:W0:Y:S08]  /*2c70*/  MUFU.TANH R3, R3 ;  /* 0x0000000300037308 */ /* 0x000e300000002400 */
        /* <DEDUP_REMOVED lines=70> */
[----:B------:R0:W0:Y:S08]  /*30e0*/  MUFU.TANH R87, R36 ;  /* 0x0000002400577308 */ /* 0x0000300000002400 */
[----:B------:R0:W0:Y:S08]  /*30f0*/  MUFU.TANH R98, R37 ;  /* 0x0000002500627308 */ /* 0x0000300000002400 */
[----:B------:R-:W0:Y:S08]  /*3100*/  MUFU.TANH R29, R29 ;  /* 0x0000001d001d7308 */ /* 0x000e300000002400 */
[----:B------:R-:W0:Y:S01]  /*3110*/  MUFU.TANH R30, R30 ;  /* 0x0000001e001e7308 */ /* 0x000e220000002400 */
[----:B-1234-:R-:W-:Y:S05]  /*3120*/  @P1 BRA `(.L_x_1169) ;  /* 0x00000000005c1947 */ /* 0x01efea0003800000 */
[----:B0-----:R-:W-:Y:S01]  /*3130*/  IADD3 R37, R18, -UR53, R38 ;  /* 0x8000003512257c10 */ /* 0x001fe2000fffe026 */
[----:B------:R-:W-:Y:S03]  /*3140*/  BSSY B0, `(.L_x_1170) ;  /* 0x0000012000007945 */ /* 0x000fe60003800000 */
[----:B------:R-:W-:-:S13]  /*3150*/  ISETP.GT.AND P1, PT, R37, -0x1, PT ;  /* 0xffffffff2500780c */ /* 0x000fda0003f24270 */
[----:B------:R-:W-:Y:S05]  /*3160*/  @P1 BRA `(.L_x_1171) ;  /* 0x0000000000241947 */ /* 0x000fea0003800000 */
[----:B------:R-:W-:Y:S01]  /*3170*/  ULDC UR6, c[0x0][0x9e4] ;  /* 0x0002790000067ab9 */ /* 0x000fe20000000800 */
[----:B------:R-:W-:Y:S01]  /*3180*/  LOP3.LUT R37, RZ, R37, RZ, 0x33, !PT ;  /* 0x00000025ff257212 */ /* 0x000fe200078e33ff */
[----:B------:R-:W-:-:S05]  /*3190*/  IMAD.U32 R34, RZ, RZ, UR6 ;  /* 0x00000006ff227e24 */ /* 0x000fca000f8e00ff */
[----:B------:R-:W-:-:S13]  /*31a0*/  ISETP.NE.AND P1, PT, R34, 0x1, PT ;  /* 0x000000012200780c */ /* 0x000fda0003f25270 */
[----:B------:R-:W0:Y:S02]  /*31b0*/  @P1 LDC.64 R106, c[0x0][0x9e8] ;  /* 0x00027a00ff6a1b82 */ /* 0x000e240000000a00 */
[----:B0-----:R-:W-:-:S05]  /*31c0*/  @P1 IMAD.HI.U32 R32, R37, R106, RZ ;  /* 0x0000006a25201227 */ /* 0x001fca00078e00ff */
[----:B------:R-:W-:-:S04]  /*31d0*/  @P1 SHF.R.U32.HI R37, RZ, R107, R32 ;  /* 0x0000006bff251219 */ /* 0x000fc80000011620 */
[----:B------:R-:W-:Y:S01]  /*31e0*/  LOP3.LUT R37, RZ, R37, RZ, 0x33, !PT ;  /* 0x00000025ff257212 */ /* 0x000fe200078e33ff */
[----:B------:R-:W-:Y:S06]  /*31f0*/  BRA `(.L_x_1172) ;  /* 0x0000000000187947 */ /* 0x000fec0003800000 */
.L_x_1171:
[----:B------:R-:W-:Y:S02]  /*3200*/  ULDC UR6, c[0x0][0x9e4] ;  /* 0x0002790000067ab9 */ /* 0x000fe40000000800 */
[----:B------:R-:W-:-:S05]  /*3210*/  IMAD.U32 R34, RZ, RZ, UR6 ;  /* 0x00000006ff227e24 */ /* 0x000fca000f8e00ff */
[----:B------:R-:W-:-:S13]  /*3220*/  ISETP.NE.AND P1, PT, R34, 0x1, PT ;  /* 0x000000012200780c */ /* 0x000fda0003f25270 */
[----:B------:R-:W0:Y:S02]  /*3230*/  @P1 LDC.64 R106, c[0x0][0x9e8] ;  /* 0x00027a00ff6a1b82 */ /* 0x000e240000000a00 */
[----:B0-----:R-:W-:-:S05]  /*3240*/  @P1 IMAD.HI.U32 R32, R37, R106, RZ ;  /* 0x0000006a25201227 */ /* 0x001fca00078e00ff */
[----:B------:R-:W-:-:S07]  /*3250*/  @P1 SHF.R.U32.HI R37, RZ, R107, R32 ;  /* 0x0000006bff251219 */ /* 0x000fce0000011620 */
.L_x_1172:
[----:B------:R-:W-:Y:S05]  /*3260*/  BSYNC B0 ;  /* 0x0000000000007941 */ /* 0x000fea0003800000 */
.L_x_1170:
[----:B------:R-:W-:-:S05]  /*3270*/  IMAD R32, R37, R34, R104 ;  /* 0x0000002225207224 */ /* 0x000fca00078e0268 */
[----:B------:R-:W-:Y:S02]  /*3280*/  VIADDMNMX R31, R32, R34, R31, PT ;  /* 0x00000022201f7246 */ /* 0x000fe4000380011f */
[----:B------:R-:W-:-:S07]  /*3290*/  VIMNMX R33, R33, R32, !PT ;  /* 0x0000002021217248 */ /* 0x000fce0007fe0100 */
.L_x_1169:
[C---:B------:R-:W-:Y:S01]  /*32a0*/  ISETP.GE.AND P2, PT, R101.reuse, 0x9, PT ;  /* 0x000000096500780c */ /* 0x040fe20003f46270 */
[----:B------:R-:W1:Y:S01]  /*32b0*/  SHFL.IDX PT, R35, R35, 0x1, 0x1c1f ;  /* 0x003c1f0023237f89 */ /* 0x000e6200000e0000 */
[----:B------:R-:W-:Y:S01]  /*32c0*/  ISETP.GE.AND P1, PT, R101, 0x2, PT ;  /* 0x000000026500780c */ /* 0x000fe20003f26270 */
[----:B------:R-:W-:Y:S01]  /*32d0*/  UISETP.NE.AND UP0, UPT, UR43, URZ, UPT ;  /* 0x0000003f2b00728c */ /* 0x000fe2000bf05270 */
[----:B------:R-:W-:Y:S02]  /*32e0*/  P2R R103, PR, RZ, 0x4 ;  /* 0x00000004ff677803 */ /* 0x000fe40000000000 */
[C---:B------:R-:W-:Y:S02]  /*32f0*/  ISETP.GT.AND P2, PT, R33.reuse, 0x8, !P2 ;  /* 0x000000082100780c */ /* 0x040fe40005744270 */
[----:B------:R-:W-:Y:S02]  /*3300*/  ISETP.GT.AND P3, PT, R33, 0x1, !P1 ;  /* 0x000000012100780c */ /* 0x000fe40004f64270 */
[----:B------:R-:W-:-:S02]  /*3310*/  ISETP.LT.OR P2, PT, R31, 0x9, P2 ;  /* 0x000000091f00780c */ /* 0x000fc40001741670 */
[----:B------:R-:W-:Y:S02]  /*3320*/  ISETP.GE.AND P4, PT, R101, 0x11, PT ;  /* 0x000000116500780c */ /* 0x000fe40003f86270 */
[----:B0-----:R-:W-:Y:S02]  /*3330*/  FSEL R164, R89, -INF , !P2 ;  /* 0xff80000059a47808 */ /* 0x001fe40005000000 */
[----:B------:R-:W-:Y:S02]  /*3340*/  ISETP.LT.OR P3, PT, R31, 0x2, P3 ;  /* 0x000000021f00780c */ /* 0x000fe40001f61670 */
[----:B------:R-:W-:Y:S02]  /*3350*/  ISETP.GT.AND P2, PT, R33, 0x10, !P4 ;  /* 0x000000102100780c */ /* 0x000fe40006744270 */
[----:B------:R-:W-:Y:S02]  /*3360*/  ISETP.GE.AND P5, PT, R101, 0xa, PT ;  /* 0x0000000a6500780c */ /* 0x000fe40003fa6270 */
[----:B------:R-:W-:-:S02]  /*3370*/  FSEL R166, R88, -INF , !P3 ;  /* 0xff80000058a67808 */ /* 0x000fc40005800000 */
[----:B------:R-:W-:Y:S02]  /*3380*/  P2R R106, PR, RZ, 0x10 ;  /* 0x00000010ff6a7803 */ /* 0x000fe40000000000 */
[----:B------:R-:W-:Y:S02]  /*3390*/  ISETP.LT.OR P2, PT, R31, 0x11, P2 ;  /* 0x000000111f00780c */ /* 0x000fe40001741670 */
[----:B------:R-:W-:Y:S02]  /*33a0*/  ISETP.GT.AND P3, PT, R33, 0x9, !P5 ;  /* 0x000000092100780c */ /* 0x000fe40006f64270 */
[----:B------:R-:W-:Y:S02]  /*33b0*/  ISETP.GE.AND P4, PT, R101, 0x12, PT ;  /* 0x000000126500780c */ /* 0x000fe40003f86270 */
[----:B------:R-:W-:Y:S02]  /*33c0*/  FSEL R162, R91, -INF , !P2 ;  /* 0xff8000005ba27808 */ /* 0x000fe40005000000 */
[----:B------:R-:W-:-:S02]  /*33d0*/  ISETP.LT.OR P3, PT, R31, 0xa, P3 ;  /* 0x0000000a1f00780c */ /* 0x000fc40001f61670 */
[----:B------:R-:W-:Y:S02]  /*33e0*/  ISETP.GT.AND P2, PT, R33, 0x11, !P4 ;  /* 0x000000112100780c */ /* 0x000fe40006744270 */
[----:B------:R-:W-:Y:S02]  /*33f0*/  FSEL R152, R90, -INF , !P3 ;  /* 0xff8000005a987808 */ /* 0x000fe40005800000 */
[----:B------:R-:W-:Y:S02]  /*3400*/  ISETP.LT.OR P2, PT, R31, 0x12, P2 ;  /* 0x000000121f00780c */ /* 0x000fe40001741670 */
[----:B------:R-:W-:Y:S02]  /*3410*/  ISETP.GE.AND P3, PT, R101, 0x19, PT ;  /* 0x000000196500780c */ /* 0x000fe40003f66270 */
[----:B------:R-:W-:Y:S02]  /*3420*/  FSEL R154, R92, -INF , !P2 ;  /* 0xff8000005c9a7808 */ /* 0x000fe40005000000 */
[----:B------:R-:W-:-:S02]  /*3430*/  ISETP.GT.AND P2, PT, R33, 0x18, !P3 ;  /* 0x000000182100780c */ /* 0x000fc40005f44270 */
[----:B------:R-:W-:Y:S02]  /*3440*/  P2R R107, PR, RZ, 0x8 ;  /* 0x00000008ff6b7803 */ /* 0x000fe40000000000 */
[----:B------:R-:W-:Y:S02]  /*3450*/  ISETP.LT.OR P2, PT, R31, 0x19, P2 ;  /* 0x000000191f00780c */ /* 0x000fe40001741670 */
[----:B------:R-:W-:Y:S02]  /*3460*/  ISETP.GE.AND P3, PT, R101, 0x1a, PT ;  /* 0x0000001a6500780c */ /* 0x000fe40003f66270 */
[----:B------:R-:W-:Y:S02]  /*3470*/  FSEL R160, R93, -INF , !P2 ;  /* 0xff8000005da07808 */ /* 0x000fe40005000000 */
[----:B------:R-:W-:Y:S02]  /*3480*/  ISETP.GT.AND P2, PT, R33, 0x19, !P3 ;  /* 0x000000192100780c */ /* 0x000fe40005f44270 */
[----:B------:R-:W-:-:S02]  /*3490*/  P2R R93, PR, RZ, 0x8 ;  /* 0x00000008ff5d7803 */ /* 0x000fc40000000000 */
[----:B------:R-:W-:Y:S02]  /*34a0*/  ISETP.LT.OR P2, PT, R31, 0x1a, P2 ;  /* 0x0000001a1f00780c */ /* 0x000fe40001741670 */
[----:B------:R-:W-:Y:S02]  /*34b0*/  ISETP.GE.AND P3, PT, R101, 0x21, PT ;  /* 0x000000216500780c */ /* 0x000fe40003f66270 */
[----:B------:R-:W-:Y:S02]  /*34c0*/  FSEL R156, R94, -INF , !P2 ;  /* 0xff8000005e9c7808 */ /* 0x000fe40005000000 */
[----:B------:R-:W-:Y:S02]  /*34d0*/  ISETP.GT.AND P2, PT, R33, 0x20, !P3 ;  /* 0x000000202100780c */ /* 0x000fe40005f44270 */
[----:B------:R-:W-:Y:S02]  /*34e0*/  P2R R108, PR, RZ, 0x8 ;  /* 0x00000008ff6c7803 */ /* 0x000fe40000000000 */
[----:B------:R-:W-:-:S02]  /*34f0*/  ISETP.LT.OR P2, PT, R31, 0x21, P2 ;  /* 0x000000211f00780c */ /* 0x000fc40001741670 */
[----:B------:R-:W-:Y:S02]  /*3500*/  ISETP.GE.AND P3, PT, R101, 0x22, PT ;  /* 0x000000226500780c */ /* 0x000fe40003f66270 */
[----:B------:R-:W-:Y:S02]  /*3510*/  FSEL R158, R95, -INF , !P2 ;  /* 0xff8000005f9e7808 */ /* 0x000fe40005000000 */
[----:B------:R-:W-:Y:S02]  /*3520*/  ISETP.GT.AND P2, PT, R33, 0x21, !P3 ;  /* 0x000000212100780c */ /* 0x000fe40005f44270 */
[----:B------:R-:W-:Y:S02]  /*3530*/  P2R R95, PR, RZ, 0x8 ;  /* 0x00000008ff5f7803 */ /* 0x000fe40000000000 */
[----:B------:R-:W-:Y:S02]  /*3540*/  ISETP.LT.OR P2, PT, R31, 0x22, P2 ;  /* 0x000000221f00780c */ /* 0x000fe40001741670 */
[----:B------:R-:W-:-:S02]  /*3550*/  ISETP.GE.AND P3, PT, R101, 0x29, PT ;  /* 0x000000296500780c */ /* 0x000fc40003f66270 */
[----:B------:R-:W-:Y:S02]  /*3560*/  FSEL R150, R96, -INF , !P2 ;  /* 0xff80000060967808 */ /* 0x000fe40005000000 */
[----:B------:R-:W-:Y:S02]  /*3570*/  ISETP.GT.AND P2, PT, R33, 0x28, !P3 ;  /* 0x000000282100780c */ /* 0x000fe40005f44270 */
[----:B------:R-:W-:Y:S02]  /*3580*/  P2R R109, PR, RZ, 0x8 ;  /* 0x00000008ff6d7803 */ /* 0x000fe40000000000 */
[----:B------:R-:W-:Y:S02]  /*3590*/  ISETP.LT.OR P2, PT, R31, 0x29, P2 ;  /* 0x000000291f00780c */ /* 0x000fe40001741670 */
[----:B------:R-:W-:Y:S02]  /*35a0*/  ISETP.GE.AND P3, PT, R101, 0x2a, PT ;  /* 0x0000002a6500780c */ /* 0x000fe40003f66270 */
[----:B------:R-:W-:-:S02]  /*35b0*/  FSEL R148, R97, -INF , !P2 ;  /* 0xff80000061947808 */ /* 0x000fc40005000000 */
[----:B------:R-:W-:Y:S02]  /*35c0*/  ISETP.GT.AND P2, PT, R33, 0x29, !P3 ;  /* 0x000000292100780c */ /* 0x000fe40005f44270 */
[----:B------:R-:W-:Y:S02]  /*35d0*/  P2R R92, PR, RZ, 0x8 ;  /* 0x00000008ff5c7803 */ /* 0x000fe40000000000 */
        /* <DEDUP_REMOVED lines=116> */
[----:B------:R-:W-:Y:S02]  /*3d20*/  P2R R89, PR, RZ, 0x10 ;  /* 0x00000010ff597803 */ /* 0x000fe40000000000 */
[----:B------:R-:W-:-:S02]  /*3d30*/  FSEL R54, R54, -INF , !P2 ;  /* 0xff80000036367808 */ /* 0x000fc40005000000 */
[----:B------:R-:W-:Y:S02]  /*3d40*/  ISETP.GE.AND P2, PT, R101, 0x8a, PT ;  /* 0x0000008a6500780c */ /* 0x000fe40003f46270 */
[----:B------:R-:W-:Y:S02]  /*3d50*/  P2R R105, PR, RZ, 0x20 ;  /* 0x00000020ff697803 */ /* 0x000fe40000000000 */
[----:B------:R-:W-:-:S04]  /*3d60*/  ISETP.GT.AND P3, PT, R33, 0x89, !P2 ;  /* 0x000000892100780c */ /* 0x000fc80005764270 */
[----:B------:R-:W-:-:S04]  /*3d70*/  ISETP.LT.OR P3, PT, R31, 0x8a, P3 ;  /* 0x0000008a1f00780c */ /* 0x000fc80001f61670 */
[----:B------:R-:W-:Y:S02]  /*3d80*/  FSEL R52, R55, -INF , !P3 ;  /* 0xff80000037347808 */ /* 0x000fe40005800000 */
[----:B------:R-:W-:-:S04]  /*3d90*/  ISETP.GE.AND P3, PT, R101, 0x91, PT ;  /* 0x000000916500780c */ /* 0x000fc80003f66270 */
        /* <DEDUP_REMOVED lines=12> */
[----:B------:R-:W-:Y:S02]  /*3e60*/  P2R R51, PR, RZ, 0x40 ;  /* 0x00000040ff337803 */ /* 0x000fe40000000000 */
[----:B------:R-:W-:-:S04]  /*3e70*/  ISETP.GT.AND P6, PT, R33, RZ, !P6 ;  /* 0x000000ff2100720c */ /* 0x000fc800077c4270 */
[----:B------:R-:W-:-:S04]  /*3e80*/  ISETP.LT.OR P6, PT, R31, 0x1, P6 ;  /* 0x000000011f00780c */ /* 0x000fc800037c1670 */
[----:B------:R-:W-:Y:S02]  /*3e90*/  FSEL R168, R6, -INF , !P6 ;  /* 0xff80000006a87808 */ /* 0x000fe40007000000 */
[----:B------:R-:W-:-:S04]  /*3ea0*/  ISETP.GE.AND P6, PT, R101, 0x9a, PT ;  /* 0x0000009a6500780c */ /* 0x000fc80003fc6270 */
[----:B------:R-:W-:Y:S02]  /*3eb0*/  P2R R53, PR, RZ, 0x40 ;  /* 0x00000040ff357803 */ /* 0x000fe40000000000 */
[----:B------:R-:W-:Y:S01]  /*3ec0*/  ISETP.GT.AND P6, PT, R33, 0x99, !P6 ;  /* 0x000000992100780c */ /* 0x000fe200077c4270 */
[----:B-1----:R-:W-:-:S03]  /*3ed0*/  IMAD.IADD R33, R99, 0x1, R35 ;  /* 0x0000000163217824 */ /* 0x002fc600078e0223 */
[----:B------:R-:W-:Y:S02]  /*3ee0*/  ISETP.LT.OR P6, PT, R31, 0x9a, P6 ;  /* 0x0000009a1f00780c */ /* 0x000fe400037c1670 */
[----:B------:R-:W-:Y:S02]  /*3ef0*/  VIADDMNMX R31, R35, R102, R39, PT ;  /* 0x00000066231f7246 */ /* 0x000fe40003800127 */
[----:B------:R-:W-:Y:S02]  /*3f00*/  FSEL R6, R98, -INF , !P6 ;  /* 0xff80000062067808 */ /* 0x000fe40007000000 */
[----:B------:R-:W-:-:S13]  /*3f10*/  PLOP3.LUT P6, PT, PT, PT, UP0, 0x40, 0x0 ;  /* 0x000000000000781c */ /* 0x000fda0003fce808 */
[----:B------:R-:W-:Y:S05]  /*3f20*/  @P6 BRA `(.L_x_1173) ;  /* 0x00000000005c6947 */ /* 0x000fea0003800000 */
[----:B------:R-:W-:Y:S01]  /*3f30*/  IADD3 R35, R18, -UR53, R35 ;  /* 0x8000003512237c10 */ /* 0x000fe2000fffe023 */
        /* <DEDUP_REMOVED lines=12> */
.L_x_1175:
[----:B------:R-:W-:Y:S02]  /*4000*/  ULDC UR6, c[0x0][0x9e4] ;  /* 0x0002790000067ab9 */ /* 0x000fe40000000800 */
[----:B------:R-:W-:-:S05]  /*4010*/  IMAD.U32 R37, RZ, RZ, UR6 ;  /* 0x00000006ff257e24 */ /* 0x000fca000f8e00ff */
[----:B------:R-:W-:-:S13]  /*4020*/  ISETP.NE.AND P6, PT, R37, 0x1, PT ;  /* 0x000000012500780c */ /* 0x000fda0003fc5270 */
[----:B------:R-:W0:Y:S02]  /*4030*/  @P6 LDC.64 R90, c[0x0][0x9e8] ;  /* 0x00027a00ff5a6b82 */ /* 0x000e240000000a00 */
[----:B0-----:R-:W-:-:S05]  /*4040*/  @P6 IMAD.HI.U32 R90, R35, R90, RZ ;  /* 0x0000005a235a6227 */ /* 0x001fca00078e00ff */
[----:B------:R-:W-:-:S07]  /*4050*/  @P6 SHF.R.U32.HI R35, RZ, R91, R90 ;  /* 0x0000005bff236219 */ /* 0x000fce000001165a */
.L_x_1176:
[----:B------:R-:W-:Y:S05]  /*4060*/  BSYNC B0 ;  /* 0x0000000000007941 */ /* 0x000fea0003800000 */
.L_x_1174:
[----:B------:R-:W-:-:S05]  /*4070*/  IMAD R90, R35, R37, R104 ;  /* 0x00000025235a7224 */ /* 0x000fca00078e0268 */
[----:B------:R-:W-:Y:S02]  /*4080*/  VIADDMNMX R31, R90, R37, R31, PT ;  /* 0x000000255a1f7246 */ /* 0x000fe4000380011f */
[----:B------:R-:W-:-:S07]  /*4090*/  VIMNMX R33, R33, R90, !PT ;  /* 0x0000005a21217248 */ /* 0x000fce0007fe0100 */
.L_x_1173:
[----:B------:R-:W-:Y:S01]  /*40a0*/  ISETP.GT.AND P1, PT, R33, 0x1, !P1 ;  /* 0x000000012100780c */ /* 0x000fe20004f24270 */
[----:B------:R-:W-:Y:S01]  /*40b0*/  ULDC UR6, c[0x0][0x988] ;  /* 0x0002620000067ab9 */ /* 0x000fe20000000800 */
[----:B------:R-:W-:Y:S01]  /*40c0*/  ISETP.NE.AND P6, PT, R92, RZ, PT ;  /* 0x000000ff5c00720c */ /* 0x000fe20003fc5270 */
[----:B------:R-:W-:Y:S01]  /*40d0*/  UISETP.NE.AND UP1, UPT, UR44, URZ, UPT ;  /* 0x0000003f2c00728c */ /* 0x000fe2000bf25270 */
[----:B------:R-:W-:Y:S01]  /*40e0*/  ISETP.LT.OR P1, PT, R31, 0x2, P1 ;  /* 0x000000021f00780c */ /* 0x000fe20000f21670 */
[----:B------:R-:W-:Y:S01]  /*40f0*/  UISETP.NE.AND UP0, UPT, UR43, URZ, UPT ;  /* 0x0000003f2b00728c */ /* 0x000fe2000bf05270 */
[----:B------:R-:W-:Y:S02]  /*4100*/  ISETP.GT.AND P2, PT, R33, 0x89, !P2 ;  /* 0x000000892100780c */ /* 0x000fe40005744270 */
[----:B------:R-:W-:Y:S02]  /*4110*/  FSEL R92, R3, -INF , !P1 ;  /* 0xff800000035c7808 */ /* 0x000fe40004800000 */
[----:B------:R-:W-:-:S02]  /*4120*/  ISETP.NE.AND P1, PT, R103, RZ, PT ;  /* 0x000000ff6700720c */ /* 0x000fc40003f25270 */
[----:B------:R-:W-:Y:S02]  /*4130*/  FMNMX.FTZ R3, R168, R166, !PT ;  /* 0x000000a6a8037209 */ /* 0x000fe40007810000 */
[----:B------:R-:W-:Y:S01]  /*4140*/  ISETP.GT.AND P1, PT, R33, 0x8, !P1 ;  /* 0x000000082100780c */ /* 0x000fe20004f24270 */
[----:B------:R-:W-:Y:S01]  /*4150*/  @UP1 ULDC UR14, c[0x0][0x450] ;  /* 0x00011400000e1ab9 */ /* 0x000fe20000000800 */
[----:B------:R-:W-:Y:S02]  /*4160*/  FMNMX.FTZ R3, R164, R3, !PT ;  /* 0x00000003a4037209 */ /* 0x000fe40007810000 */
[----:B------:R-:W-:Y:S02]  /*4170*/  ISETP.LT.OR P1, PT, R31, 0x9, P1 ;  /* 0x000000091f00780c */ /* 0x000fe40000f21670 */
[----:B------:R-:W-:Y:S02]  /*4180*/  FMNMX.FTZ R3, R152, R3, !PT ;  /* 0x0000000398037209 */ /* 0x000fe40007810000 */
[----:B------:R-:W-:-:S02]  /*4190*/  FSEL R90, R7, -INF , !P1 ;  /* 0xff800000075a7808 */ /* 0x000fc40004800000 */
[----:B------:R-:W-:Y:S02]  /*41a0*/  ISETP.NE.AND P1, PT, R105, RZ, PT ;  /* 0x000000ff6900720c */ /* 0x000fe40003f25270 */
[----:B------:R-:W-:Y:S02]  /*41b0*/  FMNMX.FTZ R3, R162, R3, !PT ;  /* 0x00000003a2037209 */ /* 0x000fe40007810000 */
[----:B------:R-:W-:Y:S02]  /*41c0*/  ISETP.GT.AND P1, PT, R33, 0x9, !P1 ;  /* 0x000000092100780c */ /* 0x000fe40004f24270 */
[----:B------:R-:W-:Y:S02]  /*41d0*/  FMNMX.FTZ R3, R154, R3, !PT ;  /* 0x000000039a037209 */ /* 0x000fe40007810000 */
[----:B------:R-:W-:Y:S02]  /*41e0*/  ISETP.LT.OR P1, PT, R31, 0xa, P1 ;  /* 0x0000000a1f00780c */ /* 0x000fe40000f21670 */
[----:B------:R-:W-:-:S02]  /*41f0*/  FMNMX.FTZ R3, R160, R3, !PT ;  /* 0x00000003a0037209 */ /* 0x000fc40007810000 */
[----:B------:R-:W-:Y:S02]  /*4200*/  FSEL R10, R10, -INF , !P1 ;  /* 0xff8000000a0a7808 */ /* 0x000fe40004800000 */
[----:B------:R-:W-:Y:S02]  /*4210*/  ISETP.NE.AND P1, PT, R106, RZ, PT ;  /* 0x000000ff6a00720c */ /* 0x000fe40003f25270 */
[----:B------:R-:W-:Y:S02]  /*4220*/  FMNMX.FTZ R3, R156, R3, !PT ;  /* 0x000000039c037209 */ /* 0x000fe40007810000 */
[----:B------:R-:W-:Y:S02]  /*4230*/  ISETP.GT.AND P1, PT, R33, 0x10, !P1 ;  /* 0x000000102100780c */ /* 0x000fe40004f24270 */
[----:B------:R-:W-:Y:S02]  /*4240*/  FMNMX.FTZ R3, R158, R3, !PT ;  /* 0x000000039e037209 */ /* 0x000fe40007810000 */
[----:B------:R-:W-:-:S02]  /*4250*/  ISETP.LT.OR P1, PT, R31, 0x11, P1 ;  /* 0x000000111f00780c */ /* 0x000fc40000f21670 */
[----:B------:R-:W-:Y:S02]  /*4260*/  FMNMX.FTZ R3, R150, R3, !PT ;  /* 0x0000000396037209 */ /* 0x000fe40007810000 */
[----:B------:R-:W-:Y:S02]  /*4270*/  FSEL R96, R11, -INF , !P1 ;  /* 0xff8000000b607808 */ /* 0x000fe40004800000 */
[----:B------:R-:W-:Y:S02]  /*4280*/  ISETP.NE.AND P1, PT, R89, RZ, PT ;  /* 0x000000ff5900720c */ /* 0x000fe40003f25270 */
[----:B------:R-:W-:Y:S02]  /*4290*/  FMNMX.FTZ R3, R148, R3, !PT ;  /* 0x0000000394037209 */ /* 0x000fe40007810000 */
[----:B------:R-:W-:Y:S02]  /*42a0*/  ISETP.GT.AND P1, PT, R33, 0x11, !P1 ;  /* 0x000000112100780c */ /* 0x000fe40004f24270 */
[----:B------:R-:W-:-:S02]  /*42b0*/  FMNMX.FTZ R3, R146, R3, !PT ;  /* 0x0000000392037209 */ /* 0x000fc40007810000 */
[----:B------:R-:W-:Y:S02]  /*42c0*/  ISETP.LT.OR P1, PT, R31, 0x12, P1 ;  /* 0x000000121f00780c */ /* 0x000fe40000f21670 */
[----:B------:R-:W-:Y:S02]  /*42d0*/  FMNMX.FTZ R3, R144, R3, !PT ;  /* 0x0000000390037209 */ /* 0x000fe40007810000 */
[----:B------:R-:W-:Y:S02]  /*42e0*/  FSEL R94, R12, -INF , !P1 ;  /* 0xff8000000c5e7808 */ /* 0x000fe40004800000 */
[----:B------:R-:W-:Y:S02]  /*42f0*/  ISETP.NE.AND P1, PT, R107, RZ, PT ;  /* 0x000000ff6b00720c */ /* 0x000fe40003f25270 */
[----:B------:R-:W-:Y:S02]  /*4300*/  FMNMX.FTZ R3, R142, R3, !PT ;  /* 0x000000038e037209 */ /* 0x000fe40007810000 */
[----:B------:R-:W-:-:S02]  /*4310*/  ISETP.GT.AND P1, PT, R33, 0x18, !P1 ;  /* 0x000000182100780c */ /* 0x000fc40004f24270 */
[----:B------:R-:W-:Y:S02]  /*4320*/  FMNMX.FTZ R3, R140, R3, !PT ;  /* 0x000000038c037209 */ /* 0x000fe40007810000 */
[----:B------:R-:W-:Y:S02]  /*4330*/  ISETP.LT.OR P1, PT, R31, 0x19, P1 ;  /* 0x000000191f00780c */ /* 0x000fe40000f21670 */
[----:B------:R-:W-:Y:S02]  /*4340*/  FMNMX.FTZ R3, R138, R3, !PT ;  /* 0x000000038a037209 */ /* 0x000fe40007810000 */
[----:B------:R-:W-:Y:S02]  /*4350*/  FSEL R12, R13, -INF , !P1 ;  /* 0xff8000000d0c7808 */ /* 0x000fe40004800000 */
[----:B------:R-:W-:Y:S02]  /*4360*/  ISETP.NE.AND P1, PT, R93, RZ, PT ;  /* 0x000000ff5d00720c */ /* 0x000fe40003f25270 */
[----:B------:R-:W-:-:S02]  /*4370*/  FMNMX.FTZ R3, R130, R3, !PT ;  /* 0x0000000382037209 */ /* 0x000fc40007810000 */
[----:B------:R-:W-:Y:S02]  /*4380*/  ISETP.GT.AND P1, PT, R33, 0x19, !P1 ;  /* 0x000000192100780c */ /* 0x000fe40004f24270 */
[----:B------:R-:W-:Y:S02]  /*4390*/  FMNMX.FTZ R3, R126, R3, !PT ;  /* 0x000000037e037209 */ /* 0x000fe40007810000 */
[----:B------:R-:W-:Y:S02]  /*43a0*/  ISETP.LT.OR P1, PT, R31, 0x1a, P1 ;  /* 0x0000001a1f00780c */ /* 0x000fe40000f21670 */
[----:B------:R-:W-:Y:S02]  /*43b0*/  FMNMX.FTZ R3, R120, R3, !PT ;  /* 0x0000000378037209 */ /* 0x000fe40007810000 */
[----:B------:R-:W-:Y:S02]  /*43c0*/  FSEL R98, R14, -INF , !P1 ;  /* 0xff8000000e627808 */ /* 0x000fe40004800000 */
[----:B------:R-:W-:-:S02]  /*43d0*/  ISETP.NE.AND P1, PT, R108, RZ, PT ;  /* 0x000000ff6c00720c */ /* 0x000fc40003f25270 */
[----:B------:R-:W-:Y:S02]  /*43e0*/  FMNMX.FTZ R3, R112, R3, !PT ;  /* 0x0000000370037209 */ /* 0x000fe40007810000 */
[----:B------:R-:W-:Y:S02]  /*43f0*/  ISETP.GT.AND P1, PT, R33, 0x20, !P1 ;  /* 0x000000202100780c */ /* 0x000fe40004f24270 */
[----:B------:R-:W-:Y:S02]  /*4400*/  FMNMX.FTZ R3, R100, R3, !PT ;  /* 0x0000000364037209 */ /* 0x000fe40007810000 */
[----:B------:R-:W-:Y:S02]  /*4410*/  ISETP.LT.OR P1, PT, R31, 0x21, P1 ;  /* 0x000000211f00780c */ /* 0x000fe40000f21670 */
[----:B------:R-:W-:Y:S02]  /*4420*/  FMNMX.FTZ R3, R86, R3, !PT ;  /* 0x0000000356037209 */ /* 0x000fe40007810000 */
[----:B------:R-:W-:Y:S01]  /*4430*/  FSEL R106, R15, -INF , !P1 ;  /* 0xff8000000f6a7808 */ /* 0x000fe20004800000 */
[----:B------:R-:W-:Y:S01]  /*4440*/  IMAD.U32 R15, RZ, RZ, UR6 ;  /* 0x00000006ff0f7e24 */ /* 0x000fe2000f8e00ff */
[----:B------:R-:W-:Y:S01]  /*4450*/  ISETP.NE.AND P1, PT, R95, RZ, PT ;  /* 0x000000ff5f00720c */ /* 0x000fe20003f25270 */
[----:B------:R-:W-:Y:S01]  /*4460*/  @UP1 ULDC UR6, c[0x0][0x44c] ;  /* 0x0001130000061ab9 */ /* 0x000fe20000000800 */
[----:B------:R-:W-:Y:S01]  /*4470*/  FMNMX.FTZ R3, R84, R3, !PT ;  /* 0x0000000354037209 */ /* 0x000fe20007810000 */
[----:B------:R-:W-:Y:S01]  /*4480*/  UIMAD.WIDE.U32 UR6, UR46, UR6, URZ ;  /* 0x000000062e0672a5 */ /* 0x000fe2000f8e003f */
[----:B------:R-:W-:-:S02]  /*4490*/  ISETP.GT.AND P1, PT, R33, 0x21, !P1 ;  /* 0x000000212100780c */ /* 0x000fc40004f24270 */
[----:B------:R-:W-:Y:S01]  /*44a0*/  FMNMX.FTZ R3, R88, R3, !PT ;  /* 0x0000000358037209 */ /* 0x000fe20007810000 */
[----:B------:R-:W-:Y:S01]  /*44b0*/  @UP1 USHF.R.U32.HI UR46, URZ, UR14, UR7 ;  /* 0x0000000e3f2e1299 */ /* 0x000fe20008011607 */
        /* <DEDUP_REMOVED lines=10> */
[----:B------:R-:W-:-:S02]  /*4560*/  ISETP.GT.AND P1, PT, R33, 0x29, !P6 ;  /* 0x000000292100780c */ /* 0x000fc40007724270 */
[----:B------:R-:W-:Y:S02]  /*4570*/  ISETP.NE.AND P6, PT, R110, RZ, PT ;  /* 0x000000ff6e00720c */ /* 0x000fe40003fc5270 */
        /* <DEDUP_REMOVED lines=29> */
[----:B------:R-:W-:Y:S01]  /*4750*/  ISETP.GT.AND P3, PT, R33, 0x90, !P3 ;  /* 0x000000902100780c */ /* 0x000fe20005f64270 */
[----:B------:R-:W0:Y:S01]  /*4760*/  SHFL.BFLY PT, R14, R3, 0x2, 0x1f ;  /* 0x0c401f00030e7f89 */ /* 0x000e2200000e0000 */
[----:B------:R-:W-:Y:S02]  /*4770*/  FSEL R76, R76, -INF , !P1 ;  /* 0xff8000004c4c7808 */ /* 0x000fe40004800000 */
[----:B------:R-:W-:Y:S02]  /*4780*/  ISETP.NE.AND P1, PT, R81, RZ, PT ;  /* 0x000000ff5100720c */ /* 0x000fe40003f25270 */
[----:B------:R-:W-:Y:S02]  /*4790*/  ISETP.LT.OR P2, PT, R31, 0x8a, P2 ;  /* 0x0000008a1f00780c */ /* 0x000fe40001741670 */
[C---:B------:R-:W-:Y:S02]  /*47a0*/  ISETP.GT.AND P1, PT, R33.reuse, 0x40, !P1 ;  /* 0x000000402100780c */ /* 0x040fe40004f24270 */
[----:B------:R-:W-:-:S02]  /*47b0*/  ISETP.GT.AND P4, PT, R33, 0x91, !P4 ;  /* 0x000000912100780c */ /* 0x000fc40006784270 */
[C---:B------:R-:W-:Y:S02]  /*47c0*/  ISETP.LT.OR P1, PT, R31.reuse, 0x41, P1 ;  /* 0x000000411f00780c */ /* 0x040fe40000f21670 */
[----:B------:R-:W-:Y:S02]  /*47d0*/  ISETP.LT.OR P3, PT, R31, 0x91, P3 ;  /* 0x000000911f00780c */ /* 0x000fe40001f61670 */
[----:B------:R-:W-:Y:S02]  /*47e0*/  FSEL R114, R56, -INF , !P1 ;  /* 0xff80000038727808 */ /* 0x000fe40004800000 */
[----:B------:R-:W-:Y:S02]  /*47f0*/  ISETP.NE.AND P1, PT, R113, RZ, PT ;  /* 0x000000ff7100720c */ /* 0x000fe40003f25270 */
[C---:B------:R-:W-:Y:S02]  /*4800*/  ISETP.GT.AND P5, PT, R33.reuse, 0x98, !P5 ;  /* 0x000000982100780c */ /* 0x040fe40006fa4270 */
[----:B------:R-:W-:-:S02]  /*4810*/  ISETP.GT.AND P1, PT, R33, 0x41, !P1 ;  /* 0x000000412100780c */ /* 0x000fc40004f24270 */
[C---:B------:R-:W-:Y:S02]  /*4820*/  ISETP.LT.OR P4, PT, R31.reuse, 0x92, P4 ;  /* 0x000000921f00780c */ /* 0x040fe40002781670 */
[----:B------:R-:W-:Y:S02]  /*4830*/  ISETP.LT.OR P1, PT, R31, 0x42, P1 ;  /* 0x000000421f00780c */ /* 0x000fe40000f21670 */
[----:B0-----:R-:W-:Y:S02]  /*4840*/  FMNMX.FTZ R7, R3, R14, !PT ;  /* 0x0000000e03077209 */ /* 0x001fe40007810000 */
[----:B------:R-:W-:Y:S02]  /*4850*/  FSEL R56, R57, -INF , !P1 ;  /* 0xff80000039387808 */ /* 0x000fe40004800000 */
[----:B------:R-:W-:Y:S01]  /*4860*/  ISETP.NE.AND P1, PT, R83, RZ, PT ;  /* 0x000000ff5300720c */ /* 0x000fe20003f25270 */
[----:B------:R-:W0:Y:S01]  /*4870*/  SHFL.BFLY PT, R14, R7, 0x1, 0x1f ;  /* 0x0c201f00070e7f89 */ /* 0x000e2200000e0000 */
[----:B------:R-:W-:-:S02]  /*4880*/  ISETP.LT.OR P5, PT, R31, 0x99, P5 ;  /* 0x000000991f00780c */ /* 0x000fc40002fa1670 */
[----:B------:R-:W-:Y:S02]  /*4890*/  ISETP.GT.AND P1, PT, R33, 0x48, !P1 ;  /* 0x000000482100780c */ /* 0x000fe40004f24270 */
[----:B------:R-:W-:Y:S02]  /*48a0*/  R2UR UR11, R22 ;  /* 0x00000000160b72ca */ /* 0x000fe400000e0000 */
[----:B------:R-:W-:-:S04]  /*48b0*/  ISETP.LT.OR P1, PT, R31, 0x49, P1 ;  /* 0x000000491f00780c */ /* 0x000fc80000f21670 */
[----:B------:R-:W-:Y:S02]  /*48c0*/  FSEL R58, R58, -INF , !P1 ;  /* 0xff8000003a3a7808 */ /* 0x000fe40004800000 */
[----:B------:R-:W-:-:S04]  /*48d0*/  ISETP.NE.AND P1, PT, R115, RZ, PT ;  /* 0x000000ff7300720c */ /* 0x000fc80003f25270 */
[----:B------:R-:W-:Y:S01]  /*48e0*/  ISETP.GT.AND P1, PT, R33, 0x49, !P1 ;  /* 0x000000492100780c */ /* 0x000fe20004f24270 */
[----:B------:R-:W-:-:S03]  /*48f0*/  UIADD3 UR46, UR11, UR46, URZ ;  /* 0x0000002e0b2e7290 */ /* 0x000fc6000fffe03f */
[----:B------:R-:W-:Y:S01]  /*4900*/  ISETP.LT.OR P1, PT, R31, 0x4a, P1 ;  /* 0x0000004a1f00780c */ /* 0x000fe20000f21670 */
[----:B------:R-:W-:Y:S01]  /*4910*/  UIADD3 UR10, UR46, UR10, URZ ;  /* 0x0000000a2e0a7290 */ /* 0x000fe2000fffe03f */
[----:B0-----:R-:W-:Y:S02]  /*4920*/  FMNMX.FTZ R14, R7, R14, !PT ;  /* 0x0000000e070e7209 */ /* 0x001fe40007810000 */
[----:B------:R-:W-:Y:S02]  /*4930*/  FSEL R116, R59, -INF , !P1 ;  /* 0xff8000003b747808 */ /* 0x000fe40004800000 */
[----:B------:R-:W-:Y:S01]  /*4940*/  ISETP.NE.AND P1, PT, R117, RZ, PT ;  /* 0x000000ff7500720c */ /* 0x000fe20003f25270 */
[----:B------:R-:W-:-:S03]  /*4950*/  FFMA.FTZ R11, R14, R15, -8 ;  /* 0xc10000000e0b7423 */ /* 0x000fc6000001000f */
[----:B------:R-:W-:-:S04]  /*4960*/  ISETP.GT.AND P1, PT, R33, 0x50, !P1 ;  /* 0x000000502100780c */ /* 0x000fc80004f24270 */
[----:B------:R-:W-:-:S04]  /*4970*/  ISETP.LT.OR P1, PT, R31, 0x51, P1 ;  /* 0x000000511f00780c */ /* 0x000fc80000f21670 */
[----:B------:R-:W-:Y:S02]  /*4980*/  FSEL R60, R60, -INF , !P1 ;  /* 0xff8000003c3c7808 */ /* 0x000fe40004800000 */
[----:B------:R-:W-:-:S04]  /*4990*/  ISETP.NE.AND P1, PT, R118, RZ, PT ;  /* 0x000000ff7600720c */ /* 0x000fc80003f25270 */
[----:B------:R-:W-:-:S04]  /*49a0*/  ISETP.GT.AND P1, PT, R33, 0x51, !P1 ;  /* 0x000000512100780c */ /* 0x000fc80004f24270 */
[----:B------:R-:W-:-:S04]  /*49b0*/  ISETP.LT.OR P1, PT, R31, 0x52, P1 ;  /* 0x000000521f00780c */ /* 0x000fc80000f21670 */
[----:B------:R-:W-:Y:S02]  /*49c0*/  FSEL R118, R61, -INF , !P1 ;  /* 0xff8000003d767808 */ /* 0x000fe40004800000 */
[----:B------:R-:W-:Y:S02]  /*49d0*/  ISETP.GT.AND P1, PT, R33, 0x58, !P6 ;  /* 0x000000582100780c */ /* 0x000fe40007724270 */
[----:B------:R-:W-:Y:S02]  /*49e0*/  ISETP.NE.AND P6, PT, R122, RZ, PT ;  /* 0x000000ff7a00720c */ /* 0x000fe40003fc5270 */
[----:B------:R-:W-:-:S04]  /*49f0*/  ISETP.LT.OR P1, PT, R31, 0x59, P1 ;  /* 0x000000591f00780c */ /* 0x000fc80000f21670 */
[----:B------:R-:W-:Y:S02]  /*4a00*/  FSEL R62, R62, -INF , !P1 ;  /* 0xff8000003e3e7808 */ /* 0x000fe40004800000 */
[----:B------:R-:W-:-:S04]  /*4a10*/  ISETP.NE.AND P1, PT, R119, RZ, PT ;  /* 0x000000ff7700720c */ /* 0x000fc80003f25270 */
[----:B------:R-:W-:-:S04]  /*4a20*/  ISETP.GT.AND P1, PT, R33, 0x59, !P1 ;  /* 0x000000592100780c */ /* 0x000fc80004f24270 */
        /* <DEDUP_REMOVED lines=42> */
[----:B------:R-:W-:-:S04]  /*4cd0*/  FSETP.NEU.FTZ.AND P1, PT, R14, -INF , PT ;  /* 0xff8000000e00780b */ /* 0x000fc80003f3d000 */
[----:B------:R-:W-:Y:S02]  /*4ce0*/  FSEL R55, R11, RZ, P1 ;  /* 0x000000ff0b377208 */ /* 0x000fe40000800000 */
[----:B------:R-:W-:Y:S02]  /*4cf0*/  ISETP.GT.AND P1, PT, R33, RZ, !P6 ;  /* 0x000000ff2100720c */ /* 0x000fe40007724270 */
[----:B------:R-:W-:Y:S01]  /*4d00*/  ISETP.NE.AND P6, PT, R53, RZ, PT ;  /* 0x000000ff3500720c */ /* 0x000fe20003fc5270 */
[-CC-:B------:R-:W-:Y:S01]  /*4d10*/  FFMA.FTZ R86, R86, R15.reuse, -R55.reuse ;  /* 0x0000000f56567223 */ /* 0x180fe20000010837 */
[----:B------:R-:W-:Y:S01]  /*4d20*/  ISETP.LT.OR P1, PT, R31, 0x1, P1 ;  /* 0x000000011f00780c */ /* 0x000fe20000f21670 */
[-CC-:B------:R-:W-:Y:S01]  /*4d30*/  FFMA.FTZ R20, R84, R15.reuse, -R55.reuse ;  /* 0x0000000f54147223 */ /* 0x180fe20000010837 */
[-CC-:B------:R-:W-:Y:S01]  /*4d40*/  FFMA.FTZ R88, R88, R15.reuse, -R55.reuse ;  /* 0x0000000f58587223 */ /* 0x180fe20000010837 */
[----:B------:R-:W-:Y:S01]  /*4d50*/  ISETP.GT.AND P6, PT, R33, 0x99, !P6 ;  /* 0x000000992100780c */ /* 0x000fe200077c4270 */
[-CC-:B------:R-:W-:Y:S01]  /*4d60*/  FFMA.FTZ R3, R166, R15.reuse, -R55.reuse ;  /* 0x0000000fa6037223 */ /* 0x180fe20000010837 */
[----:B------:R-:W-:Y:S01]  /*4d70*/  FSEL R53, R0, -INF , !P1 ;  /* 0xff80000000357808 */ /* 0x000fe20004800000 */
[-CC-:B------:R-:W-:Y:S01]  /*4d80*/  FFMA.FTZ R0, R168, R15.reuse, -R55.reuse ;  /* 0x0000000fa8007223 */ /* 0x180fe20000010837 */
[----:B------:R-:W-:Y:S01]  /*4d90*/  ISETP.NE.AND P1, PT, R49, RZ, PT ;  /* 0x000000ff3100720c */ /* 0x000fe20003f25270 */
[-CC-:B------:R-:W-:Y:S01]  /*4da0*/  FFMA.FTZ R7, R164, R15.reuse, -R55.reuse ;  /* 0x0000000fa4077223 */ /* 0x180fe20000010837 */
[----:B------:R-:W-:Y:S01]  /*4db0*/  FMNMX.FTZ R21, R53, R92, !PT ;  /* 0x0000005c35157209 */ /* 0x000fe20007810000 */
[--C-:B------:R-:W-:Y:S01]  /*4dc0*/  FFMA.FTZ R49, R34, R15, -R55.reuse ;  /* 0x0000000f22317223 */ /* 0x100fe20000010837 */
[----:B------:R-:W-:Y:S01]  /*4dd0*/  ISETP.GT.AND P1, PT, R33, 0x88, !P1 ;  /* 0x000000882100780c */ /* 0x000fe20004f24270 */
[----:B------:R-:W-:Y:S01]  /*4de0*/  MUFU.EX2 R0, R0 ;  /* 0x0000000000007308 */ /* 0x000fe20000000800 */
[----:B------:R-:W-:Y:S01]  /*4df0*/  FMNMX.FTZ R27, R90, R21, !PT ;  /* 0x000000155a1b7209 */ /* 0x000fe20007810000 */
[-CC-:B------:R-:W-:Y:S01]  /*4e00*/  FFMA.FTZ R152, R152, R15.reuse, -R55.reuse ;  /* 0x0000000f98987223 */ /* 0x180fe20000010837 */
[C---:B------:R-:W-:Y:S01]  /*4e10*/  ISETP.LT.OR P1, PT, R31.reuse, 0x89, P1 ;  /* 0x000000891f00780c */ /* 0x040fe20000f21670 */
[--C-:B------:R-:W-:Y:S01]  /*4e20*/  FFMA.FTZ R11, R162, R15, -R55.reuse ;  /* 0x0000000fa20b7223 */ /* 0x100fe20000010837 */
[----:B------:R-:W-:Y:S01]  /*4e30*/  FMNMX.FTZ R27, R10, R27, !PT ;  /* 0x0000001b0a1b7209 */ /* 0x000fe20007810000 */
[--C-:B------:R-:W-:Y:S01]  /*4e40*/  FFMA.FTZ R154, R154, R15, -R55.reuse ;  /* 0x0000000f9a9a7223 */ /* 0x100fe20000010837 */
[----:B------:R-:W-:Y:S01]  /*4e50*/  FSEL R84, R24, -INF , !P1 ;  /* 0xff80000018547808 */ /* 0x000fe20004800000 */
[----:B------:R-:W0:Y:S01]  /*4e60*/  MUFU.EX2 R3, R3 ;  /* 0x0000000300037308 */ /* 0x000e220000000800 */
[----:B------:R-:W-:Y:S01]  /*4e70*/  FMNMX.FTZ R27, R96, R27, !PT ;  /* 0x0000001b601b7209 */ /* 0x000fe20007810000 */
[-CC-:B------:R-:W-:Y:S01]  /*4e80*/  FFMA.FTZ R13, R160, R15.reuse, -R55.reuse ;  /* 0x0000000fa00d7223 */ /* 0x180fe20000010837 */
[----:B------:R-:W-:Y:S01]  /*4e90*/  ISETP.LT.OR P6, PT, R31, 0x9a, P6 ;  /* 0x0000009a1f00780c */ /* 0x000fe200037c1670 */
[--C-:B------:R-:W-:Y:S01]  /*4ea0*/  FFMA.FTZ R156, R156, R15, -R55.reuse ;  /* 0x0000000f9c9c7223 */ /* 0x100fe20000010837 */
[----:B------:R-:W-:Y:S01]  /*4eb0*/  FMNMX.FTZ R27, R94, R27, !PT ;  /* 0x0000001b5e1b7209 */ /* 0x000fe20007810000 */
[--C-:B------:R-:W-:Y:S01]  /*4ec0*/  FFMA.FTZ R158, R158, R15, -R55.reuse ;  /* 0x0000000f9e9e7223 */ /* 0x100fe20000010837 */
[----:B------:R-:W-:Y:S01]  /*4ed0*/  FSEL R30, R30, -INF , !P6 ;  /* 0xff8000001e1e7808 */ /* 0x000fe20007000000 */
[----:B------:R1:W-:Y:S01]  /*4ee0*/  MUFU.EX2 R24, R88 ;  /* 0x0000005800187308 */ /* 0x0003e20000000800 */
[----:B------:R-:W-:Y:S01]  /*4ef0*/  FMNMX.FTZ R35, R12, R27, !PT ;  /* 0x0000001b0c237209 */ /* 0x000fe20007810000 */
[-CC-:B------:R-:W-:Y:S01]  /*4f00*/  FFMA.FTZ R33, R38, R15.reuse, -R55.reuse ;  /* 0x0000000f26217223 */ /* 0x180fe20000010837 */
[-CC-:B------:R-:W-:Y:S01]  /*4f10*/  FFMA.FTZ R150, R150, R15.reuse, -R55.reuse ;  /* 0x0000000f96967223 */ /* 0x180fe20000010837 */
[--C-:B------:R-:W-:Y:S01]  /*4f20*/  FFMA.FTZ R148, R148, R15, -R55.reuse ;  /* 0x0000000f94947223 */ /* 0x100fe20000010837 */
[----:B------:R-:W-:Y:S01]  /*4f30*/  FMNMX.FTZ R35, R98, R35, !PT ;  /* 0x0000002362237209 */ /* 0x000fe20007810000 */
[-CC-:B------:R-:W-:Y:S01]  /*4f40*/  FFMA.FTZ R146, R146, R15.reuse, -R55.reuse ;  /* 0x0000000f92927223 */ /* 0x180fe20000010837 */
[--C-:B------:R-:W-:Y:S01]  /*4f50*/  FFMA.FTZ R144, R144, R15, -R55.reuse ;  /* 0x0000000f90907223 */ /* 0x100fe20000010837 */
[----:B------:R-:W2:Y:S01]  /*4f60*/  MUFU.EX2 R7, R7 ;  /* 0x0000000700077308 */ /* 0x000ea20000000800 */
[----:B------:R-:W-:Y:S01]  /*4f70*/  FMNMX.FTZ R35, R106, R35, !PT ;  /* 0x000000236a237209 */ /* 0x000fe20007810000 */
[-CC-:B------:R-:W-:Y:S01]  /*4f80*/  FFMA.FTZ R142, R142, R15.reuse, -R55.reuse ;  /* 0x0000000f8e8e7223 */ /* 0x180fe20000010837 */
[----:B-1----:R-:W-:Y:S01]  /*4f90*/  FSEL R88, R28, -INF , !P4 ;  /* 0xff8000001c587808 */ /* 0x002fe20006000000 */
[--C-:B------:R-:W-:Y:S01]  /*4fa0*/  FFMA.FTZ R28, R80, R15, -R55.reuse ;  /* 0x0000000f501c7223 */ /* 0x100fe20000010837 */
[----:B------:R-:W-:Y:S01]  /*4fb0*/  FMNMX.FTZ R35, R104, R35, !PT ;  /* 0x0000002368237209 */ /* 0x000fe20007810000 */
[--C-:B------:R-:W-:Y:S01]  /*4fc0*/  FFMA.FTZ R140, R140, R15, -R55.reuse ;  /* 0x0000000f8c8c7223 */ /* 0x100fe20000010837 */
[----:B------:R-:W-:Y:S01]  /*4fd0*/  FSEL R80, R29, -INF , !P5 ;  /* 0xff8000001d507808 */ /* 0x000fe20006800000 */
[----:B------:R-:W1:Y:S01]  /*4fe0*/  MUFU.EX2 R152, R152 ;  /* 0x0000009800987308 */ /* 0x000e620000000800 */
[----:B------:R-:W-:Y:S01]  /*4ff0*/  FMNMX.FTZ R37, R102, R35, !PT ;  /* 0x0000002366257209 */ /* 0x000fe20007810000 */
[-CC-:B------:R-:W-:Y:S01]  /*5000*/  FFMA.FTZ R29, R48, R15.reuse, -R55.reuse ;  /* 0x0000000f301d7223 */ /* 0x180fe20000010837 */
[-CC-:B------:R-:W-:Y:S01]  /*5010*/  FFMA.FTZ R138, R138, R15.reuse, -R55.reuse ;  /* 0x0000000f8a8a7223 */ /* 0x180fe20000010837 */
[--C-:B------:R-:W-:Y:S01]  /*5020*/  FFMA.FTZ R130, R130, R15, -R55.reuse ;  /* 0x0000000f82827223 */ /* 0x100fe20000010837 */
[----:B------:R-:W-:Y:S01]  /*5030*/  FMNMX.FTZ R37, R72, R37, !PT ;  /* 0x0000002548257209 */ /* 0x000fe20007810000 */
[-CC-:B------:R-:W-:Y:S01]  /*5040*/  FFMA.FTZ R126, R126, R15.reuse, -R55.reuse ;  /* 0x0000000f7e7e7223 */ /* 0x180fe20000010837 */
[--C-:B------:R-:W-:Y:S01]  /*5050*/  FFMA.FTZ R43, R120, R15, -R55.reuse ;  /* 0x0000000f782b7223 */ /* 0x100fe20000010837 */
[----:B------:R-:W3:Y:S01]  /*5060*/  MUFU.EX2 R11, R11 ;  /* 0x0000000b000b7308 */ /* 0x000ee20000000800 */
[----:B------:R-:W-:Y:S01]  /*5070*/  FMNMX.FTZ R37, R110, R37, !PT ;  /* 0x000000256e257209 */ /* 0x000fe20007810000 */
[-CC-:B------:R-:W-:Y:S01]  /*5080*/  FFMA.FTZ R112, R112, R15.reuse, -R55.reuse ;  /* 0x0000000f70707223 */ /* 0x180fe20000010837 */
[-CC-:B------:R-:W-:Y:S01]  /*5090*/  FFMA.FTZ R100, R100, R15.reuse, -R55.reuse ;  /* 0x0000000f64647223 */ /* 0x180fe20000010837 */
[--C-:B------:R-:W-:Y:S01]  /*50a0*/  FFMA.FTZ R50, R50, R15, -R55.reuse ;  /* 0x0000000f32327223 */ /* 0x100fe20000010837 */
[----:B------:R-:W-:Y:S01]  /*50b0*/  FMNMX.FTZ R37, R108, R37, !PT ;  /* 0x000000256c257209 */ /* 0x000fe20007810000 */
[-CC-:B------:R-:W-:Y:S01]  /*50c0*/  FFMA.FTZ R48, R70, R15.reuse, -R55.reuse ;  /* 0x0000000f46307223 */ /* 0x180fe20000010837 */
[--C-:B------:R-:W-:Y:S01]  /*50d0*/  FFMA.FTZ R31, R68, R15, -R55.reuse ;  /* 0x0000000f441f7223 */ /* 0x100fe20000010837 */
[----:B------:R-:W4:Y:S01]  /*50e0*/  MUFU.EX2 R154, R154 ;  /* 0x0000009a009a7308 */ /* 0x000f220000000800 */
[----:B------:R-:W-:Y:S01]  /*50f0*/  FMNMX.FTZ R39, R74, R37, !PT ;  /* 0x000000254a277209 */ /* 0x000fe20007810000 */
[-CC-:B------:R-:W-:Y:S01]  /*5100*/  FFMA.FTZ R66, R66, R15.reuse, -R55.reuse ;  /* 0x0000000f42427223 */ /* 0x180fe20000010837 */
[-CC-:B------:R-:W-:Y:S01]  /*5110*/  FFMA.FTZ R38, R64, R15.reuse, -R55.reuse ;  /* 0x0000000f40267223 */ /* 0x180fe20000010837 */
[--C-:B------:R-:W-:Y:S01]  /*5120*/  FFMA.FTZ R52, R52, R15, -R55.reuse ;  /* 0x0000000f34347223 */ /* 0x100fe20000010837 */
[----:B------:R-:W-:Y:S01]  /*5130*/  FMNMX.FTZ R39, R76, R39, !PT ;  /* 0x000000274c277209 */ /* 0x000fe20007810000 */
[-CC-:B------:R-:W-:Y:S01]  /*5140*/  FFMA.FTZ R36, R36, R15.reuse, -R55.reuse ;  /* 0x0000000f24247223 */ /* 0x180fe20000010837 */
[----:B------:R-:W-:Y:S01]  /*5150*/  FFMA.FTZ R32, R32, R15, -R55 ;  /* 0x0000000f20207223 */ /* 0x000fe20000010837 */
[----:B------:R-:W5:Y:S01]  /*5160*/  MUFU.EX2 R13, R13 ;  /* 0x0000000d000d7308 */ /* 0x000f620000000800 */
[----:B------:R-:W-:-:S04]  /*5170*/  FMNMX.FTZ R39, R114, R39, !PT ;  /* 0x0000002772277209 */ /* 0x000fc80007810000 */
[----:B------:R-:W-:-:S03]  /*5180*/  FMNMX.FTZ R39, R56, R39, !PT ;  /* 0x0000002738277209 */ /* 0x000fc60007810000 */
[----:B------:R-:W5:Y:S01]  /*5190*/  MUFU.EX2 R156, R156 ;  /* 0x0000009c009c7308 */ /* 0x000f620000000800 */
[----:B------:R-:W-:-:S04]  /*51a0*/  FMNMX.FTZ R41, R58, R39, !PT ;  /* 0x000000273a297209 */ /* 0x000fc80007810000 */
[----:B------:R-:W-:-:S03]  /*51b0*/  FMNMX.FTZ R41, R116, R41, !PT ;  /* 0x0000002974297209 */ /* 0x000fc60007810000 */
[----:B------:R-:W-:Y:S01]  /*51c0*/  MUFU.EX2 R21, R158 ;  /* 0x0000009e00157308 */ /* 0x000fe20000000800 */
        /* <DEDUP_REMOVED lines=14> */
[----:B------:R0:W-:Y:S01]  /*52b0*/  MUFU.EX2 R41, R86 ;  /* 0x0000005600297308 */ /* 0x0001e20000000800 */
[----:B------:R-:W-:-:S04]  /*52c0*/  FMNMX.FTZ R47, R46, R45, !PT ;  /* 0x0000002d2e2f7209 */ /* 0x000fc80007810000 */
[----:B------:R-:W-:-:S03]  /*52d0*/  FMNMX.FTZ R47, R134, R47, !PT ;  /* 0x0000002f862f7209 */ /* 0x000fc60007810000 */
[----:B------:R2:W-:Y:S01]  /*52e0*/  MUFU.EX2 R45, R20 ;  /* 0x00000014002d7308 */ /* 0x0005e20000000800 */
[----:B------:R-:W-:Y:S02]  /*52f0*/  FMNMX.FTZ R47, R26, R47, !PT ;  /* 0x0000002f1a2f7209 */ /* 0x000fe40007810000 */
[----:B0-----:R-:W-:Y:S01]  /*5300*/  FSEL R86, R25, -INF , !P2 ;  /* 0xff80000019567808 */ /* 0x001fe20005000000 */
[----:B------:R-:W-:Y:S01]  /*5310*/  FFMA.FTZ R25, R78, R15, -R55 ;  /* 0x0000000f4e197223 */ /* 0x000fe20000010837 */
[----:B------:R-:W-:-:S03]  /*5320*/  FMNMX.FTZ R47, R136, R47, !PT ;  /* 0x0000002f882f7209 */ /* 0x000fc60007810000 */
[----:B------:R-:W-:Y:S01]  /*5330*/  MUFU.EX2 R142, R142 ;  /* 0x0000008e008e7308 */ /* 0x000fe20000000800 */
[----:B------:R-:W-:Y:S01]  /*5340*/  FMNMX.FTZ R47, R84, R47, !PT ;  /* 0x0000002f542f7209 */ /* 0x000fe20007810000 */
[----:B--2---:R-:W-:Y:S01]  /*5350*/  FFMA.FTZ R20, R82, R15, -R55 ;  /* 0x0000000f52147223 */ /* 0x004fe20000010837 */
[----:B------:R-:W-:Y:S02]  /*5360*/  FSEL R82, R23, -INF , !P3 ;  /* 0xff80000017527808 */ /* 0x000fe40005800000 */
[----:B------:R-:W-:-:S03]  /*5370*/  FMNMX.FTZ R47, R86, R47, !PT ;  /* 0x0000002f562f7209 */ /* 0x000fc60007810000 */
[----:B------:R0:W-:Y:S01]  /*5380*/  MUFU.EX2 R23, R20 ;  /* 0x0000001400177308 */ /* 0x0001e20000000800 */
[----:B------:R-:W-:-:S04]  /*5390*/  FMNMX.FTZ R47, R82, R47, !PT ;  /* 0x0000002f522f7209 */ /* 0x000fc80007810000 */
[----:B------:R-:W-:-:S03]  /*53a0*/  FMNMX.FTZ R47, R88, R47, !PT ;  /* 0x0000002f582f7209 */ /* 0x000fc60007810000 */
[----:B------:R-:W-:Y:S01]  /*53b0*/  MUFU.EX2 R37, R140 ;  /* 0x0000008c00257308 */ /* 0x000fe20000000800 */
[----:B------:R-:W-:-:S04]  /*53c0*/  FMNMX.FTZ R47, R80, R47, !PT ;  /* 0x0000002f502f7209 */ /* 0x000fc80007810000 */
[----:B------:R-:W-:-:S03]  /*53d0*/  FMNMX.FTZ R47, R30, R47, !PT ;  /* 0x0000002f1e2f7209 */ /* 0x000fc60007810000 */
[----:B------:R-:W-:Y:S02]  /*53e0*/  MUFU.EX2 R138, R138 ;  /* 0x0000008a008a7308 */ /* 0x000fe40000000800 */
[----:B0-----:R-:W0:Y:S06]  /*53f0*/  SHFL.BFLY PT, R20, R47, 0x2, 0x1f ;  /* 0x0c401f002f147f89 */ /* 0x001e2c00000e0000 */
[----:B------:R-:W-:Y:S08]  /*5400*/  MUFU.EX2 R39, R130 ;  /* 0x0000008200277308 */ /* 0x000ff00000000800 */
[----:B------:R-:W-:Y:S08]  /*5410*/  MUFU.EX2 R126, R126 ;  /* 0x0000007e007e7308 */ /* 0x000ff00000000800 */
[----:B------:R-:W-:Y:S01]  /*5420*/  MUFU.EX2 R43, R43 ;  /* 0x0000002b002b7308 */ /* 0x000fe20000000800 */
[----:B0-----:R-:W-:Y:S01]  /*5430*/  FMNMX.FTZ R51, R47, R20, !PT ;  /* 0x000000142f337209 */ /* 0x001fe20007810000 */
[----:B------:R-:W-:-:S04]  /*5440*/  FFMA.FTZ R47, R54, R15, -R55 ;  /* 0x0000000f362f7223 */ /* 0x000fc80000010837 */
[----:B------:R-:W0:Y:S02]  /*5450*/  SHFL.BFLY PT, R20, R51, 0x1, 0x1f ;  /* 0x0c201f0033147f89 */ /* 0x000e2400000e0000 */
[----:B------:R-:W-:Y:S08]  /*5460*/  MUFU.EX2 R112, R112 ;  /* 0x0000007000707308 */ /* 0x000ff00000000800 */
[----:B------:R-:W-:Y:S08]  /*5470*/  MUFU.EX2 R100, R100 ;  /* 0x0000006400647308 */ /* 0x000ff00000000800 */
[----:B------:R-:W-:Y:S01]  /*5480*/  MUFU.EX2 R25, R25 ;  /* 0x0000001900197308 */ /* 0x000fe20000000800 */
[----:B0-----:R-:W-:Y:S01]  /*5490*/  FMNMX.FTZ R20, R51, R20, !PT ;  /* 0x0000001433147209 */ /* 0x001fe20007810000 */
[----:B------:R-:W-:-:S06]  /*54a0*/  FFMA.FTZ R51, R6, R15, -R55 ;  /* 0x0000000f06337223 */ /* 0x000fcc0000010837 */
[----:B------:R-:W-:Y:S01]  /*54b0*/  MUFU.EX2 R50, R50 ;  /* 0x0000003200327308 */ /* 0x000fe20000000800 */
[C---:B------:R-:W-:Y:S01]  /*54c0*/  FSETP.NEU.FTZ.AND P1, PT, R20.reuse, -INF , PT ;  /* 0xff8000001400780b */ /* 0x040fe20003f3d000 */
[----:B------:R-:W-:-:S05]  /*54d0*/  FFMA.FTZ R34, R20, R15, -8 ;  /* 0xc100000014227423 */ /* 0x000fca000001000f */
[----:B------:R-:W-:Y:S01]  /*54e0*/  FSEL R63, R34, RZ, P1 ;  /* 0x000000ff223f7208 */ /* 0x000fe20000800000 */
[----:B------:R-:W-:Y:S01]  /*54f0*/  MUFU.EX2 R28, R28 ;  /* 0x0000001c001c7308 */ /* 0x000fe20000000800 */
[----:B------:R-:W-:-:S03]  /*5500*/  PLOP3.LUT P1, PT, PT, PT, UP0, 0x40, 0x0 ;  /* 0x000000000000781c */ /* 0x000fc60003f2e808 */
[-CC-:B------:R-:W-:Y:S01]  /*5510*/  FFMA.FTZ R6, R53, R15.reuse, -R63.reuse ;  /* 0x0000000f35067223 */ /* 0x180fe2000001083f */
[-CC-:B------:R-:W-:Y:S01]  /*5520*/  FFMA.FTZ R53, R92, R15.reuse, -R63.reuse ;  /* 0x0000000f5c357223 */ /* 0x180fe2000001083f */
[-CC-:B------:R-:W-:Y:S01]  /*5530*/  FFMA.FTZ R90, R90, R15.reuse, -R63.reuse ;  /* 0x0000000f5a5a7223 */ /* 0x180fe2000001083f */
[-C--:B------:R-:W-:Y:S01]  /*5540*/  FFMA.FTZ R61, R56, R15.reuse, -R63 ;  /* 0x0000000f383d7223 */ /* 0x080fe2000001083f */
[----:B------:R-:W-:Y:S01]  /*5550*/  FADD.FTZ R56, R0, R3 ;  /* 0x0000000300387221 */ /* 0x000fe20000010000 */
[-CC-:B------:R-:W-:Y:S01]  /*5560*/  FFMA.FTZ R34, R10, R15.reuse, -R63.reuse ;  /* 0x0000000f0a227223 */ /* 0x180fe2000001083f */
[----:B------:R-:W-:Y:S01]  /*5570*/  MUFU.EX2 R6, R6 ;  /* 0x0000000600067308 */ /* 0x000fe20000000800 */
[-CC-:B------:R-:W-:Y:S01]  /*5580*/  FFMA.FTZ R10, R96, R15.reuse, -R63.reuse ;  /* 0x0000000f600a7223 */ /* 0x180fe2000001083f */
[----:B------:R-:W-:Y:S01]  /*5590*/  FADD.FTZ R77, R7, R56 ;  /* 0x00000038074d7221 */ /* 0x000fe20000010000 */
[-CC-:B------:R-:W-:Y:S01]  /*55a0*/  FFMA.FTZ R55, R94, R15.reuse, -R63.reuse ;  /* 0x0000000f5e377223 */ /* 0x180fe2000001083f */
[-CC-:B------:R-:W-:Y:S01]  /*55b0*/  FFMA.FTZ R54, R12, R15.reuse, -R63.reuse ;  /* 0x0000000f0c367223 */ /* 0x180fe2000001083f */
[-C--:B------:R-:W-:Y:S01]  /*55c0*/  FFMA.FTZ R98, R98, R15.reuse, -R63 ;  /* 0x0000000f62627223 */ /* 0x080fe2000001083f */
[----:B-1----:R-:W-:Y:S01]  /*55d0*/  FADD.FTZ R56, R152, R77 ;  /* 0x0000004d98387221 */ /* 0x002fe20000010000 */
[-CC-:B------:R-:W-:Y:S01]  /*55e0*/  FFMA.FTZ R12, R106, R15.reuse, -R63.reuse ;  /* 0x0000000f6a0c7223 */ /* 0x180fe2000001083f */
[----:B------:R-:W0:Y:S01]  /*55f0*/  MUFU.EX2 R53, R53 ;  /* 0x0000003500357308 */ /* 0x000e220000000800 */
[-CC-:B------:R-:W-:Y:S01]  /*5600*/  FFMA.FTZ R57, R104, R15.reuse, -R63.reuse ;  /* 0x0000000f68397223 */ /* 0x180fe2000001083f */
[----:B---3--:R-:W-:Y:S01]  /*5610*/  FADD.FTZ R77, R11, R56 ;  /* 0x000000380b4d7221 */ /* 0x008fe20000010000 */
[-CC-:B------:R-:W-:Y:S01]  /*5620*/  FFMA.FTZ R102, R102, R15.reuse, -R63.reuse ;  /* 0x0000000f66667223 */ /* 0x180fe2000001083f */
[----:B------:R-:W-:Y:S01]  /*5630*/  FFMA.FTZ R72, R72, R15, -R63 ;  /* 0x0000000f48487223 */ /* 0x000fe2000001083f */
[----:B------:R-:W-:Y:S01]  /*5640*/  F2FP.SATFINITE.E4M3.F32.PACK_AB_MERGE_C R152, R152, R7, RZ ;  /* 0x000000079898723e */ /* 0x000fe200048070ff */
[----:B----4-:R-:W-:Y:S01]  /*5650*/  FADD.FTZ R56, R154, R77 ;  /* 0x0000004d9a387221 */ /* 0x010fe20000010000 */
[-CC-:B------:R-:W-:Y:S01]  /*5660*/  FFMA.FTZ R59, R108, R15.reuse, -R63.reuse ;  /* 0x0000000f6c3b7223 */ /* 0x180fe2000001083f */
[----:B------:R-:W1:Y:S01]  /*5670*/  MUFU.EX2 R90, R90 ;  /* 0x0000005a005a7308 */ /* 0x000e620000000800 */
[----:B------:R-:W-:Y:S01]  /*5680*/  F2FP.SATFINITE.E4M3.F32.PACK_AB_MERGE_C R184, R3, R0, R152 ;  /* 0x0000000003b8723e */ /* 0x000fe20004807098 */
[----:B-----5:R-:W-:Y:S01]  /*5690*/  FADD.FTZ R81, R13, R56 ;  /* 0x000000380d517221 */ /* 0x020fe20000010000 */
[-CC-:B------:R-:W-:Y:S01]  /*56a0*/  FFMA.FTZ R74, R74, R15.reuse, -R63.reuse ;  /* 0x0000000f4a4a7223 */ /* 0x180fe2000001083f */
[-CC-:B------:R-:W-:Y:S01]  /*56b0*/  FFMA.FTZ R76, R76, R15.reuse, -R63.reuse ;  /* 0x0000000f4c4c7223 */ /* 0x180fe2000001083f */
[----:B------:R-:W-:Y:S01]  /*56c0*/  FFMA.FTZ R58, R58, R15, -R63 ;  /* 0x0000000f3a3a7223 */ /* 0x000fe2000001083f */
[C---:B------:R-:W-:Y:S01]  /*56d0*/  FADD.FTZ R68, R156.reuse, R81 ;  /* 0x000000519c447221 */ /* 0x040fe20000010000 */
[----:B------:R-:W-:Y:S01]  /*56e0*/  F2FP.SATFINITE.E4M3.F32.PACK_AB_MERGE_C R156, R156, R13, RZ ;  /* 0x0000000d9c9c723e */ /* 0x000fe200048070ff */
[----:B------:R2:W3:Y:S01]  /*56f0*/  MUFU.EX2 R65, R34 ;  /* 0x0000002200417308 */ /* 0x0004e20000000800 */
[----:B0-----:R-:W-:Y:S01]  /*5700*/  FADD.FTZ R79, R6, R53 ;  /* 0x00000035064f7221 */ /* 0x001fe20000010000 */
[----:B------:R-:W-:Y:S01]  /*5710*/  FADD.FTZ R81, R21, R68 ;  /* 0x0000004415517221 */ /* 0x000fe20000010000 */
[----:B------:R-:W-:Y:S01]  /*5720*/  F2FP.SATFINITE.E4M3.F32.PACK_AB_MERGE_C R186, R154, R11, R156 ;  /* 0x0000000b9aba723e */ /* 0x000fe2000480709c */
[-CC-:B------:R-:W-:Y:S01]  /*5730*/  FFMA.FTZ R116, R116, R15.reuse, -R63.reuse ;  /* 0x0000000f74747223 */ /* 0x180fe2000001083f */
[-CC-:B------:R-:W-:Y:S01]  /*5740*/  FFMA.FTZ R60, R60, R15.reuse, -R63.reuse ;  /* 0x0000000f3c3c7223 */ /* 0x180fe2000001083f */
[-CC-:B------:R-:W-:Y:S01]  /*5750*/  FFMA.FTZ R118, R118, R15.reuse, -R63.reuse ;  /* 0x0000000f76767223 */ /* 0x180fe2000001083f */
[-C--:B------:R-:W-:Y:S01]  /*5760*/  FFMA.FTZ R62, R62, R15.reuse, -R63 ;  /* 0x0000000f3e3e7223 */ /* 0x080fe2000001083f */
[----:B------:R-:W0:Y:S01]  /*5770*/  MUFU.EX2 R10, R10 ;  /* 0x0000000a000a7308 */ /* 0x000e220000000800 */
[----:B-1----:R-:W-:Y:S01]  /*5780*/  FADD.FTZ R56, R90, R79 ;  /* 0x0000004f5a387221 */ /* 0x002fe20000010000 */
[-CC-:B--2---:R-:W-:Y:S01]  /*5790*/  FFMA.FTZ R34, R110, R15.reuse, -R63.reuse ;  /* 0x0000000f6e227223 */ /* 0x184fe2000001083f */
[-CC-:B------:R-:W-:Y:S01]  /*57a0*/  FFMA.FTZ R122, R122, R15.reuse, -R63.reuse ;  /* 0x0000000f7a7a7223 */ /* 0x180fe2000001083f */
[-CC-:B------:R-:W-:Y:S01]  /*57b0*/  FFMA.FTZ R40, R40, R15.reuse, -R63.reuse ;  /* 0x0000000f28287223 */ /* 0x180fe2000001083f */
[-CC-:B------:R-:W-:Y:S01]  /*57c0*/  FFMA.FTZ R124, R124, R15.reuse, -R63.reuse ;  /* 0x0000000f7c7c7223 */ /* 0x180fe2000001083f */
[-CC-:B------:R-:W-:Y:S01]  /*57d0*/  FFMA.FTZ R42, R42, R15.reuse, -R63.reuse ;  /* 0x0000000f2a2a7223 */ /* 0x180fe2000001083f */
[-C--:B------:R-:W-:Y:S01]  /*57e0*/  FFMA.FTZ R128, R128, R15.reuse, -R63 ;  /* 0x0000000f80807223 */ /* 0x080fe2000001083f */
[----:B------:R-:W1:Y:S01]  /*57f0*/  MUFU.EX2 R55, R55 ;  /* 0x0000003700377308 */ /* 0x000e620000000800 */
[----:B---3--:R-:W-:Y:S01]  /*5800*/  FADD.FTZ R79, R65, R56 ;  /* 0x00000038414f7221 */ /* 0x008fe20000010000 */
[----:B------:R-:W-:Y:S01]  /*5810*/  FADD.FTZ R56, R150, R81 ;  /* 0x0000005196387221 */ /* 0x000fe20000010000 */
[-CC-:B------:R-:W-:Y:S01]  /*5820*/  FFMA.FTZ R44, R44, R15.reuse, -R63.reuse ;  /* 0x0000000f2c2c7223 */ /* 0x180fe2000001083f */
[-CC-:B------:R-:W-:Y:S01]  /*5830*/  FFMA.FTZ R132, R132, R15.reuse, -R63.reuse ;  /* 0x0000000f84847223 */ /* 0x180fe2000001083f */
[-CC-:B------:R-:W-:Y:S01]  /*5840*/  FFMA.FTZ R46, R46, R15.reuse, -R63.reuse ;  /* 0x0000000f2e2e7223 */ /* 0x180fe2000001083f */
[-CC-:B------:R-:W-:Y:S01]  /*5850*/  FFMA.FTZ R134, R134, R15.reuse, -R63.reuse ;  /* 0x0000000f86867223 */ /* 0x180fe2000001083f */
[----:B------:R-:W-:Y:S01]  /*5860*/  FFMA.FTZ R26, R26, R15, -R63 ;  /* 0x0000000f1a1a7223 */ /* 0x000fe2000001083f */
[----:B------:R2:W3:Y:S01]  /*5870*/  MUFU.EX2 R64, R54 ;  /* 0x0000003600407308 */ /* 0x0004e20000000800 */
[----:B0-----:R-:W-:Y:S01]  /*5880*/  FADD.FTZ R22, R10, R79 ;  /* 0x0000004f0a167221 */ /* 0x001fe20000010000 */
[----:B------:R-:W-:Y:S01]  /*5890*/  FADD.FTZ R79, R27, R56 ;  /* 0x000000381b4f7221 */ /* 0x000fe20000010000 */
[----:B------:R-:W-:Y:S01]  /*58a0*/  F2FP.SATFINITE.E4M3.F32.PACK_AB_MERGE_C R27, R146, R27, RZ ;  /* 0x0000001b921b723e */ /* 0x000fe200048070ff */
[-CC-:B------:R-:W-:Y:S01]  /*58b0*/  FFMA.FTZ R136, R136, R15.reuse, -R63.reuse ;  /* 0x0000000f88887223 */ /* 0x180fe2000001083f */
[----:B------:R-:W-:Y:S01]  /*58c0*/  FFMA.FTZ R84, R84, R15, -R63 ;  /* 0x0000000f54547223 */ /* 0x000fe2000001083f */
[----:B------:R-:W-:Y:S01]  /*58d0*/  FADD.FTZ R146, R146, R79 ;  /* 0x0000004f92927221 */ /* 0x000fe20000010000 */
[----:B------:R-:W-:Y:S01]  /*58e0*/  F2FP.SATFINITE.E4M3.F32.PACK_AB_MERGE_C R180, R150, R21, R27 ;  /* 0x0000001596b4723e */ /* 0x000fe2000480701b */
[----:B------:R-:W0:Y:S01]  /*58f0*/  MUFU.EX2 R67, R98 ;  /* 0x0000006200437308 */ /* 0x000e220000000800 */
[----:B-1----:R-:W-:Y:S01]  /*5900*/  FADD.FTZ R13, R55, R22 ;  /* 0x00000016370d7221 */ /* 0x002fe20000010000 */
[--C-:B--2---:R-:W-:Y:S01]  /*5910*/  FFMA.FTZ R54, R114, R15, -R63.reuse ;  /* 0x0000000f72367223 */ /* 0x104fe2000001083f */
[----:B------:R-:W-:Y:S01]  /*5920*/  F2FP.SATFINITE.E4M3.F32.PACK_AB_MERGE_C R21, R112, R43, RZ ;  /* 0x0000002b7015723e */ /* 0x000fe200048070ff */
[-CC-:B------:R-:W-:Y:S01]  /*5930*/  FFMA.FTZ R86, R86, R15.reuse, -R63.reuse ;  /* 0x0000000f56567223 */ /* 0x180fe2000001083f */
[----:B------:R-:W-:Y:S01]  /*5940*/  F2FP.SATFINITE.E4M3.F32.PACK_AB_MERGE_C R65, R65, R90, RZ ;  /* 0x0000005a4141723e */ /* 0x000fe200048070ff */
[----:B------:R-:W-:Y:S01]  /*5950*/  FFMA.FTZ R82, R82, R15, -R63 ;  /* 0x0000000f52527223 */ /* 0x000fe2000001083f */
[----:B------:R-:W-:Y:S01]  /*5960*/  F2FP.SATFINITE.E4M3.F32.PACK_AB_MERGE_C R176, R126, R39, R21 ;  /* 0x000000277eb0723e */ /* 0x000fe20004807015 */
[----:B------:R-:W1:Y:S01]  /*5970*/  MUFU.EX2 R12, R12 ;  /* 0x0000000c000c7308 */ /* 0x000e620000000800 */
[----:B---3--:R-:W-:Y:S01]  /*5980*/  FADD.FTZ R22, R64, R13 ;  /* 0x0000000d40167221 */ /* 0x008fe20000010000 */
[----:B------:R-:W-:Y:S01]  /*5990*/  FADD.FTZ R13, R35, R146 ;  /* 0x00000092230d7221 */ /* 0x000fe20000010000 */
[----:B------:R-:W-:Y:S01]  /*59a0*/  F2FP.SATFINITE.E4M3.F32.PACK_AB_MERGE_C R21, R24, R45, RZ ;  /* 0x0000002d1815723e */ /* 0x000fe200048070ff */
[-C--:B------:R-:W-:Y:S01]  /*59b0*/  FFMA.FTZ R88, R88, R15.reuse, -R63 ;  /* 0x0000000f58587223 */ /* 0x080fe2000001083f */
[----:B------:R-:W-:Y:S01]  /*59c0*/  F2FP.SATFINITE.E4M3.F32.PACK_AB_MERGE_C R185, R53, R6, R65 ;  /* 0x0000000635b9723e */ /* 0x000fe20004807041 */
[-C--:B------:R-:W-:Y:S01]  /*59d0*/  FFMA.FTZ R80, R80, R15.reuse, -R63 ;  /* 0x0000000f50507223 */ /* 0x080fe2000001083f */
[----:B------:R-:W-:Y:S01]  /*59e0*/  F2FP.SATFINITE.E4M3.F32.PACK_AB_MERGE_C R178, R41, R100, R21 ;  /* 0x0000006429b2723e */ /* 0x000fe20004807015 */
[----:B------:R-:W2:Y:S01]  /*59f0*/  MUFU.EX2 R57, R57 ;  /* 0x0000003900397308 */ /* 0x000ea20000000800 */
[C---:B0-----:R-:W-:Y:S01]  /*5a00*/  FADD.FTZ R3, R67.reuse, R22 ;  /* 0x0000001643037221 */ /* 0x041fe20000010000 */
[----:B------:R-:W-:Y:S01]  /*5a10*/  FADD.FTZ R22, R142, R13 ;  /* 0x0000000d8e167221 */ /* 0x000fe20000010000 */
[----:B------:R-:W-:Y:S01]  /*5a20*/  FFMA.FTZ R30, R30, R15, -R63 ;  /* 0x0000000f1e1e7223 */ /* 0x000fe2000001083f */
[----:B------:R-:W-:-:S02]  /*5a30*/  F2FP.SATFINITE.E4M3.F32.PACK_AB_MERGE_C R64, R67, R64, RZ ;  /* 0x000000404340723e */ /* 0x000fc400048070ff */
[----:B------:R-:W-:Y:S01]  /*5a40*/  FADD.FTZ R13, R37, R22 ;  /* 0x00000016250d7221 */ /* 0x000fe20000010000 */
[----:B------:R-:W-:Y:S01]  /*5a50*/  F2FP.SATFINITE.E4M3.F32.PACK_AB_MERGE_C R37, R138, R37, RZ ;  /* 0x000000258a25723e */ /* 0x000fe200048070ff */
[----:B------:R-:W0:Y:S01]  /*5a60*/  MUFU.EX2 R102, R102 ;  /* 0x0000006600667308 */ /* 0x000e220000000800 */
[----:B-1----:R-:W-:Y:S01]  /*5a70*/  FADD.FTZ R0, R12, R3 ;  /* 0x000000030c007221 */ /* 0x002fe20000010000 */
[----:B------:R-:W-:Y:S01]  /*5a80*/  FADD.FTZ R138, R138, R13 ;  /* 0x0000000d8a8a7221 */ /* 0x000fe20000010000 */
[----:B------:R-:W-:Y:S02]  /*5a90*/  F2FP.SATFINITE.E4M3.F32.PACK_AB_MERGE_C R182, R142, R35, R37 ;  /* 0x000000238eb6723e */ /* 0x000fe40004807025 */
[----:B------:R-:W-:Y:S01]  /*5aa0*/  F2FP.SATFINITE.E4M3.F32.PACK_AB_MERGE_C R187, R55, R10, R64 ;  /* 0x0000000a37bb723e */ /* 0x000fe20004807040 */
[----:B------:R-:W-:Y:S02]  /*5ab0*/  FADD.FTZ R13, R39, R138 ;  /* 0x0000008a270d7221 */ /* 0x000fe40000010000 */
[----:B------:R-:W1:Y:S01]  /*5ac0*/  MUFU.EX2 R69, R72 ;  /* 0x0000004800457308 */ /* 0x000e620000000800 */
[----:B--2---:R-:W-:Y:S01]  /*5ad0*/  FADD.FTZ R11, R57, R0 ;  /* 0x00000000390b7221 */ /* 0x004fe20000010000 */
[----:B------:R-:W-:-:S04]  /*5ae0*/  FADD.FTZ R22, R126, R13 ;  /* 0x0000000d7e167221 */ /* 0x000fc80000010000 */
[----:B------:R-:W-:Y:S01]  /*5af0*/  FADD.FTZ R43, R43, R22 ;  /* 0x000000162b2b7221 */ /* 0x000fe20000010000 */
[----:B------:R-:W-:Y:S01]  /*5b00*/  F2FP.SATFINITE.E4M3.F32.PACK_AB_MERGE_C R22, R50, R25, RZ ;  /* 0x000000193216723e */ /* 0x000fe200048070ff */
[----:B------:R-:W2:Y:S01]  /*5b10*/  MUFU.EX2 R34, R34 ;  /* 0x0000002200227308 */ /* 0x000ea20000000800 */
[----:B0-----:R-:W-:Y:S01]  /*5b20*/  FADD.FTZ R0, R102, R11 ;  /* 0x0000000b66007221 */ /* 0x001fe20000010000 */
[----:B------:R-:W-:Y:S01]  /*5b30*/  FADD.FTZ R43, R112, R43 ;  /* 0x0000002b702b7221 */ /* 0x000fe20000010000 */
[----:B------:R-:W-:-:S03]  /*5b40*/  F2FP.SATFINITE.E4M3.F32.PACK_AB_MERGE_C R172, R28, R23, R22 ;  /* 0x000000171cac723e */ /* 0x000fc60004807016 */
[----:B------:R-:W-:Y:S02]  /*5b50*/  FADD.FTZ R100, R100, R43 ;  /* 0x0000002b64647221 */ /* 0x000fe40000010000 */
[----:B------:R-:W0:Y:S01]  /*5b60*/  MUFU.EX2 R59, R59 ;  /* 0x0000003b003b7308 */ /* 0x000e220000000800 */
[----:B-1----:R-:W-:Y:S01]  /*5b70*/  FADD.FTZ R11, R69, R0 ;  /* 0x00000000450b7221 */ /* 0x002fe20000010000 */
[----:B------:R-:W-:Y:S01]  /*5b80*/  FADD.FTZ R100, R41, R100 ;  /* 0x0000006429647221 */ /* 0x000fe20000010000 */
[----:B------:R-:W-:-:S03]  /*5b90*/  F2FP.SATFINITE.E4M3.F32.PACK_AB_MERGE_C R69, R69, R102, RZ ;  /* 0x000000664545723e */ /* 0x000fc600048070ff */
[----:B------:R-:W-:Y:S01]  /*5ba0*/  FADD.FTZ R45, R45, R100 ;  /* 0x000000642d2d7221 */ /* 0x000fe20000010000 */
[----:B------:R-:W-:Y:S01]  /*5bb0*/  F2FP.SATFINITE.E4M3.F32.PACK_AB_MERGE_C R181, R57, R12, R69 ;  /* 0x0000000c39b5723e */ /* 0x000fe20004807045 */
[----:B------:R-:W1:Y:S01]  /*5bc0*/  MUFU.EX2 R74, R74 ;  /* 0x0000004a004a7308 */ /* 0x000e620000000800 */
[----:B--2---:R-:W-:Y:S01]  /*5bd0*/  FADD.FTZ R0, R34, R11 ;  /* 0x0000000b22007221 */ /* 0x004fe20000010000 */
[----:B------:R-:W-:Y:S01]  /*5be0*/  FADD.FTZ R24, R24, R45 ;  /* 0x0000002d18187221 */ /* 0x000fe20000010000 */
[----:B------:R-:W-:-:S05]  /*5bf0*/  VIADD R12, R19, 0xfffffffe ;  /* 0xfffffffe130c7836 */ /* 0x000fca0000000000 */
[----:B------:R-:W2:Y:S01]  /*5c00*/  MUFU.EX2 R71, R76 ;  /* 0x0000004c00477308 */ /* 0x000ea20000000800 */
[----:B0-----:R-:W-:-:S07]  /*5c10*/  FADD.FTZ R13, R59, R0 ;  /* 0x000000003b0d7221 */ /* 0x001fce0000010000 */
[----:B------:R-:W0:Y:S01]  /*5c20*/  MUFU.EX2 R54, R54 ;  /* 0x0000003600367308 */ /* 0x000e220000000800 */
[----:B-1----:R-:W-:-:S07]  /*5c30*/  FADD.FTZ R0, R74, R13 ;  /* 0x0000000d4a007221 */ /* 0x002fce0000010000 */
[----:B------:R-:W1:Y:S01]  /*5c40*/  MUFU.EX2 R61, R61 ;  /* 0x0000003d003d7308 */ /* 0x000e620000000800 */
[C---:B--2---:R-:W-:Y:S01]  /*5c50*/  FADD.FTZ R13, R71.reuse, R0 ;  /* 0x00000000470d7221 */ /* 0x044fe20000010000 */
[----:B------:R-:W-:-:S04]  /*5c60*/  F2FP.SATFINITE.E4M3.F32.PACK_AB_MERGE_C R71, R71, R74, RZ ;  /* 0x0000004a4747723e */ /* 0x000fc800048070ff */
[----:B------:R-:W-:Y:S02]  /*5c70*/  F2FP.SATFINITE.E4M3.F32.PACK_AB_MERGE_C R183, R59, R34, R71 ;  /* 0x000000223bb7723e */ /* 0x000fe40004807047 */
[----:B------:R-:W2:Y:S01]  /*5c80*/  MUFU.EX2 R58, R58 ;  /* 0x0000003a003a7308 */ /* 0x000ea20000000800 */
[----:B0-----:R-:W-:-:S07]  /*5c90*/  FADD.FTZ R0, R54, R13 ;  /* 0x0000000d36007221 */ /* 0x001fce0000010000 */
[----:B------:R-:W0:Y:S01]  /*5ca0*/  MUFU.EX2 R73, R116 ;  /* 0x0000007400497308 */ /* 0x000e220000000800 */
[----:B-1----:R-:W-:-:S07]  /*5cb0*/  FADD.FTZ R21, R61, R0 ;  /* 0x000000003d157221 */ /* 0x002fce0000010000 */
[----:B------:R-:W1:Y:S01]  /*5cc0*/  MUFU.EX2 R60, R60 ;  /* 0x0000003c003c7308 */ /* 0x000e620000000800 */
[----:B--2---:R-:W-:-:S07]  /*5cd0*/  FADD.FTZ R0, R58, R21 ;  /* 0x000000153a007221 */ /* 0x004fce0000010000 */
[----:B------:R-:W2:Y:S01]  /*5ce0*/  MUFU.EX2 R75, R118 ;  /* 0x00000076004b7308 */ /* 0x000ea20000000800 */
[C---:B0-----:R-:W-:Y:S01]  /*5cf0*/  FADD.FTZ R21, R73.reuse, R0 ;  /* 0x0000000049157221 */ /* 0x041fe20000010000 */
[----:B------:R-:W-:-:S04]  /*5d00*/  F2FP.SATFINITE.E4M3.F32.PACK_AB_MERGE_C R58, R73, R58, RZ ;  /* 0x0000003a493a723e */ /* 0x000fc800048070ff */
[----:B------:R-:W-:Y:S02]  /*5d10*/  F2FP.SATFINITE.E4M3.F32.PACK_AB_MERGE_C R177, R61, R54, R58 ;  /* 0x000000363db1723e */ /* 0x000fe4000480703a */
[----:B------:R-:W0:Y:S01]  /*5d20*/  MUFU.EX2 R62, R62 ;  /* 0x0000003e003e7308 */ /* 0x000e220000000800 */
[----:B-1----:R-:W-:-:S07]  /*5d30*/  FADD.FTZ R0, R60, R21 ;  /* 0x000000153c007221 */ /* 0x002fce0000010000 */
[----:B------:R-:W1:Y:S01]  /*5d40*/  MUFU.EX2 R77, R122 ;  /* 0x0000007a004d7308 */ /* 0x000e620000000800 */
[----:B--2---:R-:W-:-:S07]  /*5d50*/  FADD.FTZ R27, R75, R0 ;  /* 0x000000004b1b7221 */ /* 0x004fce0000010000 */
[----:B------:R-:W2:Y:S01]  /*5d60*/  MUFU.EX2 R40, R40 ;  /* 0x0000002800287308 */ /* 0x000ea20000000800 */
[----:B0-----:R-:W-:Y:S01]  /*5d70*/  FADD.FTZ R0, R62, R27 ;  /* 0x0000001b3e007221 */ /* 0x001fe20000010000 */
[----:B------:R-:W-:-:S04]  /*5d80*/  FADD.FTZ R27, R23, R24 ;  /* 0x00000018171b7221 */ /* 0x000fc80000010000 */
        /* <DEDUP_REMOVED lines=8> */
[----:B--2---:R-:W-:-:S07]  /*5e10*/  FADD.FTZ R0, R40, R23 ;  /* 0x0000001728007221 */ /* 0x004fce0000010000 */
[----:B------:R-:W-:Y:S01]  /*5e20*/  MUFU.EX2 R31, R31 ;  /* 0x0000001f001f7308 */ /* 0x000fe20000000800 */
[----:B0-----:R-:W-:-:S07]  /*5e30*/  FADD.FTZ R25, R7, R0 ;  /* 0x0000000007197221 */ /* 0x001fce0000010000 */
[----:B------:R-:W0:Y:S01]  /*5e40*/  MUFU.EX2 R66, R66 ;  /* 0x0000004200427308 */ /* 0x000e220000000800 */
[----:B-1----:R-:W-:-:S07]  /*5e50*/  FADD.FTZ R0, R42, R25 ;  /* 0x000000192a007221 */ /* 0x002fce0000010000 */
[----:B------:R-:W1:Y:S08]  /*5e60*/  MUFU.EX2 R3, R128 ;  /* 0x0000008000037308 */ /* 0x000e700000000800 */
[----:B------:R-:W-:Y:S01]  /*5e70*/  MUFU.EX2 R29, R29 ;  /* 0x0000001d001d7308 */ /* 0x000fe20000000800 */
[----:B0-----:R-:W-:-:S07]  /*5e80*/  F2FP.SATFINITE.E4M3.F32.PACK_AB_MERGE_C R22, R66, R31, RZ ;  /* 0x0000001f4216723e */ /* 0x001fce00048070ff */
[----:B------:R-:W0:Y:S01]  /*5e90*/  MUFU.EX2 R48, R48 ;  /* 0x0000003000307308 */ /* 0x000e220000000800 */
[C---:B-1----:R-:W-:Y:S01]  /*5ea0*/  F2FP.SATFINITE.E4M3.F32.PACK_AB_MERGE_C R42, R3.reuse, R42, RZ ;  /* 0x0000002a032a723e */ /* 0x042fe200048070ff */
[----:B------:R-:W-:-:S03]  /*5eb0*/  FADD.FTZ R3, R3, R0 ;  /* 0x0000000003037221 */ /* 0x000fc60000010000 */
[----:B------:R-:W-:-:S03]  /*5ec0*/  F2FP.SATFINITE.E4M3.F32.PACK_AB_MERGE_C R173, R7, R40, R42 ;  /* 0x0000002807ad723e */ /* 0x000fc6000480702a */
[----:B------:R-:W1:Y:S08]  /*5ed0*/  MUFU.EX2 R44, R44 ;  /* 0x0000002c002c7308 */ /* 0x000e700000000800 */
[----:B------:R-:W2:Y:S01]  /*5ee0*/  MUFU.EX2 R11, R132 ;  /* 0x00000084000b7308 */ /* 0x000ea20000000800 */
[----:B0-----:R-:W-:Y:S01]  /*5ef0*/  F2FP.SATFINITE.E4M3.F32.PACK_AB_MERGE_C R174, R48, R29, R22 ;  /* 0x0000001d30ae723e */ /* 0x001fe20004807016 */
[----:B------:R-:W-:-:S04]  /*5f00*/  FADD.FTZ R29, R29, R50 ;  /* 0x000000321d1d7221 */ /* 0x000fc80000010000 */
[----:B------:R-:W-:Y:S02]  /*5f10*/  FADD.FTZ R48, R48, R29 ;  /* 0x0000001d30307221 */ /* 0x000fe40000010000 */
[----:B------:R-:W0:Y:S01]  /*5f20*/  MUFU.EX2 R46, R46 ;  /* 0x0000002e002e7308 */ /* 0x000e220000000800 */
[----:B-1----:R-:W-:Y:S01]  /*5f30*/  FADD.FTZ R0, R44, R3 ;  /* 0x000000032c007221 */ /* 0x002fe20000010000 */
[----:B------:R-:W-:-:S04]  /*5f40*/  FADD.FTZ R31, R31, R48 ;  /* 0x000000301f1f7221 */ /* 0x000fc80000010000 */
[----:B------:R-:W-:Y:S02]  /*5f50*/  FADD.FTZ R66, R66, R31 ;  /* 0x0000001f42427221 */ /* 0x000fe40000010000 */
[----:B------:R-:W-:Y:S01]  /*5f60*/  MUFU.EX2 R47, R47 ;  /* 0x0000002f002f7308 */ /* 0x000fe20000000800 */
[----:B--2---:R-:W-:-:S07]  /*5f70*/  FADD.FTZ R25, R11, R0 ;  /* 0x000000000b197221 */ /* 0x004fce0000010000 */
[----:B------:R-:W1:Y:S01]  /*5f80*/  MUFU.EX2 R52, R52 ;  /* 0x0000003400347308 */ /* 0x000e620000000800 */
[----:B0-----:R-:W-:-:S07]  /*5f90*/  FADD.FTZ R0, R46, R25 ;  /* 0x000000192e007221 */ /* 0x001fce0000010000 */
[----:B------:R-:W0:Y:S08]  /*5fa0*/  MUFU.EX2 R13, R134 ;  /* 0x00000086000d7308 */ /* 0x000e300000000800 */
[----:B------:R-:W-:Y:S01]  /*5fb0*/  MUFU.EX2 R33, R33 ;  /* 0x0000002100217308 */ /* 0x000fe20000000800 */
[----:B-1----:R-:W-:-:S07]  /*5fc0*/  F2FP.SATFINITE.E4M3.F32.PACK_AB_MERGE_C R6, R52, R47, RZ ;  /* 0x0000002f3406723e */ /* 0x002fce00048070ff */
[----:B------:R-:W1:Y:S01]  /*5fd0*/  MUFU.EX2 R38, R38 ;  /* 0x0000002600267308 */ /* 0x000e620000000800 */
[C---:B0-----:R-:W-:Y:S01]  /*5fe0*/  F2FP.SATFINITE.E4M3.F32.PACK_AB_MERGE_C R46, R13.reuse, R46, RZ ;  /* 0x0000002e0d2e723e */ /* 0x041fe200048070ff */
[----:B------:R-:W-:-:S03]  /*5ff0*/  FADD.FTZ R13, R13, R0 ;  /* 0x000000000d0d7221 */ /* 0x000fc60000010000 */
[----:B------:R-:W-:-:S03]  /*6000*/  F2FP.SATFINITE.E4M3.F32.PACK_AB_MERGE_C R175, R11, R44, R46 ;  /* 0x0000002c0baf723e */ /* 0x000fc6000480702e */
[----:B------:R-:W0:Y:S08]  /*6010*/  MUFU.EX2 R26, R26 ;  /* 0x0000001a001a7308 */ /* 0x000e300000000800 */
[----:B------:R-:W2:Y:S01]  /*6020*/  MUFU.EX2 R21, R136 ;  /* 0x0000008800157308 */ /* 0x000ea20000000800 */
[----:B-1----:R-:W-:Y:S01]  /*6030*/  F2FP.SATFINITE.E4M3.F32.PACK_AB_MERGE_C R168, R38, R33, R6 ;  /* 0x0000002126a8723e */ /* 0x002fe20004807006 */
[----:B------:R-:W-:-:S04]  /*6040*/  FADD.FTZ R33, R33, R66 ;  /* 0x0000004221217221 */ /* 0x000fc80000010000 */
[----:B------:R-:W-:Y:S02]  /*6050*/  FADD.FTZ R38, R38, R33 ;  /* 0x0000002126267221 */ /* 0x000fe40000010000 */
[----:B------:R-:W1:Y:S01]  /*6060*/  MUFU.EX2 R84, R84 ;  /* 0x0000005400547308 */ /* 0x000e620000000800 */
[----:B0-----:R-:W-:Y:S01]  /*6070*/  FADD.FTZ R0, R26, R13 ;  /* 0x0000000d1a007221 */ /* 0x001fe20000010000 */
[----:B------:R-:W-:-:S04]  /*6080*/  FADD.FTZ R47, R47, R38 ;  /* 0x000000262f2f7221 */ /* 0x000fc80000010000 */
[----:B------:R-:W-:Y:S02]  /*6090*/  FADD.FTZ R47, R52, R47 ;  /* 0x0000002f342f7221 */ /* 0x000fe40000010000 */
[----:B------:R-:W-:Y:S01]  /*60a0*/  MUFU.EX2 R32, R32 ;  /* 0x0000002000207308 */ /* 0x000fe20000000800 */
[----:B--2---:R-:W-:-:S07]  /*60b0*/  FADD.FTZ R7, R21, R0 ;  /* 0x0000000015077221 */ /* 0x004fce0000010000 */
        /* <DEDUP_REMOVED lines=16> */
[----:B------:R-:W-:-:S06]  /*61c0*/  FADD.FTZ R32, R32, R49 ;  /* 0x0000003120207221 */ /* 0x000fcc0000010000 */
[----:B------:R-:W1:Y:S01]  /*61d0*/  MUFU.EX2 R13, R30 ;  /* 0x0000001e000d7308 */ /* 0x000e620000000800 */
[----:B--2---:R-:W-:-:S04]  /*61e0*/  FADD.FTZ R7, R3, R0 ;  /* 0x0000000003077221 */ /* 0x004fc80000010000 */
[----:B0-----:R-:W-:Y:S01]  /*61f0*/  FADD.FTZ R6, R80, R7 ;  /* 0x0000000750067221 */ /* 0x001fe20000010000 */
[----:B------:R-:W-:Y:S01]  /*6200*/  FADD.FTZ R7, R51, R32 ;  /* 0x0000002033077221 */ /* 0x000fe20000010000 */
[C---:B-1----:R-:W-:Y:S02]  /*6210*/  F2FP.SATFINITE.E4M3.F32.PACK_AB_MERGE_C R0, R13.reuse, R80, RZ ;  /* 0x000000500d00723e */ /* 0x042fe400048070ff */
[----:B------:R-:W-:Y:S02]  /*6220*/  FADD.FTZ R6, R13, R6 ;  /* 0x000000060d067221 */ /* 0x000fe40000010000 */
[----:B------:R-:W-:Y:S01]  /*6230*/  F2FP.SATFINITE.E4M3.F32.PACK_AB_MERGE_C R171, R3, R82, R0 ;  /* 0x0000005203ab723e */ /* 0x000fe20004807000 */
[----:B------:R-:W-:Y:S06]  /*6240*/  @P1 BRA `(.L_x_1177) ;  /* 0x00000000004c1947 */ /* 0x000fec0003800000 */
[----:B------:R-:W-:Y:S01]  /*6250*/  ISETP.LT.AND P1, PT, RZ, UR46, PT ;  /* 0x0000002eff007c0c */ /* 0x000fe2000bf21270 */
[----:B------:R-:W-:-:S12]  /*6260*/  UIADD3 UR11, UR46, -0x1, URZ ;  /* 0xffffffff2e0b7890 */ /* 0x000fd8000fffe03f */
[----:B------:R-:W-:Y:S05]  /*6270*/  @P1 BRA `(.L_x_1178) ;  /* 0x0000000000201947 */ /* 0x000fea0003800000 */
[----:B------:R-:W-:Y:S01]  /*6280*/  ULDC UR14, c[0x0][0x9e4] ;  /* 0x00027900000e7ab9 */ /* 0x000fe20000000800 */
[----:B------:R-:W-:Y:S02]  /*6290*/  UIADD3 UR11, -UR46, URZ, URZ ;  /* 0x0000003f2e0b7290 */ /* 0x000fe4000fffe13f */
[----:B------:R-:W-:-:S11]  /*62a0*/  UISETP.NE.AND UP0, UPT, UR14, 0x1, UPT ;  /* 0x000000010e00788c */ /* 0x000fd6000bf05270 */
[----:B------:R-:W-:Y:S02]  /*62b0*/  @UP0 ULDC.64 UR16, c[0x0][0x9e8] ;  /* 0x00027a0000100ab9 */ /* 0x000fe40000000a00 */
[----:B------:R-:W-:-:S04]  /*62c0*/  UIMAD.WIDE.U32 UR6, UR11, UR16, URZ ;  /* 0x000000100b0672a5 */ /* 0x000fc8000f8e003f */
[----:B------:R-:W-:-:S04]  /*62d0*/  @UP0 USHF.R.U32.HI UR11, URZ, UR17, UR7 ;  /* 0x000000113f0b0299 */ /* 0x000fc80008011607 */
[----:B------:R-:W-:Y:S01]  /*62e0*/  ULOP3.LUT UR11, URZ, UR11, URZ, 0x33, !UPT ;  /* 0x0000000b3f0b7292 */ /* 0x000fe2000f8e333f */
[----:B------:R-:W-:Y:S11]  /*62f0*/  BRA `(.L_x_1179) ;  /* 0x0000000000147947 */ /* 0x000ff60003800000 */
.L_x_1178:
[----:B------:R-:W-:Y:S02]  /*6300*/  ULDC UR14, c[0x0][0x9e4] ;  /* 0x00027900000e7ab9 */ /* 0x000fe40000000800 */
[----:B------:R-:W-:-:S11]  /*6310*/  UISETP.NE.AND UP0, UPT, UR14, 0x1, UPT ;  /* 0x000000010e00788c */ /* 0x000fd6000bf05270 */
[----:B------:R-:W-:Y:S02]  /*6320*/  @UP0 ULDC.64 UR16, c[0x0][0x9e8] ;  /* 0x00027a0000100ab9 */ /* 0x000fe40000000a00 */
[----:B------:R-:W-:-:S04]  /*6330*/  UIMAD.WIDE.U32 UR6, UR11, UR16, URZ ;  /* 0x000000100b0672a5 */ /* 0x000fc8000f8e003f */
[----:B------:R-:W-:-:S12]  /*6340*/  @UP0 USHF.R.U32.HI UR11, URZ, UR17, UR7 ;  /* 0x000000113f0b0299 */ /* 0x000fd80008011607 */
.L_x_1179:
[----:B------:R-:W-:-:S04]  /*6350*/  UIMAD UR11, UR11, UR14, UR14 ;  /* 0x0000000e0b0b72a4 */ /* 0x000fc8000f8e020e */
[----:B------:R-:W-:-:S04]  /*6360*/  UISETP.LT.AND UP0, UPT, UR10, UR11, UPT ;  /* 0x0000000b0a00728c */ /* 0x000fc8000bf01270 */
[----:B------:R-:W-:-:S12]  /*6370*/  USEL UR10, UR10, UR11, UP0 ;  /* 0x0000000b0a0a7287 */ /* 0x000fd80008000000 */
.L_x_1177:
[----:B------:R-:W-:Y:S01]  /*6380*/  UIMAD.WIDE UR6, UR10, 0x66666667, URZ ;  /* 0x666666670a0678a5 */ /* 0x000fe2000f8e023f */
[----:B------:R-:W0:Y:S01]  /*6390*/  S2UR UR46, SR_CgaCtaId ;  /* 0x00000000002e79c3 */ /* 0x000e220000008800 */
[----:B------:R-:W-:Y:S01]  /*63a0*/  UMOV UR48, URZ ;  /* 0x0000003f00307c82 */ /* 0x000fe20008000000 */
[----:B------:R-:W-:Y:S01]  /*63b0*/  UMOV UR47, URZ ;  /* 0x0000003f002f7c82 */ /* 0x000fe20008000000 */
[----:B------:R-:W-:Y:S01]  /*63c0*/  USHF.R.U32.HI UR6, URZ, 0x1f, UR7 ;  /* 0x0000001f3f067899 */ /* 0x000fe20008011607 */
[----:B------:R-:W-:Y:S02]  /*63d0*/  CS2R R24, SRZ ;  /* 0x0000000000187805 */ /* 0x000fe4000001ff00 */
[----:B------:R-:W-:Y:S02]  /*63e0*/  CS2R R26, SRZ ;  /* 0x00000000001a7805 */ /* 0x000fe4000001ff00 */
[----:B------:R-:W-:Y:S01]  /*63f0*/  CS2R R28, SRZ ;  /* 0x00000000001c7805 */ /* 0x000fe2000001ff00 */
[----:B------:R-:W-:Y:S01]  /*6400*/  ULEA.HI.SX32 UR6, UR7, UR6, 0x1a ;  /* 0x0000000607067291 */ /* 0x000fe2000f8fd23f */
[----:B------:R-:W-:-:S02]  /*6410*/  CS2R R30, SRZ ;  /* 0x00000000001e7805 */ /* 0x000fc4000001ff00 */
[----:B------:R-:W-:Y:S02]  /*6420*/  CS2R R32, SRZ ;  /* 0x0000000000207805 */ /* 0x000fe4000001ff00 */
[----:B------:R-:W-:Y:S01]  /*6430*/  CS2R R34, SRZ ;  /* 0x0000000000227805 */ /* 0x000fe2000001ff00 */
[----:B------:R-:W-:Y:S01]  /*6440*/  UISETP.LT.AND UP0, UPT, UR39, UR6, UPT ;  /* 0x000000062700728c */ /* 0x000fe2000bf01270 */
[----:B------:R-:W-:Y:S02]  /*6450*/  CS2R R36, SRZ ;  /* 0x0000000000247805 */ /* 0x000fe4000001ff00 */
[----:B------:R-:W-:Y:S02]  /*6460*/  CS2R R38, SRZ ;  /* 0x0000000000267805 */ /* 0x000fe4000001ff00 */
[----:B------:R-:W-:Y:S01]  /*6470*/  CS2R R40, SRZ ;  /* 0x0000000000287805 */ /* 0x000fe2000001ff00 */
[----:B------:R-:W-:Y:S01]  /*6480*/  USEL UR56, UR39, UR6, !UP0 ;  /* 0x0000000627387287 */ /* 0x000fe2000c000000 */
[----:B------:R-:W-:-:S02]  /*6490*/  CS2R R42, SRZ ;  /* 0x00000000002a7805 */ /* 0x000fc4000001ff00 */
[----:B------:R-:W-:Y:S02]  /*64a0*/  CS2R R44, SRZ ;  /* 0x00000000002c7805 */ /* 0x000fe4000001ff00 */
[----:B------:R-:W-:Y:S02]  /*64b0*/  CS2R R46, SRZ ;  /* 0x00000000002e7805 */ /* 0x000fe4000001ff00 */
[----:B------:R-:W-:Y:S02]  /*64c0*/  CS2R R48, SRZ ;  /* 0x0000000000307805 */ /* 0x000fe4000001ff00 */
[----:B------:R-:W-:Y:S02]  /*64d0*/  CS2R R50, SRZ ;  /* 0x0000000000327805 */ /* 0x000fe4000001ff00 */
[----:B------:R-:W-:Y:S02]  /*64e0*/  ISETP.GE.AND P1, PT, R12, UR56, PT ;  /* 0x000000380c007c0c */ /* 0x000fe4000bf26270 */
        /* <DEDUP_REMOVED lines=17> */
[----:B------:R-:W-:Y:S01]  /*6600*/  CS2R R86, SRZ ;  /* 0x0000000000567805 */ /* 0x000fe2000001ff00 */
[----:B0-----:R-:W-:Y:S06]  /*6610*/  @!P1 BRA `(.L_x_1180) ;  /* 0x0000005000989947 */ /* 0x001fec0003800000 */
        /* <DEDUP_REMOVED lines=35> */
[----:B------:R-:W-:Y:S01]  /*6850*/  UMOV UR57, URZ ;  /* 0x0000003f00397c82 */ /* 0x000fe20008000000 */
[----:B------:R-:W-:Y:S01]  /*6860*/  ULDC UR52, c[0x0][0x9e4] ;  /* 0x0002790000347ab9 */ /* 0x000fe20000000800 */
[----:B------:R-:W-:Y:S01]  /*6870*/  ULDC UR53, c[0x0][0x288] ;  /* 0x0000a20000357ab9 */ /* 0x000fe20000000800 */
[----:B------:R-:W-:Y:S01]  /*6880*/  ULDC UR55, c[0x0][0x2f0] ;  /* 0x0000bc0000377ab9 */ /* 0x000fe20000000800 */
[----:B------:R-:W-:-:S05]  /*6890*/  ULDC UR54, c[0x0][0x9e0] ;  /* 0x0002780000367ab9 */ /* 0x000fca0000000800 */
.L_x_1199:
[----:B------:R-:W-:Y:S01]  /*68a0*/  ISETP.NE.AND P2, PT, RZ, UR40, PT ;  /* 0x00000028ff007c0c */ /* 0x000fe2000bf45270 */
[----:B------:R-:W-:-:S04]  /*68b0*/  UISETP.NE.AND UP0, UPT, UR57, 0x1, UPT ;  /* 0x000000013900788c */ /* 0x000fc8000bf05270 */
[----:B------:R-:W-:-:S04]  /*68c0*/  USEL UR47, URZ, 0x1, UP0 ;  /* 0x000000013f2f7887 */ /* 0x000fc80008000000 */
[----:B------:R-:W-:-:S04]  /*68d0*/  ULOP3.LUT UR47, UR58, UR47, URZ, 0x3c, !UPT ;  /* 0x0000002f3a2f7292 */ /* 0x000fc8000f8e3c3f */
[----:B------:R-:W-:Y:S08]  /*68e0*/  @P2 BRA `(.L_x_1181) ;  /* 0x0000000000382947 */ /* 0x000ff00003800000 */
[----:B------:R-:W-:Y:S05]  /*68f0*/  @!P0 BRA `(.L_x_1182) ;  /* 0x0000000000048947 */ /* 0x000fea0003800000 */
[----:B------:R-:W-:Y:S01]  /*6900*/  BPT.TRAP 0x1 ;  /* 0x000000040000795c */ /* 0x000fe20000300000 */
.L_x_1182:
        /* <DEDUP_REMOVED lines=9> */
.L_x_1183:
[----:B-1----:R-:W-:Y:S05]  /*69a0*/  @P1 BRA `(.L_x_1181) ;  /* 0x0000000000081947 */ /* 0x002fea0003800000 */
[----:B------:R-:W1:Y:S02]  /*69b0*/  SYNCS.PHASECHK.TRANS64.TRYWAIT P1, [UR6+0x22830], R13 ;  /* 0x0228300dff0075a7 */ /* 0x000e640008020146 */
[----:B-1----:R-:W-:Y:S05]  /*69c0*/  @!P1 BRA `(.L_x_1184) ;  /* 0x0000015800409947 */ /* 0x002fea0003800000 */
.L_x_1181:
[----:B01----:R-:W-:Y:S01]  /*69d0*/  VIADD R13, R17, 0x8 ;  /* 0x00000008110d7836 */ /* 0x003fe20000000000 */
        /* <DEDUP_REMOVED lines=34> */
[----:B------:R-:W-:Y:S02]  /*6c00*/  UIADD3 UR11, UR59, 0x302, URZ ;  /* 0x000003023b0b7890 */ /* 0x000fe4000fffe03f */
[----:B------:R-:W-:Y:S01]  /*6c10*/  UIADD3 UR14, UR59, 0x6, URZ ;  /* 0x000000063b0e7890 */ /* 0x000fe2000fffe03f */
[----:B------:R-:W-:Y:S01]  /*6c20*/  UMOV UR15, 0x40000040 ;  /* 0x40000040000f7882 */ /* 0x000fe20000000000 */
        /* <DEDUP_REMOVED lines=96> */
.L_x_1186:
[----:B------:R-:W-:Y:S01]  /*7230*/  ULEA UR6, UR57, UR41, 0x3 ;  /* 0x0000002939067291 */ /* 0x000fe2000f8e183f */
[----:B------:R-:W-:-:S05]  /*7240*/  IMAD.U32 R13, RZ, RZ, UR58 ;  /* 0x0000003aff0d7e24 */ /* 0x000fca000f8e00ff */
[----:B------:R-:W-:-:S04]  /*7250*/  SHF.L.U32 R13, R13, 0x1f, RZ ;  /* 0x0000001f0d0d7819 */ /* 0x000fc800000006ff */
[----:B------:R0:W1:Y:S01]  /*7260*/  SYNCS.PHASECHK.TRANS64.TRYWAIT P1, [UR6+0x22850], R13 ;  /* 0x0228500dff0075a7 */ /* 0x0000620008020146 */
[----:B------:R-:W-:Y:S05]  /*7270*/  @!P0 BRA `(.L_x_1187) ;  /* 0x0000000000048947 */ /* 0x000fea0003800000 */
[----:B------:R-:W-:Y:S01]  /*7280*/  BPT.TRAP 0x1 ;  /* 0x000000040000795c */ /* 0x000fe20000300000 */
.L_x_1187:
[----:B-1----:R-:W-:Y:S05]  /*7290*/  @P1 BRA `(.L_x_1185) ;  /* 0x0000000000081947 */ /* 0x002fea0003800000 */
[----:B------:R-:W1:Y:S02]  /*72a0*/  SYNCS.PHASECHK.TRANS64.TRYWAIT P1, [UR6+0x22850], R13 ;  /* 0x0228500dff0075a7 */ /* 0x000e640008020146 */
[----:B-1----:R-:W-:Y:S05]  /*72b0*/  @!P1 BRA `(.L_x_1188) ;  /* 0x00000150001c9947 */ /* 0x002fea0003800000 */
.L_x_1185:
        /* <DEDUP_REMOVED lines=34> */
.L_x_1189:
[----:B------:R-:W-:Y:S01]  /*74e0*/  UISETP.NE.AND UP1, UPT, UR44, URZ, UPT ;  /* 0x0000003f2c00728c */ /* 0x000fe2000bf25270 */
[C---:B------:R-:W-:Y:S01]  /*74f0*/  FMUL.FTZ R188, R2.reuse, R88 ;  /* 0x0000005802bc7220 */ /* 0x040fe20000410000 */
[C---:B------:R-:W-:Y:S01]  /*7500*/  FMUL.FTZ R186, R2.reuse, R117 ;  /* 0x0000007502ba7220 */ /* 0x040fe20000410000 */
[----:B------:R-:W-:Y:S02]  /*7510*/  IMAD.MOV.U32 R117, RZ, RZ, R8 ;  /* 0x000000ffff757224 */ /* 0x000fe400078e0008 */
[C---:B0-----:R-:W-:Y:S01]  /*7520*/  FMUL.FTZ R13, R2.reuse, R154 ;  /* 0x0000009a020d7220 */ /* 0x041fe20000410000 */
[C---:B------:R-:W-:Y:S01]  /*7530*/  FMUL.FTZ R154, R2.reuse, R157 ;  /* 0x0000009d029a7220 */ /* 0x040fe20000410000 */
[----:B------:R-:W-:Y:S01]  /*7540*/  PLOP3.LUT P1, PT, PT, PT, UP1, 0x80, 0x0 ;  /* 0x000000000000781c */ /* 0x000fe20003f2f018 */
[C---:B------:R-:W-:Y:S01]  /*7550*/  FMUL.FTZ R157, R2.reuse, R160 ;  /* 0x000000a0029d7220 */ /* 0x040fe20000410000 */
[----:B------:R-:W-:Y:S01]  /*7560*/  PLOP3.LUT P2, PT, PT, PT, UP1, 0x80, 0x0 ;  /* 0x000000000000781c */ /* 0x000fe20003f4f018 */
[C---:B------:R-:W-:Y:S01]  /*7570*/  FMUL.FTZ R178, R2.reuse, R109 ;  /* 0x0000006d02b27220 */ /* 0x040fe20000410000 */
[C---:B------:R-:W-:Y:S01]  /*7580*/  FMUL.FTZ R21, R2.reuse, R162 ;  /* 0x000000a202157220 */ /* 0x040fe20000410000 */
[----:B------:R-:W-:Y:S01]  /*7590*/  @UP1 ULDC UR7, c[0x0][0x44c] ;  /* 0x0001130000071ab9 */ /* 0x000fe20000000800 */
[C---:B------:R-:W-:Y:S01]  /*75a0*/  FMUL.FTZ R160, R2.reuse, R137 ;  /* 0x0000008902a07220 */ /* 0x040fe20000410000 */
[C---:B------:R-:W-:Y:S01]  /*75b0*/  FMUL.FTZ R109, R2.reuse, R115 ;  /* 0x00000073026d7220 */ /* 0x040fe20000410000 */
[C---:B------:R-:W-:Y:S01]  /*75c0*/  FMUL.FTZ R198, R2.reuse, R96 ;  /* 0x0000006002c67220 */ /* 0x040fe20000410000 */
[C---:B------:R-:W-:Y:S01]  /*75d0*/  FMUL.FTZ R14, R2.reuse, R155 ;  /* 0x0000009b020e7220 */ /* 0x040fe20000410000 */
[C---:B------:R-:W-:Y:S01]  /*75e0*/  FMUL.FTZ R137, R2.reuse, R139 ;  /* 0x0000008b02897220 */ /* 0x040fe20000410000 */
[----:B------:R-:W-:Y:S01]  /*75f0*/  FMUL.FTZ R162, R2, R141 ;  /* 0x0000008d02a27220 */ /* 0x000fe20000410000 */
[----:B------:R-:W-:-:S02]  /*7600*/  IMAD R115, R12, -0xa0, RZ ;  /* 0xffffff600c737824 */ /* 0x000fc400078e02ff */
[----:B------:R-:W-:Y:S01]  /*7610*/  FMUL.FTZ R155, R2, R156 ;  /* 0x0000009c029b7220 */ /* 0x000fe20000410000 */
[----:B------:R-:W-:Y:S01]  /*7620*/  @P1 IMAD.HI.U32 R88, R8, UR7, RZ ;  /* 0x0000000708581c27 */ /* 0x000fe2000f8e00ff */
[----:B------:R-:W-:-:S03]  /*7630*/  @UP1 ULDC UR7, c[0x0][0x450] ;  /* 0x0001140000071ab9 */ /* 0x000fc60000000800 */
[C---:B------:R-:W-:Y:S01]  /*7640*/  FMUL.FTZ R139, R2.reuse, R143 ;  /* 0x0000008f028b7220 */ /* 0x040fe20000410000 */
[C---:B------:R-:W-:Y:S01]  /*7650*/  FMUL.FTZ R141, R2.reuse, R147 ;  /* 0x00000093028d7220 */ /* 0x040fe20000410000 */
[C---:B------:R-:W-:Y:S01]  /*7660*/  FMUL.FTZ R156, R2.reuse, R161 ;  /* 0x000000a1029c7220 */ /* 0x040fe20000410000 */
[----:B------:R-:W-:Y:S01]  /*7670*/  @P2 SHF.R.U32.HI R117, RZ, UR7, R88 ;  /* 0x00000007ff752c19 */ /* 0x000fe20008011658 */
[C---:B------:R-:W-:Y:S01]  /*7680*/  FMUL.FTZ R147, R2.reuse, R149 ;  /* 0x0000009502937220 */ /* 0x040fe20000410000 */
[C---:B------:R-:W-:Y:S01]  /*7690*/  FMUL.FTZ R143, R2.reuse, R151 ;  /* 0x00000097028f7220 */ /* 0x040fe20000410000 */
[----:B------:R-:W-:Y:S01]  /*76a0*/  UISETP.NE.AND UP0, UPT, UR43, URZ, UPT ;  /* 0x0000003f2b00728c */ /* 0x000fe2000bf05270 */
[C---:B------:R-:W-:Y:S01]  /*76b0*/  FMUL.FTZ R19, R2.reuse, R158 ;  /* 0x0000009e02137220 */ /* 0x040fe20000410000 */
[----:B------:R-:W0:Y:S01]  /*76c0*/  SHFL.IDX PT, R96, R117, RZ, 0x1c1f ;  /* 0x001c1fff75607589 */ /* 0x000e2200000e0000 */
        /* <DEDUP_REMOVED lines=18> */
[----:B------:R-:W-:Y:S01]  /*77f0*/  ULEA UR6, UR48, UR41, 0x3 ;  /* 0x0000002930067291 */ /* 0x000fe2000f8e183f */
[----:B------:R-:W-:-:S02]  /*7800*/  VIADD R88, R115, 0x1 ;  /* 0x0000000173587836 */ /* 0x000fc40000000000 */
        /* <DEDUP_REMOVED lines=41> */
[----:B------:R-:W-:Y:S01]  /*7aa0*/  UIADD3 UR6, UR6, 0x22840, URZ ;  /* 0x0002284006067890 */ /* 0x000fe2000fffe03f */
[----:B------:R-:W-:Y:S01]  /*7ab0*/  IMAD R99, R9, -0x2, R88 ;  /* 0xfffffffe09637824 */ /* 0x000fe200078e0258 */
[----:B------:R-:W-:Y:S01]  /*7ac0*/  PLOP3.LUT P1, PT, PT, PT, UP0, 0x40, 0x0 ;  /* 0x000000000000781c */ /* 0x000fe20003f2e808 */
[----:B------:R-:W1:Y:S01]  /*7ad0*/  MUFU.TANH R15, R15 ;  /* 0x0000000f000f7308 */ /* 0x000e620000002400 */
[----:B------:R-:W-:Y:S01]  /*7ae0*/  UPRMT UR6, UR46, 0x654, UR6 ;  /* 0x000006542e067896 */ /* 0x000fe20008000006 */
[----:B------:R-:W-:-:S02]  /*7af0*/  IMAD R88, R16, UR55, R99 ;  /* 0x0000003710587c24 */ /* 0x000fc4000f8e0263 */
[----:B------:R-:W-:Y:S01]  /*7b00*/  FMUL.FTZ R101, R2, R101 ;  /* 0x0000006502657220 */ /* 0x000fe20000410000 */
[----:B------:R-:W-:Y:S02]  /*7b10*/  VIADD R99, R99, 0xffffffff ;  /* 0xffffffff63637836 */ /* 0x000fe40000000000 */
[----:B------:R-:W-:Y:S01]  /*7b20*/  VIADD R88, R88, -UR53 ;  /* 0x8000003558587c36 */ /* 0x000fe20008000000 */
[----:B------:R-:W2:Y:S03]  /*7b30*/  MUFU.TANH R153, R153 ;  /* 0x0000009900997308 */ /* 0x000ea60000002400 */
[C---:B------:R-:W-:Y:S01]  /*7b40*/  VIADD R103, R88.reuse, UR54 ;  /* 0x0000003658677c36 */ /* 0x040fe20008000000 */
[----:B------:R-:W-:Y:S01]  /*7b50*/  SYNCS.ARRIVE.TRANS64.RED.A1T0 RZ, [UR6], RZ ;  /* 0x000000ffffff79a7 */ /* 0x000fe20008100406 */
[----:B------:R-:W-:Y:S02]  /*7b60*/  VIADD R119, R88, UR49 ;  /* 0x0000003158777c36 */ /* 0x000fe40008000000 */
[--C-:B0-----:R-:W-:Y:S01]  /*7b70*/  IMAD.IADD R95, R103, 0x1, R96.reuse ;  /* 0x00000001675f7824 */ /* 0x101fe200078e0260 */
[----:B------:R-:W0:Y:S08]  /*7b80*/  MUFU.TANH R13, R13 ;  /* 0x0000000d000d7308 */ /* 0x000e300000002400 */
[----:B------:R-:W3:Y:S08]  /*7b90*/  MUFU.TANH R14, R14 ;  /* 0x0000000e000e7308 */ /* 0x000ef00000002400 */
[----:B------:R-:W4:Y:S08]  /*7ba0*/  MUFU.TANH R155, R155 ;  /* 0x0000009b009b7308 */ /* 0x000f300000002400 */
        /* <DEDUP_REMOVED lines=74> */
[----:B------:R5:W0:Y:S02]  /*8050*/  MUFU.TANH R202, R101 ;  /* 0x0000006500ca7308 */ /* 0x000a240000002400 */
[----:B-----5:R-:W-:Y:S01]  /*8060*/  IMAD.IADD R101, R119, 0x1, R96 ;  /* 0x0000000177657824 */ /* 0x020fe200078e0260 */
[----:B-1234-:R-:W-:Y:S06]  /*8070*/  @P1 BRA `(.L_x_1190) ;  /* 0x0000000000581947 */ /* 0x01efec0003800000 */
[----:B------:R-:W-:Y:S01]  /*8080*/  IMAD R88, R16, UR55, R96 ;  /* 0x0000003710587c24 */ /* 0x000fe2000f8e0260 */
[----:B------:R-:W-:Y:S03]  /*8090*/  BSSY B0, `(.L_x_1191) ;  /* 0x0000011000007945 */ /* 0x000fe60003800000 */
[----:B------:R-:W-:-:S05]  /*80a0*/  VIADD R96, R88, -UR53 ;  /* 0x8000003558607c36 */ /* 0x000fca0008000000 */
[----:B------:R-:W-:-:S13]  /*80b0*/  ISETP.GT.AND P1, PT, R96, -0x1, PT ;  /* 0xffffffff6000780c */ /* 0x000fda0003f24270 */
[----:B------:R-:W-:Y:S05]  /*80c0*/  @P1 BRA `(.L_x_1192) ;  /* 0x0000000000201947 */ /* 0x000fea0003800000 */
[----:B------:R-:W-:Y:S01]  /*80d0*/  IMAD.U32 R98, RZ, RZ, UR52 ;  /* 0x00000034ff627e24 */ /* 0x000fe2000f8e00ff */
[----:B------:R-:W-:-:S04]  /*80e0*/  LOP3.LUT R97, RZ, R96, RZ, 0x33, !PT ;  /* 0x00000060ff617212 */ /* 0x000fc800078e33ff */
[----:B------:R-:W-:-:S13]  /*80f0*/  ISETP.NE.AND P1, PT, R98, 0x1, PT ;  /* 0x000000016200780c */ /* 0x000fda0003f25270 */
[----:B------:R-:W1:Y:S02]  /*8100*/  @P1 LDC.64 R88, c[0x0][0x9e8] ;  /* 0x00027a00ff581b82 */ /* 0x000e640000000a00 */
[----:B-1----:R-:W-:-:S05]  /*8110*/  @P1 IMAD.HI.U32 R88, R97, R88, RZ ;  /* 0x0000005861581227 */ /* 0x002fca00078e00ff */
[----:B------:R-:W-:-:S04]  /*8120*/  @P1 SHF.R.U32.HI R97, RZ, R89, R88 ;  /* 0x00000059ff611219 */ /* 0x000fc80000011658 */
[----:B------:R-:W-:Y:S01]  /*8130*/  LOP3.LUT R96, RZ, R97, RZ, 0x33, !PT ;  /* 0x00000061ff607212 */ /* 0x000fe200078e33ff */
[----:B------:R-:W-:Y:S06]  /*8140*/  BRA `(.L_x_1193) ;  /* 0x0000000000147947 */ /* 0x000fec0003800000 */
.L_x_1192:
[----:B------:R-:W-:-:S05]  /*8150*/  IMAD.U32 R98, RZ, RZ, UR52 ;  /* 0x00000034ff627e24 */ /* 0x000fca000f8e00ff */
[----:B------:R-:W-:-:S13]  /*8160*/  ISETP.NE.AND P1, PT, R98, 0x1, PT ;  /* 0x000000016200780c */ /* 0x000fda0003f25270 */
[----:B------:R-:W1:Y:S02]  /*8170*/  @P1 LDC.64 R88, c[0x0][0x9e8] ;  /* 0x00027a00ff581b82 */ /* 0x000e640000000a00 */
[----:B-1----:R-:W-:-:S05]  /*8180*/  @P1 IMAD.HI.U32 R88, R96, R88, RZ ;  /* 0x0000005860581227 */ /* 0x002fca00078e00ff */
[----:B------:R-:W-:-:S07]  /*8190*/  @P1 SHF.R.U32.HI R96, RZ, R89, R88 ;  /* 0x00000059ff601219 */ /* 0x000fce0000011658 */
.L_x_1193:
[----:B------:R-:W-:Y:S05]  /*81a0*/  BSYNC B0 ;  /* 0x0000000000007941 */ /* 0x000fea0003800000 */
.L_x_1191:
[----:B------:R-:W-:-:S05]  /*81b0*/  IMAD R96, R96, R98, R99 ;  /* 0x0000006260607224 */ /* 0x000fca00078e0263 */
[----:B------:R-:W-:Y:S02]  /*81c0*/  VIADDMNMX R95, R96, R98, R95, PT ;  /* 0x00000062605f7246 */ /* 0x000fe4000380015f */
[----:B------:R-:W-:-:S07]  /*81d0*/  VIMNMX R101, R101, R96, !PT ;  /* 0x0000006065657248 */ /* 0x000fce0007fe0100 */
.L_x_1190:
[C---:B------:R-:W-:Y:S01]  /*81e0*/  ISETP.GE.AND P2, PT, R115.reuse, 0x9, PT ;  /* 0x000000097300780c */ /* 0x040fe20003f46270 */
[----:B------:R-:W1:Y:S01]  /*81f0*/  SHFL.IDX PT, R88, R117, 0x1, 0x1c1f ;  /* 0x003c1f0075587f89 */ /* 0x000e6200000e0000 */
[C---:B------:R-:W-:Y:S01]  /*8200*/  ISETP.GE.AND P1, PT, R115.reuse, 0x2, PT ;  /* 0x000000027300780c */ /* 0x040fe20003f26270 */
[----:B------:R-:W-:Y:S01]  /*8210*/  UISETP.NE.AND UP0, UPT, UR43, URZ, UPT ;  /* 0x0000003f2b00728c */ /* 0x000fe2000bf05270 */
[----:B------:R-:W-:Y:S02]  /*8220*/  ISETP.GE.AND P5, PT, R115, 0xa, PT ;  /* 0x0000000a7300780c */ /* 0x000fe40003fa6270 */
[----:B------:R-:W-:Y:S02]  /*8230*/  LOP3.LUT R0, R0, 0xfffffffd, RZ, 0xc0, !PT ;  /* 0xfffffffd00007812 */ /* 0x000fe400078ec0ff */
[----:B------:R-:W-:Y:S02]  /*8240*/  ISETP.GT.AND P3, PT, R101, 0x1, !P1 ;  /* 0x000000016500780c */ /* 0x000fe40004f64270 */
[----:B------:R-:W-:-:S02]  /*8250*/  ISETP.GE.AND P4, PT, R115, 0x11, PT ;  /* 0x000000117300780c */ /* 0x000fc40003f86270 */
[----:B------:R-:W-:Y:S02]  /*8260*/  ISETP.LT.OR P3, PT, R95, 0x2, P3 ;  /* 0x000000025f00780c */ /* 0x000fe40001f61670 */
[----:B------:R-:W-:Y:S02]  /*8270*/  @P2 LOP3.LUT R0, R0, 0x2, RZ, 0xfc, !PT ;  /* 0x0000000200002812 */ /* 0x000fe400078efcff */
[----:B------:R-:W-:Y:S02]  /*8280*/  ISETP.GT.AND P2, PT, R101, 0x8, !P2 ;  /* 0x000000086500780c */ /* 0x000fe40005744270 */
[----:B------:R-:W-:Y:S02]  /*8290*/  LOP3.LUT R0, R0, 0xfffffffb, RZ, 0xc0, !PT ;  /* 0xfffffffb00007812 */ /* 0x000fe400078ec0ff */
[----:B------:R-:W-:Y:S02]  /*82a0*/  ISETP.LT.OR P2, PT, R95, 0x9, P2 ;  /* 0x000000095f00780c */ /* 0x000fe40001741670 */
[----:B------:R-:W-:-:S02]  /*82b0*/  FSEL R96, R153, -INF , !P3 ;  /* 0xff80000099607808 */ /* 0x000fc40005800000 */
[----:B------:R-:W-:Y:S02]  /*82c0*/  @P5 LOP3.LUT R0, R0, 0x4, RZ, 0xfc, !PT ;  /* 0x0000000400005812 */ /* 0x000fe400078efcff */
[----:B------:R-:W-:Y:S02]  /*82d0*/  ISETP.GT.AND P3, PT, R101, 0x9, !P5 ;  /* 0x000000096500780c */ /* 0x000fe40006f64270 */
[----:B------:R-:W-:Y:S02]  /*82e0*/  FSEL R98, R155, -INF , !P2 ;  /* 0xff8000009b627808 */ /* 0x000fe40005000000 */
[----:B------:R-:W-:Y:S02]  /*82f0*/  LOP3.LUT R0, R0, 0xfffffff7, RZ, 0xc0, !PT ;  /* 0xfffffff700007812 */ /* 0x000fe400078ec0ff */
[----:B------:R-:W-:Y:S02]  /*8300*/  ISETP.GT.AND P2, PT, R101, 0x10, !P4 ;  /* 0x000000106500780c */ /* 0x000fe40006744270 */
[----:B------:R-:W-:-:S02]  /*8310*/  ISETP.LT.OR P3, PT, R95, 0xa, P3 ;  /* 0x0000000a5f00780c */ /* 0x000fc40001f61670 */
[----:B------:R-:W-:Y:S02]  /*8320*/  @P4 LOP3.LUT R0, R0, 0x8, RZ, 0xfc, !PT ;  /* 0x0000000800004812 */ /* 0x000fe400078efcff */
[----:B------:R-:W-:Y:S02]  /*8330*/  ISETP.LT.OR P2, PT, R95, 0x11, P2 ;  /* 0x000000115f00780c */ /* 0x000fe40001741670 */
[----:B0-----:R-:W-:Y:S02]  /*8340*/  FSEL R154, R154, -INF , !P3 ;  /* 0xff8000009a9a7808 */ /* 0x001fe40005800000 */
[C---:B------:R-:W-:Y:S02]  /*8350*/  ISETP.GE.AND P4, PT, R115.reuse, 0x12, PT ;  /* 0x000000127300780c */ /* 0x040fe40003f86270 */
[----:B------:R-:W-:Y:S02]  /*8360*/  ISETP.GE.AND P3, PT, R115, 0x19, PT ;  /* 0x000000197300780c */ /* 0x000fe40003f66270 */
[----:B------:R-:W-:-:S02]  /*8370*/  FSEL R100, R157, -INF , !P2 ;  /* 0xff8000009d647808 */ /* 0x000fc40005000000 */
[----:B------:R-:W-:Y:S02]  /*8380*/  ISETP.GT.AND P2, PT, R101, 0x11, !P4 ;  /* 0x000000116500780c */ /* 0x000fe40006744270 */
[----:B------:R-:W-:Y:S02]  /*8390*/  LOP3.LUT R3, R3, 0xfffffffd, RZ, 0xc0, !PT ;  /* 0xfffffffd03037812 */ /* 0x000fe400078ec0ff */
[----:B------:R-:W-:Y:S02]  /*83a0*/  ISETP.LT.OR P2, PT, R95, 0x12, P2 ;  /* 0x000000125f00780c */ /* 0x000fe40001741670 */
[----:B------:R-:W-:Y:S02]  /*83b0*/  LOP3.LUT R0, R0, 0xffffffef, RZ, 0xc0, !PT ;  /* 0xffffffef00007812 */ /* 0x000fe400078ec0ff */
[----:B------:R-:W-:Y:S02]  /*83c0*/  FSEL R102, R156, -INF , !P2 ;  /* 0xff8000009c667808 */ /* 0x000fe40005000000 */
[----:B------:R-:W-:-:S02]  /*83d0*/  @P3 LOP3.LUT R3, R3, 0x2, RZ, 0xfc, !PT ;  /* 0x0000000203033812 */ /* 0x000fc400078efcff */
[----:B------:R-:W-:Y:S02]  /*83e0*/  ISETP.GT.AND P2, PT, R101, 0x18, !P3 ;  /* 0x000000186500780c */ /* 0x000fe40005f44270 */
[----:B------:R-:W-:Y:S02]  /*83f0*/  ISETP.GE.AND P3, PT, R115, 0x1a, PT ;  /* 0x0000001a7300780c */ /* 0x000fe40003f66270 */
[----:B------:R-:W-:Y:S02]  /*8400*/  ISETP.LT.OR P2, PT, R95, 0x19, P2 ;  /* 0x000000195f00780c */ /* 0x000fe40001741670 */
[----:B------:R-:W-:Y:S02]  /*8410*/  LOP3.LUT R3, R3, 0xfffffffe, RZ, 0xc0, !PT ;  /* 0xfffffffe03037812 */ /* 0x000fe400078ec0ff */
[----:B------:R-:W-:Y:S02]  /*8420*/  FSEL R116, R159, -INF , !P2 ;  /* 0xff8000009f747808 */ /* 0x000fe40005000000 */
[----:B------:R-:W-:-:S02]  /*8430*/  ISETP.GT.AND P2, PT, R101, 0x19, !P3 ;  /* 0x000000196500780c */ /* 0x000fc40005f44270 */
[----:B------:R-:W-:Y:S02]  /*8440*/  @P4 LOP3.LUT R0, R0, 0x10, RZ, 0xfc, !PT ;  /* 0x0000001000004812 */ /* 0x000fe400078efcff */
[----:B------:R-:W-:Y:S02]  /*8450*/  ISETP.LT.OR P2, PT, R95, 0x1a, P2 ;  /* 0x0000001a5f00780c */ /* 0x000fe40001741670 */
[----:B------:R-:W-:Y:S02]  /*8460*/  @P3 LOP3.LUT R3, R3, 0x1, RZ, 0xfc, !PT ;  /* 0x0000000103033812 */ /* 0x000fe400078efcff */
[----:B------:R-:W-:Y:S02]  /*8470*/  ISETP.GE.AND P3, PT, R115, 0x21, PT ;  /* 0x000000217300780c */ /* 0x000fe40003f66270 */
[----:B------:R-:W-:Y:S02]  /*8480*/  LOP3.LUT R0, R0, 0x7fffffff, RZ, 0xc0, !PT ;  /* 0x7fffffff00007812 */ /* 0x000fe400078ec0ff */
[----:B------:R-:W-:-:S02]  /*8490*/  FSEL R118, R158, -INF , !P2 ;  /* 0xff8000009e767808 */ /* 0x000fc40005000000 */
[----:B------:R-:W-:Y:S02]  /*84a0*/  ISETP.GT.AND P2, PT, R101, 0x20, !P3 ;  /* 0x000000206500780c */ /* 0x000fe40005f44270 */
[----:B------:R-:W-:Y:S02]  /*84b0*/  LOP3.LUT R3, R3, 0xfffffffb, RZ, 0xc0, !PT ;  /* 0xfffffffb03037812 */ /* 0x000fe400078ec0ff */
[----:B------:R-:W-:-:S03]  /*84c0*/  ISETP.LT.OR P2, PT, R95, 0x21, P2 ;  /* 0x000000215f00780c */ /* 0x000fc60001741670 */
[----:B------:R-:W-:Y:S02]  /*84d0*/  @P3 LOP3.LUT R0, R0, 0x80000000, RZ, 0xfc, !PT ;  /* 0x8000000000003812 */ /* 0x000fe400078efcff */
[----:B------:R-:W-:Y:S02]  /*84e0*/  ISETP.GE.AND P3, PT, R115, 0x22, PT ;  /* 0x000000227300780c */ /* 0x000fe40003f66270 */
[----:B------:R-:W-:Y:S02]  /*84f0*/  LOP3.LUT R0, R0, 0xbfffffff, RZ, 0xc0, !PT ;  /* 0xbfffffff00007812 */ /* 0x000fe400078ec0ff */
[----:B------:R-:W-:Y:S02]  /*8500*/  FSEL R128, R161, -INF , !P2 ;  /* 0xff800000a1807808 */ /* 0x000fe40005000000 */
[----:B------:R-:W-:-:S04]  /*8510*/  ISETP.GT.AND P2, PT, R101, 0x21, !P3 ;  /* 0x000000216500780c */ /* 0x000fc80005f44270 */
        /* <DEDUP_REMOVED lines=141> */
[----:B------:R-:W-:Y:S02]  /*8df0*/  FSEL R188, R188, -INF , !P2 ;  /* 0xff800000bcbc7808 */ /* 0x000fe40005000000 */
[----:B------:R-:W-:Y:S02]  /*8e00*/  LOP3.LUT R0, R0, 0xffffffbf, RZ, 0xc0, !PT ;  /* 0xffffffbf00007812 */ /* 0x000fe400078ec0ff */
[----:B------:R-:W-:-:S04]  /*8e10*/  ISETP.GT.AND P2, PT, R101, 0x81, !P3 ;  /* 0x000000816500780c */ /* 0x000fc80005f44270 */
[----:B------:R-:W-:-:S03]  /*8e20*/  ISETP.LT.OR P2, PT, R95, 0x82, P2 ;  /* 0x000000825f00780c */ /* 0x000fc60001741670 */
[----:B------:R-:W-:Y:S02]  /*8e30*/  @P3 LOP3.LUT R0, R0, 0x40, RZ, 0xfc, !PT ;  /* 0x0000004000003812 */ /* 0x000fe400078efcff */
[----:B------:R-:W-:Y:S02]  /*8e40*/  ISETP.GE.AND P3, PT, R115, 0x89, PT ;  /* 0x000000897300780c */ /* 0x000fe40003f66270 */
[----:B------:R-:W-:Y:S02]  /*8e50*/  FSEL R190, R190, -INF , !P2 ;  /* 0xff800000bebe7808 */ /* 0x000fe40005000000 */
[----:B------:R-:W-:Y:S02]  /*8e60*/  ISETP.GT.AND P2, PT, R101, 0x88, !P3 ;  /* 0x000000886500780c */ /* 0x000fe40005f44270 */
[----:B------:R-:W-:Y:S02]  /*8e70*/  LOP3.LUT R0, R0, 0xffffffdf, RZ, 0xc0, !PT ;  /* 0xffffffdf00007812 */ /* 0x000fe400078ec0ff */
[----:B------:R-:W-:-:S04]  /*8e80*/  ISETP.LT.OR P2, PT, R95, 0x89, P2 ;  /* 0x000000895f00780c */ /* 0x000fc80001741670 */
[----:B------:R-:W-:Y:S02]  /*8e90*/  FSEL R192, R192, -INF , !P2 ;  /* 0xff800000c0c07808 */ /* 0x000fe40005000000 */
[----:B------:R-:W-:Y:S02]  /*8ea0*/  ISETP.GE.AND P2, PT, R115, 0x8a, PT ;  /* 0x0000008a7300780c */ /* 0x000fe40003f46270 */
[----:B------:R-:W-:Y:S02]  /*8eb0*/  @P3 LOP3.LUT R0, R0, 0x20, RZ, 0xfc, !PT ;  /* 0x0000002000003812 */ /* 0x000fe400078efcff */
[----:B------:R-:W-:Y:S02]  /*8ec0*/  ISETP.GT.AND P3, PT, R101, 0x89, !P2 ;  /* 0x000000896500780c */ /* 0x000fe40005764270 */
[----:B------:R-:W-:Y:S02]  /*8ed0*/  LOP3.LUT R0, R0, 0xfffffffe, RZ, 0xc0, !PT ;  /* 0xfffffffe00007812 */ /* 0x000fe400078ec0ff */
        /* <DEDUP_REMOVED lines=14> */
[----:B------:R-:W-:-:S13]  /*8fc0*/  ISETP.GE.AND P6, PT, R115, 0x1, PT ;  /* 0x000000017300780c */ /* 0x000fda0003fc6270 */
[----:B------:R-:W-:Y:S02]  /*8fd0*/  @P6 LOP3.LUT R0, R0, 0x1, RZ, 0xfc, !PT ;  /* 0x0000000100006812 */ /* 0x000fe400078efcff */
[----:B------:R-:W-:-:S04]  /*8fe0*/  ISETP.GT.AND P6, PT, R101, RZ, !P6 ;  /* 0x000000ff6500720c */ /* 0x000fc800077c4270 */
[----:B------:R-:W-:-:S04]  /*8ff0*/  ISETP.LT.OR P6, PT, R95, 0x1, P6 ;  /* 0x000000015f00780c */ /* 0x000fc800037c1670 */
[----:B------:R-:W-:Y:S02]  /*9000*/  FSEL R97, R15, -INF , !P6 ;  /* 0xff8000000f617808 */ /* 0x000fe40007000000 */
[----:B------:R-:W-:Y:S01]  /*9010*/  ISETP.GE.AND P6, PT, R115, 0x9a, PT ;  /* 0x0000009a7300780c */ /* 0x000fe20003fc6270 */
[----:B-1----:R-:W-:-:S12]  /*9020*/  IMAD.IADD R115, R119, 0x1, R88 ;  /* 0x0000000177737824 */ /* 0x002fd800078e0258 */
[----:B------:R-:W-:Y:S02]  /*9030*/  @P6 LOP3.LUT R3, R3, 0x4, RZ, 0xfc, !PT ;  /* 0x0000000403036812 */ /* 0x000fe400078efcff */
[----:B------:R-:W-:-:S04]  /*9040*/  ISETP.GT.AND P6, PT, R101, 0x99, !P6 ;  /* 0x000000996500780c */ /* 0x000fc800077c4270 */
[----:B------:R-:W-:Y:S01]  /*9050*/  ISETP.LT.OR P6, PT, R95, 0x9a, P6 ;  /* 0x0000009a5f00780c */ /* 0x000fe200037c1670 */
[----:B------:R-:W-:-:S03]  /*9060*/  IMAD.IADD R95, R103, 0x1, R88 ;  /* 0x00000001675f7824 */ /* 0x000fc600078e0258 */
[----:B------:R-:W-:Y:S02]  /*9070*/  FSEL R202, R202, -INF , !P6 ;  /* 0xff800000caca7808 */ /* 0x000fe40007000000 */
[----:B------:R-:W-:-:S13]  /*9080*/  PLOP3.LUT P6, PT, PT, PT, UP0, 0x40, 0x0 ;  /* 0x000000000000781c */ /* 0x000fda0003fce808 */
[----:B------:R-:W-:Y:S05]  /*9090*/  @P6 BRA `(.L_x_1194) ;  /* 0x0000000000586947 */ /* 0x000fea0003800000 */
        /* <DEDUP_REMOVED lines=8> */
[----:B------:R-:W0:Y:S02]  /*9120*/  @P6 LDC.64 R88, c[0x0][0x9e8] ;  /* 0x00027a00ff586b82 */ /* 0x000e240000000a00 */
[----:B0-----:R-:W-:-:S05]  /*9130*/  @P6 IMAD.HI.U32 R88, R15, R88, RZ ;  /* 0x000000580f586227 */ /* 0x001fca00078e00ff */
[----:B------:R-:W-:-:S04]  /*9140*/  @P6 SHF.R.U32.HI R15, RZ, R89, R88 ;  /* 0x00000059ff0f6219 */ /* 0x000fc80000011658 */
[----:B------:R-:W-:Y:S01]  /*9150*/  LOP3.LUT R15, RZ, R15, RZ, 0x33, !PT ;  /* 0x0000000fff0f7212 */ /* 0x000fe200078e33ff */
[----:B------:R-:W-:Y:S06]  /*9160*/  BRA `(.L_x_1197) ;  /* 0x0000000000147947 */ /* 0x000fec0003800000 */
.L_x_1196:
[----:B------:R-:W-:-:S05]  /*9170*/  IMAD.U32 R204, RZ, RZ, UR52 ;  /* 0x00000034ffcc7e24 */ /* 0x000fca000f8e00ff */
[----:B------:R-:W-:-:S13]  /*9180*/  ISETP.NE.AND P6, PT, R204, 0x1, PT ;  /* 0x00000001cc00780c */ /* 0x000fda0003fc5270 */
[----:B------:R-:W0:Y:S02]  /*9190*/  @P6 LDC.64 R88, c[0x0][0x9e8] ;  /* 0x00027a00ff586b82 */ /* 0x000e240000000a00 */
[----:B0-----:R-:W-:-:S05]  /*91a0*/  @P6 IMAD.HI.U32 R88, R15, R88, RZ ;  /* 0x000000580f586227 */ /* 0x001fca00078e00ff */
[----:B------:R-:W-:-:S07]  /*91b0*/  @P6 SHF.R.U32.HI R15, RZ, R89, R88 ;  /* 0x00000059ff0f6219 */ /* 0x000fce0000011658 */
.L_x_1197:
[----:B------:R-:W-:Y:S05]  /*91c0*/  BSYNC B0 ;  /* 0x0000000000007941 */ /* 0x000fea0003800000 */
.L_x_1195:
[----:B------:R-:W-:-:S05]  /*91d0*/  IMAD R88, R15, R204, R99 ;  /* 0x000000cc0f587224 */ /* 0x000fca00078e0263 */
[----:B------:R-:W-:Y:S02]  /*91e0*/  VIADDMNMX R95, R88, R204, R95, PT ;  /* 0x000000cc585f7246 */ /* 0x000fe4000380015f */
[----:B------:R-:W-:-:S07]  /*91f0*/  VIMNMX R115, R115, R88, !PT ;  /* 0x0000005873737248 */ /* 0x000fce0007fe0100 */
.L_x_1194:
[----:B------:R-:W-:Y:S02]  /*9200*/  ISETP.GT.AND P1, PT, R115, 0x1, !P1 ;  /* 0x000000017300780c */ /* 0x000fe40004f24270 */
[----:B------:R-:W-:Y:S02]  /*9210*/  LOP3.LUT P6, RZ, R0, 0x8000000, RZ, 0xc0, !PT ;  /* 0x0800000000ff7812 */ /* 0x000fe400078cc0ff */
[----:B------:R-:W-:Y:S02]  /*9220*/  ISETP.LT.OR P1, PT, R95, 0x2, P1 ;  /* 0x000000025f00780c */ /* 0x000fe40000f21670 */
[----:B------:R-:W-:Y:S02]  /*9230*/  FMNMX.FTZ R15, R97, R11, !PT ;  /* 0x0000000b610f7209 */ /* 0x000fe40007810000 */
[----:B------:R-:W-:Y:S02]  /*9240*/  FSEL R88, R14, -INF , !P1 ;  /* 0xff8000000e587808 */ /* 0x000fe40004800000 */
[----:B------:R-:W-:-:S02]  /*9250*/  LOP3.LUT P1, RZ, R0, 0x2, RZ, 0xc0, !PT ;  /* 0x0000000200ff7812 */ /* 0x000fc4000782c0ff */
[----:B------:R-:W-:Y:S02]  /*9260*/  FMNMX.FTZ R15, R96, R15, !PT ;  /* 0x0000000f600f7209 */ /* 0x000fe40007810000 */
[----:B------:R-:W-:Y:S02]  /*9270*/  ISETP.GT.AND P1, PT, R115, 0x8, !P1 ;  /* 0x000000087300780c */ /* 0x000fe40004f24270 */
[----:B------:R-:W-:Y:S02]  /*9280*/  FMNMX.FTZ R15, R98, R15, !PT ;  /* 0x0000000f620f7209 */ /* 0x000fe40007810000 */
[----:B------:R-:W-:Y:S02]  /*9290*/  ISETP.LT.OR P1, PT, R95, 0x9, P1 ;  /* 0x000000095f00780c */ /* 0x000fe40000f21670 */
[----:B------:R-:W-:Y:S02]  /*92a0*/  FMNMX.FTZ R15, R154, R15, !PT ;  /* 0x0000000f9a0f7209 */ /* 0x000fe40007810000 */
[----:B------:R-:W-:-:S02]  /*92b0*/  FSEL R204, R19, -INF , !P1 ;  /* 0xff80000013cc7808 */ /* 0x000fc40004800000 */
[----:B------:R-:W-:Y:S02]  /*92c0*/  LOP3.LUT P1, RZ, R0, 0x4, RZ, 0xc0, !PT ;  /* 0x0000000400ff7812 */ /* 0x000fe4000782c0ff */
[----:B------:R-:W-:Y:S02]  /*92d0*/  FMNMX.FTZ R15, R100, R15, !PT ;  /* 0x0000000f640f7209 */ /* 0x000fe40007810000 */
[----:B------:R-:W-:Y:S02]  /*92e0*/  ISETP.GT.AND P1, PT, R115, 0x9, !P1 ;  /* 0x000000097300780c */ /* 0x000fe40004f24270 */
[----:B------:R-:W-:Y:S02]  /*92f0*/  FMNMX.FTZ R15, R102, R15, !PT ;  /* 0x0000000f660f7209 */ /* 0x000fe40007810000 */
[----:B------:R-:W-:Y:S02]  /*9300*/  ISETP.LT.OR P1, PT, R95, 0xa, P1 ;  /* 0x0000000a5f00780c */ /* 0x000fe40000f21670 */
[----:B------:R-:W-:-:S02]  /*9310*/  FMNMX.FTZ R15, R116, R15, !PT ;  /* 0x0000000f740f7209 */ /* 0x000fc40007810000 */
[----:B------:R-:W-:Y:S02]  /*9320*/  FSEL R206, R20, -INF , !P1 ;  /* 0xff80000014ce7808 */ /* 0x000fe40004800000 */
[----:B------:R-:W-:Y:S02]  /*9330*/  LOP3.LUT P1, RZ, R0, 0x8, RZ, 0xc0, !PT ;  /* 0x0000000800ff7812 */ /* 0x000fe4000782c0ff */
[----:B------:R-:W-:Y:S02]  /*9340*/  FMNMX.FTZ R15, R118, R15, !PT ;  /* 0x0000000f760f7209 */ /* 0x000fe40007810000 */
[----:B------:R-:W-:Y:S02]  /*9350*/  ISETP.GT.AND P1, PT, R115, 0x10, !P1 ;  /* 0x000000107300780c */ /* 0x000fe40004f24270 */
[----:B------:R-:W-:Y:S02]  /*9360*/  FMNMX.FTZ R15, R128, R15, !PT ;  /* 0x0000000f800f7209 */ /* 0x000fe40007810000 */
[----:B------:R-:W-:-:S02]  /*9370*/  ISETP.LT.OR P1, PT, R95, 0x11, P1 ;  /* 0x000000115f00780c */ /* 0x000fc40000f21670 */
[----:B------:R-:W-:Y:S02]  /*9380*/  FMNMX.FTZ R15, R130, R15, !PT ;  /* 0x0000000f820f7209 */ /* 0x000fe40007810000 */
[----:B------:R-:W-:Y:S02]  /*9390*/  FSEL R208, R21, -INF , !P1 ;  /* 0xff80000015d07808 */ /* 0x000fe40004800000 */
[----:B------:R-:W-:Y:S02]  /*93a0*/  LOP3.LUT P1, RZ, R0, 0x10, RZ, 0xc0, !PT ;  /* 0x0000001000ff7812 */ /* 0x000fe4000782c0ff */
[----:B------:R-:W-:Y:S02]  /*93b0*/  FMNMX.FTZ R15, R132, R15, !PT ;  /* 0x0000000f840f7209 */ /* 0x000fe40007810000 */
[----:B------:R-:W-:Y:S02]  /*93c0*/  ISETP.GT.AND P1, PT, R115, 0x11, !P1 ;  /* 0x000000117300780c */ /* 0x000fe40004f24270 */
[----:B------:R-:W-:-:S02]  /*93d0*/  FMNMX.FTZ R15, R134, R15, !PT ;  /* 0x0000000f860f7209 */ /* 0x000fc40007810000 */
[----:B------:R-:W-:Y:S02]  /*93e0*/  ISETP.LT.OR P1, PT, R95, 0x12, P1 ;  /* 0x000000125f00780c */ /* 0x000fe40000f21670 */
[----:B------:R-:W-:Y:S02]  /*93f0*/  FMNMX.FTZ R15, R144, R15, !PT ;  /* 0x0000000f900f7209 */ /* 0x000fe40007810000 */
[----:B------:R-:W-:Y:S02]  /*9400*/  FSEL R22, R22, -INF , !P1 ;  /* 0xff80000016167808 */ /* 0x000fe40004800000 */
[----:B------:R-:W-:Y:S02]  /*9410*/  LOP3.LUT P1, RZ, R3, 0x2, RZ, 0xc0, !PT ;  /* 0x0000000203ff7812 */ /* 0x000fe4000782c0ff */
[----:B------:R-:W-:Y:S02]  /*9420*/  FMNMX.FTZ R15, R146, R15, !PT ;  /* 0x0000000f920f7209 */ /* 0x000fe40007810000 */
[----:B------:R-:W-:-:S02]  /*9430*/  ISETP.GT.AND P1, PT, R115, 0x18, !P1 ;  /* 0x000000187300780c */ /* 0x000fc40004f24270 */
[----:B------:R-:W-:Y:S02]  /*9440*/  FMNMX.FTZ R15, R148, R15, !PT ;  /* 0x0000000f940f7209 */ /* 0x000fe40007810000 */
[----:B------:R-:W-:Y:S02]  /*9450*/  ISETP.LT.OR P1, PT, R95, 0x19, P1 ;  /* 0x000000195f00780c */ /* 0x000fe40000f21670 */
[----:B------:R-:W-:Y:S02]  /*9460*/  FMNMX.FTZ R15, R150, R15, !PT ;  /* 0x0000000f960f7209 */ /* 0x000fe40007810000 */
[----:B------:R-:W-:Y:S02]  /*9470*/  FSEL R210, R23, -INF , !P1 ;  /* 0xff80000017d27808 */ /* 0x000fe40004800000 */
[----:B------:R-:W-:Y:S02]  /*9480*/  LOP3.LUT P1, RZ, R3, 0x1, RZ, 0xc0, !PT ;  /* 0x0000000103ff7812 */ /* 0x000fe4000782c0ff */
[----:B------:R-:W-:-:S02]  /*9490*/  FMNMX.FTZ R15, R156, R15, !PT ;  /* 0x0000000f9c0f7209 */ /* 0x000fc40007810000 */
[----:B------:R-:W-:Y:S02]  /*94a0*/  ISETP.GT.AND P1, PT, R115, 0x19, !P1 ;  /* 0x000000197300780c */ /* 0x000fe40004f24270 */
[----:B------:R-:W-:Y:S02]  /*94b0*/  FMNMX.FTZ R15, R158, R15, !PT ;  /* 0x0000000f9e0f7209 */ /* 0x000fe40007810000 */
        /* <DEDUP_REMOVED lines=31> */
[----:B------:R-:W-:Y:S02]  /*96b0*/  ISETP.GT.AND P1, PT, R115, 0x30, !P6 ;  /* 0x000000307300780c */ /* 0x000fe40007724270 */
[----:B------:R-:W-:Y:S02]  /*96c0*/  LOP3.LUT P6, RZ, R0, 0x10000, RZ, 0xc0, !PT ;  /* 0x0001000000ff7812 */ /* 0x000fe400078cc0ff */
        /* <DEDUP_REMOVED lines=21> */
[----:B------:R-:W-:Y:S01]  /*9820*/  ISETP.LT.OR P1, PT, R95, 0x3a, P1 ;  /* 0x0000003a5f00780c */ /* 0x000fe20000f21670 */
[----:B------:R-:W0:Y:S01]  /*9830*/  LDC R15, c[0x0][0x988] ;  /* 0x00026200ff0f7b82 */ /* 0x000e220000000800 */
[----:B------:R-:W-:Y:S01]  /*9840*/  ISETP.GT.AND P2, PT, R115, 0x89, !P2 ;  /* 0x000000897300780c */ /* 0x000fe20005744270 */
[----:B------:R-:W1:Y:S01]  /*9850*/  SHFL.BFLY PT, R14, R19, 0x2, 0x1f ;  /* 0x0c401f00130e7f89 */ /* 0x000e6200000e0000 */
[----:B------:R-:W-:Y:S02]  /*9860*/  FSEL R218, R143, -INF , !P1 ;  /* 0xff8000008fda7808 */ /* 0x000fe40004800000 */
[----:B------:R-:W-:-:S02]  /*9870*/  LOP3.LUT P1, RZ, R0, 0x800000, RZ, 0xc0, !PT ;  /* 0x0080000000ff7812 */ /* 0x000fc4000782c0ff */
[C---:B------:R-:W-:Y:S02]  /*9880*/  ISETP.GT.AND P3, PT, R115.reuse, 0x90, !P3 ;  /* 0x000000907300780c */ /* 0x040fe40005f64270 */
[C---:B------:R-:W-:Y:S02]  /*9890*/  ISETP.GT.AND P1, PT, R115.reuse, 0x40, !P1 ;  /* 0x000000407300780c */ /* 0x040fe40004f24270 */
[----:B------:R-:W-:Y:S02]  /*98a0*/  ISETP.GT.AND P4, PT, R115, 0x91, !P4 ;  /* 0x000000917300780c */ /* 0x000fe40006784270 */
[----:B------:R-:W-:Y:S02]  /*98b0*/  ISETP.LT.OR P1, PT, R95, 0x41, P1 ;  /* 0x000000415f00780c */ /* 0x000fe40000f21670 */
[----:B------:R-:W-:Y:S02]  /*98c0*/  ISETP.GT.AND P5, PT, R115, 0x98, !P5 ;  /* 0x000000987300780c */ /* 0x000fe40006fa4270 */
[----:B------:R-:W-:-:S02]  /*98d0*/  FSEL R120, R120, -INF , !P1 ;  /* 0xff80000078787808 */ /* 0x000fc40004800000 */
[----:B------:R-:W-:Y:S02]  /*98e0*/  LOP3.LUT P1, RZ, R0, 0x400000, RZ, 0xc0, !PT ;  /* 0x0040000000ff7812 */ /* 0x000fe4000782c0ff */
[----:B------:R-:W-:Y:S02]  /*98f0*/  ISETP.LT.OR P2, PT, R95, 0x8a, P2 ;  /* 0x0000008a5f00780c */ /* 0x000fe40001741670 */
[----:B------:R-:W-:Y:S02]  /*9900*/  ISETP.GT.AND P1, PT, R115, 0x41, !P1 ;  /* 0x000000417300780c */ /* 0x000fe40004f24270 */
[C---:B------:R-:W-:Y:S02]  /*9910*/  ISETP.LT.OR P3, PT, R95.reuse, 0x91, P3 ;  /* 0x000000915f00780c */ /* 0x040fe40001f61670 */
[----:B------:R-:W-:Y:S02]  /*9920*/  ISETP.LT.OR P1, PT, R95, 0x42, P1 ;  /* 0x000000425f00780c */ /* 0x000fe40000f21670 */
[----:B-1----:R-:W-:-:S02]  /*9930*/  FMNMX.FTZ R20, R19, R14, !PT ;  /* 0x0000000e13147209 */ /* 0x002fc40007810000 */
[----:B------:R-:W-:Y:S02]  /*9940*/  FSEL R220, R121, -INF , !P1 ;  /* 0xff80000079dc7808 */ /* 0x000fe40004800000 */
[----:B------:R-:W-:Y:S01]  /*9950*/  LOP3.LUT P1, RZ, R0, 0x200000, RZ, 0xc0, !PT ;  /* 0x0020000000ff7812 */ /* 0x000fe2000782c0ff */
[----:B------:R-:W1:Y:S01]  /*9960*/  SHFL.BFLY PT, R21, R20, 0x1, 0x1f ;  /* 0x0c201f0014157f89 */ /* 0x000e6200000e0000 */
[----:B------:R-:W-:Y:S02]  /*9970*/  ISETP.LT.OR P4, PT, R95, 0x92, P4 ;  /* 0x000000925f00780c */ /* 0x000fe40002781670 */
[----:B------:R-:W-:Y:S02]  /*9980*/  ISETP.GT.AND P1, PT, R115, 0x48, !P1 ;  /* 0x000000487300780c */ /* 0x000fe40004f24270 */
[C---:B------:R-:W-:Y:S02]  /*9990*/  ISETP.LT.OR P5, PT, R95.reuse, 0x99, P5 ;  /* 0x000000995f00780c */ /* 0x040fe40002fa1670 */
[----:B------:R-:W-:-:S02]  /*99a0*/  ISETP.LT.OR P1, PT, R95, 0x49, P1 ;  /* 0x000000495f00780c */ /* 0x000fc40000f21670 */
[----:B------:R-:W-:Y:S02]  /*99b0*/  FSEL R92, R92, -INF , !P4 ;  /* 0xff8000005c5c7808 */ /* 0x000fe40006000000 */
[----:B------:R-:W-:Y:S02]  /*99c0*/  FSEL R122, R122, -INF , !P1 ;  /* 0xff8000007a7a7808 */ /* 0x000fe40004800000 */
[----:B------:R-:W-:-:S04]  /*99d0*/  LOP3.LUT P1, RZ, R0, 0x100000, RZ, 0xc0, !PT ;  /* 0x0010000000ff7812 */ /* 0x000fc8000782c0ff */
[----:B------:R-:W-:-:S04]  /*99e0*/  ISETP.GT.AND P1, PT, R115, 0x49, !P1 ;  /* 0x000000497300780c */ /* 0x000fc80004f24270 */
[----:B------:R-:W-:Y:S02]  /*99f0*/  ISETP.LT.OR P1, PT, R95, 0x4a, P1 ;  /* 0x0000004a5f00780c */ /* 0x000fe40000f21670 */
[----:B-1----:R-:W-:Y:S02]  /*9a00*/  FMNMX.FTZ R14, R20, R21, !PT ;  /* 0x00000015140e7209 */ /* 0x002fe40007810000 */
[----:B------:R-:W-:Y:S02]  /*9a10*/  FSEL R222, R123, -INF , !P1 ;  /* 0xff8000007bde7808 */ /* 0x000fe40004800000 */
[----:B------:R-:W-:Y:S01]  /*9a20*/  LOP3.LUT P1, RZ, R0, 0x80000, RZ, 0xc0, !PT ;  /* 0x0008000000ff7812 */ /* 0x000fe2000782c0ff */
[----:B0-----:R-:W-:-:S03]  /*9a30*/  FFMA.FTZ R117, R14, R15, -8 ;  /* 0xc10000000e757423 */ /* 0x001fc6000001000f */
[----:B------:R-:W-:-:S04]  /*9a40*/  ISETP.GT.AND P1, PT, R115, 0x50, !P1 ;  /* 0x000000507300780c */ /* 0x000fc80004f24270 */
[----:B------:R-:W-:-:S04]  /*9a50*/  ISETP.LT.OR P1, PT, R95, 0x51, P1 ;  /* 0x000000515f00780c */ /* 0x000fc80000f21670 */
[----:B------:R-:W-:Y:S02]  /*9a60*/  FSEL R124, R124, -INF , !P1 ;  /* 0xff8000007c7c7808 */ /* 0x000fe40004800000 */
[----:B------:R-:W-:-:S04]  /*9a70*/  LOP3.LUT P1, RZ, R0, 0x40000, RZ, 0xc0, !PT ;  /* 0x0004000000ff7812 */ /* 0x000fc8000782c0ff */
[----:B------:R-:W-:-:S04]  /*9a80*/  ISETP.GT.AND P1, PT, R115, 0x51, !P1 ;  /* 0x000000517300780c */ /* 0x000fc80004f24270 */
[----:B------:R-:W-:-:S04]  /*9a90*/  ISETP.LT.OR P1, PT, R95, 0x52, P1 ;  /* 0x000000525f00780c */ /* 0x000fc80000f21670 */
[----:B------:R-:W-:Y:S02]  /*9aa0*/  FSEL R224, R125, -INF , !P1 ;  /* 0xff8000007de07808 */ /* 0x000fe40004800000 */
[----:B------:R-:W-:-:S04]  /*9ab0*/  LOP3.LUT P1, RZ, R0, 0x20000, RZ, 0xc0, !PT ;  /* 0x0002000000ff7812 */ /* 0x000fc8000782c0ff */
[----:B------:R-:W-:-:S04]  /*9ac0*/  ISETP.GT.AND P1, PT, R115, 0x58, !P1 ;  /* 0x000000587300780c */ /* 0x000fc80004f24270 */
[----:B------:R-:W-:-:S04]  /*9ad0*/  ISETP.LT.OR P1, PT, R95, 0x59, P1 ;  /* 0x000000595f00780c */ /* 0x000fc80000f21670 */
[----:B------:R-:W-:Y:S02]  /*9ae0*/  FSEL R126, R126, -INF , !P1 ;  /* 0xff8000007e7e7808 */ /* 0x000fe40004800000 */
[----:B------:R-:W-:Y:S02]  /*9af0*/  ISETP.GT.AND P1, PT, R115, 0x59, !P6 ;  /* 0x000000597300780c */ /* 0x000fe40007724270 */
[----:B------:R-:W-:Y:S02]  /*9b00*/  LOP3.LUT P6, RZ, R0, 0x20, RZ, 0xc0, !PT ;  /* 0x0000002000ff7812 */ /* 0x000fe400078cc0ff */
        /* <DEDUP_REMOVED lines=46> */
[----:B------:R-:W-:Y:S02]  /*9df0*/  ISETP.GT.AND P1, PT, R115, RZ, !P6 ;  /* 0x000000ff7300720c */ /* 0x000fe40007724270 */
[----:B------:R-:W-:Y:S02]  /*9e00*/  LOP3.LUT P6, RZ, R3, 0x4, RZ, 0xc0, !PT ;  /* 0x0000000403ff7812 */ /* 0x000fe400078cc0ff */
[----:B------:R-:W-:Y:S02]  /*9e10*/  ISETP.LT.OR P1, PT, R95, 0x1, P1 ;  /* 0x000000015f00780c */ /* 0x000fe40000f21670 */
[----:B------:R-:W-:Y:S02]  /*9e20*/  ISETP.GT.AND P6, PT, R115, 0x99, !P6 ;  /* 0x000000997300780c */ /* 0x000fe400077c4270 */
[----:B------:R-:W-:-:S02]  /*9e30*/  FSEL R105, R13, -INF , !P1 ;  /* 0xff8000000d697808 */ /* 0x000fc40004800000 */
[----:B------:R-:W-:Y:S02]  /*9e40*/  FSETP.NEU.FTZ.AND P1, PT, R14, -INF , PT ;  /* 0xff8000000e00780b */ /* 0x000fe40003f3d000 */
[----:B------:R-:W-:Y:S02]  /*9e50*/  FMNMX.FTZ R89, R105, R10, !PT ;  /* 0x0000000a69597209 */ /* 0x000fe40007810000 */
[----:B------:R-:W-:Y:S02]  /*9e60*/  FSEL R117, R117, RZ, P1 ;  /* 0x000000ff75757208 */ /* 0x000fe40000800000 */
[----:B------:R-:W-:-:S03]  /*9e70*/  ISETP.LT.OR P6, PT, R95, 0x9a, P6 ;  /* 0x0000009a5f00780c */ /* 0x000fc600037c1670 */
[--C-:B------:R-:W-:Y:S01]  /*9e80*/  FFMA.FTZ R13, R97, R15, -R117.reuse ;  /* 0x0000000f610d7223 */ /* 0x100fe20000010875 */
[----:B------:R-:W-:Y:S01]  /*9e90*/  FMNMX.FTZ R97, R88, R89, !PT ;  /* 0x0000005958617209 */ /* 0x000fe20007810000 */
[-CC-:B------:R-:W-:Y:S01]  /*9ea0*/  FFMA.FTZ R148, R148, R15.reuse, -R117.reuse ;  /* 0x0000000f94947223 */ /* 0x180fe20000010875 */
[----:B------:R-:W-:-:S01]  /*9eb0*/  FFMA.FTZ R23, R116, R15, -R117 ;  /* 0x0000000f74177223 */ /* 0x000fc20000010875 */
[--C-:B------:R-:W-:Y:S01]  /*9ec0*/  FFMA.FTZ R116, R130, R15, -R117.reuse ;  /* 0x0000000f82747223 */ /* 0x100fe20000010875 */
[----:B------:R-:W-:Y:S01]  /*9ed0*/  FMNMX.FTZ R97, R204, R97, !PT ;  /* 0x00000061cc617209 */ /* 0x000fe20007810000 */
[-CC-:B------:R-:W-:Y:S01]  /*9ee0*/  FFMA.FTZ R130, R150, R15.reuse, -R117.reuse ;  /* 0x0000000f96827223 */ /* 0x180fe20000010875 */
[----:B------:R-:W-:Y:S01]  /*9ef0*/  FSEL R150, R91, -INF , !P3 ;  /* 0xff8000005b967808 */ /* 0x000fe20005800000 */
[--C-:B------:R-:W-:Y:S01]  /*9f00*/  FFMA.FTZ R19, R98, R15, -R117.reuse ;  /* 0x0000000f62137223 */ /* 0x100fe20000010875 */
[----:B------:R-:W-:Y:S01]  /*9f10*/  FMNMX.FTZ R97, R206, R97, !PT ;  /* 0x00000061ce617209 */ /* 0x000fe20007810000 */
[-CC-:B------:R-:W-:Y:S01]  /*9f20*/  FFMA.FTZ R98, R154, R15.reuse, -R117.reuse ;  /* 0x0000000f9a627223 */ /* 0x180fe20000010875 */
[----:B------:R-:W-:Y:S01]  /*9f30*/  FSEL R154, R93, -INF , !P5 ;  /* 0xff8000005d9a7808 */ /* 0x000fe20006800000 */
[--C-:B------:R-:W-:Y:S01]  /*9f40*/  FFMA.FTZ R128, R128, R15, -R117.reuse ;  /* 0x0000000f80807223 */ /* 0x100fe20000010875 */
[----:B------:R-:W-:Y:S01]  /*9f50*/  FMNMX.FTZ R97, R208, R97, !PT ;  /* 0x00000061d0617209 */ /* 0x000fe20007810000 */
[--C-:B------:R-:W-:Y:S01]  /*9f60*/  FFMA.FTZ R132, R132, R15, -R117.reuse ;  /* 0x0000000f84847223 */ /* 0x100fe20000010875 */
[----:B------:R-:W-:Y:S01]  /*9f70*/  FSEL R94, R94, -INF , !P6 ;  /* 0xff8000005e5e7808 */ /* 0x000fe20007000000 */
[----:B------:R0:W-:Y:S01]  /*9f80*/  MUFU.EX2 R89, R128 ;  /* 0x0000008000597308 */ /* 0x0001e20000000800 */
[----:B------:R-:W-:Y:S01]  /*9f90*/  FMNMX.FTZ R99, R22, R97, !PT ;  /* 0x0000006116637209 */ /* 0x000fe20007810000 */
[-CC-:B------:R-:W-:Y:S01]  /*9fa0*/  FFMA.FTZ R144, R144, R15.reuse, -R117.reuse ;  /* 0x0000000f90907223 */ /* 0x180fe20000010875 */
[----:B------:R-:W-:-:S01]  /*9fb0*/  FFMA.FTZ R21, R100, R15, -R117 ;  /* 0x0000000f64157223 */ /* 0x000fc20000010875 */
[--C-:B------:R-:W-:Y:S01]  /*9fc0*/  FFMA.FTZ R156, R156, R15, -R117.reuse ;  /* 0x0000000f9c9c7223 */ /* 0x100fe20000010875 */
[----:B------:R-:W-:Y:S01]  /*9fd0*/  FMNMX.FTZ R99, R210, R99, !PT ;  /* 0x00000063d2637209 */ /* 0x000fe20007810000 */
[-CC-:B------:R-:W-:Y:S01]  /*9fe0*/  FFMA.FTZ R160, R160, R15.reuse, -R117.reuse ;  /* 0x0000000fa0a07223 */ /* 0x180fe20000010875 */
[----:B------:R-:W-:-:S01]  /*9ff0*/  FFMA.FTZ R164, R164, R15, -R117 ;  /* 0x0000000fa4a47223 */ /* 0x000fc20000010875 */
[--C-:B------:R-:W-:Y:S01]  /*a000*/  FFMA.FTZ R96, R96, R15, -R117.reuse ;  /* 0x0000000f60607223 */ /* 0x100fe20000010875 */
[----:B------:R-:W-:Y:S01]  /*a010*/  FMNMX.FTZ R99, R152, R99, !PT ;  /* 0x0000006398637209 */ /* 0x000fe20007810000 */
[-CC-:B0-----:R-:W-:Y:S01]  /*a020*/  FFMA.FTZ R128, R146, R15.reuse, -R117.reuse ;  /* 0x0000000f92807223 */ /* 0x181fe20000010875 */
[----:B------:R-:W-:-:S01]  /*a030*/  FFMA.FTZ R146, R170, R15, -R117 ;  /* 0x0000000faa927223 */ /* 0x000fc20000010875 */
[--C-:B------:R-:W-:Y:S01]  /*a040*/  FFMA.FTZ R100, R102, R15, -R117.reuse ;  /* 0x0000000f66647223 */ /* 0x100fe20000010875 */
[----:B------:R-:W-:Y:S01]  /*a050*/  FMNMX.FTZ R99, R136, R99, !PT ;  /* 0x0000006388637209 */ /* 0x000fe20007810000 */
[-CC-:B------:R-:W-:Y:S01]  /*a060*/  FFMA.FTZ R102, R118, R15.reuse, -R117.reuse ;  /* 0x0000000f76667223 */ /* 0x180fe20000010875 */
[----:B------:R-:W-:Y:S01]  /*a070*/  MUFU.EX2 R13, R13 ;  /* 0x0000000d000d7308 */ /* 0x000fe20000000800 */
[----:B------:R-:W-:-:S01]  /*a080*/  FFMA.FTZ R118, R134, R15, -R117 ;  /* 0x0000000f86767223 */ /* 0x000fc20000010875 */
[----:B------:R-:W-:Y:S01]  /*a090*/  FMNMX.FTZ R101, R212, R99, !PT ;  /* 0x00000063d4657209 */ /* 0x000fe20007810000 */
[----:B------:R-:W-:-:S01]  /*a0a0*/  FFMA.FTZ R134, R162, R15, -R117 ;  /* 0x0000000fa2867223 */ /* 0x000fc20000010875 */
[-CC-:B------:R-:W-:Y:S01]  /*a0b0*/  FFMA.FTZ R172, R172, R15.reuse, -R117.reuse ;  /* 0x0000000facac7223 */ /* 0x180fe20000010875 */
[----:B------:R-:W-:-:S01]  /*a0c0*/  FFMA.FTZ R91, R174, R15, -R117 ;  /* 0x0000000fae5b7223 */ /* 0x000fc20000010875 */
[----:B------:R-:W-:Y:S01]  /*a0d0*/  FMNMX.FTZ R101, R138, R101, !PT ;  /* 0x000000658a657209 */ /* 0x000fe20007810000 */
[----:B------:R-:W-:-:S01]  /*a0e0*/  FFMA.FTZ R93, R176, R15, -R117 ;  /* 0x0000000fb05d7223 */ /* 0x000fc20000010875 */
[----:B------:R0:W-:Y:S01]  /*a0f0*/  MUFU.EX2 R97, R132 ;  /* 0x0000008400617308 */ /* 0x0001e20000000800 */
[----:B------:R-:W-:-:S01]  /*a100*/  FFMA.FTZ R95, R180, R15, -R117 ;  /* 0x0000000fb45f7223 */ /* 0x000fc20000010875 */
[----:B------:R-:W-:Y:S01]  /*a110*/  FMNMX.FTZ R101, R214, R101, !PT ;  /* 0x00000065d6657209 */ /* 0x000fe20007810000 */
[----:B------:R-:W-:-:S01]  /*a120*/  FFMA.FTZ R162, R190, R15, -R117 ;  /* 0x0000000fbea27223 */ /* 0x000fc20000010875 */
[-CC-:B------:R-:W-:Y:S01]  /*a130*/  FFMA.FTZ R129, R198, R15.reuse, -R117.reuse ;  /* 0x0000000fc6817223 */ /* 0x180fe20000010875 */
[----:B------:R-:W-:-:S01]  /*a140*/  FFMA.FTZ R194, R194, R15, -R117 ;  /* 0x0000000fc2c27223 */ /* 0x000fc20000010875 */
[----:B------:R-:W-:-:S02]  /*a150*/  FMNMX.FTZ R101, R140, R101, !PT ;  /* 0x000000658c657209 */ /* 0x000fc40007810000 */
[----:B------:R1:W-:Y:S01]  /*a160*/  MUFU.EX2 R99, R144 ;  /* 0x0000009000637308 */ /* 0x0003e20000000800 */
[----:B0-----:R-:W-:-:S01]  /*a170*/  FFMA.FTZ R132, R158, R15, -R117 ;  /* 0x0000000f9e847223 */ /* 0x001fc20000010875 */
[----:B------:R-:W-:Y:S01]  /*a180*/  FMNMX.FTZ R103, R216, R101, !PT ;  /* 0x00000065d8677209 */ /* 0x000fe20007810000 */
[----:B------:R-:W-:-:S03]  /*a190*/  FFMA.FTZ R158, R182, R15, -R117 ;  /* 0x0000000fb69e7223 */ /* 0x000fc60000010875 */
[----:B------:R-:W-:Y:S02]  /*a1a0*/  FMNMX.FTZ R103, R142, R103, !PT ;  /* 0x000000678e677209 */ /* 0x000fe40007810000 */
[----:B------:R0:W-:Y:S01]  /*a1b0*/  MUFU.EX2 R101, R148 ;  /* 0x0000009400657308 */ /* 0x0001e20000000800 */
[----:B-1----:R-:W-:-:S01]  /*a1c0*/  FFMA.FTZ R144, R166, R15, -R117 ;  /* 0x0000000fa6907223 */ /* 0x002fc20000010875 */
[----:B------:R-:W-:Y:S01]  /*a1d0*/  FMNMX.FTZ R103, R218, R103, !PT ;  /* 0x00000067da677209 */ /* 0x000fe20007810000 */
[----:B------:R-:W-:-:S03]  /*a1e0*/  FFMA.FTZ R166, R200, R15, -R117 ;  /* 0x0000000fc8a67223 */ /* 0x000fc60000010875 */
[----:B------:R-:W-:Y:S02]  /*a1f0*/  FMNMX.FTZ R103, R120, R103, !PT ;  /* 0x0000006778677209 */ /* 0x000fe40007810000 */
[----:B------:R-:W-:Y:S01]  /*a200*/  MUFU.EX2 R96, R96 ;  /* 0x0000006000607308 */ /* 0x000fe20000000800 */
[----:B0-----:R-:W-:Y:S02]  /*a210*/  FSEL R148, R90, -INF , !P2 ;  /* 0xff8000005a947808 */ /* 0x001fe40005000000 */
[----:B------:R-:W-:-:S04]  /*a220*/  FMNMX.FTZ R119, R220, R103, !PT ;  /* 0x00000067dc777209 */ /* 0x000fc80007810000 */
[----:B------:R-:W-:Y:S01]  /*a230*/  FMNMX.FTZ R119, R122, R119, !PT ;  /* 0x000000777a777209 */ /* 0x000fe20007810000 */
[----:B------:R0:W-:Y:S03]  /*a240*/  MUFU.EX2 R103, R156 ;  /* 0x0000009c00677308 */ /* 0x0001e60000000800 */
[----:B------:R-:W-:-:S04]  /*a250*/  FMNMX.FTZ R119, R222, R119, !PT ;  /* 0x00000077de777209 */ /* 0x000fc80007810000 */
[----:B------:R-:W-:Y:S01]  /*a260*/  FMNMX.FTZ R119, R124, R119, !PT ;  /* 0x000000777c777209 */ /* 0x000fe20007810000 */
[----:B------:R-:W-:Y:S01]  /*a270*/  MUFU.EX2 R90, R172 ;  /* 0x000000ac005a7308 */ /* 0x000fe20000000800 */
[----:B0-----:R-:W-:-:S02]  /*a280*/  FFMA.FTZ R156, R178, R15, -R117 ;  /* 0x0000000fb29c7223 */ /* 0x001fc40000010875 */
        /* <DEDUP_REMOVED lines=12> */
[----:B------:R-:W-:-:S01]  /*a350*/  FFMA.FTZ R123, R168, R15, -R117 ;  /* 0x0000000fa87b7223 */ /* 0x000fc20000010875 */
[----:B------:R-:W-:Y:S01]  /*a360*/  FSEL R168, R14, RZ, P1 ;  /* 0x000000ff0ea87208 */ /* 0x000fe20000800000 */
[----:B0-----:R-:W-:-:S01]  /*a370*/  FFMA.FTZ R164, R196, R15, -R117 ;  /* 0x0000000fc4a47223 */ /* 0x001fc20000010875 */
[----:B------:R-:W-:Y:S01]  /*a380*/  FMNMX.FTZ R125, R109, R20, !PT ;  /* 0x000000146d7d7209 */ /* 0x000fe20007810000 */
[----:B------:R-:W-:Y:S02]  /*a390*/  MUFU.EX2 R98, R98 ;  /* 0x0000006200627308 */ /* 0x000fe40000000800 */
[----:B------:R-:W-:-:S01]  /*a3a0*/  FADD.FTZ R170, -R168, R11 ;  /* 0x0000000ba8aa7221 */ /* 0x000fc20000010100 */
[----:B------:R-:W-:Y:S01]  /*a3b0*/  FMNMX.FTZ R20, R110, R125, !PT ;  /* 0x0000007d6e147209 */ /* 0x000fe20007810000 */
[----:B------:R-:W-:-:S02]  /*a3c0*/  FFMA.FTZ R168, R202, R15, -R117 ;  /* 0x0000000fcaa87223 */ /* 0x000fc40000010875 */
[----:B------:R-:W-:Y:S01]  /*a3d0*/  FMUL.FTZ R170, R170, R15 ;  /* 0x0000000faaaa7220 */ /* 0x000fe20000410000 */
[----:B------:R-:W-:Y:S01]  /*a3e0*/  FMNMX.FTZ R125, R111, R20, !PT ;  /* 0x000000146f7d7209 */ /* 0x000fe20007810000 */
[----:B------:R-:W-:Y:S03]  /*a3f0*/  MUFU.EX2 R21, R21 ;  /* 0x0000001500157308 */ /* 0x000fe60000000800 */
[----:B------:R-:W-:Y:S01]  /*a400*/  FMNMX.FTZ R20, R112, R125, !PT ;  /* 0x0000007d70147209 */ /* 0x000fe20007810000 */
[----:B------:R-:W-:-:S03]  /*a410*/  FFMA.FTZ R125, R188, R15, -R117 ;  /* 0x0000000fbc7d7223 */ /* 0x000fc60000010875 */
        /* <DEDUP_REMOVED lines=8> */
[----:B0-----:R-:W-:-:S02]  /*a4a0*/  FFMA.FTZ R7, R170, R7, R13 ;  /* 0x00000007aa077223 */ /* 0x001fc4000001000d */
[----:B------:R-:W-:-:S04]  /*a4b0*/  FMNMX.FTZ R115, R154, R115, !PT ;  /* 0x000000739a737209 */ /* 0x000fc80007810000 */
[----:B------:R-:W-:Y:S01]  /*a4c0*/  FMNMX.FTZ R20, R94, R115, !PT ;  /* 0x000000735e147209 */ /* 0x000fe20007810000 */
[----:B------:R-:W-:-:S01]  /*a4d0*/  FFMA.FTZ R115, R184, R15, -R117 ;  /* 0x0000000fb8737223 */ /* 0x000fc20000010875 */
[----:B------:R-:W-:Y:S03]  /*a4e0*/  MUFU.EX2 R102, R102 ;  /* 0x0000006600667308 */ /* 0x000fe60000000800 */
[----:B------:R-:W0:Y:S05]  /*a4f0*/  SHFL.BFLY PT, R127, R20, 0x2, 0x1f ;  /* 0x0c401f00147f7f89 */ /* 0x000e2a00000e0000 */
        /* <DEDUP_REMOVED lines=9> */
[----:B0-----:R-:W-:-:S07]  /*a590*/  FMNMX.FTZ R20, R131, R20, !PT ;  /* 0x0000001483147209 */ /* 0x001fce0007810000 */
[----:B------:R-:W-:Y:S01]  /*a5a0*/  MUFU.EX2 R144, R144 ;  /* 0x0000009000907308 */ /* 0x000fe20000000800 */
[C---:B------:R-:W-:Y:S01]  /*a5b0*/  FSETP.NEU.FTZ.AND P1, PT, R20.reuse, -INF , PT ;  /* 0xff8000001400780b */ /* 0x040fe20003f3d000 */
[----:B------:R-:W-:-:S03]  /*a5c0*/  FFMA.FTZ R11, R20, R15, -8 ;  /* 0xc1000000140b7423 */ /* 0x000fc6000001000f */
[----:B------:R-:W-:-:S03]  /*a5d0*/  FSEL R147, R20, RZ, P1 ;  /* 0x000000ff14937208 */ /* 0x000fc60000800000 */
[----:B------:R-:W-:Y:S01]  /*a5e0*/  MUFU.EX2 R123, R123 ;  /* 0x0000007b007b7308 */ /* 0x000fe20000000800 */
[----:B------:R-:W-:-:S05]  /*a5f0*/  FSEL R11, R11, RZ, P1 ;  /* 0x000000ff0b0b7208 */ /* 0x000fca0000800000 */
[----:B------:R-:W-:Y:S01]  /*a600*/  FFMA.FTZ R151, R122, R15, -R11 ;  /* 0x0000000f7a977223 */ /* 0x000fe2000001080b */
[----:B------:R-:W-:-:S01]  /*a610*/  FADD.FTZ R122, -R147, R10 ;  /* 0x0000000a937a7221 */ /* 0x000fc20000010100 */
[-CC-:B------:R-:W-:Y:S01]  /*a620*/  FFMA.FTZ R105, R105, R15.reuse, -R11.reuse ;  /* 0x0000000f69697223 */ /* 0x180fe2000001080b */
[----:B------:R-:W-:-:S01]  /*a630*/  FFMA.FTZ R88, R88, R15, -R11 ;  /* 0x0000000f58587223 */ /* 0x000fc2000001080b */
[-CC-:B------:R-:W-:Y:S01]  /*a640*/  FFMA.FTZ R117, R204, R15.reuse, -R11.reuse ;  /* 0x0000000fcc757223 */ /* 0x180fe2000001080b */
[-C--:B------:R-:W-:Y:S01]  /*a650*/  FMUL.FTZ R122, R122, R15.reuse ;  /* 0x0000000f7a7a7220 */ /* 0x080fe20000410000 */
        /* <DEDUP_REMOVED lines=32> */
[----:B------:R-:W-:-:S02]  /*a860*/  FFMA.FTZ R154, R154, R15, -R11 ;  /* 0x0000000f9a9a7223 */ /* 0x000fc4000001080b */
[----:B------:R-:W3:Y:S08]  /*a870*/  MUFU.EX2 R172, R172 ;  /* 0x000000ac00ac7308 */ /* 0x000ef00000000800 */
[----:B------:R-:W4:Y:S08]  /*a880*/  MUFU.EX2 R133, R133 ;  /* 0x0000008500857308 */ /* 0x000f300000000800 */
[----:B------:R0:W-:Y:S08]  /*a890*/  MUFU.EX2 R10, R151 ;  /* 0x00000097000a7308 */ /* 0x0001f00000000800 */
[----:B------:R-:W5:Y:S01]  /*a8a0*/  MUFU.EX2 R22, R22 ;  /* 0x0000001600167308 */ /* 0x000f620000000800 */
[----:B0-----:R-:W-:-:S01]  /*a8b0*/  FFMA.FTZ R151, R122, R6, R105 ;  /* 0x000000067a977223 */ /* 0x001fc20000010069 */
[----:B------:R-:W-:-:S03]  /*a8c0*/  FADD.FTZ R6, R96, R7 ;  /* 0x0000000760067221 */ /* 0x000fc60000010000 */
[----:B-1----:R-:W-:Y:S01]  /*a8d0*/  FADD.FTZ R174, R88, R151 ;  /* 0x0000009758ae7221 */ /* 0x002fe20000010000 */
[----:B------:R-:W-:-:S01]  /*a8e0*/  FADD.FTZ R7, R19, R6 ;  /* 0x0000000613077221 */ /* 0x000fc20000010000 */
[----:B------:R-:W-:Y:S01]  /*a8f0*/  FFMA.FTZ R151, R226, R15, -R11 ;  /* 0x0000000fe2977223 */ /* 0x000fe2000001080b */
[----:B------:R-:W0:Y:S01]  /*a900*/  MUFU.EX2 R135, R135 ;  /* 0x0000008700877308 */ /* 0x000e220000000800 */
[----:B--2---:R-:W-:-:S01]  /*a910*/  FADD.FTZ R153, R117, R174 ;  /* 0x000000ae75997221 */ /* 0x004fc20000010000 */
[----:B------:R-:W-:-:S03]  /*a920*/  FADD.FTZ R6, R98, R7 ;  /* 0x0000000762067221 */ /* 0x000fc60000010000 */
[----:B---3--:R-:W-:Y:S01]  /*a930*/  FADD.FTZ R174, R172, R153 ;  /* 0x00000099acae7221 */ /* 0x008fe20000010000 */
[----:B------:R-:W-:-:S02]  /*a940*/  FADD.FTZ R7, R21, R6 ;  /* 0x0000000615077221 */ /* 0x000fc40000010000 */
[----:B------:R-:W1:Y:S01]  /*a950*/  MUFU.EX2 R152, R152 ;  /* 0x0000009800987308 */ /* 0x000e620000000800 */
[----:B----4-:R-:W-:-:S01]  /*a960*/  FADD.FTZ R153, R133, R174 ;  /* 0x000000ae85997221 */ /* 0x010fc20000010000 */
[----:B------:R-:W-:-:S03]  /*a970*/  FADD.FTZ R6, R100, R7 ;  /* 0x0000000764067221 */ /* 0x000fc60000010000 */
[----:B-----5:R-:W-:Y:S01]  /*a980*/  FADD.FTZ R174, R22, R153 ;  /* 0x0000009916ae7221 */ /* 0x020fe20000010000 */
[----:B------:R-:W-:-:S01]  /*a990*/  FADD.FTZ R7, R23, R6 ;  /* 0x0000000617077221 */ /* 0x000fc20000010000 */
[----:B------:R-:W-:Y:S01]  /*a9a0*/  FFMA.FTZ R153, R228, R15, -R11 ;  /* 0x0000000fe4997223 */ /* 0x000fe2000001080b */
[----:B------:R-:W2:Y:S01]  /*a9b0*/  MUFU.EX2 R136, R136 ;  /* 0x0000008800887308 */ /* 0x000ea20000000800 */
[----:B0-----:R-:W-:-:S01]  /*a9c0*/  FADD.FTZ R155, R135, R174 ;  /* 0x000000ae879b7221 */ /* 0x001fc20000010000 */
[----:B------:R-:W-:-:S04]  /*a9d0*/  FADD.FTZ R6, R102, R7 ;  /* 0x0000000766067221 */ /* 0x000fc80000010000 */
[----:B------:R-:W-:Y:S02]  /*a9e0*/  FADD.FTZ R7, R89, R6 ;  /* 0x0000000659077221 */ /* 0x000fe40000010000 */
[----:B------:R-:W0:Y:S01]  /*a9f0*/  MUFU.EX2 R137, R137 ;  /* 0x0000008900897308 */ /* 0x000e220000000800 */
[----:B-1----:R-:W-:-:S01]  /*aa00*/  FADD.FTZ R155, R152, R155 ;  /* 0x0000009b989b7221 */ /* 0x002fc20000010000 */
[----:B------:R-:W-:-:S06]  /*aa10*/  FADD.FTZ R174, R116, R7 ;  /* 0x0000000774ae7221 */ /* 0x000fcc0000010000 */
[----:B------:R-:W1:Y:S01]  /*aa20*/  MUFU.EX2 R138, R138 ;  /* 0x0000008a008a7308 */ /* 0x000e620000000800 */
[----:B--2---:R-:W-:-:S01]  /*aa30*/  FADD.FTZ R6, R136, R155 ;  /* 0x0000009b88067221 */ /* 0x004fc20000010000 */
[----:B------:R-:W-:-:S04]  /*aa40*/  FADD.FTZ R155, R97, R174 ;  /* 0x000000ae619b7221 */ /* 0x000fc80000010000 */
[----:B------:R-:W-:Y:S02]  /*aa50*/  FADD.FTZ R174, R118, R155 ;  /* 0x0000009b76ae7221 */ /* 0x000fe40000010000 */
[----:B------:R-:W2:Y:S01]  /*aa60*/  MUFU.EX2 R139, R139 ;  /* 0x0000008b008b7308 */ /* 0x000ea20000000800 */
[----:B0-----:R-:W-:-:S01]  /*aa70*/  FADD.FTZ R7, R137, R6 ;  /* 0x0000000689077221 */ /* 0x001fc20000010000 */
[----:B------:R-:W-:-:S04]  /*aa80*/  FADD.FTZ R155, R99, R174 ;  /* 0x000000ae639b7221 */ /* 0x000fc80000010000 */
[----:B------:R-:W-:Y:S02]  /*aa90*/  FADD.FTZ R174, R128, R155 ;  /* 0x0000009b80ae7221 */ /* 0x000fe40000010000 */
[----:B------:R-:W0:Y:S01]  /*aaa0*/  MUFU.EX2 R140, R140 ;  /* 0x0000008c008c7308 */ /* 0x000e220000000800 */
[----:B-1----:R-:W-:-:S01]  /*aab0*/  FADD.FTZ R6, R138, R7 ;  /* 0x000000078a067221 */ /* 0x002fc20000010000 */
[----:B------:R-:W-:-:S04]  /*aac0*/  FADD.FTZ R155, R101, R174 ;  /* 0x000000ae659b7221 */ /* 0x000fc80000010000 */
[----:B------:R-:W-:Y:S02]  /*aad0*/  FADD.FTZ R174, R130, R155 ;  /* 0x0000009b82ae7221 */ /* 0x000fe40000010000 */
[----:B------:R-:W1:Y:S01]  /*aae0*/  MUFU.EX2 R141, R141 ;  /* 0x0000008d008d7308 */ /* 0x000e620000000800 */
[----:B--2---:R-:W-:-:S01]  /*aaf0*/  FADD.FTZ R7, R139, R6 ;  /* 0x000000068b077221 */ /* 0x004fc20000010000 */
[----:B------:R-:W-:-:S04]  /*ab00*/  FADD.FTZ R155, R103, R174 ;  /* 0x000000ae679b7221 */ /* 0x000fc80000010000 */
[----:B------:R-:W-:Y:S01]  /*ab10*/  FADD.FTZ R174, R132, R155 ;  /* 0x0000009b84ae7221 */ /* 0x000fe20000010000 */
[----:B------:R-:W-:-:S01]  /*ab20*/  FFMA.FTZ R155, R111, R15, -R11 ;  /* 0x0000000f6f9b7223 */ /* 0x000fc2000001080b */
[----:B------:R-:W2:Y:S01]  /*ab30*/  MUFU.EX2 R142, R142 ;  /* 0x0000008e008e7308 */ /* 0x000ea20000000800 */
[----:B0-----:R-:W-:-:S01]  /*ab40*/  FADD.FTZ R6, R140, R7 ;  /* 0x000000078c067221 */ /* 0x001fc20000010000 */
[----:B------:R-:W-:-:S04]  /*ab50*/  FADD.FTZ R111, R119, R174 ;  /* 0x000000ae776f7221 */ /* 0x000fc80000010000 */
[----:B------:R-:W-:Y:S01]  /*ab60*/  FADD.FTZ R174, R134, R111 ;  /* 0x0000006f86ae7221 */ /* 0x000fe20000010000 */
[----:B------:R-:W-:-:S01]  /*ab70*/  FFMA.FTZ R111, R112, R15, -R11 ;  /* 0x0000000f706f7223 */ /* 0x000fc2000001080b */
[----:B------:R-:W0:Y:S01]  /*ab80*/  MUFU.EX2 R143, R143 ;  /* 0x0000008f008f7308 */ /* 0x000e220000000800 */
[----:B-1----:R-:W-:-:S01]  /*ab90*/  FADD.FTZ R7, R141, R6 ;  /* 0x000000068d077221 */ /* 0x002fc20000010000 */
[----:B------:R-:W-:Y:S01]  /*aba0*/  FADD.FTZ R157, R121, R174 ;  /* 0x000000ae799d7221 */ /* 0x000fe20000010000 */
[----:B------:R-:W-:-:S03]  /*abb0*/  FFMA.FTZ R112, R113, R15, -R11 ;  /* 0x0000000f71707223 */ /* 0x000fc6000001080b */
[----:B------:R-:W-:Y:S02]  /*abc0*/  FADD.FTZ R174, R144, R157 ;  /* 0x0000009d90ae7221 */ /* 0x000fe40000010000 */
[----:B------:R-:W1:Y:S01]  /*abd0*/  MUFU.EX2 R120, R120 ;  /* 0x0000007800787308 */ /* 0x000e620000000800 */
[----:B--2---:R-:W-:-:S01]  /*abe0*/  FADD.FTZ R6, R142, R7 ;  /* 0x000000078e067221 */ /* 0x004fc20000010000 */
[----:B------:R-:W-:-:S06]  /*abf0*/  FADD.FTZ R113, R123, R174 ;  /* 0x000000ae7b717221 */ /* 0x000fcc0000010000 */
[----:B------:R-:W2:Y:S01]  /*ac00*/  MUFU.EX2 R145, R145 ;  /* 0x0000009100917308 */ /* 0x000ea20000000800 */
[----:B0-----:R-:W-:-:S07]  /*ac10*/  FADD.FTZ R7, R143, R6 ;  /* 0x000000068f077221 */ /* 0x001fce0000010000 */
[----:B------:R-:W0:Y:S01]  /*ac20*/  MUFU.EX2 R147, R147 ;  /* 0x0000009300937308 */ /* 0x000e220000000800 */
[----:B-1----:R-:W-:-:S07]  /*ac30*/  FADD.FTZ R6, R120, R7 ;  /* 0x0000000778067221 */ /* 0x002fce0000010000 */
[----:B------:R-:W1:Y:S01]  /*ac40*/  MUFU.EX2 R124, R124 ;  /* 0x0000007c007c7308 */ /* 0x000e620000000800 */
[----:B--2---:R-:W-:-:S04]  /*ac50*/  FADD.FTZ R7, R145, R6 ;  /* 0x0000000691077221 */ /* 0x004fc80000010000 */
[----:B------:R-:W-:-:S03]  /*ac60*/  FADD.FTZ R6, R10, R7 ;  /* 0x000000070a067221 */ /* 0x000fc60000010000 */
        /* <DEDUP_REMOVED lines=25> */
[-CC-:B------:R-:W-:Y:S01]  /*ae00*/  FFMA.FTZ R113, R150, R15.reuse, -R11.reuse ;  /* 0x0000000f96717223 */ /* 0x180fe2000001080b */
[----:B------:R-:W-:-:S05]  /*ae10*/  FFMA.FTZ R11, R94, R15, -R11 ;  /* 0x0000000f5e0b7223 */ /* 0x000fca000001080b */
[----:B------:R-:W2:Y:S01]  /*ae20*/  MUFU.EX2 R108, R108 ;  /* 0x0000006c006c7308 */ /* 0x000ea20000000800 */
[----:B0-----:R-:W-:-:S07]  /*ae30*/  FADD.FTZ R7, R107, R6 ;  /* 0x000000066b077221 */ /* 0x001fce0000010000 */
[----:B------:R-:W-:Y:S01]  /*ae40*/  MUFU.EX2 R158, R158 ;  /* 0x0000009e009e7308 */ /* 0x000fe20000000800 */
[----:B-1----:R-:W-:-:S07]  /*ae50*/  FADD.FTZ R157, R95, R174 ;  /* 0x000000ae5f9d7221 */ /* 0x002fce0000010000 */
[----:B------:R-:W0:Y:S01]  /*ae60*/  MUFU.EX2 R109, R109 ;  /* 0x0000006d006d7308 */ /* 0x000e220000000800 */
[----:B--2---:R-:W-:-:S07]  /*ae70*/  FADD.FTZ R6, R108, R7 ;  /* 0x000000076c067221 */ /* 0x004fce0000010000 */
[----:B------:R-:W-:Y:S08]  /*ae80*/  MUFU.EX2 R115, R115 ;  /* 0x0000007300737308 */ /* 0x000ff00000000800 */
[----:B------:R-:W1:Y:S01]  /*ae90*/  MUFU.EX2 R110, R110 ;  /* 0x0000006e006e7308 */ /* 0x000e620000000800 */
[----:B0-----:R-:W-:-:S07]  /*aea0*/  FADD.FTZ R7, R109, R6 ;  /* 0x000000066d077221 */ /* 0x001fce0000010000 */
[----:B------:R-:W-:Y:S08]  /*aeb0*/  MUFU.EX2 R160, R160 ;  /* 0x000000a000a07308 */ /* 0x000ff00000000800 */
[----:B------:R-:W0:Y:S01]  /*aec0*/  MUFU.EX2 R155, R155 ;  /* 0x0000009b009b7308 */ /* 0x000e220000000800 */
[----:B-1----:R-:W-:-:S07]  /*aed0*/  FADD.FTZ R6, R110, R7 ;  /* 0x000000076e067221 */ /* 0x002fce0000010000 */
[----:B------:R-:W-:Y:S08]  /*aee0*/  MUFU.EX2 R125, R125 ;  /* 0x0000007d007d7308 */ /* 0x000ff00000000800 */
[----:B------:R-:W1:Y:S01]  /*aef0*/  MUFU.EX2 R111, R111 ;  /* 0x0000006f006f7308 */ /* 0x000e620000000800 */
[----:B0-----:R-:W-:-:S07]  /*af00*/  FADD.FTZ R6, R155, R6 ;  /* 0x000000069b067221 */ /* 0x001fce0000010000 */
[----:B------:R-:W-:Y:S08]  /*af10*/  MUFU.EX2 R162, R162 ;  /* 0x000000a200a27308 */ /* 0x000ff00000000800 */
[----:B------:R-:W0:Y:S08]  /*af20*/  MUFU.EX2 R112, R112 ;  /* 0x0000007000707308 */ /* 0x000e300000000800 */
[----:B------:R2:W3:Y:S08]  /*af30*/  MUFU.EX2 R176, R114 ;  /* 0x0000007200b07308 */ /* 0x0004f00000000800 */
[----:B------:R-:W4:Y:S01]  /*af40*/  MUFU.EX2 R127, R127 ;  /* 0x0000007f007f7308 */ /* 0x000f220000000800 */
[----:B--2---:R-:W-:-:S04]  /*af50*/  FADD.FTZ R114, R158, R157 ;  /* 0x0000009d9e727221 */ /* 0x004fc80000010000 */
[----:B------:R-:W-:-:S03]  /*af60*/  FADD.FTZ R157, R115, R114 ;  /* 0x00000072739d7221 */ /* 0x000fc60000010000 */
[----:B------:R-:W2:Y:S01]  /*af70*/  MUFU.EX2 R164, R164 ;  /* 0x000000a400a47308 */ /* 0x000ea20000000800 */
[----:B------:R-:W-:-:S01]  /*af80*/  FADD.FTZ R114, R160, R157 ;  /* 0x0000009da0727221 */ /* 0x000fc20000010000 */
[----:B-1----:R-:W-:-:S03]  /*af90*/  FADD.FTZ R157, R111, R6 ;  /* 0x000000066f9d7221 */ /* 0x002fc60000010000 */
[----:B------:R-:W-:Y:S01]  /*afa0*/  FADD.FTZ R7, R125, R114 ;  /* 0x000000727d077221 */ /* 0x000fe20000010000 */
[----:B0-----:R-:W-:-:S02]  /*afb0*/  FADD.FTZ R157, R112, R157 ;  /* 0x0000009d709d7221 */ /* 0x001fc40000010000 */
[----:B------:R-:W-:Y:S01]  /*afc0*/  MUFU.EX2 R148, R148 ;  /* 0x0000009400947308 */ /* 0x000fe20000000800 */
[----:B------:R-:W-:-:S01]  /*afd0*/  FADD.FTZ R6, R162, R7 ;  /* 0x00000007a2067221 */ /* 0x000fc20000010000 */
[----:B---3--:R-:W-:-:S03]  /*afe0*/  FADD.FTZ R157, R176, R157 ;  /* 0x0000009db09d7221 */ /* 0x008fc60000010000 */
[----:B----4-:R-:W-:-:S03]  /*aff0*/  FADD.FTZ R7, R127, R6 ;  /* 0x000000067f077221 */ /* 0x010fc60000010000 */
[----:B------:R-:W0:Y:S01]  /*b000*/  MUFU.EX2 R129, R129 ;  /* 0x0000008100817308 */ /* 0x000e220000000800 */
[----:B--2---:R-:W-:-:S07]  /*b010*/  FADD.FTZ R6, R164, R7 ;  /* 0x00000007a4067221 */ /* 0x004fce0000010000 */
[----:B------:R-:W-:Y:S08]  /*b020*/  MUFU.EX2 R113, R113 ;  /* 0x0000007100717308 */ /* 0x000ff00000000800 */
[----:B------:R-:W1:Y:S01]  /*b030*/  MUFU.EX2 R166, R166 ;  /* 0x000000a600a67308 */ /* 0x000e620000000800 */
[----:B0-----:R-:W-:-:S07]  /*b040*/  FADD.FTZ R7, R129, R6 ;  /* 0x0000000681077221 */ /* 0x001fce0000010000 */
[----:B------:R0:W2:Y:S08]  /*b050*/  MUFU.EX2 R171, R92 ;  /* 0x0000005c00ab7308 */ /* 0x0000b00000000800 */
[----:B------:R-:W3:Y:S01]  /*b060*/  MUFU.EX2 R131, R194 ;  /* 0x000000c200837308 */ /* 0x000ee20000000800 */
[----:B0-----:R-:W-:-:S01]  /*b070*/  FADD.FTZ R92, R148, R157 ;  /* 0x0000009d945c7221 */ /* 0x001fc20000010000 */
[----:B-1----:R-:W-:-:S03]  /*b080*/  FADD.FTZ R6, R166, R7 ;  /* 0x00000007a6067221 */ /* 0x002fc60000010000 */
[----:B------:R-:W-:-:S03]  /*b090*/  FADD.FTZ R92, R113, R92 ;  /* 0x0000005c715c7221 */ /* 0x000fc60000010000 */
[----:B------:R-:W0:Y:S01]  /*b0a0*/  MUFU.EX2 R159, R154 ;  /* 0x0000009a009f7308 */ /* 0x000e220000000800 */
[----:B--2---:R-:W-:-:S07]  /*b0b0*/  FADD.FTZ R92, R171, R92 ;  /* 0x0000005cab5c7221 */ /* 0x004fce0000010000 */
[----:B------:R-:W1:Y:S01]  /*b0c0*/  MUFU.EX2 R168, R168 ;  /* 0x000000a800a87308 */ /* 0x000e620000000800 */
[----:B---3--:R-:W-:-:S07]  /*b0d0*/  FADD.FTZ R7, R131, R6 ;  /* 0x0000000683077221 */ /* 0x008fce0000010000 */
[----:B------:R-:W2:Y:S01]  /*b0e0*/  MUFU.EX2 R94, R11 ;  /* 0x0000000b005e7308 */ /* 0x000ea20000000800 */
[----:B0-----:R-:W-:-:S01]  /*b0f0*/  FADD.FTZ R92, R159, R92 ;  /* 0x0000005c9f5c7221 */ /* 0x001fc20000010000 */
[----:B-1----:R-:W-:-:S03]  /*b100*/  FADD.FTZ R7, R168, R7 ;  /* 0x00000007a8077221 */ /* 0x002fc60000010000 */
[----:B--2---:R-:W-:Y:S01]  /*b110*/  FADD.FTZ R6, R94, R92 ;  /* 0x0000005c5e067221 */ /* 0x004fe20000010000 */
[----:B------:R-:W-:Y:S06]  /*b120*/  @!P0 BRA `(.L_x_1198) ;  /* 0x0000000000048947 */ /* 0x000fec0003800000 */
[----:B------:R-:W-:Y:S01]  /*b130*/  BPT.TRAP 0x1 ;  /* 0x000000040000795c */ /* 0x000fe20000300000 */
.L_x_1198:
[----:B------:R-:W-:Y:S01]  /*b140*/  ULEA UR6, UR57, UR41, 0x3 ;  /* 0x0000002939067291 */ /* 0x000fe2000f8e183f */
[----:B------:R-:W-:Y:S01]  /*b150*/  ISETP.GT.AND P1, PT, R12, UR56, PT ;  /* 0x000000380c007c0c */ /* 0x000fe2000bf24270 */
[----:B------:R-:W-:Y:S01]  /*b160*/  UMOV UR58, UR47 ;  /* 0x0000002f003a7c82 */ /* 0x000fe20008000000 */
[----:B------:R-:W-:Y:S01]  /*b170*/  F2FP.SATFINITE.E4M3.F32.PACK_AB_MERGE_C R131, R168, R131, RZ ;  /* 0x00000083a883723e */ /* 0x000fe200048070ff */
[----:B------:R-:W-:Y:S01]  /*b180*/  UIADD3 UR6, UR6, 0x22860, URZ ;  /* 0x0002286006067890 */ /* 0x000fe2000fffe03f */
[----:B------:R-:W-:Y:S01]  /*b190*/  F2FP.SATFINITE.E4M3.F32.PACK_AB_MERGE_C R10, R147, R10, RZ ;  /* 0x0000000a930a723e */ /* 0x000fe200048070ff */
[----:B------:R-:W-:Y:S01]  /*b1a0*/  UMOV UR57, UR48 ;  /* 0x0000003000397c82 */ /* 0x000fe20008000000 */
[----:B------:R-:W-:Y:S01]  /*b1b0*/  F2FP.SATFINITE.E4M3.F32.PACK_AB_MERGE_C R11, R148, R176, RZ ;  /* 0x000000b0940b723e */ /* 0x000fe200048070ff */
[----:B------:R-:W-:Y:S01]  /*b1c0*/  UPRMT UR6, UR46, 0x654, UR6 ;  /* 0x000006542e067896 */ /* 0x000fe20008000006 */
[----:B------:R-:W-:Y:S01]  /*b1d0*/  F2FP.SATFINITE.E4M3.F32.PACK_AB_MERGE_C R131, R166, R129, R131 ;  /* 0x00000081a683723e */ /* 0x000fe20004807083 */
[-C--:B------:R-:W-:Y:S01]  /*b1e0*/  FMUL.FTZ R24, R24, R170.reuse ;  /* 0x000000aa18187220 */ /* 0x080fe20000410000 */
[----:B------:R-:W-:Y:S01]  /*b1f0*/  F2FP.SATFINITE.E4M3.F32.PACK_AB_MERGE_C R19, R98, R19, RZ ;  /* 0x000000136213723e */ /* 0x000fe200048070ff */
[-C--:B------:R-:W-:Y:S01]  /*b200*/  FMUL.FTZ R25, R25, R170.reuse ;  /* 0x000000aa19197220 */ /* 0x080fe20000410000 */
[----:B------:R-:W-:Y:S01]  /*b210*/  F2FP.SATFINITE.E4M3.F32.PACK_AB_MERGE_C R117, R172, R117, RZ ;  /* 0x00000075ac75723e */ /* 0x000fe200048070ff */
[-C--:B------:R-:W-:Y:S01]  /*b220*/  FMUL.FTZ R28, R28, R170.reuse ;  /* 0x000000aa1c1c7220 */ /* 0x080fe20000410000 */
[----:B------:R-:W-:Y:S01]  /*b230*/  F2FP.SATFINITE.E4M3.F32.PACK_AB_MERGE_C R23, R102, R23, RZ ;  /* 0x000000176617723e */ /* 0x000fe200048070ff */
[-C--:B------:R-:W-:Y:S01]  /*b240*/  FMUL.FTZ R29, R29, R170.reuse ;  /* 0x000000aa1d1d7220 */ /* 0x080fe20000410000 */
[----:B------:R-:W-:Y:S01]  /*b250*/  F2FP.SATFINITE.E4M3.F32.PACK_AB_MERGE_C R135, R152, R135, RZ ;  /* 0x000000879887723e */ /* 0x000fe200048070ff */
[----:B------:R-:W-:Y:S01]  /*b260*/  SYNCS.ARRIVE.TRANS64.RED.A1T0 RZ, [UR6], RZ ;  /* 0x000000ffffff79a7 */ /* 0x000fe20008100406 */
        /* <DEDUP_REMOVED lines=44> */
[----:B------:R-:W-:Y:S01]  /*b530*/  VIADD R12, R12, 0xffffffff ;  /* 0xffffffff0c0c7836 */ /* 0x000fe20000000000 */
        /* <DEDUP_REMOVED lines=17> */
[----:B------:R-:W-:Y:S01]  /*b650*/  FMUL.FTZ R42, R42, R122 ;  /* 0x0000007a2a2a7220 */ /* 0x000fe20000410000 */
[----:B------:R-:W-:Y:S01]  /*b660*/  F2FP.SATFINITE.E4M3.F32.PACK_AB_MERGE_C R179, R149, R124, R126 ;  /* 0x0000007c95b3723e */ /* 0x000fe2000480707e */
[----:B------:R-:W-:Y:S01]  /*b670*/  FMUL.FTZ R43, R43, R122 ;  /* 0x0000007a2b2b7220 */ /* 0x000fe20000410000 */
        /* <DEDUP_REMOVED lines=28> */
[----:B------:R-:W-:-:S02]  /*b840*/  IMAD.MOV.U32 R10, RZ, RZ, R20 ;  /* 0x000000ffff0a7224 */ /* 0x000fc400078e0014 */
[----:B------:R-:W-:Y:S02]  /*b850*/  IMAD.MOV.U32 R11, RZ, RZ, R14 ;  /* 0x000000ffff0b7224 */ /* 0x000fe400078e000e */
[----:B------:R-:W-:Y:S01]  /*b860*/  IMAD.MOV.U32 R170, RZ, RZ, R131 ;  /* 0x000000ffffaa7224 */ /* 0x000fe200078e0083 */
[----:B------:R-:W-:Y:S06]  /*b870*/  @P1 BRA `(.L_x_1199) ;  /* 0xffffffb000081947 */ /* 0x000fec000383ffff */
.L_x_1180:
[----:B------:R-:W0:Y:S01]  /*b880*/  LDC R11, c[0x0][0x2f0] ;  /* 0x0000bc00ff0b7b82 */ /* 0x000e220000000800 */
[----:B------:R-:W-:Y:S02]  /*b890*/  UIADD3 UR53, -UR53, 0x1, URZ ;  /* 0x0000000135357890 */ /* 0x000fe4000fffe13f */
[----:B------:R-:W-:Y:S02]  /*b8a0*/  UISETP.NE.AND UP1, UPT, UR44, URZ, UPT ;  /* 0x0000003f2c00728c */ /* 0x000fe4000bf25270 */
[----:B------:R-:W-:-:S03]  /*b8b0*/  UISETP.NE.AND UP0, UPT, UR43, URZ, UPT ;  /* 0x0000003f2b00728c */ /* 0x000fc6000bf05270 */
[----:B------:R-:W1:Y:S03]  /*b8c0*/  S2UR UR6, SR_CTAID.X ;  /* 0x00000000000679c3 */ /* 0x000e660000002500 */
[----:B------:R-:W-:-:S03]  /*b8d0*/  PLOP3.LUT P1, PT, PT, PT, UP0, 0x40, 0x0 ;  /* 0x000000000000781c */ /* 0x000fc60003f2e808 */
[----:B------:R-:W-:Y:S01]  /*b8e0*/  @UP1 ULDC UR14, c[0x0][0x450] ;  /* 0x00011400000e1ab9 */ /* 0x000fe20000000800 */
[----:B0-----:R-:W-:-:S05]  /*b8f0*/  IMAD R11, R16, R11, UR53 ;  /* 0x00000035100b7e24 */ /* 0x001fca000f8e020b */
[----:B------:R-:W-:Y:S01]  /*b900*/  R2UR UR11, R11 ;  /* 0x000000000b0b72ca */ /* 0x000fe200000e0000 */
[----:B-1----:R-:W-:-:S03]  /*b910*/  ULEA UR10, UR6, 0x7f, 0x7 ;  /* 0x0000007f060a7891 */ /* 0x002fc6000f8e383f */
[----:B------:R-:W-:Y:S02]  /*b920*/  @UP1 ULDC UR6, c[0x0][0x44c] ;  /* 0x0001130000061ab9 */ /* 0x000fe40000000800 */
[----:B------:R-:W-:-:S04]  /*b930*/  UIMAD.WIDE.U32 UR6, UR10, UR6, URZ ;  /* 0x000000060a0672a5 */ /* 0x000fc8000f8e003f */
[----:B------:R-:W-:-:S04]  /*b940*/  @UP1 USHF.R.U32.HI UR10, URZ, UR14, UR7 ;  /* 0x0000000e3f0a1299 */ /* 0x000fc80008011607 */
[----:B------:R-:W-:-:S03]  /*b950*/  UIADD3 UR10, UR11, UR10, URZ ;  /* 0x0000000a0b0a7290 */ /* 0x000fc6000fffe03f */
[----:B------:R-:W-:Y:S02]  /*b960*/  ULDC UR11, c[0x0][0x9dc] ;  /* 0x00027700000b7ab9 */ /* 0x000fe40000000800 */
[----:B------:R-:W-:Y:S01]  /*b970*/  UIADD3 UR11, UR10, -UR11, URZ ;  /* 0x8000000b0a0b7290 */ /* 0x000fe2000fffe03f */
[----:B------:R-:W-:Y:S11]  /*b980*/  @P1 BRA `(.L_x_1200) ;  /* 0x00000000004c1947 */ /* 0x000ff60003800000 */
[----:B------:R-:W-:-:S06]  /*b990*/  UISETP.GT.AND UP0, UPT, UR10, -0x1, UPT ;  /* 0xffffffff0a00788c */ /* 0x000fcc000bf04270 */
[----:B------:R-:W-:-:S13]  /*b9a0*/  PLOP3.LUT P1, PT, PT, PT, UP0, 0x80, 0x0 ;  /* 0x000000000000781c */ /* 0x000fda0003f2f008 */
[----:B------:R-:W-:Y:S05]  /*b9b0*/  @P1 BRA `(.L_x_1201) ;  /* 0x0000000000201947 */ /* 0x000fea0003800000 */
[----:B------:R-:W-:Y:S01]  /*b9c0*/  ULDC UR14, c[0x0][0x9e4] ;  /* 0x00027900000e7ab9 */ /* 0x000fe20000000800 */
[----:B------:R-:W-:Y:S02]  /*b9d0*/  ULOP3.LUT UR10, URZ, UR10, URZ, 0x33, !UPT ;  /* 0x0000000a3f0a7292 */ /* 0x000fe4000f8e333f */
[----:B------:R-:W-:-:S11]  /*b9e0*/  UISETP.NE.AND UP0, UPT, UR14, 0x1, UPT ;  /* 0x000000010e00788c */ /* 0x000fd6000bf05270 */
[----:B------:R-:W-:Y:S02]  /*b9f0*/  @UP0 ULDC.64 UR16, c[0x0][0x9e8] ;  /* 0x00027a0000100ab9 */ /* 0x000fe40000000a00 */
[----:B------:R-:W-:-:S04]  /*ba00*/  UIMAD.WIDE.U32 UR6, UR10, UR16, URZ ;  /* 0x000000100a0672a5 */ /* 0x000fc8000f8e003f */
[----:B------:R-:W-:-:S04]  /*ba10*/  @UP0 USHF.R.U32.HI UR10, URZ, UR17, UR7 ;  /* 0x000000113f0a0299 */ /* 0x000fc80008011607 */
[----:B------:R-:W-:Y:S01]  /*ba20*/  ULOP3.LUT UR10, URZ, UR10, URZ, 0x33, !UPT ;  /* 0x0000000a3f0a7292 */ /* 0x000fe2000f8e333f */
[----:B------:R-:W-:Y:S11]  /*ba30*/  BRA `(.L_x_1202) ;  /* 0x0000000000147947 */ /* 0x000ff60003800000 */
.L_x_1201:
[----:B------:R-:W-:Y:S02]  /*ba40*/  ULDC UR14, c[0x0][0x9e4] ;  /* 0x00027900000e7ab9 */ /* 0x000fe40000000800 */
[----:B------:R-:W-:-:S11]  /*ba50*/  UISETP.NE.AND UP0, UPT, UR14, 0x1, UPT ;  /* 0x000000010e00788c */ /* 0x000fd6000bf05270 */
[----:B------:R-:W-:Y:S02]  /*ba60*/  @UP0 ULDC.64 UR16, c[0x0][0x9e8] ;  /* 0x00027a0000100ab9 */ /* 0x000fe40000000a00 */
[----:B------:R-:W-:-:S04]  /*ba70*/  UIMAD.WIDE.U32 UR6, UR10, UR16, URZ ;  /* 0x000000100a0672a5 */ /* 0x000fc8000f8e003f */
[----:B------:R-:W-:-:S12]  /*ba80*/  @UP0 USHF.R.U32.HI UR10, URZ, UR17, UR7 ;  /* 0x000000113f0a0299 */ /* 0x000fd80008011607 */
.L_x_1202:
[----:B------:R-:W-:-:S04]  /*ba90*/  UIMAD UR10, UR10, UR14, URZ ;  /* 0x0000000e0a0a72a4 */ /* 0x000fc8000f8e023f */
[----:B------:R-:W-:-:S04]  /*baa0*/  UISETP.LT.AND UP0, UPT, UR11, UR10, UPT ;  /* 0x0000000a0b00728c */ /* 0x000fc8000bf01270 */
[----:B------:R-:W-:-:S12]  /*bab0*/  USEL UR11, UR11, UR10, !UP0 ;  /* 0x0000000a0b0b7287 */ /* 0x000fd8000c000000 */
.L_x_1200:
[----:B------:R-:W-:-:S04]  /*bac0*/  UIADD3 UR6, UR11, 0x9f, URZ ;  /* 0x0000009f0b067890 */ /* 0x000fc8000fffe03f */
[----:B------:R-:W-:-:S04]  /*bad0*/  UIMAD.WIDE UR6, UR6, 0x66666667, URZ ;  /* 0x66666667060678a5 */ /* 0x000fc8000f8e023f */
[----:B------:R-:W-:-:S04]  /*bae0*/  USHF.R.U32.HI UR6, URZ, 0x1f, UR7 ;  /* 0x0000001f3f067899 */ /* 0x000fc80008011607 */
[----:B------:R-:W-:-:S04]  /*baf0*/  ULEA.HI.SX32 UR6, UR7, UR6, 0x1a ;  /* 0x0000000607067291 */ /* 0x000fc8000f8fd23f */
[----:B------:R-:W-:-:S04]  /*bb00*/  UISETP.LT.AND UP0, UPT, UR39, UR6, UPT ;  /* 0x000000062700728c */ /* 0x000fc8000bf01270 */
[----:B------:R-:W-:-:S06]  /*bb10*/  USEL UR52, UR39, UR6, !UP0 ;  /* 0x0000000627347287 */ /* 0x000fcc000c000000 */
[----:B------:R-:W-:-:S13]  /*bb20*/  ISETP.GE.AND P1, PT, R12, UR52, PT ;  /* 0x000000340c007c0c */ /* 0x000fda000bf26270 */
[----:B------:R-:W-:Y:S05]  /*bb30*/  @!P1 BRA `(.L_x_1203) ;  /* 0x0000003000cc9947 */ /* 0x000fea0003800000 */
[----:B------:R-:W-:Y:S01]  /*bb40*/  IMAD.MOV.U32 R10, RZ, RZ, R20 ;  /* 0x000000ffff0a7224 */ /* 0x000fe200078e0014 */
[----:B------:R-:W-:Y:S01]  /*bb50*/  UMOV UR54, UR47 ;  /* 0x0000002f00367c82 */ /* 0x000fe20008000000 */
[----:B------:R-:W-:Y:S01]  /*bb60*/  IMAD.MOV.U32 R11, RZ, RZ, R14 ;  /* 0x000000ffff0b7224 */ /* 0x000fe200078e000e */
[----:B------:R-:W-:-:S06]  /*bb70*/  UMOV UR53, UR48 ;  /* 0x0000003000357c82 */ /* 0x000fcc0008000000 */
.L_x_1214:
[----:B------:R-:W-:Y:S01]  /*bb80*/  ISETP.NE.AND P2, PT, RZ, UR40, PT ;  /* 0x00000028ff007c0c */ /* 0x000fe2000bf45270 */
[----:B------:R-:W-:-:S04]  /*bb90*/  UISETP.NE.AND UP0, UPT, UR53, 0x1, UPT ;  /* 0x000000013500788c */ /* 0x000fc8000bf05270 */
[----:B------:R-:W-:-:S04]  /*bba0*/  USEL UR47, URZ, 0x1, UP0 ;  /* 0x000000013f2f7887 */ /* 0x000fc80008000000 */
[----:B------:R-:W-:-:S04]  /*bbb0*/  ULOP3.LUT UR47, UR54, UR47, URZ, 0x3c, !UPT ;  /* 0x0000002f362f7292 */ /* 0x000fc8000f8e3c3f */
[----:B------:R-:W-:Y:S08]  /*bbc0*/  @P2 BRA `(.L_x_1204) ;  /* 0x0000000000382947 */ /* 0x000ff00003800000 */
[----:B------:R-:W-:Y:S05]  /*bbd0*/  @!P0 BRA `(.L_x_1205) ;  /* 0x0000000000048947 */ /* 0x000fea0003800000 */
[----:B------:R-:W-:Y:S01]  /*bbe0*/  BPT.TRAP 0x1 ;  /* 0x000000040000795c */ /* 0x000fe20000300000 */
.L_x_1205:
        /* <DEDUP_REMOVED lines=9> */
.L_x_1206:
[----:B-1----:R-:W-:Y:S05]  /*bc80*/  @P1 BRA `(.L_x_1204) ;  /* 0x0000000000081947 */ /* 0x002fea0003800000 */
[----:B------:R-:W1:Y:S02]  /*bc90*/  SYNCS.PHASECHK.TRANS64.TRYWAIT P1, [UR6+0x22830], R13 ;  /* 0x0228300dff0075a7 */ /* 0x000e640008020146 */
[----:B-1----:R-:W-:Y:S05]  /*bca0*/  @!P1 BRA `(.L_x_1207) ;  /* 0x0000010400b89947 */ /* 0x002fea0003800000 */
.L_x_1204:
        /* <DEDUP_REMOVED lines=134> */
.L_x_1209:
[----:B------:R-:W-:Y:S01]  /*c510*/  ULEA UR6, UR53, UR41, 0x3 ;  /* 0x0000002935067291 */ /* 0x000fe2000f8e183f */
[----:B------:R-:W-:-:S05]  /*c520*/  IMAD.U32 R13, RZ, RZ, UR54 ;  /* 0x00000036ff0d7e24 */ /* 0x000fca000f8e00ff */
[----:B------:R-:W-:-:S04]  /*c530*/  SHF.L.U32 R13, R13, 0x1f, RZ ;  /* 0x0000001f0d0d7819 */ /* 0x000fc800000006ff */
[----:B------:R0:W1:Y:S01]  /*c540*/  SYNCS.PHASECHK.TRANS64.TRYWAIT P1, [UR6+0x22850], R13 ;  /* 0x0228500dff0075a7 */ /* 0x0000620008020146 */
[----:B------:R-:W-:Y:S05]  /*c550*/  @!P0 BRA `(.L_x_1210) ;  /* 0x0000000000048947 */ /* 0x000fea0003800000 */
[----:B------:R-:W-:Y:S01]  /*c560*/  BPT.TRAP 0x1 ;  /* 0x000000040000795c */ /* 0x000fe20000300000 */
.L_x_1210:
[----:B-1----:R-:W-:Y:S05]  /*c570*/  @P1 BRA `(.L_x_1208) ;  /* 0x0000000000081947 */ /* 0x002fea0003800000 */
[----:B------:R-:W1:Y:S02]  /*c580*/  SYNCS.PHASECHK.TRANS64.TRYWAIT P1, [UR6+0x22850], R13 ;  /* 0x0228500dff0075a7 */ /* 0x000e640008020146 */
[----:B-1----:R-:W-:Y:S05]  /*c590*/  @!P1 BRA `(.L_x_1211) ;  /* 0x000000fc00949947 */ /* 0x002fea0003800000 */
.L_x_1208:
        /* <DEDUP_REMOVED lines=34> */
.L_x_1212:
        /* <DEDUP_REMOVED lines=104> */
[----:B------:R-:W-:-:S04]  /*ce40*/  ULEA UR6, UR48, UR41, 0x3 ;  /* 0x0000002930067291 */ /* 0x000fc8000f8e183f */
[----:B------:R-:W-:Y:S02]  /*ce50*/  UIADD3 UR6, UR6, 0x22840, URZ ;  /* 0x0002284006067890 */ /* 0x000fe4000fffe03f */
[----:B------:R-:W1:Y:S01]  /*ce60*/  MUFU.TANH R178, R178 ;  /* 0x000000b200b27308 */ /* 0x000e620000002400 */
[----:B--2---:R-:W-:Y:S01]  /*ce70*/  FMNMX.FTZ R15, R164, R15, !PT ;  /* 0x0000000fa40f7209 */ /* 0x004fe20007810000 */
[----:B------:R-:W-:-:S06]  /*ce80*/  UPRMT UR6, UR46, 0x654, UR6 ;  /* 0x000006542e067896 */ /* 0x000fcc0008000006 */
[----:B------:R-:W2:Y:S01]  /*ce90*/  MUFU.TANH R162, R162 ;  /* 0x000000a200a27308 */ /* 0x000ea20000002400 */
[----:B0-----:R-:W-:Y:S02]  /*cea0*/  FMNMX.FTZ R19, R158, R19, !PT ;  /* 0x000000139e137209 */ /* 0x001fe40007810000 */
[----:B------:R-:W-:Y:S05]  /*ceb0*/  SYNCS.ARRIVE.TRANS64.RED.A1T0 RZ, [UR6], RZ ;  /* 0x000000ffffff79a7 */ /* 0x000fea0008100406 */
        /* <DEDUP_REMOVED lines=135> */
[----:B--2---:R-:W-:-:S05]  /*d730*/  FMNMX.FTZ R23, R21, R14, !PT ;  /* 0x0000000e15177209 */ /* 0x004fca0007810000 */
[----:B------:R-:W2:Y:S01]  /*d740*/  SHFL.BFLY PT, R14, R23, 0x1, 0x1f ;  /* 0x0c201f00170e7f89 */ /* 0x000ea200000e0000 */
[----:B-1----:R-:W-:-:S05]  /*d750*/  FMNMX.FTZ R89, R19, R20, !PT ;  /* 0x0000001413597209 */ /* 0x002fca0007810000 */
[----:B------:R-:W1:Y:S01]  /*d760*/  SHFL.BFLY PT, R20, R89, 0x1, 0x1f ;  /* 0x0c201f0059147f89 */ /* 0x000e6200000e0000 */
[----:B--2---:R-:W-:-:S05]  /*d770*/  FMNMX.FTZ R14, R23, R14, !PT ;  /* 0x0000000e170e7209 */ /* 0x004fca0007810000 */
[C---:B0-----:R-:W-:Y:S01]  /*d780*/  FFMA.FTZ R115, R14.reuse, R15, -8 ;  /* 0xc10000000e737423 */ /* 0x041fe2000001000f */
[----:B------:R-:W-:-:S03]  /*d790*/  FADD.FTZ R11, -R14, R11 ;  /* 0x0000000b0e0b7221 */ /* 0x000fc60000010100 */
[-CC-:B------:R-:W-:Y:S01]  /*d7a0*/  FFMA.FTZ R117, R200, R15.reuse, -R115.reuse ;  /* 0x0000000fc8757223 */ /* 0x180fe20000010873 */
[-C--:B------:R-:W-:Y:S01]  /*d7b0*/  FMUL.FTZ R91, R11, R15.reuse ;  /* 0x0000000f0b5b7220 */ /* 0x080fe20000410000 */
[-CC-:B------:R-:W-:Y:S01]  /*d7c0*/  FFMA.FTZ R200, R97, R15.reuse, -R115.reuse ;  /* 0x0000000f61c87223 */ /* 0x180fe20000010873 */
[----:B------:R-:W-:-:S01]  /*d7d0*/  FFMA.FTZ R19, R168, R15, -R115 ;  /* 0x0000000fa8137223 */ /* 0x000fc20000010873 */
[-CC-:B------:R-:W-:Y:S01]  /*d7e0*/  FFMA.FTZ R119, R204, R15.reuse, -R115.reuse ;  /* 0x0000000fcc777223 */ /* 0x180fe20000010873 */
[----:B------:R-:W-:-:S01]  /*d7f0*/  FFMA.FTZ R168, R170, R15, -R115 ;  /* 0x0000000faaa87223 */ /* 0x000fc20000010873 */
[-CC-:B------:R-:W-:Y:S01]  /*d800*/  FFMA.FTZ R21, R172, R15.reuse, -R115.reuse ;  /* 0x0000000fac157223 */ /* 0x180fe20000010873 */
[----:B-1----:R-:W-:Y:S01]  /*d810*/  FMNMX.FTZ R20, R89, R20, !PT ;  /* 0x0000001459147209 */ /* 0x002fe20007810000 */
[-CC-:B------:R-:W-:Y:S01]  /*d820*/  FFMA.FTZ R170, R174, R15.reuse, -R115.reuse ;  /* 0x0000000faeaa7223 */ /* 0x180fe20000010873 */
[----:B------:R-:W-:Y:S01]  /*d830*/  MUFU.EX2 R19, R19 ;  /* 0x0000001300137308 */ /* 0x000fe20000000800 */
[----:B------:R-:W-:-:S01]  /*d840*/  FFMA.FTZ R174, R198, R15, -R115 ;  /* 0x0000000fc6ae7223 */ /* 0x000fc20000010873 */
[----:B------:R-:W-:Y:S01]  /*d850*/  FFMA.FTZ R198, R93, R15, -R115 ;  /* 0x0000000f5dc67223 */ /* 0x000fe20000010873 */
[----:B------:R-:W-:-:S01]  /*d860*/  FADD.FTZ R11, -R20, R10 ;  /* 0x0000000a140b7221 */ /* 0x000fc20000010100 */
[-C--:B------:R-:W-:Y:S01]  /*d870*/  FFMA.FTZ R97, R20, R15.reuse, -8 ;  /* 0xc100000014617423 */ /* 0x080fe2000001000f */
[----:B------:R-:W-:-:S01]  /*d880*/  FFMA.FTZ R93, R95, R15, -R115 ;  /* 0x0000000f5f5d7223 */ /* 0x000fc20000010873 */
[-C--:B------:R-:W-:Y:S01]  /*d890*/  FFMA.FTZ R95, R99, R15.reuse, -R115 ;  /* 0x0000000f635f7223 */ /* 0x080fe20000010873 */
[-C--:B------:R-:W-:Y:S01]  /*d8a0*/  FMUL.FTZ R11, R11, R15.reuse ;  /* 0x0000000f0b0b7220 */ /* 0x080fe20000410000 */
[-CC-:B------:R-:W-:Y:S01]  /*d8b0*/  FFMA.FTZ R204, R13, R15.reuse, -R97.reuse ;  /* 0x0000000f0dcc7223 */ /* 0x180fe20000010861 */
[----:B------:R-:W-:-:S01]  /*d8c0*/  FFMA.FTZ R13, R22, R15, -R97 ;  /* 0x0000000f160d7223 */ /* 0x000fc20000010861 */
[----:B------:R-:W0:Y:S01]  /*d8d0*/  MUFU.EX2 R10, R91 ;  /* 0x0000005b000a7308 */ /* 0x000e220000000800 */
[----:B------:R-:W-:-:S01]  /*d8e0*/  FFMA.FTZ R22, R152, R15, -R97 ;  /* 0x0000000f98167223 */ /* 0x000fc20000010861 */
[-C--:B------:R-:W-:Y:S01]  /*d8f0*/  FFMA.FTZ R23, R160, R15.reuse, -R115 ;  /* 0x0000000fa0177223 */ /* 0x080fe20000010873 */
[----:B------:R-:W-:-:S01]  /*d900*/  FFMA.FTZ R99, R154, R15, -R97 ;  /* 0x0000000f9a637223 */ /* 0x000fc20000010861 */
[-CC-:B------:R-:W-:Y:S01]  /*d910*/  FFMA.FTZ R160, R176, R15.reuse, -R115.reuse ;  /* 0x0000000fb0a07223 */ /* 0x180fe20000010873 */
[----:B------:R-:W-:-:S01]  /*d920*/  FFMA.FTZ R176, R202, R15, -R115 ;  /* 0x0000000fcab07223 */ /* 0x000fc20000010873 */
[-C--:B------:R-:W-:Y:S01]  /*d930*/  FFMA.FTZ R202, R101, R15.reuse, -R115 ;  /* 0x0000000f65ca7223 */ /* 0x080fe20000010873 */
        /* <DEDUP_REMOVED lines=10> */
[----:B0-----:R-:W-:-:S01]  /*d9e0*/  FFMA.FTZ R7, R10, R7, R19 ;  /* 0x000000070a077223 */ /* 0x001fc20000010013 */
[-CC-:B------:R-:W-:Y:S01]  /*d9f0*/  FFMA.FTZ R122, R124, R15.reuse, -R97.reuse ;  /* 0x0000000f7c7a7223 */ /* 0x180fe20000010861 */
[----:B------:R-:W-:-:S01]  /*da00*/  FFMA.FTZ R124, R128, R15, -R97 ;  /* 0x0000000f807c7223 */ /* 0x000fc20000010861 */
[-C--:B------:R-:W-:Y:S01]  /*da10*/  FFMA.FTZ R164, R178, R15.reuse, -R115 ;  /* 0x0000000fb2a47223 */ /* 0x080fe20000010873 */
        /* <DEDUP_REMOVED lines=20> */
[----:B0-----:R-:W-:-:S01]  /*db60*/  FADD.FTZ R128, R168, R7 ;  /* 0x00000007a8807221 */ /* 0x001fc20000010000 */
[-CC-:B------:R-:W-:Y:S01]  /*db70*/  FFMA.FTZ R127, R220, R15.reuse, -R115.reuse ;  /* 0x0000000fdc7f7223 */ /* 0x180fe20000010873 */
[----:B------:R-:W-:-:S01]  /*db80*/  FFMA.FTZ R192, R222, R15, -R115 ;  /* 0x0000000fdec07223 */ /* 0x000fc20000010873 */
[-CC-:B------:R-:W-:Y:S01]  /*db90*/  FFMA.FTZ R129, R224, R15.reuse, -R115.reuse ;  /* 0x0000000fe0817223 */ /* 0x180fe20000010873 */
[----:B------:R-:W-:-:S01]  /*dba0*/  FFMA.FTZ R194, R226, R15, -R115 ;  /* 0x0000000fe2c27223 */ /* 0x000fc20000010873 */
[-C--:B------:R-:W-:Y:S01]  /*dbb0*/  FFMA.FTZ R131, R228, R15.reuse, -R115 ;  /* 0x0000000fe4837223 */ /* 0x080fe20000010873 */
[----:B------:R-:W-:-:S01]  /*dbc0*/  FFMA.FTZ R115, R138, R15, -R97 ;  /* 0x0000000f8a737223 */ /* 0x000fc20000010861 */
[----:B------:R-:W0:Y:S01]  /*dbd0*/  MUFU.EX2 R22, R22 ;  /* 0x0000001600167308 */ /* 0x000e220000000800 */
        /* <DEDUP_REMOVED lines=24> */
[----:B--2---:R-:W-:-:S01]  /*dd60*/  FADD.FTZ R128, R170, R147 ;  /* 0x00000093aa807221 */ /* 0x004fc20000010000 */
[----:B------:R-:W-:-:S06]  /*dd70*/  FFMA.FTZ R100, R100, R15, -R97 ;  /* 0x0000000f64647223 */ /* 0x000fcc0000010861 */
        /* <DEDUP_REMOVED lines=10> */
[-CC-:B------:R-:W-:Y:S01]  /*de20*/  FFMA.FTZ R147, R106, R15.reuse, -R97.reuse ;  /* 0x0000000f6a937223 */ /* 0x180fe20000010861 */
[----:B------:R-:W-:-:S05]  /*de30*/  FFMA.FTZ R106, R108, R15, -R97 ;  /* 0x0000000f6c6a7223 */ /* 0x000fca0000010861 */
        /* <DEDUP_REMOVED lines=15> */
[----:B-1----:R-:W-:-:S01]  /*df30*/  FADD.FTZ R108, R138, R149 ;  /* 0x000000958a6c7221 */ /* 0x002fc20000010000 */
[----:B------:R-:W-:-:S06]  /*df40*/  FFMA.FTZ R149, R110, R15, -R97 ;  /* 0x0000000f6e957223 */ /* 0x000fcc0000010861 */
[----:B------:R-:W1:Y:S01]  /*df50*/  MUFU.EX2 R140, R140 ;  /* 0x0000008c008c7308 */ /* 0x000e620000000800 */
[----:B0-----:R-:W-:-:S07]  /*df60*/  FADD.FTZ R7, R103, R6 ;  /* 0x0000000667077221 */ /* 0x001fce0000010000 */
        /* <DEDUP_REMOVED lines=19> */
[----:B0-----:R-:W-:-:S01]  /*e0a0*/  FADD.FTZ R153, R137, R110 ;  /* 0x0000006e89997221 */ /* 0x001fc20000010000 */
[----:B------:R-:W-:-:S06]  /*e0b0*/  FFMA.FTZ R110, R116, R15, -R97 ;  /* 0x0000000f746e7223 */ /* 0x000fcc0000010861 */
        /* <DEDUP_REMOVED lines=47> */
[-CC-:B------:R-:W-:Y:S01]  /*e3b0*/  FFMA.FTZ R90, R96, R15.reuse, -R97.reuse ;  /* 0x0000000f605a7223 */ /* 0x180fe20000010861 */
[----:B------:R-:W-:-:S05]  /*e3c0*/  FFMA.FTZ R97, R102, R15, -R97 ;  /* 0x0000000f66617223 */ /* 0x000fca0000010861 */
[----:B------:R-:W1:Y:S01]  /*e3d0*/  MUFU.EX2 R149, R149 ;  /* 0x0000009500957308 */ /* 0x000e620000000800 */
[----:B0-----:R-:W-:-:S07]  /*e3e0*/  FADD.FTZ R6, R106, R7 ;  /* 0x000000076a067221 */ /* 0x001fce0000010000 */
[----:B------:R-:W0:Y:S01]  /*e3f0*/  MUFU.EX2 R127, R127 ;  /* 0x0000007f007f7308 */ /* 0x000e220000000800 */
[----:B--2---:R-:W-:-:S07]  /*e400*/  FADD.FTZ R112, R188, R157 ;  /* 0x0000009dbc707221 */ /* 0x004fce0000010000 */
[----:B------:R-:W2:Y:S01]  /*e410*/  MUFU.EX2 R108, R108 ;  /* 0x0000006c006c7308 */ /* 0x000ea20000000800 */
[----:B-1----:R-:W-:-:S07]  /*e420*/  FADD.FTZ R7, R149, R6 ;  /* 0x0000000695077221 */ /* 0x002fce0000010000 */
[----:B------:R-:W-:Y:S01]  /*e430*/  MUFU.EX2 R192, R192 ;  /* 0x000000c000c07308 */ /* 0x000fe20000000800 */
[----:B0-----:R-:W-:-:S07]  /*e440*/  FADD.FTZ R157, R127, R112 ;  /* 0x000000707f9d7221 */ /* 0x001fce0000010000 */
        /* <DEDUP_REMOVED lines=11> */
[----:B------:R-:W0:Y:S08]  /*e500*/  MUFU.EX2 R196, R196 ;  /* 0x000000c400c47308 */ /* 0x000e300000000800 */
[----:B------:R2:W-:Y:S01]  /*e510*/  MUFU.EX2 R159, R92 ;  /* 0x0000005c009f7308 */ /* 0x0005e20000000800 */
[----:B-1----:R-:W-:-:S07]  /*e520*/  FADD.FTZ R6, R88, R7 ;  /* 0x0000000758067221 */ /* 0x002fce0000010000 */
[----:B------:R-:W1:Y:S01]  /*e530*/  MUFU.EX2 R153, R153 ;  /* 0x0000009900997308 */ /* 0x000e620000000800 */
[----:B--2---:R-:W-:-:S04]  /*e540*/  FADD.FTZ R92, R192, R157 ;  /* 0x0000009dc05c7221 */ /* 0x004fc80000010000 */
[----:B------:R-:W-:-:S03]  /*e550*/  FADD.FTZ R157, R129, R92 ;  /* 0x0000005c819d7221 */ /* 0x000fc60000010000 */
[----:B------:R-:W2:Y:S01]  /*e560*/  MUFU.EX2 R105, R105 ;  /* 0x0000006900697308 */ /* 0x000ea20000000800 */
[----:B------:R-:W-:-:S04]  /*e570*/  FADD.FTZ R92, R194, R157 ;  /* 0x0000009dc25c7221 */ /* 0x000fc80000010000 */
[----:B------:R-:W-:-:S03]  /*e580*/  FADD.FTZ R157, R131, R92 ;  /* 0x0000005c839d7221 */ /* 0x000fc60000010000 */
[----:B------:R-:W3:Y:S01]  /*e590*/  MUFU.EX2 R198, R198 ;  /* 0x000000c600c67308 */ /* 0x000ee20000000800 */
[----:B0-----:R-:W-:-:S01]  /*e5a0*/  FADD.FTZ R92, R196, R157 ;  /* 0x0000009dc45c7221 */ /* 0x001fc20000010000 */
[----:B-1----:R-:W-:-:S04]  /*e5b0*/  FADD.FTZ R6, R153, R6 ;  /* 0x0000000699067221 */ /* 0x002fc80000010000 */
[----:B------:R-:W-:Y:S02]  /*e5c0*/  FADD.FTZ R6, R159, R6 ;  /* 0x000000069f067221 */ /* 0x000fe40000010000 */
[----:B------:R-:W0:Y:S01]  /*e5d0*/  MUFU.EX2 R94, R94 ;  /* 0x0000005e005e7308 */ /* 0x000e220000000800 */
[----:B--2---:R-:W-:-:S07]  /*e5e0*/  FADD.FTZ R7, R105, R92 ;  /* 0x0000005c69077221 */ /* 0x004fce0000010000 */
[----:B------:R-:W1:Y:S01]  /*e5f0*/  MUFU.EX2 R93, R93 ;  /* 0x0000005d005d7308 */ /* 0x000e620000000800 */
[----:B---3--:R-:W-:-:S07]  /*e600*/  FADD.FTZ R92, R198, R7 ;  /* 0x00000007c65c7221 */ /* 0x008fce0000010000 */
        /* <DEDUP_REMOVED lines=14> */
[----:B-1----:R-:W-:-:S03]  /*e6f0*/  FADD.FTZ R7, R202, R157 ;  /* 0x0000009dca077221 */ /* 0x002fc60000010000 */
[----:B--2---:R-:W-:Y:S01]  /*e700*/  FADD.FTZ R6, R97, R6 ;  /* 0x0000000661067221 */ /* 0x004fe20000010000 */
[----:B------:R-:W-:Y:S06]  /*e710*/  @!P0 BRA `(.L_x_1213) ;  /* 0x0000000000048947 */ /* 0x000fec0003800000 */
[----:B------:R-:W-:Y:S01]  /*e720*/  BPT.TRAP 0x1 ;  /* 0x000000040000795c */ /* 0x000fe20000300000 */
.L_x_1213:
        /* <DEDUP_REMOVED lines=114> */
[----:B------:R-:W-:Y:S01]  /*ee50*/  F2FP.SATFINITE.E4M3.F32.PACK_AB_MERGE_C R171, R98, R90, R97 ;  /* 0x0000005a62ab723e */ /* 0x000fe20004807061 */
[----:B------:R-:W-:Y:S06]  /*ee60*/  @P1 BRA `(.L_x_1214) ;  /* 0xffffffcc00441947 */ /* 0x000fec000383ffff */
.L_x_1203:
[----:B------:R-:W-:-:S13]  /*ee70*/  ISETP.GE.AND P1, PT, R12, UR39, PT ;  /* 0x000000270c007c0c */ /* 0x000fda000bf26270 */
[----:B------:R-:W-:Y:S05]  /*ee80*/  @!P1 BRA `(.L_x_1215) ;  /* 0x0000005000049947 */ /* 0x000fea0003800000 */
[C---:B------:R-:W-:Y:S01]  /*ee90*/  VIADD R13, R17.reuse, 0x8 ;  /* 0x00000008110d7836 */ /* 0x040fe20000000000 */
[----:B------:R-:W-:Y:S01]  /*eea0*/  IADD3 R17, -R17, 0xb, RZ ;  /* 0x0000000b11117810 */ /* 0x000fe20007ffe1ff */
[----:B------:R-:W-:Y:S01]  /*eeb0*/  IMAD.MOV.U32 R10, RZ, RZ, R20 ;  /* 0x000000ffff0a7224 */ /* 0x000fe200078e0014 */
[----:B------:R-:W-:Y:S01]  /*eec0*/  UMOV UR57, UR47 ;  /* 0x0000002f00397c82 */ /* 0x000fe20008000000 */
[----:B------:R-:W-:Y:S01]  /*eed0*/  IMAD.MOV.U32 R11, RZ, RZ, R14 ;  /* 0x000000ffff0b7224 */ /* 0x000fe200078e000e */
[----:B------:R-:W-:Y:S01]  /*eee0*/  UMOV UR56, UR48 ;  /* 0x0000003000387c82 */ /* 0x000fe20008000000 */
[----:B------:R-:W-:Y:S01]  /*eef0*/  ULDC UR52, c[0x0][0x9e4] ;  /* 0x0002790000347ab9 */ /* 0x000fe20000000800 */
[----:B------:R-:W-:Y:S01]  /*ef00*/  ULDC UR55, c[0x0][0x288] ;  /* 0x0000a20000377ab9 */ /* 0x000fe20000000800 */
[----:B------:R-:W-:Y:S01]  /*ef10*/  ULDC UR53, c[0x0][0x2f0] ;  /* 0x0000bc0000357ab9 */ /* 0x000fe20000000800 */
[----:B------:R-:W-:-:S05]  /*ef20*/  ULDC UR54, c[0x0][0x9e0] ;  /* 0x0002780000367ab9 */ /* 0x000fca0000000800 */
.L_x_1234:
[----:B------:R-:W-:Y:S01]  /*ef30*/  UIADD3 UR48, UR56, 0x1, URZ ;  /* 0x0000000138307890 */ /* 0x000fe2000fffe03f */
[----:B------:R-:W-:-:S03]  /*ef40*/  ISETP.NE.AND P2, PT, RZ, UR40, PT ;  /* 0x00000028ff007c0c */ /* 0x000fc6000bf45270 */
[----:B------:R-:W-:-:S04]  /*ef50*/  UISETP.NE.AND UP0, UPT, UR48, 0x2, UPT ;  /* 0x000000023000788c */ /* 0x000fc8000bf05270 */
[----:B------:R-:W-:Y:S02]  /*ef60*/  USEL UR47, URZ, 0x1, UP0 ;  /* 0x000000013f2f7887 */ /* 0x000fe40008000000 */
[----:B------:R-:W-:Y:S02]  /*ef70*/  USEL UR48, UR48, URZ, UP0 ;  /* 0x0000003f30307287 */ /* 0x000fe40008000000 */
[----:B------:R-:W-:Y:S02]  /*ef80*/  ULOP3.LUT UR47, UR57, UR47, URZ, 0x3c, !UPT ;  /* 0x0000002f392f7292 */ /* 0x000fe4000f8e3c3f */
[----:B------:R-:W-:Y:S10]  /*ef90*/  @P2 BRA `(.L_x_1216) ;  /* 0x00000000002c2947 */ /* 0x000ff40003800000 */
[----:B------:R-:W-:Y:S05]  /*efa0*/  @!P0 BRA `(.L_x_1217) ;  /* 0x0000000000048947 */ /* 0x000fea0003800000 */
[----:B------:R-:W-:Y:S01]  /*efb0*/  BPT.TRAP 0x1 ;  /* 0x000000040000795c */ /* 0x000fe20000300000 */
.L_x_1217:
[----:B------:R-:W-:Y:S01]  /*efc0*/  ULEA UR6, UR48, UR41, 0x3 ;  /* 0x0000002930067291 */ /* 0x000fe2000f8e183f */
[----:B------:R-:W-:-:S05]  /*efd0*/  IMAD.U32 R14, RZ, RZ, UR47 ;  /* 0x0000002fff0e7e24 */ /* 0x000fca000f8e00ff */
[----:B------:R-:W-:-:S04]  /*efe0*/  SHF.L.U32 R14, R14, 0x1f, RZ ;  /* 0x0000001f0e0e7819 */ /* 0x000fc800000006ff */
[----:B------:R0:W1:Y:S01]  /*eff0*/  SYNCS.PHASECHK.TRANS64.TRYWAIT P1, [UR6+0x22830], R14 ;  /* 0x0228300eff0075a7 */ /* 0x0000620008020146 */
[----:B------:R-:W-:Y:S05]  /*f000*/  @!P0 BRA `(.L_x_1218) ;  /* 0x0000000000048947 */ /* 0x000fea0003800000 */
[----:B------:R-:W-:Y:S01]  /*f010*/  BPT.TRAP 0x1 ;  /* 0x000000040000795c */ /* 0x000fe20000300000 */
.L_x_1218:
[----:B-1----:R-:W-:Y:S05]  /*f020*/  @P1 BRA `(.L_x_1216) ;  /* 0x0000000000081947 */ /* 0x002fea0003800000 */
[----:B------:R-:W1:Y:S02]  /*f030*/  SYNCS.PHASECHK.TRANS64.TRYWAIT P1, [UR6+0x22830], R14 ;  /* 0x0228300eff0075a7 */ /* 0x000e640008020146 */
[----:B-1----:R-:W-:Y:S05]  /*f040*/  @!P1 BRA `(.L_x_1219) ;  /* 0x000000d400009947 */ /* 0x002fea0003800000 */
.L_x_1216:
[----:B------:R2:W-:Y:S01]  /*f050*/  BAR.SYNC.DEFER_BLOCKING R13, 0x100 ;  /* 0x0004000d0000751d */ /* 0x0005e20000010000 */
[C---:B------:R-:W-:Y:S01]  /*f060*/  R2UR UR16, R4.reuse ;  /* 0x00000000041072ca */ /* 0x040fe200000e0000 */
[----:B------:R-:W-:Y:S01]  /*f070*/  UIMAD UR58, UR48, 0x500, UR45 ;  /* 0x00000500303a78a4 */ /* 0x000fe2000f8e022d */
[C---:B------:R-:W-:Y:S02]  /*f080*/  R2UR UR17, R5.reuse ;  /* 0x00000000051172ca */ /* 0x040fe400000e0000 */
[C---:B------:R-:W-:Y:S01]  /*f090*/  R2UR UR20, R4.reuse ;  /* 0x00000000041472ca */ /* 0x040fe200000e0000 */
[----:B------:R-:W-:Y:S01]  /*f0a0*/  UMOV UR19, 0x40000040 ;  /* 0x4000004000137882 */ /* 0x000fe20000000000 */
[C---:B------:R-:W-:Y:S01]  /*f0b0*/  R2UR UR21, R5.reuse ;  /* 0x00000000051572ca */ /* 0x040fe200000e0000 */
[----:B------:R-:W-:Y:S01]  /*f0c0*/  UIADD3 UR22, UR58, 0x100, URZ ;  /* 0x000001003a167890 */ /* 0x000fe2000fffe03f */
[C---:B------:R-:W-:Y:S01]  /*f0d0*/  R2UR UR24, R4.reuse ;  /* 0x00000000041872ca */ /* 0x040fe200000e0000 */
[----:B------:R-:W-:Y:S01]  /*f0e0*/  UMOV UR18, UR58 ;  /* 0x0000003a00127c82 */ /* 0x000fe20008000000 */
[----:B------:R-:W-:Y:S01]  /*f0f0*/  UMOV UR23, 0x40000040 ;  /* 0x4000004000177882 */ /* 0x000fe20000000000 */
[C---:B------:R-:W-:Y:S01]  /*f100*/  R2UR UR25, R5.reuse ;  /* 0x00000000051972ca */ /* 0x040fe200000e0000 */
[----:B------:R-:W-:Y:S01]  /*f110*/  UIADD3 UR26, UR58, 0x200, URZ ;  /* 0x000002003a1a7890 */ /* 0x000fe2000fffe03f */
[C---:B------:R-:W-:Y:S01]  /*f120*/  R2UR UR28, R4.reuse ;  /* 0x00000000041c72ca */ /* 0x040fe200000e0000 */
[----:B------:R-:W-:Y:S01]  /*f130*/  UMOV UR27, 0x40000040 ;  /* 0x40000040001b7882 */ /* 0x000fe20000000000 */
[C---:B------:R-:W-:Y:S01]  /*f140*/  R2UR UR29, R5.reuse ;  /* 0x00000000051d72ca */ /* 0x040fe200000e0000 */
[----:B------:R-:W-:Y:S01]  /*f150*/  UIADD3 UR30, UR58, 0x300, URZ ;  /* 0x000003003a1e7890 */ /* 0x000fe2000fffe03f */
[----:B------:R-:W-:Y:S01]  /*f160*/  R2UR UR32, R4 ;  /* 0x00000000042072ca */ /* 0x000fe200000e0000 */
[----:B------:R-:W-:Y:S01]  /*f170*/  UMOV UR31, 0x40000040 ;  /* 0x40000040001f7882 */ /* 0x000fe20000000000 */
[----:B------:R-:W-:Y:S01]  /*f180*/  R2UR UR33, R5 ;  /* 0x00000000052172ca */ /* 0x000fe200000e0000 */
        /* <DEDUP_REMOVED lines=107> */
[----:B--2---:R-:W-:Y:S05]  /*f840*/  @P2 BRA `(.L_x_1220) ;  /* 0x00000000002c2947 */ /* 0x004fea0003800000 */
[----:B------:R-:W-:Y:S05]  /*f850*/  @!P0 BRA `(.L_x_1221) ;  /* 0x0000000000048947 */ /* 0x000fea0003800000 */
[----:B------:R-:W-:Y:S01]  /*f860*/  BPT.TRAP 0x1 ;  /* 0x000000040000795c */ /* 0x000fe20000300000 */
.L_x_1221:
[----:B------:R-:W-:Y:S01]  /*f870*/  ULEA UR6, UR56, UR41, 0x3 ;  /* 0x0000002938067291 */ /* 0x000fe2000f8e183f */
[----:B01----:R-:W-:-:S05]  /*f880*/  IMAD.U32 R14, RZ, RZ, UR57 ;  /* 0x00000039ff0e7e24 */ /* 0x003fca000f8e00ff */
[----:B------:R-:W-:-:S04]  /*f890*/  SHF.L.U32 R14, R14, 0x1f, RZ ;  /* 0x0000001f0e0e7819 */ /* 0x000fc800000006ff */
[----:B------:R0:W1:Y:S01]  /*f8a0*/  SYNCS.PHASECHK.TRANS64.TRYWAIT P1, [UR6+0x22850], R14 ;  /* 0x0228500eff0075a7 */ /* 0x0000620008020146 */
[----:B------:R-:W-:Y:S05]  /*f8b0*/  @!P0 BRA `(.L_x_1222) ;  /* 0x0000000000048947 */ /* 0x000fea0003800000 */
[----:B------:R-:W-:Y:S01]  /*f8c0*/  BPT.TRAP 0x1 ;  /* 0x000000040000795c */ /* 0x000fe20000300000 */
.L_x_1222:
[----:B-1----:R-:W-:Y:S05]  /*f8d0*/  @P1 BRA `(.L_x_1220) ;  /* 0x0000000000081947 */ /* 0x002fea0003800000 */
[----:B------:R-:W1:Y:S02]  /*f8e0*/  SYNCS.PHASECHK.TRANS64.TRYWAIT P1, [UR6+0x22850], R14 ;  /* 0x0228500eff0075a7 */ /* 0x000e640008020146 */
[----:B-1----:R-:W-:Y:S05]  /*f8f0*/  @!P1 BRA `(.L_x_1223) ;  /* 0x000000c800ec9947 */ /* 0x002fea0003800000 */
.L_x_1220:
[----:B------:R-:W-:Y:S01]  /*f900*/  UIADD3 UR6, UR41, 0x400, URZ ;  /* 0x0000040029067890 */ /* 0x000fe2000fffe03f */
[----:B------:R-:W-:Y:S01]  /*f910*/  WARPGROUP.ARRIVE ;  /* 0x00000000000079c5 */ /* 0x000fe20000000000 */
[----:B------:R-:W-:Y:S02]  /*f920*/  UMOV UR7, 0xc0000010 ;  /* 0xc000001000077882 */ /* 0x000fe40000000000 */
        /* <DEDUP_REMOVED lines=30> */
.L_x_1224:
[----:B------:R-:W-:Y:S01]  /*fb10*/  UISETP.NE.AND UP1, UPT, UR44, URZ, UPT ;  /* 0x0000003f2c00728c */ /* 0x000fe2000bf25270 */
[C---:B------:R-:W-:Y:S01]  /*fb20*/  FMUL.FTZ R188, R2.reuse, R88 ;  /* 0x0000005802bc7220 */ /* 0x040fe20000410000 */
[C---:B------:R-:W-:Y:S01]  /*fb30*/  FMUL.FTZ R178, R2.reuse, R109 ;  /* 0x0000006d02b27220 */ /* 0x040fe20000410000 */
[C---:B------:R-:W-:Y:S01]  /*fb40*/  FMUL.FTZ R109, R2.reuse, R115 ;  /* 0x00000073026d7220 */ /* 0x040fe20000410000 */
[----:B------:R-:W-:Y:S02]  /*fb50*/  IMAD.MOV.U32 R115, RZ, RZ, R8 ;  /* 0x000000ffff737224 */ /* 0x000fe400078e0008 */
[C---:B01----:R-:W-:Y:S01]  /*fb60*/  FMUL.FTZ R14, R2.reuse, R155 ;  /* 0x0000009b020e7220 */ /* 0x043fe20000410000 */
        /* <DEDUP_REMOVED lines=11> */
[C---:B------:R-:W-:Y:S01]  /*fc20*/  FMUL.FTZ R159, R2.reuse, R164 ;  /* 0x000000a4029f7220 */ /* 0x040fe20000410000 */
        /* <DEDUP_REMOVED lines=15> */
[----:B------:R-:W-:Y:S01]  /*fd20*/  IMAD R117, R12, -0xa0, RZ ;  /* 0xffffff600c757824 */ /* 0x000fe200078e02ff */
[----:B------:R-:W-:Y:S01]  /*fd30*/  UISETP.NE.AND UP0, UPT, UR43, URZ, UPT ;  /* 0x0000003f2b00728c */ /* 0x000fe2000bf05270 */
        /* <DEDUP_REMOVED lines=19> */
[----:B------:R-:W-:Y:S01]  /*fe70*/  ULEA UR6, UR48, UR41, 0x3 ;  /* 0x0000002930067291 */ /* 0x000fe2000f8e183f */
        /* <DEDUP_REMOVED lines=34> */
[----:B------:R-:W-:-:S02]  /*100a0*/  VIADD R88, R117, 0x1 ;  /* 0x0000000175587836 */ /* 0x000fc40000000000 */
[C---:B------:R-:W-:Y:S01]  /*100b0*/  FMUL.FTZ R94, R2.reuse, R103 ;  /* 0x00000067025e7220 */ /* 0x040fe20000410000 */
[C---:B------:R-:W-:Y:S01]  /*100c0*/  FMUL.FTZ R100, R2.reuse, R100 ;  /* 0x0000006402647220 */ /* 0x040fe20000410000 */
[----:B------:R-:W-:Y:S01]  /*100d0*/  UIADD3 UR6, UR6, 0x22840, URZ ;  /* 0x0002284006067890 */ /* 0x000fe2000fffe03f */
[----:B------:R-:W-:Y:S01]  /*100e0*/  PLOP3.LUT P1, PT, PT, PT, UP0, 0x40, 0x0 ;  /* 0x000000000000781c */ /* 0x000fe20003f2e808 */
[----:B------:R-:W-:Y:S01]  /*100f0*/  IMAD R99, R9, -0x2, R88 ;  /* 0xfffffffe09637824 */ /* 0x000fe200078e0258 */
[----:B------:R-:W1:Y:S01]  /*10100*/  MUFU.TANH R15, R15 ;  /* 0x0000000f000f7308 */ /* 0x000e620000002400 */
[----:B------:R-:W-:Y:S01]  /*10110*/  UPRMT UR6, UR46, 0x654, UR6 ;  /* 0x000006542e067896 */ /* 0x000fe20008000006 */
[----:B------:R-:W-:Y:S02]  /*10120*/  FMUL.FTZ R101, R2, R101 ;  /* 0x0000006502657220 */ /* 0x000fe40000410000 */
[C---:B------:R-:W-:Y:S01]  /*10130*/  IADD3 R88, R99.reuse, -UR55, R18 ;  /* 0x8000003763587c10 */ /* 0x040fe2000fffe012 */
[----:B------:R-:W-:-:S03]  /*10140*/  VIADD R99, R99, 0xffffffff ;  /* 0xffffffff63637836 */ /* 0x000fc60000000000 */
[----:B------:R-:W3:Y:S01]  /*10150*/  MUFU.TANH R168, R168 ;  /* 0x000000a800a87308 */ /* 0x000ee20000002400 */
[C---:B------:R-:W-:Y:S01]  /*10160*/  VIADD R103, R88.reuse, UR54 ;  /* 0x0000003658677c36 */ /* 0x040fe20008000000 */
[----:B------:R-:W-:Y:S01]  /*10170*/  SYNCS.ARRIVE.TRANS64.RED.A1T0 RZ, [UR6], RZ ;  /* 0x000000ffffff79a7 */ /* 0x000fe20008100406 */
[----:B------:R-:W-:Y:S02]  /*10180*/  VIADD R119, R88, UR49 ;  /* 0x0000003158777c36 */ /* 0x000fe40008000000 */
[----:B0-----:R-:W-:-:S03]  /*10190*/  IMAD.IADD R95, R103, 0x1, R96 ;  /* 0x00000001675f7824 */ /* 0x001fc600078e0260 */
[----:B------:R-:W0:Y:S08]  /*101a0*/  MUFU.TANH R19, R19 ;  /* 0x0000001300137308 */ /* 0x000e300000002400 */
        /* <DEDUP_REMOVED lines=78> */
[----:B-1-34-:R-:W-:Y:S06]  /*10690*/  @P1 BRA `(.L_x_1225) ;  /* 0x0000000000581947 */ /* 0x01afec0003800000 */
        /* <DEDUP_REMOVED lines=13> */
.L_x_1227:
[----:B------:R-:W-:-:S05]  /*10770*/  IMAD.U32 R98, RZ, RZ, UR52 ;  /* 0x00000034ff627e24 */ /* 0x000fca000f8e00ff */
[----:B------:R-:W-:-:S13]  /*10780*/  ISETP.NE.AND P1, PT, R98, 0x1, PT ;  /* 0x000000016200780c */ /* 0x000fda0003f25270 */
[----:B------:R-:W1:Y:S02]  /*10790*/  @P1 LDC.64 R88, c[0x0][0x9e8] ;  /* 0x00027a00ff581b82 */ /* 0x000e640000000a00 */
[----:B-1----:R-:W-:-:S05]  /*107a0*/  @P1 IMAD.HI.U32 R88, R96, R88, RZ ;  /* 0x0000005860581227 */ /* 0x002fca00078e00ff */
[----:B------:R-:W-:-:S07]  /*107b0*/  @P1 SHF.R.U32.HI R96, RZ, R89, R88 ;  /* 0x00000059ff601219 */ /* 0x000fce0000011658 */
.L_x_1228:
[----:B------:R-:W-:Y:S05]  /*107c0*/  BSYNC B0 ;  /* 0x0000000000007941 */ /* 0x000fea0003800000 */
.L_x_1226:
[----:B------:R-:W-:-:S05]  /*107d0*/  IMAD R96, R96, R98, R99 ;  /* 0x0000006260607224 */ /* 0x000fca00078e0263 */
[----:B------:R-:W-:Y:S02]  /*107e0*/  VIADDMNMX R95, R96, R98, R95, PT ;  /* 0x00000062605f7246 */ /* 0x000fe4000380015f */
[----:B------:R-:W-:-:S07]  /*107f0*/  VIMNMX R101, R101, R96, !PT ;  /* 0x0000006065657248 */ /* 0x000fce0007fe0100 */
.L_x_1225:
        /* <DEDUP_REMOVED lines=16> */
[----:B0-----:R-:W-:Y:S02]  /*10900*/  FSEL R96, R155, -INF , !P2 ;  /* 0xff8000009b607808 */ /* 0x001fe40005000000 */
[----:B------:R-:W-:Y:S02]  /*10910*/  LOP3.LUT R0, R0, 0xfffffff7, RZ, 0xc0, !PT ;  /* 0xfffffff700007812 */ /* 0x000fe400078ec0ff */
[----:B------:R-:W-:Y:S02]  /*10920*/  ISETP.GT.AND P2, PT, R101, 0x10, !P4 ;  /* 0x000000106500780c */ /* 0x000fe40006744270 */
[----:B------:R-:W-:-:S02]  /*10930*/  ISETP.LT.OR P3, PT, R95, 0xa, P3 ;  /* 0x0000000a5f00780c */ /* 0x000fc40001f61670 */
[----:B------:R-:W-:Y:S02]  /*10940*/  @P4 LOP3.LUT R0, R0, 0x8, RZ, 0xfc, !PT ;  /* 0x0000000800004812 */ /* 0x000fe400078efcff */
[----:B------:R-:W-:Y:S02]  /*10950*/  ISETP.LT.OR P2, PT, R95, 0x11, P2 ;  /* 0x000000115f00780c */ /* 0x000fe40001741670 */
[----:B------:R-:W-:Y:S02]  /*10960*/  FSEL R154, R154, -INF , !P3 ;  /* 0xff8000009a9a7808 */ /* 0x000fe40005800000 */
        /* <DEDUP_REMOVED lines=226> */
.L_x_1231:
[----:B------:R-:W-:-:S05]  /*11790*/  IMAD.U32 R204, RZ, RZ, UR52 ;  /* 0x00000034ffcc7e24 */ /* 0x000fca000f8e00ff */
[----:B------:R-:W-:-:S13]  /*117a0*/  ISETP.NE.AND P6, PT, R204, 0x1, PT ;  /* 0x00000001cc00780c */ /* 0x000fda0003fc5270 */
[----:B------:R-:W0:Y:S02]  /*117b0*/  @P6 LDC.64 R88, c[0x0][0x9e8] ;  /* 0x00027a00ff586b82 */ /* 0x000e240000000a00 */
[----:B0-----:R-:W-:-:S05]  /*117c0*/  @P6 IMAD.HI.U32 R88, R15, R88, RZ ;  /* 0x000000580f586227 */ /* 0x001fca00078e00ff */
[----:B------:R-:W-:-:S07]  /*117d0*/  @P6 SHF.R.U32.HI R15, RZ, R89, R88 ;  /* 0x00000059ff0f6219 */ /* 0x000fce0000011658 */
.L_x_1232:
[----:B------:R-:W-:Y:S05]  /*117e0*/  BSYNC B0 ;  /* 0x0000000000007941 */ /* 0x000fea0003800000 */
.L_x_1230:
[----:B------:R-:W-:-:S05]  /*117f0*/  IMAD R88, R15, R204, R99 ;  /* 0x000000cc0f587224 */ /* 0x000fca00078e0263 */
[----:B------:R-:W-:Y:S02]  /*11800*/  VIADDMNMX R95, R88, R204, R95, PT ;  /* 0x000000cc585f7246 */ /* 0x000fe4000380015f */
[----:B------:R-:W-:-:S07]  /*11810*/  VIMNMX R117, R117, R88, !PT ;  /* 0x0000005875757248 */ /* 0x000fce0007fe0100 */
.L_x_1229:
        /* <DEDUP_REMOVED lines=99> */
[----:B------:R-:W-:Y:S01]  /*11e50*/  ISETP.GT.AND P2, PT, R117, 0x89, !P2 ;  /* 0x000000897500780c */ /* 0x000fe20005744270 */
[----:B------:R-:W0:Y:S01]  /*11e60*/  SHFL.BFLY PT, R15, R20, 0x2, 0x1f ;  /* 0x0c401f00140f7f89 */ /* 0x000e2200000e0000 */
        /* <DEDUP_REMOVED lines=13> */
[----:B0-----:R-:W-:-:S02]  /*11f40*/  FMNMX.FTZ R21, R20, R15, !PT ;  /* 0x0000000f14157209 */ /* 0x001fc40007810000 */
[----:B------:R-:W-:Y:S01]  /*11f50*/  FSEL R220, R121, -INF , !P1 ;  /* 0xff80000079dc7808 */ /* 0x000fe20004800000 */
[----:B------:R-:W0:Y:S01]  /*11f60*/  LDC R15, c[0x0][0x988] ;  /* 0x00026200ff0f7b82 */ /* 0x000e220000000800 */
        /* <DEDUP_REMOVED lines=80> */
[----:B------:R-:W-:Y:S02]  /*12470*/  ISETP.LT.OR P6, PT, R95, 0x9a, P6 ;  /* 0x0000009a5f00780c */ /* 0x000fe400037c1670 */
[----:B------:R-:W-:Y:S02]  /*12480*/  FSEL R121, R121, RZ, P1 ;  /* 0x000000ff79797208 */ /* 0x000fe40000800000 */
[----:B------:R-:W-:-:S03]  /*12490*/  FSEL R94, R94, -INF , !P6 ;  /* 0xff8000005e5e7808 */ /* 0x000fc60007000000 */
[-CC-:B------:R-:W-:Y:S01]  /*124a0*/  FFMA.FTZ R19, R97, R15.reuse, -R121.reuse ;  /* 0x0000000f61137223 */ /* 0x180fe20000010879 */
        /* <DEDUP_REMOVED lines=10> */
[----:B------:R-:W-:-:S01]  /*12550*/  FFMA.FTZ R130, R130, R15, -R121 ;  /* 0x0000000f82827223 */ /* 0x000fc20000010879 */
[--C-:B------:R-:W-:Y:S01]  /*12560*/  FFMA.FTZ R134, R134, R15, -R121.reuse ;  /* 0x0000000f86867223 */ /* 0x100fe20000010879 */
[----:B------:R-:W-:Y:S01]  /*12570*/  FMNMX.FTZ R99, R206, R99, !PT ;  /* 0x00000063ce637209 */ /* 0x000fe20007810000 */
[----:B------:R0:W-:Y:S01]  /*12580*/  MUFU.EX2 R97, R118 ;  /* 0x0000007600617308 */ /* 0x0001e20000000800 */
[----:B------:R-:W-:-:S01]  /*12590*/  FFMA.FTZ R23, R98, R15, -R121 ;  /* 0x0000000f62177223 */ /* 0x000fc20000010879 */
[--C-:B------:R-:W-:Y:S01]  /*125a0*/  FFMA.FTZ R158, R158, R15, -R121.reuse ;  /* 0x0000000f9e9e7223 */ /* 0x100fe20000010879 */
[----:B------:R-:W-:Y:S01]  /*125b0*/  FMNMX.FTZ R99, R22, R99, !PT ;  /* 0x0000006316637209 */ /* 0x000fe20007810000 */
[-CC-:B------:R-:W-:Y:S01]  /*125c0*/  FFMA.FTZ R162, R162, R15.reuse, -R121.reuse ;  /* 0x0000000fa2a27223 */ /* 0x180fe20000010879 */
[----:B------:R-:W-:-:S01]  /*125d0*/  FFMA.FTZ R168, R168, R15, -R121 ;  /* 0x0000000fa8a87223 */ /* 0x000fc20000010879 */
[--C-:B------:R-:W-:Y:S01]  /*125e0*/  FFMA.FTZ R98, R100, R15, -R121.reuse ;  /* 0x0000000f64627223 */ /* 0x100fe20000010879 */
[----:B------:R-:W-:Y:S01]  /*125f0*/  FMNMX.FTZ R101, R208, R99, !PT ;  /* 0x00000063d0657209 */ /* 0x000fe20007810000 */
[-CC-:B------:R-:W-:Y:S01]  /*12600*/  FFMA.FTZ R100, R116, R15.reuse, -R121.reuse ;  /* 0x0000000f74647223 */ /* 0x180fe20000010879 */
[----:B0-----:R-:W-:-:S01]  /*12610*/  FFMA.FTZ R118, R144, R15, -R121 ;  /* 0x0000000f90767223 */ /* 0x001fc20000010879 */
[--C-:B------:R-:W-:Y:S01]  /*12620*/  FFMA.FTZ R144, R170, R15, -R121.reuse ;  /* 0x0000000faa907223 */ /* 0x100fe20000010879 */
[----:B------:R-:W-:Y:S01]  /*12630*/  FMNMX.FTZ R101, R152, R101, !PT ;  /* 0x0000006598657209 */ /* 0x000fe20007810000 */
[----:B------:R-:W-:Y:S01]  /*12640*/  MUFU.EX2 R19, R19 ;  /* 0x0000001300137308 */ /* 0x000fe20000000800 */
[----:B------:R-:W-:-:S01]  /*12650*/  FFMA.FTZ R21, R96, R15, -R121 ;  /* 0x0000000f60157223 */ /* 0x000fc20000010879 */
        /* <DEDUP_REMOVED lines=15> */
[----:B0-----:R-:W-:-:S01]  /*12750*/  FFMA.FTZ R130, R156, R15, -R121 ;  /* 0x0000000f9c827223 */ /* 0x001fc20000010879 */
[--C-:B------:R-:W-:Y:S01]  /*12760*/  FFMA.FTZ R156, R182, R15, -R121.reuse ;  /* 0x0000000fb69c7223 */ /* 0x100fe20000010879 */
[----:B------:R-:W-:Y:S01]  /*12770*/  FMNMX.FTZ R103, R214, R103, !PT ;  /* 0x00000067d6677209 */ /* 0x000fe20007810000 */
[----:B------:R-:W-:-:S03]  /*12780*/  FFMA.FTZ R194, R194, R15, -R121 ;  /* 0x0000000fc2c27223 */ /* 0x000fc60000010879 */
[----:B------:R-:W-:Y:S01]  /*12790*/  FMNMX.FTZ R103, R140, R103, !PT ;  /* 0x000000678c677209 */ /* 0x000fe20007810000 */
[----:B------:R-:W-:Y:S01]  /*127a0*/  MUFU.EX2 R168, R168 ;  /* 0x000000a800a87308 */ /* 0x000fe20000000800 */
[----:B-1----:R-:W-:-:S01]  /*127b0*/  FFMA.FTZ R134, R164, R15, -R121 ;  /* 0x0000000fa4867223 */ /* 0x002fc20000010879 */
[----:B------:R-:W-:Y:S01]  /*127c0*/  FFMA.FTZ R164, R196, R15, -R121 ;  /* 0x0000000fc4a47223 */ /* 0x000fe20000010879 */
[----:B------:R-:W-:-:S04]  /*127d0*/  FMNMX.FTZ R105, R216, R103, !PT ;  /* 0x00000067d8697209 */ /* 0x000fc80007810000 */
[----:B------:R-:W-:Y:S01]  /*127e0*/  FMNMX.FTZ R105, R142, R105, !PT ;  /* 0x000000698e697209 */ /* 0x000fe20007810000 */
[----:B------:R0:W-:Y:S03]  /*127f0*/  MUFU.EX2 R103, R146 ;  /* 0x0000009200677308 */ /* 0x0001e60000000800 */
[----:B------:R-:W-:-:S04]  /*12800*/  FMNMX.FTZ R105, R218, R105, !PT ;  /* 0x00000069da697209 */ /* 0x000fc80007810000 */
[----:B------:R-:W-:Y:S01]  /*12810*/  FMNMX.FTZ R105, R120, R105, !PT ;  /* 0x0000006978697209 */ /* 0x000fe20007810000 */
        /* <DEDUP_REMOVED lines=8> */
[----:B0-----:R-:W-:Y:S01]  /*128a0*/  FSEL R150, R93, -INF , !P5 ;  /* 0xff8000005d967808 */ /* 0x001fe20006800000 */
[----:B------:R-:W-:Y:S01]  /*128b0*/  FFMA.FTZ R93, R176, R15, -R121 ;  /* 0x0000000fb05d7223 */ /* 0x000fe20000010879 */
        /* <DEDUP_REMOVED lines=87> */
[----:B------:R-:W3:Y:S01]  /*12e30*/  MUFU.EX2 R121, R121 ;  /* 0x0000007900797308 */ /* 0x000ee20000000800 */
[----:B------:R-:W-:-:S01]  /*12e40*/  FFMA.FTZ R109, R109, R15, -R11 ;  /* 0x0000000f6d6d7223 */ /* 0x000fc2000001080b */
[-CC-:B------:R-:W-:Y:S01]  /*12e50*/  FFMA.FTZ R110, R110, R15.reuse, -R11.reuse ;  /* 0x0000000f6e6e7223 */ /* 0x180fe2000001080b */
[----:B------:R-:W-:-:S01]  /*12e60*/  FFMA.FTZ R114, R114, R15, -R11 ;  /* 0x0000000f72727223 */ /* 0x000fc2000001080b */
[-CC-:B------:R-:W-:Y:S01]  /*12e70*/  FFMA.FTZ R146, R146, R15.reuse, -R11.reuse ;  /* 0x0000000f92927223 */ /* 0x180fe2000001080b */
[----:B------:R-:W-:-:S01]  /*12e80*/  FFMA.FTZ R92, R92, R15, -R11 ;  /* 0x0000000f5c5c7223 */ /* 0x000fc2000001080b */
[----:B------:R-:W-:-:S02]  /*12e90*/  FFMA.FTZ R150, R150, R15, -R11 ;  /* 0x0000000f96967223 */ /* 0x000fc4000001080b */
[----:B------:R-:W4:Y:S08]  /*12ea0*/  MUFU.EX2 R172, R172 ;  /* 0x000000ac00ac7308 */ /* 0x000f300000000800 */
[----:B------:R-:W5:Y:S08]  /*12eb0*/  MUFU.EX2 R22, R22 ;  /* 0x0000001600167308 */ /* 0x000f700000000800 */
[----:B------:R0:W-:Y:S08]  /*12ec0*/  MUFU.EX2 R10, R153 ;  /* 0x00000099000a7308 */ /* 0x0001f00000000800 */
[----:B------:R-:W2:Y:S01]  /*12ed0*/  MUFU.EX2 R135, R135 ;  /* 0x0000008700877308 */ /* 0x000ea20000000800 */
[----:B0-----:R-:W-:-:S01]  /*12ee0*/  FFMA.FTZ R153, R122, R6, R119 ;  /* 0x000000067a997223 */ /* 0x001fc20000010077 */
[----:B------:R-:W-:-:S03]  /*12ef0*/  FADD.FTZ R6, R168, R7 ;  /* 0x00000007a8067221 */ /* 0x000fc60000010000 */
[----:B-1----:R-:W-:Y:S01]  /*12f00*/  FADD.FTZ R174, R88, R153 ;  /* 0x0000009958ae7221 */ /* 0x002fe20000010000 */
[----:B------:R-:W-:-:S01]  /*12f10*/  FADD.FTZ R7, R21, R6 ;  /* 0x0000000615077221 */ /* 0x000fc20000010000 */
[----:B------:R-:W-:Y:S01]  /*12f20*/  FFMA.FTZ R153, R226, R15, -R11 ;  /* 0x0000000fe2997223 */ /* 0x000fe2000001080b */
[----:B------:R-:W0:Y:S01]  /*12f30*/  MUFU.EX2 R137, R137 ;  /* 0x0000008900897308 */ /* 0x000e220000000800 */
[----:B---3--:R-:W-:-:S01]  /*12f40*/  FADD.FTZ R155, R121, R174 ;  /* 0x000000ae799b7221 */ /* 0x008fc20000010000 */
[----:B------:R-:W-:-:S03]  /*12f50*/  FADD.FTZ R6, R96, R7 ;  /* 0x0000000760067221 */ /* 0x000fc60000010000 */
[----:B----4-:R-:W-:Y:S01]  /*12f60*/  FADD.FTZ R155, R172, R155 ;  /* 0x0000009bac9b7221 */ /* 0x010fe20000010000 */
[----:B------:R-:W-:-:S02]  /*12f70*/  FADD.FTZ R7, R23, R6 ;  /* 0x0000000617077221 */ /* 0x000fc40000010000 */
[----:B------:R-:W1:Y:S01]  /*12f80*/  MUFU.EX2 R152, R152 ;  /* 0x0000009800987308 */ /* 0x000e620000000800 */
[----:B-----5:R-:W-:-:S01]  /*12f90*/  FADD.FTZ R6, R22, R155 ;  /* 0x0000009b16067221 */ /* 0x020fc20000010000 */
[----:B------:R-:W-:Y:S01]  /*12fa0*/  FADD.FTZ R174, R98, R7 ;  /* 0x0000000762ae7221 */ /* 0x000fe20000010000 */
[----:B------:R-:W-:-:S02]  /*12fb0*/  FFMA.FTZ R155, R228, R15, -R11 ;  /* 0x0000000fe49b7223 */ /* 0x000fc4000001080b */
[----:B--2---:R-:W-:Y:S01]  /*12fc0*/  FADD.FTZ R6, R135, R6 ;  /* 0x0000000687067221 */ /* 0x004fe20000010000 */
[----:B------:R-:W-:-:S02]  /*12fd0*/  FADD.FTZ R7, R89, R174 ;  /* 0x000000ae59077221 */ /* 0x000fc40000010000 */
        /* <DEDUP_REMOVED lines=36> */
[----:B------:R-:W-:-:S04]  /*13220*/  FADD.FTZ R113, R125, R174 ;  /* 0x000000ae7d717221 */ /* 0x000fc80000010000 */
[----:B------:R-:W-:Y:S02]  /*13230*/  FADD.FTZ R113, R144, R113 ;  /* 0x0000007190717221 */ /* 0x000fe40000010000 */
        /* <DEDUP_REMOVED lines=17> */
[----:B------:R-:W-:-:S06]  /*13350*/  FADD.FTZ R6, R90, R113 ;  /* 0x000000715a067221 */ /* 0x000fcc0000010000 */
        /* <DEDUP_REMOVED lines=12> */
[-CC-:B------:R-:W-:Y:S01]  /*13420*/  FFMA.FTZ R113, R148, R15.reuse, -R11.reuse ;  /* 0x0000000f94717223 */ /* 0x180fe2000001080b */
[----:B------:R-:W-:-:S05]  /*13430*/  FFMA.FTZ R11, R94, R15, -R11 ;  /* 0x0000000f5e0b7223 */ /* 0x000fca000001080b */
[----:B------:R-:W1:Y:S01]  /*13440*/  MUFU.EX2 R108, R108 ;  /* 0x0000006c006c7308 */ /* 0x000e620000000800 */
[----:B--2---:R-:W-:-:S07]  /*13450*/  FADD.FTZ R7, R107, R6 ;  /* 0x000000066b077221 */ /* 0x004fce0000010000 */
[----:B------:R-:W-:Y:S01]  /*13460*/  MUFU.EX2 R156, R156 ;  /* 0x0000009c009c7308 */ /* 0x000fe20000000800 */
[----:B0-----:R-:W-:-:S07]  /*13470*/  FADD.FTZ R159, R95, R174 ;  /* 0x000000ae5f9f7221 */ /* 0x001fce0000010000 */
[----:B------:R-:W0:Y:S01]  /*13480*/  MUFU.EX2 R109, R109 ;  /* 0x0000006d006d7308 */ /* 0x000e220000000800 */
[----:B-1----:R-:W-:-:S07]  /*13490*/  FADD.FTZ R6, R108, R7 ;  /* 0x000000076c067221 */ /* 0x002fce0000010000 */
        /* <DEDUP_REMOVED lines=44> */
.L_x_1233:
        /* <DEDUP_REMOVED lines=9> */
[----:B------:R-:W-:Y:S01]  /*137f0*/  F2FP.SATFINITE.E4M3.F32.PACK_AB_MERGE_C R11, R146, R176, RZ ;  /* 0x000000b0920b723e */ /* 0x000fe200048070ff */
[-C--:B------:R-:W-:Y:S01]  /*13800*/  FMUL.FTZ R24, R24, R170.reuse ;  /* 0x000000aa18187220 */ /* 0x080fe20000410000 */
[----:B------:R-:W-:Y:S01]  /*13810*/  F2FP.SATFINITE.E4M3.F32.PACK_AB_MERGE_C R133, R164, R131, R133 ;  /* 0x00000083a485723e */ /* 0x000fe20004807085 */
        /* <DEDUP_REMOVED lines=33> */
[----:B------:R-:W-:Y:S01]  /*13a30*/  F2FP.SATFINITE.E4M3.F32.PACK_AB_MERGE_C R184, R168, R19, R21 ;  /* 0x00000013a8b8723e */ /* 0x000fe20004807015 */
        /* <DEDUP_REMOVED lines=70> */
.L_x_1215:
[----:B------:R-:W-:Y:S06]  /*13ea0*/  BAR.ARV 0x8, 0x180 ;  /* 0x0206000000007b1d */ /* 0x000fec0000002000 */
[----:B------:R-:W-:Y:S05]  /*13eb0*/  @!P0 BRA `(.L_x_1235) ;  /* 0x0000000000048947 */ /* 0x000fea0003800000 */
[----:B------:R-:W-:Y:S01]  /*13ec0*/  BPT.TRAP 0x1 ;  /* 0x000000040000795c */ /* 0x000fe20000300000 */
.L_x_1235:
[----:B------:R-:W-:Y:S01]  /*13ed0*/  ULEA UR12, UR48, UR41, 0x3 ;  /* 0x00000029300c7291 */ /* 0x000fe2000f8e183f */
[----:B------:R-:W-:-:S05]  /*13ee0*/  IMAD.U32 R0, RZ, RZ, UR47 ;  /* 0x0000002fff007e24 */ /* 0x000fca000f8e00ff */
[----:B------:R-:W-:-:S04]  /*13ef0*/  SHF.L.U32 R0, R0, 0x1f, RZ ;  /* 0x0000001f00007819 */ /* 0x000fc800000006ff */
[----:B------:R0:W1:Y:S01]  /*13f00*/  SYNCS.PHASECHK.TRANS64.TRYWAIT P1, [UR12+0x22850], R0 ;  /* 0x02285000ff0075a7 */ /* 0x000062000802014c */
[----:B------:R-:W-:Y:S05]  /*13f10*/  @!P0 BRA `(.L_x_1236) ;  /* 0x0000000000048947 */ /* 0x000fea0003800000 */
[----:B------:R-:W-:Y:S01]  /*13f20*/  BPT.TRAP 0x1 ;  /* 0x000000040000795c */ /* 0x000fe20000300000 */
.L_x_1236:
[----:B-1----:R-:W-:Y:S05]  /*13f30*/  @P1 BRA `(.L_x_1237) ;  /* 0x0000000000081947 */ /* 0x002fea0003800000 */
[----:B------:R-:W1:Y:S02]  /*13f40*/  SYNCS.PHASECHK.TRANS64.TRYWAIT P1, [UR12+0x22850], R0 ;  /* 0x02285000ff0075a7 */ /* 0x000e64000802014c */
[----:B-1----:R-:W-:Y:S05]  /*13f50*/  @!P1 BRA `(.L_x_1238) ;  /* 0x00000084006c9947 */ /* 0x002fea0003800000 */
.L_x_1237:
[----:B------:R-:W-:Y:S01]  /*13f60*/  UIADD3 UR41, UR41, 0x400, URZ ;  /* 0x0000040029297890 */ /* 0x000fe2000fffe03f */
[----:B------:R-:W-:Y:S01]  /*13f70*/  WARPGROUP.ARRIVE ;  /* 0x00000000000079c5 */ /* 0x000fe20000000000 */
[----:B------:R-:W-:Y:S01]  /*13f80*/  UMOV UR7, 0xc0000010 ;  /* 0xc000001000077882 */ /* 0x000fe20000000000 */
[----:B------:R-:W-:Y:S01]  /*13f90*/  ULDC.64 UR8, c[0x0][0x9a0] ;  /* 0x0002680000087ab9 */ /* 0x000fe20000000a00 */
[----:B------:R-:W-:Y:S01]  /*13fa0*/  USHF.R.U32.HI UR41, URZ, 0x4, UR41 ;  /* 0x000000043f297899 */ /* 0x000fe20008011629 */
[----:B------:R-:W-:Y:S01]  /*13fb0*/  IMAD.MOV.U32 R4, RZ, RZ, 0x3f800000 ;  /* 0x3f800000ff047424 */ /* 0x000fe200078e00ff */
[----:B------:R-:W-:Y:S02]  /*13fc0*/  UISETP.NE.U32.AND UP0, UPT, UR8, URZ, UPT ;  /* 0x0000003f0800728c */ /* 0x000fe4000bf05070 */
[----:B------:R-:W-:Y:S02]  /*13fd0*/  ULOP3.LUT UR41, UR41, 0x3fff, URZ, 0xc0, !UPT ;  /* 0x00003fff29297892 */ /* 0x000fe4000f8ec03f */
[----:B------:R-:W-:-:S02]  /*13fe0*/  UISETP.NE.AND.EX UP0, UPT, UR9, URZ, UPT, UP0 ;  /* 0x0000003f0900728c */ /* 0x000fc4000bf05300 */
[----:B------:R-:W-:-:S04]  /*13ff0*/  ULOP3.LUT UR41, UR41, 0x10000, URZ, 0xfc, !UPT ;  /* 0x0001000029297892 */ /* 0x000fc8000f8efc3f */
[----:B------:R-:W-:Y:S01]  /*14000*/  UIMAD UR48, UR48, 0x500, UR41 ;  /* 0x00000500303078a4 */ /* 0x000fe2000f8e0229 */
[----:B------:R-:W-:-:S03]  /*14010*/  PLOP3.LUT P1, PT, PT, PT, UP0, 0x80, 0x0 ;  /* 0x000000000000781c */ /* 0x000fc60003f2f008 */
[----:B------:R-:W-:Y:S01]  /*14020*/  UIADD3 UR4, UR48, 0x100, URZ ;  /* 0x0000010030047890 */ /* 0x000fe2000fffe03f */
[----:B------:R-:W-:Y:S02]  /*14030*/  @UP0 ULDC.64 UR10, c[0x0][0x9c8] ;  /* 0x00027200000a0ab9 */ /* 0x000fe40000000a00 */
[----:B------:R-:W-:-:S06]  /*14040*/  UMOV UR6, UR48 ;  /* 0x0000003000067c82 */ /* 0x000fcc0008000000 */
[----:B------:R-:W-:Y:S01]  /*14050*/  QGMMA.64x128x32.F32.E4M3.E4M3 R24, R184, gdesc[UR4], R24, gsb0 ;  /* 0x01e00004b8187df3 */ /* 0x000fe20008000818 */
[----:B------:R-:W-:Y:S01]  /*14060*/  UMOV UR7, 0xc0000010 ;  /* 0xc000001000077882 */ /* 0x000fe20000000000 */
[----:B------:R-:W-:Y:S01]  /*14070*/  UMOV UR6, UR4 ;  /* 0x0000000400067c82 */ /* 0x000fe20008000000 */
        /* <DEDUP_REMOVED lines=16> */
[----:B------:R-:W-:-:S03]  /*14180*/  IMAD.U32 R2, RZ, RZ, UR6 ;  /* 0x00000006ff027e24 */ /* 0x000fc6000f8e00ff */
[----:B-1----:R-:W-:Y:S01]  /*14190*/  IMAD.U32 R3, RZ, RZ, UR7 ;  /* 0x00000007ff037e24 */ /* 0x002fe2000f8e00ff */
[----:B------:R-:W-:Y:S02]  /*141a0*/  UMOV UR7, 0xc0000010 ;  /* 0xc000001000077882 */ /* 0x000fe40000000000 */
[----:B------:R-:W-:Y:S02]  /*141b0*/  UMOV UR6, UR4 ;  /* 0x0000000400067c82 */ /* 0x000fe40008000000 */
[----:B------:R1:W2:Y:S01]  /*141c0*/  @P1 LDG.E R4, desc[UR50][R2.64] ;  /* 0x0000003202041981 */ /* 0x0002a2000c1e1900 */
[----:B------:R-:W-:Y:S01]  /*141d0*/  UIADD3 UR4, UR48, 0x300, URZ ;  /* 0x0000030030047890 */ /* 0x000fe2000fffe03f */
[----:B------:R-:W-:Y:S02]  /*141e0*/  WARPGROUP.DEPBAR.LE gsb0, 0x0 ;  /* 0x00008000000079c5 */ /* 0x000fe40000010000 */
[----:B------:R-:W-:-:S06]  /*141f0*/  WARPGROUP.ARRIVE ;  /* 0x00000000000079c5 */ /* 0x000fcc0000000000 */
[----:B------:R-:W-:Y:S01]  /*14200*/  QGMMA.64x128x32.F32.E4M3.E4M3 R24, R176, gdesc[UR4], R24, gsb0 ;  /* 0x01e00004b0187df3 */ /* 0x000fe20008000818 */
[----:B------:R-:W-:Y:S01]  /*14210*/  UMOV UR6, UR4 ;  /* 0x0000000400067c82 */ /* 0x000fe20008000000 */
[----:B------:R-:W-:Y:S01]  /*14220*/  UMOV UR7, 0xc0000010 ;  /* 0xc000001000077882 */ /* 0x000fe20000000000 */
[----:B------:R-:W-:Y:S01]  /*14230*/  UIADD3 UR48, UR48, 0x400, URZ ;  /* 0x0000040030307890 */ /* 0x000fe2000fffe03f */
[----:B0-----:R-:W0:Y:S04]  /*14240*/  SHFL.BFLY PT, R0, R7, 0x2, 0x1f ;  /* 0x0c401f0007007f89 */ /* 0x001e2800000e0000 */
[----:B------:R-:W3:Y:S01]  /*14250*/  SHFL.BFLY PT, R5, R6, 0x2, 0x1f ;  /* 0x0c401f0006057f89 */ /* 0x000ee200000e0000 */
[----:B------:R-:W-:Y:S02]  /*14260*/  WARPGROUP.DEPBAR.LE gsb0, 0x0 ;  /* 0x00008000000079c5 */ /* 0x000fe40000010000 */
[----:B------:R-:W-:-:S06]  /*14270*/  WARPGROUP.ARRIVE ;  /* 0x00000000000079c5 */ /* 0x000fcc0000000000 */
[----:B------:R-:W-:Y:S01]  /*14280*/  QGMMA.64x128x32.F32.E4M3.E4M3 R24, R172, gdesc[UR4], R24, gsb0 ;  /* 0x01e00004ac187df3 */ /* 0x000fe20008000818 */
[----:B------:R-:W-:Y:S01]  /*14290*/  UMOV UR6, UR48 ;  /* 0x0000003000067c82 */ /* 0x000fe20008000000 */
[----:B------:R-:W-:Y:S01]  /*142a0*/  UMOV UR7, 0xc0000010 ;  /* 0xc000001000077882 */ /* 0x000fe20000000000 */
[----:B0-----:R-:W-:Y:S01]  /*142b0*/  FADD.FTZ R0, R0, R7 ;  /* 0x0000000700007221 */ /* 0x001fe20000010000 */
[----:B---3--:R-:W-:-:S04]  /*142c0*/  FADD.FTZ R5, R5, R6 ;  /* 0x0000000605057221 */ /* 0x008fc80000010000 */
[----:B-1----:R-:W0:Y:S04]  /*142d0*/  SHFL.BFLY PT, R3, R0, 0x1, 0x1f ;  /* 0x0c201f0000037f89 */ /* 0x002e2800000e0000 */
[----:B------:R-:W1:Y:S01]  /*142e0*/  SHFL.BFLY PT, R2, R5, 0x1, 0x1f ;  /* 0x0c201f0005027f89 */ /* 0x000e6200000e0000 */
[----:B0-----:R-:W-:Y:S01]  /*142f0*/  FADD.FTZ R9, R0, R3 ;  /* 0x0000000300097221 */ /* 0x001fe20000010000 */
[----:B-1----:R-:W-:-:S04]  /*14300*/  FADD.FTZ R10, R5, R2 ;  /* 0x00000002050a7221 */ /* 0x002fc80000010000 */
[C---:B------:R-:W-:Y:S01]  /*14310*/  FSETP.NE.FTZ.AND P1, PT, R9.reuse, RZ, PT ;  /* 0x000000ff0900720b */ /* 0x040fe20003f35000 */
[----:B------:R-:W-:Y:S01]  /*14320*/  FMUL.FTZ R11, R9, 0.00390625 ;  /* 0x3b800000090b7820 */ /* 0x000fe20000410000 */
[----:B------:R-:W-:Y:S01]  /*14330*/  FMUL.FTZ R8, R10, 0.00390625 ;  /* 0x3b8000000a087820 */ /* 0x000fe20000410000 */
[----:B------:R-:W-:-:S03]  /*14340*/  IMAD.MOV.U32 R3, RZ, RZ, RZ ;  /* 0x000000ffff037224 */ /* 0x000fc600078e00ff */
        /* <DEDUP_REMOVED lines=11> */
[C---:B------:R-:W-:Y:S01]  /*14400*/  @P2 FMUL.FTZ R5, R15.reuse, 0.69314718246459960938 ;  /* 0x3f3172180f052820 */ /* 0x040fe20000410000 */
[----:B------:R-:W-:Y:S01]  /*14410*/  @P3 FMUL.FTZ R12, R15, 0.69314718246459960938 ;  /* 0x3f3172180f0c3820 */ /* 0x000fe20000410000 */
[----:B0-----:R-:W-:Y:S01]  /*14420*/  @P2 FMUL.FTZ R6, R6, 0.69314718246459960938 ;  /* 0x3f31721806062820 */ /* 0x001fe20000410000 */
[----:B------:R-:W-:-:S02]  /*14430*/  IMAD.MOV.U32 R0, RZ, RZ, -0x800000 ;  /* 0xff800000ff007424 */ /* 0x000fc400078e00ff */
[----:B--2---:R-:W-:Y:S01]  /*14440*/  FMUL.FTZ R3, R3, R4 ;  /* 0x0000000403037220 */ /* 0x004fe20000410000 */
[----:B------:R-:W-:Y:S02]  /*14450*/  IMAD.MOV.U32 R2, RZ, RZ, -0x800000 ;  /* 0xff800000ff027424 */ /* 0x000fe400078e00ff */
[----:B-1----:R-:W-:Y:S01]  /*14460*/  @P3 FMUL.FTZ R9, R8, 0.69314718246459960938 ;  /* 0x3f31721808093820 */ /* 0x002fe20000410000 */
[----:B------:R-:W-:-:S03]  /*14470*/  @P2 FFMA.FTZ R0, R5, R14, R6 ;  /* 0x0000000e05002223 */ /* 0x000fc60000010006 */
[----:B------:R-:W-:Y:S01]  /*14480*/  @P3 FFMA.FTZ R2, R12, R20, R9 ;  /* 0x000000140c023223 */ /* 0x000fe20000010009 */
[----:B---3--:R-:W-:Y:S01]  /*14490*/  FMUL.FTZ R7, R7, R4 ;  /* 0x0000000407077220 */ /* 0x008fe20000410000 */
[----:B------:R-:W-:Y:S02]  /*144a0*/  WARPGROUP.DEPBAR.LE gsb0, 0x0 ;  /* 0x00008000000079c5 */ /* 0x000fe40000010000 */
[----:B------:R-:W-:Y:S05]  /*144b0*/  @!P0 BRA `(.L_x_1239) ;  /* 0x0000000000048947 */ /* 0x000fea0003800000 */
[----:B------:R-:W-:Y:S01]  /*144c0*/  BPT.TRAP 0x1 ;  /* 0x000000040000795c */ /* 0x000fe20000300000 */
.L_x_1239:
        /* <DEDUP_REMOVED lines=68> */
.L_x_1161:
        /* <DEDUP_REMOVED lines=12> */
[----:B------:R-:W-:Y:S01]  /*149d0*/  LOP3.LUT P0, R3, R6, 0x3, RZ, 0xc0, !PT ;  /* 0x0000000306037812 */ /* 0x000fe2000780c0ff */
[----:B------:R-:W-:Y:S01]  /*149e0*/  UIMAD.WIDE.U32 UR4, UR42, UR8, URZ ;  /* 0x000000082a0472a5 */ /* 0x000fe2000f8e003f */
[----:B------:R-:W-:Y:S01]  /*149f0*/  BSSY B0, `(.L_x_1241) ;  /* 0x0000193000007945 */ /* 0x000fe20003800000 */
[----:B------:R-:W-:Y:S01]  /*14a00*/  UIMAD UR6, UR7, UR8, URZ ;  /* 0x00000008070672a4 */ /* 0x000fe2000f8e023f */
[----:B------:R-:W-:Y:S01]  /*14a10*/  ISETP.EQ.OR P0, PT, R3, 0x3, !P0 ;  /* 0x000000030300780c */ /* 0x000fe20004702670 */
[----:B------:R-:W-:Y:S02]  /*14a20*/  UIMAD UR8, UR7, UR10, URZ ;  /* 0x0000000a070872a4 */ /* 0x000fe4000f8e023f */
[----:B------:R-:W-:Y:S01]  /*14a30*/  UIMAD UR9, UR42, UR9, UR6 ;  /* 0x000000092a0972a4 */ /* 0x000fe2000f8e0206 */
[----:B------:R-:W-:Y:S01]  /*14a40*/  SEL R90, R64, R65, P0 ;  /* 0x00000041405a7207 */ /* 0x000fe20000000000 */
[----:B0-----:R-:W-:Y:S01]  /*14a50*/  VIADD R4, R6, 0xffffff80 ;  /* 0xffffff8006047836 */ /* 0x001fe20000000000 */
[----:B------:R-:W-:Y:S01]  /*14a60*/  SEL R97, R65, R64, P0 ;  /* 0x0000004041617207 */ /* 0x000fe20000000000 */
[----:B------:R-:W-:Y:S01]  /*14a70*/  UIADD3 UR9, UR5, UR9, URZ ;  /* 0x0000000905097290 */ /* 0x000fe2000fffe03f */
[----:B------:R-:W-:Y:S01]  /*14a80*/  SEL R92, R68, R69, P0 ;  /* 0x00000045445c7207 */ /* 0x000fe20000000000 */
[----:B------:R-:W-:Y:S01]  /*14a90*/  UIMAD.WIDE.U32 UR6, UR42, UR10, URZ ;  /* 0x0000000a2a0672a5 */ /* 0x000fe2000f8e003f */
[----:B------:R-:W-:Y:S01]  /*14aa0*/  SHF.R.S32.HI R3, RZ, 0x1f, R4 ;  /* 0x0000001fff037819 */ /* 0x000fe20000011404 */
[----:B------:R-:W-:Y:S01]  /*14ab0*/  UIMAD UR8, UR42, UR11, UR8 ;  /* 0x0000000b2a0872a4 */ /* 0x000fe2000f8e0208 */
[----:B------:R-:W-:-:S02]  /*14ac0*/  SEL R99, R69, R68, P0 ;  /* 0x0000004445637207 */ /* 0x000fc40000000000 */
[----:B------:R-:W-:Y:S01]  /*14ad0*/  LEA.HI R9, R3, R4, RZ, 0x7 ;  /* 0x0000000403097211 */ /* 0x000fe200078f38ff */
[----:B------:R-:W-:Y:S01]  /*14ae0*/  UIADD3 UR8, UR7, UR8, URZ ;  /* 0x0000000807087290 */ /* 0x000fe2000fffe03f */
[----:B------:R-:W-:Y:S02]  /*14af0*/  SEL R64, R42, R43, P0 ;  /* 0x0000002b2a407207 */ /* 0x000fe40000000000 */
[----:B------:R-:W-:Y:S02]  /*14b00*/  LOP3.LUT R13, R9, 0xffffff80, RZ, 0xc0, !PT ;  /* 0xffffff80090d7812 */ /* 0x000fe400078ec0ff */
[----:B------:R-:W-:Y:S01]  /*14b10*/  SEL R69, R43, R42, P0 ;  /* 0x0000002a2b457207 */ /* 0x000fe20000000000 */
[----:B------:R-:W-:Y:S01]  /*14b20*/  IMAD.U32 R43, RZ, RZ, UR7 ;  /* 0x00000007ff2b7e24 */ /* 0x000fe2000f8e00ff */
[----:B------:R-:W-:Y:S01]  /*14b30*/  SEL R102, R28, R29, P0 ;  /* 0x0000001d1c667207 */ /* 0x000fe20000000000 */
[----:B------:R-:W-:Y:S01]  /*14b40*/  IMAD.IADD R13, R4, 0x1, -R13 ;  /* 0x00000001040d7824 */ /* 0x000fe200078e0a0d */
[----:B------:R-:W-:Y:S01]  /*14b50*/  SEL R109, R29, R28, P0 ;  /* 0x0000001c1d6d7207 */ /* 0x000fe20000000000 */
[----:B------:R-:W-:Y:S01]  /*14b60*/  IMAD.U32 R43, RZ, RZ, UR8 ;  /* 0x00000008ff2b7e24 */ /* 0x000fe2000f8e00ff */
[----:B------:R-:W-:-:S02]  /*14b70*/  SEL R28, R56, R57, P0 ;  /* 0x00000039381c7207 */ /* 0x000fc40000000000 */
[----:B------:R-:W-:Y:S02]  /*14b80*/  SHF.R.S32.HI R42, RZ, 0x1f, R13 ;  /* 0x0000001fff2a7819 */ /* 0x000fe4000001140d */
[----:B------:R-:W-:Y:S02]  /*14b90*/  SEL R29, R57, R56, P0 ;  /* 0x00000038391d7207 */ /* 0x000fe40000000000 */
[----:B------:R-:W-:Y:S02]  /*14ba0*/  SEL R56, R30, R31, P0 ;  /* 0x0000001f1e387207 */ /* 0x000fe40000000000 */
[----:B------:R-:W-:Y:S01]  /*14bb0*/  SEL R89, R31, R30, P0 ;  /* 0x0000001e1f597207 */ /* 0x000fe20000000000 */
[----:B------:R-:W-:Y:S01]  /*14bc0*/  IMAD.U32 R31, RZ, RZ, UR5 ;  /* 0x00000005ff1f7e24 */ /* 0x000fe2000f8e00ff */
[----:B------:R-:W-:Y:S01]  /*14bd0*/  SEL R88, R72, R73, P0 ;  /* 0x0000004948587207 */ /* 0x000fe20000000000 */
[----:B------:R-:W-:Y:S01]  /*14be0*/  IMAD.U32 R31, RZ, RZ, UR9 ;  /* 0x00000009ff1f7e24 */ /* 0x000fe2000f8e00ff */
[----:B------:R-:W-:Y:S01]  /*14bf0*/  SEL R93, R73, R72, P0 ;  /* 0x00000048495d7207 */ /* 0x000fe20000000000 */
[----:B------:R-:W-:Y:S01]  /*14c00*/  ULDC.64 UR8, c[0x0][0xb28] ;  /* 0x0002ca0000087ab9 */ /* 0x000fe20000000a00 */
[----:B------:R-:W-:Y:S01]  /*14c10*/  SHF.R.S32.HI R30, RZ, 0x7, R9 ;  /* 0x00000007ff1e7819 */ /* 0x000fe20000011409 */
[----:B------:R-:W0:Y:S01]  /*14c20*/  S2R R73, SR_CTAID.X ;  /* 0x0000000000497919 */ /* 0x000e220000002500 */
[----:B------:R-:W-:-:S02]  /*14c30*/  LEA.HI R17, R42, R13, RZ, 0x2 ;  /* 0x0000000d2a117211 */ /* 0x000fc400078f10ff */
[----:B------:R-:W-:Y:S02]  /*14c40*/  LEA.HI R23, R3, R4, RZ, 0x2 ;  /* 0x0000000403177211 */ /* 0x000fe400078f10ff */
[----:B------:R-:W-:Y:S02]  /*14c50*/  SEL R18, R46, R47, P0 ;  /* 0x0000002f2e127207 */ /* 0x000fe40000000000 */
[----:B------:R-:W-:Y:S02]  /*14c60*/  SEL R65, R47, R46, P0 ;  /* 0x0000002e2f417207 */ /* 0x000fe40000000000 */
[----:B------:R-:W-:Y:S02]  /*14c70*/  LEA.HI R3, R9, R30, RZ, 0x1 ;  /* 0x0000001e09037211 */ /* 0x000fe400078f08ff */
[--C-:B------:R-:W-:Y:S02]  /*14c80*/  SHF.R.S32.HI R9, RZ, 0x2, R17.reuse ;  /* 0x00000002ff097819 */ /* 0x100fe40000011411 */
[----:B------:R-:W-:-:S02]  /*14c90*/  SHF.R.S32.HI R46, RZ, 0x1f, R17 ;  /* 0x0000001fff2e7819 */ /* 0x000fc40000011411 */
[----:B------:R-:W-:Y:S02]  /*14ca0*/  LOP3.LUT R23, R23, 0xfffffffc, RZ, 0xc0, !PT ;  /* 0xfffffffc17177812 */ /* 0x000fe400078ec0ff */
[----:B------:R-:W-:Y:S02]  /*14cb0*/  LEA.HI R46, R46, R9, RZ, 0x3 ;  /* 0x000000092e2e7211 */ /* 0x000fe400078f18ff */
[----:B------:R-:W-:Y:S01]  /*14cc0*/  LEA.HI R42, R42, R13, RZ, 0x5 ;  /* 0x0000000d2a2a7211 */ /* 0x000fe200078f28ff */
[----:B------:R-:W-:Y:S01]  /*14cd0*/  IMAD.IADD R23, R4, 0x1, -R23 ;  /* 0x0000000104177824 */ /* 0x000fe200078e0a17 */
[----:B------:R-:W-:Y:S02]  /*14ce0*/  LOP3.LUT R4, R46, 0xfffffff8, RZ, 0xc0, !PT ;  /* 0xfffffff82e047812 */ /* 0x000fe400078ec0ff */
[----:B------:R-:W-:Y:S02]  /*14cf0*/  SEL R8, R24, R25, P0 ;  /* 0x0000001918087207 */ /* 0x000fe40000000000 */
[----:B------:R-:W-:Y:S01]  /*14d00*/  SEL R7, R25, R24, P0 ;  /* 0x0000001819077207 */ /* 0x000fe20000000000 */
[----:B------:R-:W-:Y:S01]  /*14d10*/  IMAD.IADD R4, R9, 0x1, -R4 ;  /* 0x0000000109047824 */ /* 0x000fe200078e0a04 */
[----:B------:R-:W-:-:S02]  /*14d20*/  LOP3.LUT R3, R3, 0x3fffffe, RZ, 0xc0, !PT ;  /* 0x03fffffe03037812 */ /* 0x000fc400078ec0ff */
[----:B------:R-:W-:Y:S01]  /*14d30*/  SHF.R.S32.HI R9, RZ, 0x5, R42 ;  /* 0x00000005ff097819 */ /* 0x000fe2000001142a */
[----:B------:R-:W-:Y:S01]  /*14d40*/  IMAD.U32 R42, RZ, RZ, UR6 ;  /* 0x00000006ff2a7e24 */ /* 0x000fe2000f8e00ff */
[----:B------:R-:W-:Y:S01]  /*14d50*/  LEA.HI R25, R23, R23, RZ, 0x1 ;  /* 0x0000001717197211 */ /* 0x000fe200078f08ff */
[----:B------:R-:W-:Y:S01]  /*14d60*/  IMAD.IADD R3, R30, 0x1, -R3 ;  /* 0x000000011e037824 */ /* 0x000fe200078e0a03 */
[----:B------:R-:W-:Y:S01]  /*14d70*/  SEL R12, R34, R35, P0 ;  /* 0x00000023220c7207 */ /* 0x000fe20000000000 */
[----:B------:R-:W-:Y:S01]  /*14d80*/  IMAD R4, R9, 0x10, R4 ;  /* 0x0000001009047824 */ /* 0x000fe200078e0204 */
[----:B------:R-:W-:Y:S01]  /*14d90*/  LOP3.LUT R46, R25, 0x1ffffffe, RZ, 0xc0, !PT ;  /* 0x1ffffffe192e7812 */ /* 0x000fe200078ec0ff */
[----:B------:R-:W-:Y:S01]  /*14da0*/  IMAD.U32 R30, RZ, RZ, UR4 ;  /* 0x00000004ff1e7e24 */ /* 0x000fe2000f8e00ff */
[----:B------:R-:W-:Y:S01]  /*14db0*/  SEL R94, R60, R61, P0 ;  /* 0x0000003d3c5e7207 */ /* 0x000fe20000000000 */
[----:B------:R-:W-:Y:S01]  /*14dc0*/  IMAD R3, R3, 0x40, R4 ;  /* 0x0000004003037824 */ /* 0x000fe200078e0204 */
[----:B------:R-:W-:Y:S01]  /*14dd0*/  SEL R101, R61, R60, P0 ;  /* 0x0000003c3d657207 */ /* 0x000fe20000000000 */
[----:B------:R-:W-:Y:S01]  /*14de0*/  IMAD.IADD R46, R23, 0x1, -R46 ;  /* 0x00000001172e7824 */ /* 0x000fe200078e0a2e */
[----:B------:R-:W-:Y:S01]  /*14df0*/  SEL R10, R50, R51, P0 ;  /* 0x00000033320a7207 */ /* 0x000fe20000000000 */
[----:B------:R-:W1:Y:S01]  /*14e00*/  S2UR UR4, SR_CTAID.Y ;  /* 0x00000000000479c3 */ /* 0x000e620000002600 */
[----:B------:R-:W-:Y:S01]  /*14e10*/  SEL R11, R51, R50, P0 ;  /* 0x00000032330b7207 */ /* 0x000fe20000000000 */
[----:B------:R-:W-:Y:S01]  /*14e20*/  IMAD R4, R46, 0x8, R3 ;  /* 0x000000082e047824 */ /* 0x000fe200078e0203 */
[----:B------:R-:W-:Y:S01]  /*14e30*/  SEL R60, R80, R81, P0 ;  /* 0x00000051503c7207 */ /* 0x000fe20000000000 */
[----:B------:R-:W-:Y:S01]  /*14e40*/  ULDC.64 UR6, c[0x0][0xb48] ;  /* 0x0002d20000067ab9 */ /* 0x000fe20000000a00 */
[----:B------:R-:W-:-:S02]  /*14e50*/  SEL R91, R81, R80, P0 ;  /* 0x00000050515b7207 */ /* 0x000fc40000000000 */
[----:B------:R-:W-:Y:S01]  /*14e60*/  SEL R6, R86, R87, P0 ;  /* 0x0000005756067207 */ /* 0x000fe20000000000 */
[----:B------:R-:W3:Y:S01]  /*14e70*/  LDC R80, c[0x0][0xbe8] ;  /* 0x0002fa00ff507b82 */ /* 0x000ee20000000800 */
[----:B------:R-:W-:Y:S02]  /*14e80*/  SEL R87, R87, R86, P0 ;  /* 0x0000005657577207 */ /* 0x000fe40000000000 */
[----:B------:R-:W-:Y:S02]  /*14e90*/  SEL R20, R40, R41, P0 ;  /* 0x0000002928147207 */ /* 0x000fe40000000000 */
[----:B------:R-:W-:Y:S02]  /*14ea0*/  SEL R21, R41, R40, P0 ;  /* 0x0000002829157207 */ /* 0x000fe40000000000 */
[----:B------:R-:W-:Y:S02]  /*14eb0*/  SEL R24, R38, R39, P0 ;  /* 0x0000002726187207 */ /* 0x000fe40000000000 */
[----:B------:R-:W-:-:S02]  /*14ec0*/  SEL R57, R39, R38, P0 ;  /* 0x0000002627397207 */ /* 0x000fc40000000000 */
[----:B------:R-:W-:Y:S02]  /*14ed0*/  SEL R38, R70, R71, P0 ;  /* 0x0000004746267207 */ /* 0x000fe40000000000 */
[----:B------:R-:W-:Y:S01]  /*14ee0*/  SEL R41, R71, R70, P0 ;  /* 0x0000004647297207 */ /* 0x000fe20000000000 */
[C---:B0-----:R-:W-:Y:S01]  /*14ef0*/  IMAD R70, R73.reuse, 0x80, R3 ;  /* 0x0000008049467824 */ /* 0x041fe200078e0203 */
        /* <DEDUP_REMOVED lines=17> */
[----:B------:R-:W-:Y:S02]  /*15010*/  LOP3.LUT R68, R17, 0x7ffffffc, RZ, 0xc0, !PT ;  /* 0x7ffffffc11447812 */ /* 0x000fe400078ec0ff */
[----:B------:R-:W-:Y:S02]  /*15020*/  SEL R100, R36, R37, P0 ;  /* 0x0000002524647207 */ /* 0x000fe40000000000 */
[----:B------:R-:W-:Y:S01]  /*15030*/  SEL R107, R37, R36, P0 ;  /* 0x00000024256b7207 */ /* 0x000fe20000000000 */
[----:B------:R-:W-:Y:S01]  /*15040*/  IMAD.IADD R68, R13, 0x1, -R68 ;  /* 0x000000010d447824 */ /* 0x000fe200078e0a44 */
[----:B------:R-:W-:Y:S02]  /*15050*/  SEL R98, R44, R45, P0 ;  /* 0x0000002d2c627207 */ /* 0x000fe40000000000 */
[----:B------:R-:W-:Y:S02]  /*15060*/  SEL R105, R45, R44, P0 ;  /* 0x0000002c2d697207 */ /* 0x000fe40000000000 */
[----:B------:R-:W-:-:S02]  /*15070*/  SEL R44, R62, R63, P0 ;  /* 0x0000003f3e2c7207 */ /* 0x000fc40000000000 */
[----:B------:R-:W-:Y:S02]  /*15080*/  SEL R53, R63, R62, P0 ;  /* 0x0000003e3f357207 */ /* 0x000fe40000000000 */
[----:B------:R-:W-:Y:S02]  /*15090*/  LOP3.LUT P1, RZ, R13, 0x3, RZ, 0xc0, !PT ;  /* 0x000000030dff7812 */ /* 0x000fe4000782c0ff */
[----:B------:R-:W-:Y:S02]  /*150a0*/  SEL R81, R35, R34, P0 ;  /* 0x0000002223517207 */ /* 0x000fe40000000000 */
[----:B------:R-:W-:Y:S02]  /*150b0*/  SEL R26, R78, R79, P0 ;  /* 0x0000004f4e1a7207 */ /* 0x000fe40000000000 */
[----:B------:R-:W-:Y:S02]  /*150c0*/  SEL R35, R79, R78, P0 ;  /* 0x0000004e4f237207 */ /* 0x000fe40000000000 */
[----:B------:R-:W-:-:S02]  /*150d0*/  SEL R40, R66, R67, P0 ;  /* 0x0000004342287207 */ /* 0x000fc40000000000 */
[----:B------:R-:W-:Y:S02]  /*150e0*/  SEL R36, R74, R75, P0 ;  /* 0x0000004b4a247207 */ /* 0x000fe40000000000 */
[----:B------:R-:W-:Y:S02]  /*150f0*/  SEL R34, R82, R83, P0 ;  /* 0x0000005352227207 */ /* 0x000fe40000000000 */
[----:B------:R-:W-:Y:S02]  /*15100*/  SEL R45, R67, R66, P0 ;  /* 0x00000042432d7207 */ /* 0x000fe40000000000 */
[----:B---3--:R-:W-:Y:S02]  /*15110*/  ISETP.NE.AND P2, PT, R80, 0x1, PT ;  /* 0x000000015000780c */ /* 0x008fe40003f45270 */
[----:B------:R-:W-:Y:S02]  /*15120*/  SEL R39, R75, R74, P0 ;  /* 0x0000004a4b277207 */ /* 0x000fe40000000000 */
[----:B------:R-:W-:-:S09]  /*15130*/  SEL R37, R83, R82, P0 ;  /* 0x0000005253257207 */ /* 0x000fd20000000000 */
[----:B------:R-:W0:Y:S08]  /*15140*/  @P2 LDC R82, c[0x0][0xbec] ;  /* 0x0002fb00ff522b82 */ /* 0x000e300000000800 */
[----:B------:R-:W3:Y:S01]  /*15150*/  @P2 LDC R75, c[0x0][0xbf0] ;  /* 0x0002fc00ff4b2b82 */ /* 0x000ee20000000800 */
[----:B--2---:R2:W-:Y:S04]  /*15160*/  SHFL.IDX PT, R50, R12, R5, 0x1c1f ;  /* 0x001c1f050c327589 */ /* 0x0045e800000e0000 */
[----:B------:R-:W-:Y:S04]  /*15170*/  SHFL.IDX PT, R3, R6, R5, 0x1c1f ;  /* 0x001c1f0506037589 */ /* 0x000fe800000e0000 */
[----:B------:R-:W-:Y:S01]  /*15180*/  SHFL.IDX PT, R8, R8, R5, 0x1c1f ;  /* 0x001c1f0508087589 */ /* 0x000fe200000e0000 */
[----:B--2---:R-:W-:-:S03]  /*15190*/  LOP3.LUT R12, R5, 0x2, RZ, 0x3c, !PT ;  /* 0x00000002050c7812 */ /* 0x004fc600078e3cff */
[----:B------:R-:W-:Y:S04]  /*151a0*/  SHFL.IDX PT, R58, R10, R5, 0x1c1f ;  /* 0x001c1f050a3a7589 */ /* 0x000fe800000e0000 */
[----:B------:R2:W-:Y:S04]  /*151b0*/  SHFL.IDX PT, R6, R87, R12, 0x1c1f ;  /* 0x001c1f0c57067589 */ /* 0x0005e800000e0000 */
[----:B------:R-:W-:Y:S04]  /*151c0*/  SHFL.IDX PT, R7, R7, R12, 0x1c1f ;  /* 0x001c1f0c07077589 */ /* 0x000fe800000e0000 */
[----:B------:R-:W-:Y:S01]  /*151d0*/  SHFL.IDX PT, R9, R102, R5, 0x1c1f ;  /* 0x001c1f0566097589 */ /* 0x000fe200000e0000 */
[----:B--2---:R-:W2:Y:S03]  /*151e0*/  LDC.64 R86, c[0x0][0xb40] ;  /* 0x0002d000ff567b82 */ /* 0x004ea60000000a00 */
[----:B------:R-:W-:Y:S04]  /*151f0*/  SHFL.IDX PT, R10, R109, R12, 0x1c1f ;  /* 0x001c1f0c6d0a7589 */ /* 0x000fe800000e0000 */
[----:B------:R-:W-:Y:S04]  /*15200*/  SHFL.IDX PT, R14, R14, R5, 0x1c1f ;  /* 0x001c1f050e0e7589 */ /* 0x000fe800000e0000 */
[----:B------:R-:W-:Y:S04]  /*15210*/  SHFL.IDX PT, R15, R15, R12, 0x1c1f ;  /* 0x001c1f0c0f0f7589 */ /* 0x000fe800000e0000 */
[----:B------:R-:W-:Y:S04]  /*15220*/  SHFL.IDX PT, R20, R20, R5, 0x1c1f ;  /* 0x001c1f0514147589 */ /* 0x000fe800000e0000 */
[----:B------:R-:W-:Y:S04]  /*15230*/  SHFL.IDX PT, R54, R16, R5, 0x1c1f ;  /* 0x001c1f0510367589 */ /* 0x000fe800000e0000 */
[----:B------:R-:W-:Y:S01]  /*15240*/  SHFL.IDX PT, R21, R21, R12, 0x1c1f ;  /* 0x001c1f0c15157589 */ /* 0x000fe200000e0000 */
[----:B--2---:R-:W-:-:S03]  /*15250*/  IMAD.WIDE.U32 R42, R86, UR37, R42 ;  /* 0x00000025562a7c25 */ /* 0x004fc6000f8e002a */
[----:B------:R-:W-:Y:S04]  /*15260*/  SHFL.IDX PT, R13, R100, R5, 0x1c1f ;  /* 0x001c1f05640d7589 */ /* 0x000fe800000e0000 */
[----:B------:R-:W-:Y:S04]  /*15270*/  SHFL.IDX PT, R28, R28, R5, 0x1c1f ;  /* 0x001c1f051c1c7589 */ /* 0x000fe800000e0000 */
[----:B------:R-:W-:Y:S04]  /*15280*/  SHFL.IDX PT, R62, R18, R5, 0x1c1f ;  /* 0x001c1f05123e7589 */ /* 0x000fe800000e0000 */
[----:B------:R-:W-:Y:S04]  /*15290*/  SHFL.IDX PT, R16, R107, R12, 0x1c1f ;  /* 0x001c1f0c6b107589 */ /* 0x000fe800000e0000 */
[----:B------:R-:W2:Y:S04]  /*152a0*/  SHFL.IDX PT, R29, R29, R12, 0x1c1f ;  /* 0x001c1f0c1d1d7589 */ /* 0x000ea800000e0000 */
[----:B------:R-:W-:Y:S04]  /*152b0*/  SHFL.IDX PT, R17, R98, R5, 0x1c1f ;  /* 0x001c1f0562117589 */ /* 0x000fe800000e0000 */
[----:B------:R-:W-:Y:S04]  /*152c0*/  SHFL.IDX PT, R46, R32, R5, 0x1c1f ;  /* 0x001c1f05202e7589 */ /* 0x000fe800000e0000 */
[----:B------:R-:W-:Y:S04]  /*152d0*/  SHFL.IDX PT, R18, R105, R12, 0x1c1f ;  /* 0x001c1f0c69127589 */ /* 0x000fe800000e0000 */
[----:B------:R-:W-:Y:S04]  /*152e0*/  SHFL.IDX PT, R22, R22, R5, 0x1c1f ;  /* 0x001c1f0516167589 */ /* 0x000fe800000e0000 */
[----:B------:R-:W-:Y:S04]  /*152f0*/  SHFL.IDX PT, R25, R94, R5, 0x1c1f ;  /* 0x001c1f055e197589 */ /* 0x000fe800000e0000 */
[----:B------:R-:W-:Y:S04]  /*15300*/  SHFL.IDX PT, R19, R19, R12, 0x1c1f ;  /* 0x001c1f0c13137589 */ /* 0x000fe800000e0000 */
[----:B------:R-:W4:Y:S04]  /*15310*/  SHFL.IDX PT, R32, R101, R12, 0x1c1f ;  /* 0x001c1f0c65207589 */ /* 0x000f2800000e0000 */
[----:B------:R5:W-:Y:S04]  /*15320*/  SHFL.IDX PT, R79, R85, R12, 0x1c1f ;  /* 0x001c1f0c554f7589 */ /* 0x000be800000e0000 */
[----:B------:R-:W-:Y:S04]  /*15330*/  SHFL.IDX PT, R51, R24, R5, 0x1c1f ;  /* 0x001c1f0518337589 */ /* 0x000fe800000e0000 */
[----:B------:R-:W-:Y:S01]  /*15340*/  SHFL.IDX PT, R23, R96, R5, 0x1c1f ;  /* 0x001c1f0560177589 */ /* 0x000fe200000e0000 */
[----:B-----5:R-:W5:Y:S03]  /*15350*/  LDC.64 R84, c[0x0][0xbd8] ;  /* 0x0002f600ff547b82 */ /* 0x020f660000000a00 */
[----:B------:R-:W-:Y:S04]  /*15360*/  SHFL.IDX PT, R24, R103, R12, 0x1c1f ;  /* 0x001c1f0c67187589 */ /* 0x000fe800000e0000 */
[----:B------:R-:W-:Y:S04]  /*15370*/  SHFL.IDX PT, R47, R56, R5, 0x1c1f ;  /* 0x001c1f05382f7589 */ /* 0x000fe800000e0000 */
[----:B------:R1:W-:Y:S04]  /*15380*/  SHFL.IDX PT, R49, R90, R5, 0x1c1f ;  /* 0x001c1f055a317589 */ /* 0x0003e800000e0000 */
[----:B------:R-:W-:Y:S04]  /*15390*/  SHFL.IDX PT, R56, R97, R12, 0x1c1f ;  /* 0x001c1f0c61387589 */ /* 0x000fe800000e0000 */
[----:B------:R0:W-:Y:S01]  /*153a0*/  SHFL.IDX PT, R66, R88, R5, 0x1c1f ;  /* 0x001c1f0558427589 */ /* 0x0001e200000e0000 */
[----:B-1----:R-:W1:Y:S03]  /*153b0*/  @P2 LDC R90, c[0x0][0xbec] ;  /* 0x0002fb00ff5a2b82 */ /* 0x002e660000000800 */
[----:B------:R-:W-:Y:S04]  /*153c0*/  SHFL.IDX PT, R67, R93, R12, 0x1c1f ;  /* 0x001c1f0c5d437589 */ /* 0x000fe800000e0000 */
[----:B------:R-:W-:Y:S01]  /*153d0*/  SHFL.IDX PT, R33, R92, R5, 0x1c1f ;  /* 0x001c1f055c217589 */ /* 0x000fe200000e0000 */
[----:B0-----:R-:W0:Y:S03]  /*153e0*/  LDC R88, c[0x0][0xc50] ;  /* 0x00031400ff587b82 */ /* 0x001e260000000800 */
[----:B------:R-:W-:Y:S04]  /*153f0*/  SHFL.IDX PT, R61, R72, R5, 0x1c1f ;  /* 0x001c1f05483d7589 */ /* 0x000fe800000e0000 */
[----:B------:R-:W-:Y:S04]  /*15400*/  SHFL.IDX PT, R71, R60, R5, 0x1c1f ;  /* 0x001c1f053c477589 */ /* 0x000fe800000e0000 */
[----:B------:R-:W-:Y:S04]  /*15410*/  SHFL.IDX PT, R48, R48, R5, 0x1c1f ;  /* 0x001c1f0530307589 */ /* 0x000fe800000e0000 */
[----:B------:R-:W-:Y:S01]  /*15420*/  SHFL.IDX PT, R64, R64, R5, 0x1c1f ;  /* 0x001c1f0540407589 */ /* 0x000fe200000e0000 */
[----:B-1----:R-:W-:-:S03]  /*15430*/  @P2 IMAD.HI.U32 R90, R73, R90, RZ ;  /* 0x0000005a495a2227 */ /* 0x002fc600078e00ff */
[----:B------:R-:W-:Y:S04]  /*15440*/  SHFL.IDX PT, R52, R52, R5, 0x1c1f ;  /* 0x001c1f0534347589 */ /* 0x000fe800000e0000 */
[----:B------:R-:W-:Y:S04]  /*15450*/  SHFL.IDX PT, R44, R44, R5, 0x1c1f ;  /* 0x001c1f052c2c7589 */ /* 0x000fe800000e0000 */
[----:B------:R-:W-:Y:S04]  /*15460*/  SHFL.IDX PT, R40, R40, R5, 0x1c1f ;  /* 0x001c1f0528287589 */ /* 0x000fe800000e0000 */
[----:B------:R-:W-:Y:S04]  /*15470*/  SHFL.IDX PT, R38, R38, R5, 0x1c1f ;  /* 0x001c1f0526267589 */ /* 0x000fe800000e0000 */
[----:B------:R-:W-:Y:S04]  /*15480*/  SHFL.IDX PT, R36, R36, R5, 0x1c1f ;  /* 0x001c1f0524247589 */ /* 0x000fe800000e0000 */
[----:B------:R2:W-:Y:S04]  /*15490*/  SHFL.IDX PT, R4, R26, R5, 0x1c1f ;  /* 0x001c1f051a047589 */ /* 0x0005e800000e0000 */
[----:B------:R1:W-:Y:S04]  /*154a0*/  SHFL.IDX PT, R34, R34, R5, 0x1c1f ;  /* 0x001c1f0522227589 */ /* 0x0003e800000e0000 */
[----:B------:R-:W3:Y:S01]  /*154b0*/  SHFL.IDX PT, R60, R99, R12, 0x1c1f ;  /* 0x001c1f0c633c7589 */ /* 0x000ee200000e0000 */
[----:B--2---:R-:W-:-:S03]  /*154c0*/  SEL R26, R28, R29, P0 ;  /* 0x0000001d1c1a7207 */ /* 0x004fc60000000000 */
[----:B------:R-:W2:Y:S01]  /*154d0*/  SHFL.IDX PT, R72, R95, R12, 0x1c1f ;  /* 0x001c1f0c5f487589 */ /* 0x000ea200000e0000 */
[----:B------:R-:W-:Y:S02]  /*154e0*/  SEL R28, R29, R28, P0 ;  /* 0x0000001c1d1c7207 */ /* 0x000fe40000000000 */
[----:B-1----:R-:W-:Y:S01]  /*154f0*/  SEL R5, R3, R6, P0 ;  /* 0x0000000603057207 */ /* 0x002fe20000000000 */
[----:B------:R-:W-:Y:S01]  /*15500*/  SHFL.IDX PT, R77, R77, R12, 0x1c1f ;  /* 0x001c1f0c4d4d7589 */ /* 0x000fe200000e0000 */
[----:B------:R-:W-:Y:S02]  /*15510*/  SEL R3, R6, R3, P0 ;  /* 0x0000000306037207 */ /* 0x000fe40000000000 */
[----:B------:R-:W-:Y:S01]  /*15520*/  SEL R6, R8, R7, P0 ;  /* 0x0000000708067207 */ /* 0x000fe20000000000 */
[----:B------:R-:W1:Y:S01]  /*15530*/  SHFL.IDX PT, R74, R91, R12, 0x1c1f ;  /* 0x001c1f0c5b4a7589 */ /* 0x000e6200000e0000 */
[----:B------:R-:W-:Y:S02]  /*15540*/  SEL R8, R7, R8, P0 ;  /* 0x0000000807087207 */ /* 0x000fe40000000000 */
[----:B------:R-:W-:Y:S01]  /*15550*/  SEL R7, R9, R10, P0 ;  /* 0x0000000a09077207 */ /* 0x000fe20000000000 */
[----:B------:R-:W1:Y:S01]  /*15560*/  SHFL.IDX PT, R76, R89, R12, 0x1c1f ;  /* 0x001c1f0c594c7589 */ /* 0x000e6200000e0000 */
[----:B------:R-:W-:-:S02]  /*15570*/  SEL R9, R10, R9, P0 ;  /* 0x000000090a097207 */ /* 0x000fc40000000000 */
[----:B------:R-:W-:Y:S01]  /*15580*/  SEL R10, R14, R15, P0 ;  /* 0x0000000f0e0a7207 */ /* 0x000fe20000000000 */
[----:B------:R-:W-:Y:S01]  /*15590*/  SHFL.IDX PT, R78, R57, R12, 0x1c1f ;  /* 0x001c1f0c394e7589 */ /* 0x000fe200000e0000 */
[----:B------:R-:W-:Y:S02]  /*155a0*/  SEL R14, R15, R14, P0 ;  /* 0x0000000e0f0e7207 */ /* 0x000fe40000000000 */
[----:B------:R-:W-:Y:S01]  /*155b0*/  SEL R15, R16, R13, P0 ;  /* 0x0000000d100f7207 */ /* 0x000fe20000000000 */
[----:B------:R-:W1:Y:S01]  /*155c0*/  SHFL.IDX PT, R81, R81, R12, 0x1c1f ;  /* 0x001c1f0c51517589 */ /* 0x000e6200000e0000 */
[----:B----4-:R-:W-:-:S03]  /*155d0*/  SEL R29, R32, R25, P0 ;  /* 0x00000019201d7207 */ /* 0x010fc60000000000 */
[----:B------:R-:W-:Y:S04]  /*155e0*/  SHFL.IDX PT, R65, R65, R12, 0x1c1f ;  /* 0x001c1f0c41417589 */ /* 0x000fe800000e0000 */
[----:B------:R-:W-:Y:S04]  /*155f0*/  SHFL.IDX PT, R69, R69, R12, 0x1c1f ;  /* 0x001c1f0c45457589 */ /* 0x000fe800000e0000 */
[----:B------:R4:W-:Y:S04]  /*15600*/  SHFL.IDX PT, R59, R27, R12, 0x1c1f ;  /* 0x001c1f0c1b3b7589 */ /* 0x0009e800000e0000 */
[----:B------:R0:W-:Y:S04]  /*15610*/  SHFL.IDX PT, R63, R11, R12, 0x1c1f ;  /* 0x001c1f0c0b3f7589 */ /* 0x0001e800000e0000 */
[----:B------:R-:W-:Y:S01]  /*15620*/  SHFL.IDX PT, R53, R53, R12, 0x1c1f ;  /* 0x001c1f0c35357589 */ /* 0x000fe200000e0000 */
[----:B----4-:R-:W-:Y:S01]  /*15630*/  SEL R27, R25, R32, P0 ;  /* 0x00000020191b7207 */ /* 0x010fe20000000000 */
[----:B-----5:R-:W-:-:S02]  /*15640*/  IMAD R32, R84, UR38, RZ ;  /* 0x0000002654207c24 */ /* 0x020fc4000f8e02ff */
[----:B------:R-:W-:Y:S01]  /*15650*/  SHFL.IDX PT, R55, R55, R12, 0x1c1f ;  /* 0x001c1f0c37377589 */ /* 0x000fe200000e0000 */
[----:B---3--:R-:W-:Y:S02]  /*15660*/  SEL R25, R60, R33, P0 ;  /* 0x000000213c197207 */ /* 0x008fe40000000000 */
[----:B0-----:R-:W-:Y:S01]  /*15670*/  SEL R11, R13, R16, P0 ;  /* 0x000000100d0b7207 */ /* 0x001fe20000000000 */
[----:B------:R-:W-:Y:S01]  /*15680*/  SHFL.IDX PT, R41, R41, R12, 0x1c1f ;  /* 0x001c1f0c29297589 */ /* 0x000fe200000e0000 */
[----:B------:R-:W-:Y:S02]  /*15690*/  SEL R13, R17, R18, P0 ;  /* 0x00000012110d7207 */ /* 0x000fe40000000000 */
[----:B------:R-:W-:Y:S01]  /*156a0*/  SEL R16, R49, R56, P0 ;  /* 0x0000003831107207 */ /* 0x000fe20000000000 */
[----:B------:R-:W-:Y:S04]  /*156b0*/  SHFL.IDX PT, R45, R45, R12, 0x1c1f ;  /* 0x001c1f0c2d2d7589 */ /* 0x000fe800000e0000 */
[----:B------:R-:W-:Y:S04]  /*156c0*/  SHFL.IDX PT, R35, R35, R12, 0x1c1f ;  /* 0x001c1f0c23237589 */ /* 0x000fe800000e0000 */
[----:B------:R-:W-:Y:S04]  /*156d0*/  SHFL.IDX PT, R39, R39, R12, 0x1c1f ;  /* 0x001c1f0c27277589 */ /* 0x000fe800000e0000 */
[----:B------:R0:W-:Y:S02]  /*156e0*/  SHFL.IDX PT, R37, R37, R12, 0x1c1f ;  /* 0x001c1f0c25257589 */ /* 0x0001e400000e0000 */
[----:B0-----:R-:W-:-:S02]  /*156f0*/  SEL R12, R20, R21, P0 ;  /* 0x00000015140c7207 */ /* 0x001fc40000000000 */
        /* <DEDUP_REMOVED lines=9> */
[----:B------:R-:W0:Y:S01]  /*15790*/  @P2 LDC R85, c[0x0][0xbf0] ;  /* 0x0002fc00ff552b82 */ /* 0x000e220000000800 */
[----:B------:R-:W-:Y:S01]  /*157a0*/  IMAD.WIDE.U32 R56, R84, UR37, R30 ;  /* 0x0000002554387c25 */ /* 0x000fe2000f8e001e */
[----:B------:R-:W-:Y:S02]  /*157b0*/  SEL R30, R66, R67, P0 ;  /* 0x00000043421e7207 */ /* 0x000fe40000000000 */
[----:B------:R-:W-:Y:S01]  /*157c0*/  SEL R17, R33, R60, P0 ;  /* 0x0000003c21117207 */ /* 0x000fe20000000000 */
[----:B------:R-:W-:Y:S01]  /*157d0*/  IMAD R67, RZ, RZ, -UR42 ;  /* 0x8000002aff437e24 */ /* 0x000fe2000f8e02ff */
[----:B--2---:R-:W-:Y:S01]  /*157e0*/  SEL R31, R61, R72, P0 ;  /* 0x000000483d1f7207 */ /* 0x004fe20000000000 */
[----:B------:R-:W-:Y:S01]  /*157f0*/  IMAD R66, R86, UR38, RZ ;  /* 0x0000002656427c24 */ /* 0x000fe2000f8e02ff */
[----:B------:R-:W-:Y:S01]  /*15800*/  SEL R33, R72, R61, P0 ;  /* 0x0000003d48217207 */ /* 0x000fe20000000000 */
[----:B------:R-:W-:Y:S01]  /*15810*/  IMAD R83, R88, R67, UR4 ;  /* 0x0000000458537e24 */ /* 0x000fe2000f8e0243 */
[----:B------:R-:W-:Y:S01]  /*15820*/  ULDC.64 UR4, c[0x0][0xbe0] ;  /* 0x0002f80000047ab9 */ /* 0x000fe20000000a00 */
[----:B------:R-:W-:-:S02]  /*15830*/  IMAD R61, R87, UR37, R66 ;  /* 0x00000025573d7c24 */ /* 0x000fc4000f8e0242 */
[----:B------:R-:W-:Y:S01]  /*15840*/  @P2 IMAD.HI.U32 R60, R73, R82, RZ ;  /* 0x00000052493c2227 */ /* 0x000fe200078e00ff */
[----:B------:R-:W-:-:S03]  /*15850*/  SHF.R.S32.HI R72, RZ, 0x1f, R83 ;  /* 0x0000001fff487819 */ /* 0x000fc60000011453 */
[----:B------:R-:W-:Y:S02]  /*15860*/  IMAD.IADD R61, R43, 0x1, R61 ;  /* 0x000000012b3d7824 */ /* 0x000fe400078e023d */
[----:B------:R-:W-:Y:S02]  /*15870*/  IMAD R43, R72, UR4, RZ ;  /* 0x00000004482b7c24 */ /* 0x000fe4000f8e02ff */
[----:B------:R-:W-:Y:S02]  /*15880*/  IMAD.IADD R57, R57, 0x1, R49 ;  /* 0x0000000139397824 */ /* 0x000fe400078e0231 */
[----:B------:R-:W-:Y:S01]  /*15890*/  IMAD.MOV.U32 R49, RZ, RZ, R73 ;  /* 0x000000ffff317224 */ /* 0x000fe200078e0049 */
[----:B------:R-:W-:Y:S01]  /*158a0*/  @P2 SHF.R.U32.HI R49, RZ, R75, R60 ;  /* 0x0000004bff312219 */ /* 0x000fe2000001163c */
[----:B------:R-:W-:Y:S02]  /*158b0*/  IMAD.MOV.U32 R60, RZ, RZ, R42 ;  /* 0x000000ffff3c7224 */ /* 0x000fe400078e002a */
[----:B------:R-:W-:-:S02]  /*158c0*/  IMAD R66, R83, UR5, R43 ;  /* 0x0000000553427c24 */ /* 0x000fc4000f8e022b */
[----:B------:R-:W-:Y:S01]  /*158d0*/  IMAD.MOV.U32 R67, RZ, RZ, R73 ;  /* 0x000000ffff437224 */ /* 0x000fe200078e0049 */
[----:B0-----:R-:W-:Y:S01]  /*158e0*/  @P2 SHF.R.U32.HI R67, RZ, R85, R90 ;  /* 0x00000055ff432219 */ /* 0x001fe2000001165a */
[----:B------:R-:W-:Y:S01]  /*158f0*/  IMAD.WIDE.U32 R42, R83, UR4, R56 ;  /* 0x00000004532a7c25 */ /* 0x000fe2000f8e0038 */
[----:B------:R-:W-:-:S03]  /*15900*/  ULDC.64 UR4, c[0x0][0xb30] ;  /* 0x0002cc0000047ab9 */ /* 0x000fc60000000a00 */
[----:B------:R-:W-:Y:S01]  /*15910*/  IMAD R72, R72, UR6, RZ ;  /* 0x0000000648487c24 */ /* 0x000fe2000f8e02ff */
[----:B------:R-:W-:Y:S01]  /*15920*/  IADD3 R42, P2, R49, R42, RZ ;  /* 0x0000002a312a7210 */ /* 0x000fe20007f5e0ff */
[----:B------:R-:W-:Y:S01]  /*15930*/  IMAD.WIDE.U32 R56, R83, UR6, R60 ;  /* 0x0000000653387c25 */ /* 0x000fe2000f8e003c */
[----:B------:R-:W-:Y:S02]  /*15940*/  SHF.R.S32.HI R61, RZ, 0x1f, R49 ;  /* 0x0000001fff3d7819 */ /* 0x000fe40000011431 */
[----:B------:R-:W-:Y:S01]  /*15950*/  SHF.R.S32.HI R60, RZ, 0x1f, R67 ;  /* 0x0000001fff3c7819 */ /* 0x000fe20000011443 */
[----:B------:R-:W-:Y:S01]  /*15960*/  IMAD.MOV R49, RZ, RZ, -R49 ;  /* 0x000000ffff317224 */ /* 0x000fe200078e0a31 */
[----:B------:R-:W-:Y:S01]  /*15970*/  IADD3.X R43, R61, R43, R66, P2, !PT ;  /* 0x0000002b3d2b7210 */ /* 0x000fe200017fe442 */
[----:B------:R-:W-:Y:S01]  /*15980*/  IMAD R75, R83, UR7, R72 ;  /* 0x00000007534b7c24 */ /* 0x000fe2000f8e0248 */
[----:B------:R-:W-:Y:S01]  /*15990*/  ULDC.64 UR6, c[0x0][0xbc8] ;  /* 0x0002f20000067ab9 */ /* 0x000fe20000000a00 */
[----:B------:R-:W-:-:S02]  /*159a0*/  IMAD.MOV R72, RZ, RZ, -R67 ;  /* 0x000000ffff487224 */ /* 0x000fc400078e0a43 */
[----:B------:R-:W-:Y:S02]  /*159b0*/  IMAD R60, R60, UR4, RZ ;  /* 0x000000043c3c7c24 */ /* 0x000fe4000f8e02ff */
[C-C-:B------:R-:W-:Y:S02]  /*159c0*/  IMAD R49, R80.reuse, R49, R73.reuse ;  /* 0x0000003150317224 */ /* 0x140fe400078e0249 */
[----:B------:R-:W-:Y:S02]  /*159d0*/  IMAD R61, R80, R72, R73 ;  /* 0x00000048503d7224 */ /* 0x000fe400078e0249 */
[----:B------:R-:W-:Y:S01]  /*159e0*/  IMAD R73, R67, UR5, R60 ;  /* 0x0000000543497c24 */ /* 0x000fe2000f8e023c */
[----:B------:R-:W-:Y:S01]  /*159f0*/  SHF.R.S32.HI R60, RZ, 0x1f, R49 ;  /* 0x0000001fff3c7819 */ /* 0x000fe20000011431 */
[----:B------:R-:W-:Y:S01]  /*15a00*/  IMAD.IADD R57, R57, 0x1, R75 ;  /* 0x0000000139397824 */ /* 0x000fe200078e024b */
[----:B------:R-:W-:Y:S01]  /*15a10*/  SHF.R.S32.HI R66, RZ, 0x1f, R61 ;  /* 0x0000001fff427819 */ /* 0x000fe2000001143d */
[----:B------:R-:W0:Y:S01]  /*15a20*/  S2UR UR5, SR_CgaCtaId ;  /* 0x00000000000579c3 */ /* 0x000e220000008800 */
[----:B------:R-:W-:-:S04]  /*15a30*/  IMAD.WIDE.U32 R42, R49, UR6, R42 ;  /* 0x00000006312a7c25 */ /* 0x000fc8000f8e002a */
[----:B------:R-:W-:Y:S01]  /*15a40*/  IMAD.WIDE.U32 R56, R67, UR4, R56 ;  /* 0x0000000443387c25 */ /* 0x000fe2000f8e0038 */
[----:B------:R-:W-:-:S03]  /*15a50*/  UMOV UR4, 0x400 ;  /* 0x0000040000047882 */ /* 0x000fc60000000000 */
[----:B------:R-:W-:Y:S02]  /*15a60*/  IMAD R60, R60, UR6, RZ ;  /* 0x000000063c3c7c24 */ /* 0x000fe4000f8e02ff */
[----:B------:R-:W-:Y:S02]  /*15a70*/  IMAD R66, R66, UR8, RZ ;  /* 0x0000000842427c24 */ /* 0x000fe4000f8e02ff */
[----:B------:R-:W-:Y:S02]  /*15a80*/  IMAD.IADD R57, R57, 0x1, R73 ;  /* 0x0000000139397824 */ /* 0x000fe400078e0249 */
[----:B------:R-:W-:Y:S01]  /*15a90*/  IMAD R73, R49, UR7, R60 ;  /* 0x0000000731497c24 */ /* 0x000fe2000f8e023c */
[----:B------:R-:W-:Y:S01]  /*15aa0*/  ULDC.64 UR6, c[0x0][0xba8] ;  /* 0x0002ea0000067ab9 */ /* 0x000fe20000000a00 */
[C---:B------:R-:W-:Y:S01]  /*15ab0*/  IMAD R75, R61.reuse, UR9, R66 ;  /* 0x000000093d4b7c24 */ /* 0x040fe2000f8e0242 */
[----:B-1----:R-:W-:Y:S01]  /*15ac0*/  SEL R60, R74, R71, P0 ;  /* 0x000000474a3c7207 */ /* 0x002fe20000000000 */
[----:B------:R-:W-:Y:S01]  /*15ad0*/  IMAD.WIDE.U32 R66, R61, UR8, R56 ;  /* 0x000000083d427c25 */ /* 0x000fe2000f8e0038 */
[----:B------:R-:W-:Y:S01]  /*15ae0*/  SEL R56, R71, R74, P0 ;  /* 0x0000004a47387207 */ /* 0x000fe20000000000 */
[----:B------:R-:W-:Y:S01]  /*15af0*/  ULDC.64 UR8, c[0x0][0xb00] ;  /* 0x0002c00000087ab9 */ /* 0x000fe20000000a00 */
[C---:B------:R-:W-:Y:S01]  /*15b00*/  LEA R71, P2, R42.reuse, UR6, 0x2 ;  /* 0x000000062a477c11 */ /* 0x040fe2000f8410ff */
[----:B------:R-:W-:Y:S01]  /*15b10*/  IMAD.IADD R49, R43, 0x1, R73 ;  /* 0x000000012b317824 */ /* 0x000fe200078e0249 */
[----:B------:R-:W-:Y:S01]  /*15b20*/  ULDC UR6, c[0x0][0xa88] ;  /* 0x0002a20000067ab9 */ /* 0x000fe20000000800 */
[----:B------:R-:W-:Y:S01]  /*15b30*/  IMAD.IADD R43, R67, 0x1, R75 ;  /* 0x00000001432b7824 */ /* 0x000fe200078e024b */
[----:B0-----:R-:W-:Y:S01]  /*15b40*/  ULEA UR4, UR5, UR4, 0x18 ;  /* 0x0000000405047291 */ /* 0x001fe2000f8ec03f */
[----:B------:R-:W-:Y:S01]  /*15b50*/  SHFL.IDX PT, R72, R71, RZ, 0x1c1f ;  /* 0x001c1fff47487589 */ /* 0x000fe200000e0000 */
[----:B------:R-:W-:Y:S01]  /*15b60*/  LEA.HI.X R49, R42, UR7, R49, 0x2, P2 ;  /* 0x000000072a317c11 */ /* 0x000fe200090f1431 */
[----:B------:R-:W-:Y:S01]  /*15b70*/  IMAD R83, R80, UR6, RZ ;  /* 0x0000000650537c24 */ /* 0x000fe2000f8e02ff */
[----:B------:R-:W-:Y:S01]  /*15b80*/  UIADD3 UR4, UR4, 0x22820, URZ ;  /* 0x0002282004047890 */ /* 0x000fe2000fffe03f */
[----:B------:R0:W-:Y:S01]  /*15b90*/  SHFL.IDX PT, R74, R71, 0x1, 0x1c1f ;  /* 0x003c1f00474a7f89 */ /* 0x0001e200000e0000 */
[----:B------:R-:W-:Y:S01]  /*15ba0*/  VIADD R80, R70, 0x8 ;  /* 0x0000000846507836 */ /* 0x000fe20000000000 */
[----:B------:R-:W-:Y:S01]  /*15bb0*/  LEA R82, P3, R66, UR8, 0x2 ;  /* 0x0000000842527c11 */ /* 0x000fe2000f8610ff */
[----:B------:R-:W-:Y:S01]  /*15bc0*/  UPRMT UR4, URZ, 0x654, UR4 ;  /* 0x000006543f047896 */ /* 0x000fe20008000004 */
[----:B------:R-:W1:Y:S01]  /*15bd0*/  SHFL.IDX PT, R73, R49, RZ, 0x1c1f ;  /* 0x001c1fff31497589 */ /* 0x000e6200000e0000 */
[----:B------:R-:W-:-:S02]  /*15be0*/  ISETP.GE.OR P2, PT, R70, R83, P1 ;  /* 0x000000534600720c */ /* 0x000fc40000f46670 */
[-C--:B------:R-:W-:Y:S01]  /*15bf0*/  ISETP.GE.OR P1, PT, R80, R83.reuse, P1 ;  /* 0x000000535000720c */ /* 0x080fe20000f26670 */
[----:B------:R2:W3:Y:S01]  /*15c00*/  SHFL.IDX PT, R75, R49, 0x1, 0x1c1f ;  /* 0x003c1f00314b7f89 */ /* 0x0004e200000e0000 */
[----:B------:R-:W-:Y:S01]  /*15c10*/  LEA.HI.X R84, R66, UR9, R43, 0x2, P3 ;  /* 0x0000000942547c11 */ /* 0x000fe200098f142b */
[----:B0-----:R-:W-:Y:S01]  /*15c20*/  IMAD.SHL.U32 R71, R68, 0x2, RZ ;  /* 0x0000000244477824 */ /* 0x001fe200078e00ff */
[----:B------:R-:W-:Y:S01]  /*15c30*/  ISETP.GE.AND P3, PT, R70, R83, PT ;  /* 0x000000534600720c */ /* 0x000fe20003f66270 */
[----:B------:R-:W-:Y:S01]  /*15c40*/  SYNCS.ARRIVE.TRANS64.RED.A1T0 RZ, [UR4], RZ ;  /* 0x000000ffffff79a7 */ /* 0x000fe20008100404 */
[----:B------:R0:W4:Y:S01]  /*15c50*/  SHFL.IDX PT, R66, R82, RZ, 0x1c1f ;  /* 0x001c1fff52427589 */ /* 0x00012200000e0000 */
[----:B------:R-:W-:Y:S02]  /*15c60*/  SEL R57, R48, R77, P0 ;  /* 0x0000004d30397207 */ /* 0x000fe40000000000 */
[----:B------:R-:W-:Y:S01]  /*15c70*/  SEL R61, R77, R48, P0 ;  /* 0x000000304d3d7207 */ /* 0x000fe20000000000 */
[----:B------:R0:W0:Y:S01]  /*15c80*/  SHFL.IDX PT, R67, R84, RZ, 0x1c1f ;  /* 0x001c1fff54437589 */ /* 0x00002200000e0000 */
[----:B------:R-:W-:-:S02]  /*15c90*/  SEL R42, R46, R79, P0 ;  /* 0x0000004f2e2a7207 */ /* 0x000fc40000000000 */
[----:B------:R-:W-:Y:S02]  /*15ca0*/  SEL R43, R47, R76, P0 ;  /* 0x0000004c2f2b7207 */ /* 0x000fe40000000000 */
[----:B------:R-:W-:Y:S02]  /*15cb0*/  SEL R48, R50, R81, P0 ;  /* 0x0000005132307207 */ /* 0x000fe40000000000 */
[----:B--2---:R-:W-:Y:S02]  /*15cc0*/  SEL R49, R51, R78, P0 ;  /* 0x0000004e33317207 */ /* 0x004fe40000000000 */
[----:B------:R-:W-:Y:S01]  /*15cd0*/  SEL R46, R79, R46, P0 ;  /* 0x0000002e4f2e7207 */ /* 0x000fe20000000000 */
[----:B-1----:R1:W-:Y:S01]  /*15ce0*/  @!P2 ST.E desc[UR50][R72.64], R0 ;  /* 0x000000004800a985 */ /* 0x0023e2000c101932 */
[----:B------:R-:W-:Y:S02]  /*15cf0*/  SEL R47, R76, R47, P0 ;  /* 0x0000002f4c2f7207 */ /* 0x000fe40000000000 */
[----:B------:R-:W-:Y:S01]  /*15d00*/  SEL R50, R81, R50, P0 ;  /* 0x0000003251327207 */ /* 0x000fe20000000000 */
[----:B---3--:R1:W-:Y:S01]  /*15d10*/  @!P1 ST.E desc[UR50][R74.64], R2 ;  /* 0x000000024a009985 */ /* 0x0083e2000c101932 */
[----:B------:R-:W-:Y:S01]  /*15d20*/  SEL R51, R78, R51, P0 ;  /* 0x000000334e337207 */ /* 0x000fe20000000000 */
[----:B------:R-:W-:Y:S06]  /*15d30*/  @P3 BRA `(.L_x_1242) ;  /* 0x0000000400783947 */ /* 0x000fec0003800000 */
[C---:B-1----:R-:W-:Y:S01]  /*15d40*/  VIADD R0, R71.reuse, 0x8 ;  /* 0x0000000847007836 */ /* 0x042fe20000000000 */
        /* <DEDUP_REMOVED lines=8> */
[----:B------:R-:W-:-:S04]  /*15dd0*/  ISETP.GE.AND P1, PT, R70, UR4, PT ;  /* 0x0000000446007c0c */ /* 0x000fc8000bf26270 */
[----:B------:R-:W-:-:S03]  /*15de0*/  ISETP.GE.AND P5, PT, R79, UR4, PT ;  /* 0x000000044f007c0c */ /* 0x000fc6000bfa6270 */
[C-C-:B0---4-:R-:W-:Y:S02]  /*15df0*/  @!P2 IMAD.WIDE R72, R71.reuse, 0x4, R66.reuse ;  /* 0x000000044748a825 */ /* 0x151fe400078e0242 */
[----:B------:R-:W-:Y:S02]  /*15e00*/  @!P3 LEA.HI R0, R0, R0, RZ, 0x1 ;  /* 0x000000000000b211 */ /* 0x000fe400078f08ff */
[----:B------:R-:W-:Y:S01]  /*15e10*/  @!P4 LEA.HI R68, R68, R68, RZ, 0x1 ;  /* 0x000000444444c211 */ /* 0x000fe200078f08ff */
[----:B------:R0:W-:Y:S01]  /*15e20*/  @!P2 ST.E.64 desc[UR50][R72.64], R6 ;  /* 0x000000064800a985 */ /* 0x0001e2000c101b32 */
[----:B------:R-:W-:Y:S01]  /*15e30*/  @!P3 LOP3.LUT R75, R0, 0xfffffffe, RZ, 0xc0, !PT ;  /* 0xfffffffe004bb812 */ /* 0x000fe200078ec0ff */
[----:B------:R-:W-:Y:S01]  /*15e40*/  VIADD R0, R71, 0x28 ;  /* 0x0000002847007836 */ /* 0x000fe20000000000 */
[----:B------:R-:W-:Y:S02]  /*15e50*/  @!P1 LEA.HI R70, R70, R70, RZ, 0x1 ;  /* 0x0000004646469211 */ /* 0x000fe400078f08ff */
[----:B------:R-:W-:Y:S01]  /*15e60*/  @!P4 LOP3.LUT R77, R68, 0xfffffffe, RZ, 0xc0, !PT ;  /* 0xfffffffe444dc812 */ /* 0x000fe200078ec0ff */
[----:B------:R-:W-:Y:S01]  /*15e70*/  @!P3 IMAD.WIDE R74, R75, 0x4, R66 ;  /* 0x000000044b4ab825 */ /* 0x000fe200078e0242 */
[----:B------:R-:W-:-:S02]  /*15e80*/  ISETP.GE.AND P2, PT, R78, UR4, PT ;  /* 0x000000044e007c0c */ /* 0x000fc4000bf46270 */
[----:B------:R-:W-:Y:S01]  /*15e90*/  @!P5 LEA.HI R79, R79, R79, RZ, 0x1 ;  /* 0x0000004f4f4fd211 */ /* 0x000fe200078f08ff */
[----:B------:R-:W-:Y:S01]  /*15ea0*/  VIADD R68, R71, 0x30 ;  /* 0x0000003047447836 */ /* 0x000fe20000000000 */
[----:B------:R1:W-:Y:S01]  /*15eb0*/  @!P3 ST.E.64 desc[UR50][R74.64], R8 ;  /* 0x000000084a00b985 */ /* 0x0003e2000c101b32 */
[--C-:B------:R-:W-:Y:S01]  /*15ec0*/  @!P4 IMAD.WIDE R76, R77, 0x4, R66.reuse ;  /* 0x000000044d4cc825 */ /* 0x100fe200078e0242 */
[----:B------:R-:W-:Y:S02]  /*15ed0*/  ISETP.GE.AND P3, PT, R0, UR4, PT ;  /* 0x0000000400007c0c */ /* 0x000fe4000bf66270 */
[----:B0-----:R-:W-:Y:S01]  /*15ee0*/  @!P1 LOP3.LUT R7, R70, 0xfffffffe, RZ, 0xc0, !PT ;  /* 0xfffffffe46079812 */ /* 0x001fe200078ec0ff */
[C---:B------:R-:W-:Y:S01]  /*15ef0*/  VIADD R72, R71.reuse, 0x40 ;  /* 0x0000004047487836 */ /* 0x040fe20000000000 */
[----:B------:R-:W-:Y:S01]  /*15f00*/  ISETP.GE.AND P6, PT, R68, UR4, PT ;  /* 0x0000000444007c0c */ /* 0x000fe2000bfc6270 */
[----:B------:R-:W-:Y:S01]  /*15f10*/  VIADD R70, R71, 0x48 ;  /* 0x0000004847467836 */ /* 0x000fe20000000000 */
[----:B------:R0:W-:Y:S01]  /*15f20*/  @!P4 ST.E.64 desc[UR50][R76.64], R10 ;  /* 0x0000000a4c00c985 */ /* 0x0001e2000c101b32 */
[----:B------:R-:W-:Y:S01]  /*15f30*/  @!P1 IMAD.WIDE R6, R7, 0x4, R66 ;  /* 0x0000000407069825 */ /* 0x000fe200078e0242 */
[----:B------:R-:W-:-:S02]  /*15f40*/  ISETP.GE.AND P4, PT, R72, UR4, PT ;  /* 0x0000000448007c0c */ /* 0x000fc4000bf86270 */
[----:B------:R-:W-:Y:S02]  /*15f50*/  @!P2 LEA.HI R78, R78, R78, RZ, 0x1 ;  /* 0x0000004e4e4ea211 */ /* 0x000fe400078f08ff */
[----:B------:R2:W-:Y:S01]  /*15f60*/  @!P1 ST.E.64 desc[UR50][R6.64], R14 ;  /* 0x0000000e06009985 */ /* 0x0005e2000c101b32 */
[----:B------:R-:W-:Y:S02]  /*15f70*/  ISETP.GE.AND P1, PT, R70, UR4, PT ;  /* 0x0000000446007c0c */ /* 0x000fe4000bf26270 */
[----:B-1----:R-:W-:Y:S02]  /*15f80*/  @!P2 LOP3.LUT R9, R78, 0xfffffffe, RZ, 0xc0, !PT ;  /* 0xfffffffe4e09a812 */ /* 0x002fe400078ec0ff */
[----:B------:R-:W-:Y:S02]  /*15f90*/  @!P6 LEA.HI R68, R68, R68, RZ, 0x1 ;  /* 0x000000444444e211 */ /* 0x000fe400078f08ff */
[----:B------:R-:W-:Y:S01]  /*15fa0*/  @!P3 LEA.HI R0, R0, R0, RZ, 0x1 ;  /* 0x000000000000b211 */ /* 0x000fe200078f08ff */
[----:B------:R-:W-:Y:S01]  /*15fb0*/  @!P2 IMAD.WIDE R8, R9, 0x4, R66 ;  /* 0x000000040908a825 */ /* 0x000fe200078e0242 */
[----:B------:R-:W-:-:S02]  /*15fc0*/  @!P6 LOP3.LUT R73, R68, 0xfffffffe, RZ, 0xc0, !PT ;  /* 0xfffffffe4449e812 */ /* 0x000fc400078ec0ff */
        /* <DEDUP_REMOVED lines=14> */
[----:B------:R-:W-:Y:S02]  /*160b0*/  @!P5 ST.E.64 desc[UR50][R14.64], R22 ;  /* 0x000000160e00d985 */ /* 0x000fe4000c101b32 */
[----:B------:R-:W-:-:S02]  /*160c0*/  VIADD R12, R71, 0x58 ;  /* 0x00000058470c7836 */ /* 0x000fc40000000000 */
[----:B------:R0:W-:Y:S01]  /*160d0*/  @!P4 ST.E.64 desc[UR50][R8.64], R26 ;  /* 0x0000001a0800c985 */ /* 0x0001e2000c101b32 */
[----:B-1----:R-:W-:Y:S02]  /*160e0*/  @!P1 IMAD.WIDE R10, R13, 0x4, R66 ;  /* 0x000000040d0a9825 */ /* 0x002fe400078e0242 */
[----:B------:R-:W-:Y:S02]  /*160f0*/  ISETP.GE.AND P2, PT, R12, UR4, PT ;  /* 0x000000040c007c0c */ /* 0x000fe4000bf46270 */
[C---:B------:R-:W-:Y:S01]  /*16100*/  VIADD R13, R71.reuse, 0x60 ;  /* 0x00000060470d7836 */ /* 0x040fe20000000000 */
[----:B------:R1:W-:Y:S01]  /*16110*/  @!P1 ST.E.64 desc[UR50][R10.64], R28 ;  /* 0x0000001c0a009985 */ /* 0x0003e2000c101b32 */
[C---:B------:R-:W-:Y:S01]  /*16120*/  VIADD R20, R71.reuse, 0x68 ;  /* 0x0000006847147836 */ /* 0x040fe20000000000 */
[----:B------:R-:W-:Y:S01]  /*16130*/  ISETP.GE.AND P1, PT, R0, UR4, PT ;  /* 0x0000000400007c0c */ /* 0x000fe2000bf26270 */
[----:B--2---:R-:W-:Y:S01]  /*16140*/  VIADD R7, R71, 0x78 ;  /* 0x0000007847077836 */ /* 0x004fe20000000000 */
[----:B------:R-:W-:Y:S01]  /*16150*/  ISETP.GE.AND P3, PT, R13, UR4, PT ;  /* 0x000000040d007c0c */ /* 0x000fe2000bf66270 */
[----:B------:R-:W-:Y:S01]  /*16160*/  VIADD R6, R71, 0x70 ;  /* 0x0000007047067836 */ /* 0x000fe20000000000 */
[----:B------:R-:W-:-:S02]  /*16170*/  ISETP.GE.AND P4, PT, R20, UR4, PT ;  /* 0x0000000414007c0c */ /* 0x000fc4000bf86270 */
[----:B------:R-:W-:Y:S02]  /*16180*/  ISETP.GE.AND P6, PT, R7, UR4, PT ;  /* 0x0000000407007c0c */ /* 0x000fe4000bfc6270 */
[----:B------:R-:W-:Y:S02]  /*16190*/  ISETP.GE.AND P5, PT, R6, UR4, PT ;  /* 0x0000000406007c0c */ /* 0x000fe4000bfa6270 */
[----:B------:R-:W-:-:S03]  /*161a0*/  @!P2 LEA.HI R12, R12, R12, RZ, 0x1 ;  /* 0x0000000c0c0ca211 */ /* 0x000fc600078f08ff */
[----:B------:R-:W-:Y:S02]  /*161b0*/  @!P1 LEA.HI R0, R0, R0, RZ, 0x1 ;  /* 0x0000000000009211 */ /* 0x000fe400078f08ff */
[----:B------:R-:W-:Y:S02]  /*161c0*/  @!P3 LEA.HI R13, R13, R13, RZ, 0x1 ;  /* 0x0000000d0d0db211 */ /* 0x000fe400078f08ff */
[----:B------:R-:W-:Y:S02]  /*161d0*/  @!P4 LEA.HI R20, R20, R20, RZ, 0x1 ;  /* 0x000000141414c211 */ /* 0x000fe400078f08ff */
[----:B0-----:R-:W-:Y:S02]  /*161e0*/  @!P6 LEA.HI R8, R7, R7, RZ, 0x1 ;  /* 0x000000070708e211 */ /* 0x001fe400078f08ff */
[----:B------:R-:W-:Y:S02]  /*161f0*/  @!P5 LEA.HI R6, R6, R6, RZ, 0x1 ;  /* 0x000000060606d211 */ /* 0x000fe400078f08ff */
[----:B------:R-:W-:-:S02]  /*16200*/  @!P1 LOP3.LUT R7, R0, 0xfffffffe, RZ, 0xc0, !PT ;  /* 0xfffffffe00079812 */ /* 0x000fc400078ec0ff */
[----:B------:R-:W-:Y:S02]  /*16210*/  @!P2 LOP3.LUT R9, R12, 0xfffffffe, RZ, 0xc0, !PT ;  /* 0xfffffffe0c09a812 */ /* 0x000fe400078ec0ff */
[----:B-1----:R-:W-:Y:S02]  /*16220*/  @!P3 LOP3.LUT R11, R13, 0xfffffffe, RZ, 0xc0, !PT ;  /* 0xfffffffe0d0bb812 */ /* 0x002fe400078ec0ff */
[----:B------:R-:W-:Y:S02]  /*16230*/  @!P4 LOP3.LUT R13, R20, 0xfffffffe, RZ, 0xc0, !PT ;  /* 0xfffffffe140dc812 */ /* 0x000fe400078ec0ff */
        /* <DEDUP_REMOVED lines=14> */
.L_x_1242:
[----:B------:R-:W-:Y:S05]  /*16320*/  BSYNC B0 ;  /* 0x0000000000007941 */ /* 0x000fea0003800000 */
.L_x_1241:
[----:B------:R-:W-:Y:S01]  /*16330*/  ISETP.GE.AND P1, PT, R80, R83, PT ;  /* 0x000000535000720c */ /* 0x000fe20003f26270 */
[----:B------:R3:W0:Y:S01]  /*16340*/  SHFL.IDX PT, R27, R84, 0x1, 0x1c1f ;  /* 0x003c1f00541b7f89 */ /* 0x00062200000e0000 */
[----:B--2---:R-:W-:Y:S02]  /*16350*/  SEL R14, R64, R69, P0 ;  /* 0x00000045400e7207 */ /* 0x004fe40000000000 */
[----:B------:R-:W-:Y:S01]  /*16360*/  SEL R15, R62, R65, P0 ;  /* 0x000000413e0f7207 */ /* 0x000fe20000000000 */
[----:B------:R3:W2:Y:S01]  /*16370*/  SHFL.IDX PT, R26, R82, 0x1, 0x1c1f ;  /* 0x003c1f00521a7f89 */ /* 0x0006a200000e0000 */
        /* <DEDUP_REMOVED lines=19> */
[----:B-1----:R-:W-:Y:S01]  /*164b0*/  SEL R2, R37, R34, P0 ;  /* 0x0000002225027207 */ /* 0x002fe20000000000 */
[----:B0-23--:R-:W-:Y:S06]  /*164c0*/  @P1 BRA `(.L_x_1153) ;  /* 0x0000005c00481947 */ /* 0x00dfec0003800000 */
[C---:B------:R-:W-:Y:S01]  /*164d0*/  VIADD R0, R71.reuse, 0x8 ;  /* 0x0000000847007836 */ /* 0x040fe20000000000 */
        /* <DEDUP_REMOVED lines=9> */
[C---:B------:R-:W-:Y:S01]  /*16570*/  VIADD R29, R71.reuse, 0x30 ;  /* 0x00000030471d7836 */ /* 0x040fe20000000000 */
[----:B------:R-:W-:Y:S01]  /*16580*/  ISETP.GE.AND P3, PT, R12, UR4, PT ;  /* 0x000000040c007c0c */ /* 0x000fe2000bf66270 */
[----:B------:R-:W-:Y:S01]  /*16590*/  VIADD R30, R71, 0x38 ;  /* 0x00000038471e7836 */ /* 0x000fe20000000000 */
[----:B------:R-:W-:-:S03]  /*165a0*/  ISETP.GE.AND P5, PT, R28, UR4, PT ;  /* 0x000000041c007c0c */ /* 0x000fc6000bfa6270 */
[--C-:B------:R-:W-:Y:S02]  /*165b0*/  @!P0 IMAD.WIDE R6, R71, 0x4, R26.reuse ;  /* 0x0000000447068825 */ /* 0x100fe400078e021a */
[----:B------:R-:W-:Y:S02]  /*165c0*/  @!P4 LEA.HI R0, R0, R0, RZ, 0x1 ;  /* 0x000000000000c211 */ /* 0x000fe400078f08ff */
[----:B------:R-:W-:Y:S01]  /*165d0*/  @!P1 LEA.HI R10, R10, R10, RZ, 0x1 ;  /* 0x0000000a0a0a9211 */ /* 0x000fe200078f08ff */
[----:B------:R0:W-:Y:S01]  /*165e0*/  @!P0 ST.E.64 desc[UR50][R6.64], R42 ;  /* 0x0000002a06008985 */ /* 0x0001e2000c101b32 */
[----:B------:R-:W-:Y:S02]  /*165f0*/  @!P4 LOP3.LUT R9, R0, 0xfffffffe, RZ, 0xc0, !PT ;  /* 0xfffffffe0009c812 */ /* 0x000fe400078ec0ff */
[----:B------:R-:W-:Y:S02]  /*16600*/  ISETP.GE.AND P0, PT, R30, UR4, PT ;  /* 0x000000041e007c0c */ /* 0x000fe4000bf06270 */
[----:B------:R-:W-:Y:S01]  /*16610*/  @!P2 LEA.HI R0, R11, R11, RZ, 0x1 ;  /* 0x0000000b0b00a211 */ /* 0x000fe200078f08ff */
[----:B------:R-:W-:Y:S01]  /*16620*/  @!P4 IMAD.WIDE R8, R9, 0x4, R26 ;  /* 0x000000040908c825 */ /* 0x000fe200078e021a */
[----:B------:R-:W-:-:S02]  /*16630*/  @!P1 LOP3.LUT R11, R10, 0xfffffffe, RZ, 0xc0, !PT ;  /* 0xfffffffe0a0b9812 */ /* 0x000fc400078ec0ff */
[----:B------:R-:W-:Y:S01]  /*16640*/  @!P2 LOP3.LUT R13, R0, 0xfffffffe, RZ, 0xc0, !PT ;  /* 0xfffffffe000da812 */ /* 0x000fe200078ec0ff */
[----:B------:R-:W-:Y:S01]  /*16650*/  VIADD R0, R71, 0x40 ;  /* 0x0000004047007836 */ /* 0x000fe20000000000 */
[----:B------:R1:W-:Y:S01]  /*16660*/  @!P4 ST.E.64 desc[UR50][R8.64], R46 ;  /* 0x0000002e0800c985 */ /* 0x0003e2000c101b32 */
[----:B------:R-:W-:Y:S02]  /*16670*/  ISETP.GE.AND P4, PT, R29, UR4, PT ;  /* 0x000000041d007c0c */ /* 0x000fe4000bf86270 */
[----:B------:R-:W-:Y:S01]  /*16680*/  @!P3 LEA.HI R12, R12, R12, RZ, 0x1 ;  /* 0x0000000c0c0cb211 */ /* 0x000fe200078f08ff */
[--C-:B0-----:R-:W-:Y:S01]  /*16690*/  @!P1 IMAD.WIDE R6, R11, 0x4, R26.reuse ;  /* 0x000000040b069825 */ /* 0x101fe200078e021a */
[----:B------:R-:W-:Y:S02]  /*166a0*/  @!P5 LEA.HI R28, R28, R28, RZ, 0x1 ;  /* 0x0000001c1c1cd211 */ /* 0x000fe400078f08ff */
[----:B------:R-:W-:Y:S02]  /*166b0*/  @!P3 LOP3.LUT R11, R12, 0xfffffffe, RZ, 0xc0, !PT ;  /* 0xfffffffe0c0bb812 */ /* 0x000fe400078ec0ff */
[----:B------:R-:W-:Y:S01]  /*166c0*/  @!P0 LEA.HI R30, R30, R30, RZ, 0x1 ;  /* 0x0000001e1e1e8211 */ /* 0x000fe200078f08ff */
[----:B------:R0:W-:Y:S01]  /*166d0*/  @!P1 ST.E.64 desc[UR50][R6.64], R48 ;  /* 0x0000003006009985 */ /* 0x0001e2000c101b32 */
[----:B------:R-:W-:Y:S01]  /*166e0*/  ISETP.GE.AND P1, PT, R0, UR4, PT ;  /* 0x0000000400007c0c */ /* 0x000fe2000bf26270 */
[----:B------:R-:W-:Y:S01]  /*166f0*/  @!P3 IMAD.WIDE R10, R11, 0x4, R26 ;  /* 0x000000040b0ab825 */ /* 0x000fe200078e021a */
[----:B------:R-:W-:-:S02]  /*16700*/  @!P0 LOP3.LUT R31, R30, 0xfffffffe, RZ, 0xc0, !PT ;  /* 0xfffffffe1e1f8812 */ /* 0x000fc400078ec0ff */
[----:B------:R-:W-:Y:S01]  /*16710*/  @!P4 LEA.HI R29, R29, R29, RZ, 0x1 ;  /* 0x0000001d1d1dc211 */ /* 0x000fe200078f08ff */
[--C-:B-1----:R-:W-:Y:S01]  /*16720*/  @!P2 IMAD.WIDE R8, R13, 0x4, R26.reuse ;  /* 0x000000040d08a825 */ /* 0x102fe200078e021a */
[----:B------:R-:W-:Y:S02]  /*16730*/  @!P5 LOP3.LUT R13, R28, 0xfffffffe, RZ, 0xc0, !PT ;  /* 0xfffffffe1c0dd812 */ /* 0x000fe400078ec0ff */
[----:B------:R-:W-:Y:S01]  /*16740*/  @!P4 LOP3.LUT R29, R29, 0xfffffffe, RZ, 0xc0, !PT ;  /* 0xfffffffe1d1dc812 */ /* 0x000fe200078ec0ff */
[----:B------:R-:W-:Y:S01]  /*16750*/  VIADD R28, R71, 0x48 ;  /* 0x00000048471c7836 */ /* 0x000fe20000000000 */
[----:B------:R1:W-:Y:S01]  /*16760*/  @!P2 ST.E.64 desc[UR50][R8.64], R50 ;  /* 0x000000320800a985 */ /* 0x0003e2000c101b32 */
[--C-:B------:R-:W-:Y:S02]  /*16770*/  @!P5 IMAD.WIDE R12, R13, 0x4, R26.reuse ;  /* 0x000000040d0cd825 */ /* 0x100fe400078e021a */
[----:B------:R-:W-:Y:S01]  /*16780*/  @!P1 LEA.HI R0, R0, R0, RZ, 0x1 ;  /* 0x0000000000009211 */ /* 0x000fe200078f08ff */
[----:B------:R2:W-:Y:S01]  /*16790*/  @!P3 ST.E.64 desc[UR50][R10.64], R14 ;  /* 0x0000000e0a00b985 */ /* 0x0005e2000c101b32 */
[----:B0-----:R-:W-:Y:S01]  /*167a0*/  @!P4 IMAD.WIDE R6, R29, 0x4, R26 ;  /* 0x000000041d06c825 */ /* 0x001fe200078e021a */
[----:B------:R-:W-:-:S02]  /*167b0*/  ISETP.GE.AND P2, PT, R28, UR4, PT ;  /* 0x000000041c007c0c */ /* 0x000fc4000bf46270 */
[----:B------:R0:W-:Y:S04]  /*167c0*/  @!P5 ST.E.64 desc[UR50][R12.64], R64 ;  /* 0x000000400c00d985 */ /* 0x0001e8000c101b32 */
[----:B------:R-:W-:Y:S01]  /*167d0*/  @!P4 ST.E.64 desc[UR50][R6.64], R16 ;  /* 0x000000100600c985 */ /* 0x000fe2000c101b32 */
[----:B-1----:R-:W-:-:S04]  /*167e0*/  @!P0 IMAD.WIDE R8, R31, 0x4, R26 ;  /* 0x000000041f088825 */ /* 0x002fc800078e021a */
[C---:B--2---:R-:W-:Y:S01]  /*167f0*/  VIADD R10, R71.reuse, 0x50 ;  /* 0x00000050470a7836 */ /* 0x044fe20000000000 */
[----:B------:R1:W-:Y:S01]  /*16800*/  @!P0 ST.E.64 desc[UR50][R8.64], R58 ;  /* 0x0000003a08008985 */ /* 0x0003e2000c101b32 */
[C---:B------:R-:W-:Y:S01]  /*16810*/  VIADD R14, R71.reuse, 0x68 ;  /* 0x00000068470e7836 */ /* 0x040fe20000000000 */
[----:B------:R-:W-:Y:S01]  /*16820*/  @!P2 LEA.HI R28, R28, R28, RZ, 0x1 ;  /* 0x0000001c1c1ca211 */ /* 0x000fe200078f08ff */
[C---:B0-----:R-:W-:Y:S01]  /*16830*/  VIADD R12, R71.reuse, 0x58 ;  /* 0x00000058470c7836 */ /* 0x041fe20000000000 */
[----:B------:R-:W-:Y:S01]  /*16840*/  ISETP.GE.AND P3, PT, R10, UR4, PT ;  /* 0x000000040a007c0c */ /* 0x000fe2000bf66270 */
[C---:B------:R-:W-:Y:S01]  /*16850*/  VIADD R13, R71.reuse, 0x60 ;  /* 0x00000060470d7836 */ /* 0x040fe20000000000 */
[----:B------:R-:W-:Y:S01]  /*16860*/  ISETP.GE.AND P5, PT, R14, UR4, PT ;  /* 0x000000040e007c0c */ /* 0x000fe2000bfa6270 */
[C---:B------:R-:W-:Y:S01]  /*16870*/  VIADD R15, R71.reuse, 0x70 ;  /* 0x00000070470f7836 */ /* 0x040fe20000000000 */
[----:B------:R-:W-:Y:S01]  /*16880*/  ISETP.GE.AND P0, PT, R12, UR4, PT ;  /* 0x000000040c007c0c */ /* 0x000fe2000bf06270 */
[----:B------:R-:W-:Y:S01]  /*16890*/  VIADD R71, R71, 0x78 ;  /* 0x0000007847477836 */ /* 0x000fe20000000000 */
[----:B------:R-:W-:-:S02]  /*168a0*/  ISETP.GE.AND P4, PT, R13, UR4, PT ;  /* 0x000000040d007c0c */ /* 0x000fc4000bf86270 */
[----:B------:R-:W-:Y:S02]  /*168b0*/  ISETP.GE.AND P6, PT, R15, UR4, PT ;  /* 0x000000040f007c0c */ /* 0x000fe4000bfc6270 */
[----:B------:R-:W-:Y:S02]  /*168c0*/  @!P1 LOP3.LUT R11, R0, 0xfffffffe, RZ, 0xc0, !PT ;  /* 0xfffffffe000b9812 */ /* 0x000fe400078ec0ff */
[----:B-1----:R-:W-:Y:S02]  /*168d0*/  @!P2 LOP3.LUT R9, R28, 0xfffffffe, RZ, 0xc0, !PT ;  /* 0xfffffffe1c09a812 */ /* 0x002fe400078ec0ff */
[----:B------:R-:W-:Y:S01]  /*168e0*/  @!P3 LEA.HI R10, R10, R10, RZ, 0x1 ;  /* 0x0000000a0a0ab211 */ /* 0x000fe200078f08ff */
[--C-:B------:R-:W-:Y:S01]  /*168f0*/  @!P1 IMAD.WIDE R6, R11, 0x4, R26.reuse ;  /* 0x000000040b069825 */ /* 0x100fe200078e021a */
[----:B------:R-:W-:Y:S02]  /*16900*/  @!P5 LEA.HI R14, R14, R14, RZ, 0x1 ;  /* 0x0000000e0e0ed211 */ /* 0x000fe400078f08ff */
[----:B------:R-:W-:Y:S01]  /*16910*/  @!P0 LEA.HI R12, R12, R12, RZ, 0x1 ;  /* 0x0000000c0c0c8211 */ /* 0x000fe200078f08ff */
[----:B------:R-:W-:Y:S01]  /*16920*/  @!P2 IMAD.WIDE R8, R9, 0x4, R26 ;  /* 0x000000040908a825 */ /* 0x000fe200078e021a */
[----:B------:R-:W-:Y:S01]  /*16930*/  @!P4 LEA.HI R0, R13, R13, RZ, 0x1 ;  /* 0x0000000d0d00c211 */ /* 0x000fe200078f08ff */
[----:B------:R0:W-:Y:S01]  /*16940*/  @!P1 ST.E.64 desc[UR50][R6.64], R18 ;  /* 0x0000001206009985 */ /* 0x0001e2000c101b32 */
[----:B------:R-:W-:-:S02]  /*16950*/  @!P3 LOP3.LUT R11, R10, 0xfffffffe, RZ, 0xc0, !PT ;  /* 0xfffffffe0a0bb812 */ /* 0x000fc400078ec0ff */
[----:B------:R-:W-:Y:S01]  /*16960*/  @!P6 LEA.HI R16, R15, R15, RZ, 0x1 ;  /* 0x0000000f0f10e211 */ /* 0x000fe200078f08ff */
[----:B------:R1:W-:Y:S01]  /*16970*/  @!P2 ST.E.64 desc[UR50][R8.64], R52 ;  /* 0x000000340800a985 */ /* 0x0003e2000c101b32 */
[----:B------:R-:W-:Y:S01]  /*16980*/  @!P0 LOP3.LUT R13, R12, 0xfffffffe, RZ, 0xc0, !PT ;  /* 0xfffffffe0c0d8812 */ /* 0x000fe200078ec0ff */
[--C-:B------:R-:W-:Y:S01]  /*16990*/  @!P3 IMAD.WIDE R10, R11, 0x4, R26.reuse ;  /* 0x000000040b0ab825 */ /* 0x100fe200078e021a */
[----:B------:R-:W-:Y:S02]  /*169a0*/  @!P4 LOP3.LUT R15, R0, 0xfffffffe, RZ, 0xc0, !PT ;  /* 0xfffffffe000fc812 */ /* 0x000fe400078ec0ff */
[----:B------:R-:W-:Y:S01]  /*169b0*/  @!P5 LOP3.LUT R17, R14, 0xfffffffe, RZ, 0xc0, !PT ;  /* 0xfffffffe0e11d812 */ /* 0x000fe200078ec0ff */
[--C-:B------:R-:W-:Y:S01]  /*169c0*/  @!P0 IMAD.WIDE R12, R13, 0x4, R26.reuse ;  /* 0x000000040d0c8825 */ /* 0x100fe200078e021a */
[----:B------:R2:W-:Y:S01]  /*169d0*/  @!P3 ST.E.64 desc[UR50][R10.64], R20 ;  /* 0x000000140a00b985 */ /* 0x0005e2000c101b32 */
[----:B0-----:R-:W-:Y:S02]  /*169e0*/  @!P6 LOP3.LUT R19, R16, 0xfffffffe, RZ, 0xc0, !PT ;  /* 0xfffffffe1013e812 */ /* 0x001fe400078ec0ff */
[----:B------:R-:W-:Y:S01]  /*169f0*/  @!P4 IMAD.WIDE R6, R15, 0x4, R26 ;  /* 0x000000040f06c825 */ /* 0x000fe200078e021a */
[----:B------:R2:W-:Y:S01]  /*16a00*/  @!P0 ST.E.64 desc[UR50][R12.64], R40 ;  /* 0x000000280c008985 */ /* 0x0005e2000c101b32 */
[----:B------:R-:W-:-:S02]  /*16a10*/  ISETP.GE.AND P0, PT, R71, UR4, PT ;  /* 0x0000000447007c0c */ /* 0x000fc4000bf06270 */
[--C-:B-1----:R-:W-:Y:S01]  /*16a20*/  @!P5 IMAD.WIDE R8, R17, 0x4, R26.reuse ;  /* 0x000000041108d825 */ /* 0x102fe200078e021a */
[----:B------:R2:W-:Y:S03]  /*16a30*/  @!P4 ST.E.64 desc[UR50][R6.64], R22 ;  /* 0x000000160600c985 */ /* 0x0005e6000c101b32 */
[----:B------:R-:W-:Y:S01]  /*16a40*/  @!P6 IMAD.WIDE R14, R19, 0x4, R26 ;  /* 0x00000004130ee825 */ /* 0x000fe200078e021a */
        /* <DEDUP_REMOVED lines=8> */
.L_x_1240:
[----:B------:R-:W0:Y:S02]  /*16ad0*/  S2R R0, SR_TID.X ;  /* 0x0000000000007919 */ /* 0x000e240000002100 */
[----:B0-----:R-:W-:-:S05]  /*16ae0*/  VIADD R2, R0, 0xffffff80 ;  /* 0xffffff8000027836 */ /* 0x001fca0000000000 */
        /* <DEDUP_REMOVED lines=20> */
[----:B------:R-:W-:Y:S01]  /*16c30*/  IMAD.U32 R3, RZ, RZ, UR5 ;  /* 0x00000005ff037e24 */ /* 0x000fe2000f8e00ff */
[----:B------:R-:W2:Y:S01]  /*16c40*/  @P0 LDC R7, c[0x0][0xbec] ;  /* 0x0002fb00ff070b82 */ /* 0x000ea20000000800 */
[----:B------:R-:W-:Y:S01]  /*16c50*/  IMAD.U32 R2, RZ, RZ, UR4 ;  /* 0x00000004ff027e24 */ /* 0x000fe2000f8e00ff */
[----:B------:R-:W-:Y:S01]  /*16c60*/  ULDC.64 UR4, c[0x0][0xbe0] ;  /* 0x0002f80000047ab9 */ /* 0x000fe20000000a00 */
[----:B------:R-:W-:-:S05]  /*16c70*/  IMAD.U32 R3, RZ, RZ, UR6 ;  /* 0x00000006ff037e24 */ /* 0x000fca000f8e00ff */
        /* <DEDUP_REMOVED lines=24> */
[----:B------:R-:W-:-:S03]  /*16e00*/  ULDC.64 UR4, c[0x0][0xba8] ;  /* 0x0002ea0000047ab9 */ /* 0x000fc60000000a00 */
[----:B------:R-:W-:Y:S01]  /*16e10*/  IMAD.IADD R3, R3, 0x1, R5 ;  /* 0x0000000103037824 */ /* 0x000fe200078e0205 */
[----:B------:R-:W-:-:S04]  /*16e20*/  LEA R4, P0, R2, UR4, 0x2 ;  /* 0x0000000402047c11 */ /* 0x000fc8000f8010ff */
[----:B------:R-:W-:Y:S01]  /*16e30*/  LEA.HI.X R5, R2, UR5, R3, 0x2, P0 ;  /* 0x0000000502057c11 */ /* 0x000fe200080f1403 */
[----:B------:R-:W-:-:S05]  /*16e40*/  IMAD.MOV.U32 R3, RZ, RZ, -0x800000 ;  /* 0xff800000ff037424 */ /* 0x000fca00078e00ff */
[----:B------:R1:W-:Y:S01]  /*16e50*/  STG.E desc[UR50][R4.64], R3 ;  /* 0x0000000304007986 */ /* 0x0003e2000c101932 */
[----:B------:R-:W-:Y:S05]  /*16e60*/  BRA `(.L_x_1153) ;  /* 0x0000005000e07947 */ /* 0x000fea0003800000 */
.L_x_1151:
[----:B------:R-:W-:-:S08]  /*16e70*/  NOP ;  /* 0x0000000000007918 */ /* 0x000fd00000000000 */
[----:B------:R-:W0:-:S00]  /*16e80*/  USETMAXREG.DEALLOC.CTAPOOL 0x28 ;  /* 0x00000028000079c8 */ /* 0x000e0000080e0500 */
[----:B0-----:R-:W-:Y:S01]  /*16e90*/  LOP3.LUT R17, R0, 0x3, RZ, 0xc0, !PT ;  /* 0x0000000300117812 */ /* 0x001fe200078ec0ff */
[----:B------:R-:W0:Y:S05]  /*16ea0*/  S2R R27, SR_CTAID.Z ;  /* 0x00000000001b7919 */ /* 0x000e2a0000002700 */
[----:B-1----:R-:W1:Y:S01]  /*16eb0*/  S2UR UR6, SR_CTAID.Y ;  /* 0x00000000000679c3 */ /* 0x002e620000002600 */
        /* <DEDUP_REMOVED lines=13> */
.L_x_1243:
[----:B------:R-:W-:Y:S01]  /*16f90*/  ULDC UR7, c[0x0][0xc50] ;  /* 0x0003140000077ab9 */ /* 0x000fe20000000800 */
[----:B------:R-:W-:Y:S01]  /*16fa0*/  UMOV UR40, UR6 ;  /* 0x0000000600287c82 */ /* 0x000fe20008000000 */
[----:B------:R-:W-:-:S11]  /*16fb0*/  UISETP.NE.AND UP0, UPT, UR7, 0x1, UPT ;  /* 0x000000010700788c */ /* 0x000fd6000bf05270 */
[----:B------:R-:W-:Y:S01]  /*16fc0*/  @UP0 ULDC UR4, c[0x0][0xc54] ;  /* 0x0003150000040ab9 */ /* 0x000fe20000000800 */
[----:B------:R-:W-:Y:S01]  /*16fd0*/  @UP0 ULDC UR8, c[0x0][0xc58] ;  /* 0x0003160000080ab9 */ /* 0x000fe20000000800 */
[----:B------:R-:W-:-:S04]  /*16fe0*/  UIMAD.WIDE.U32 UR4, UR6, UR4, URZ ;  /* 0x00000004060472a5 */ /* 0x000fc8000f8e003f */
[----:B------:R-:W-:-:S12]  /*16ff0*/  @UP0 USHF.R.U32.HI UR40, URZ, UR8, UR5 ;  /* 0x000000083f280299 */ /* 0x000fd80008011605 */
.L_x_1244:
        /* <DEDUP_REMOVED lines=8> */
[----:B------:R-:W-:Y:S01]  /*17080*/  IMAD.MOV.U32 R18, RZ, RZ, RZ ;  /* 0x000000ffff127224 */ /* 0x000fe200078e00ff */
[----:B------:R-:W-:Y:S01]  /*17090*/  ULDC UR4, c[0x0][0x448] ;  /* 0x0001120000047ab9 */ /* 0x000fe20000000800 */
[----:B------:R-:W-:Y:S01]  /*170a0*/  ULDC UR6, c[0x0][0x2f0] ;  /* 0x0000bc0000067ab9 */ /* 0x000fe20000000800 */
[----:B------:R-:W-:Y:S01]  /*170b0*/  ULDC UR10, c[0x0][0x288] ;  /* 0x0000a200000a7ab9 */ /* 0x000fe20000000800 */
[----:B0-----:R-:W-:-:S04]  /*170c0*/  ISETP.NE.U32.AND P0, PT, R2, RZ, PT ;  /* 0x000000ff0200720c */ /* 0x001fc80003f05070 */
[----:B------:R-:W-:-:S13]  /*170d0*/  ISETP.NE.AND.EX P0, PT, R3, RZ, PT, P0 ;  /* 0x000000ff0300720c */ /* 0x000fda0003f05300 */
[----:B------:R-:W0:Y:S02]  /*170e0*/  @P0 LDC.64 R2, c[0x0][0xa28] ;  /* 0x00028a00ff020b82 */ /* 0x000e240000000a00 */
[----:B0-----:R-:W-:-:S05]  /*170f0*/  @P0 IMAD.WIDE R2, R27, 0x4, R2 ;  /* 0x000000041b020825 */ /* 0x001fca00078e0202 */
[----:B------:R0:W5:Y:S01]  /*17100*/  @P0 LDG.E R18, desc[UR50][R2.64] ;  /* 0x0000003202120981 */ /* 0x000162000c1e1900 */
[----:B------:R-:W1:Y:S01]  /*17110*/  S2UR UR41, SR_CTAID.X ;  /* 0x00000000002979c3 */ /* 0x000e620000002500 */
[----:B------:R-:W-:-:S03]  /*17120*/  UISETP.NE.AND UP1, UPT, UR4, 0x1, UPT ;  /* 0x000000010400788c */ /* 0x000fc6000bf25270 */
[----:B------:R-:W-:Y:S01]  /*17130*/  ULDC.64 UR4, c[0x0][0x418] ;  /* 0x0001060000047ab9 */ /* 0x000fe20000000a00 */
[----:B------:R-:W-:Y:S02]  /*17140*/  UP2UR UR48, UPR, URZ, 0x2 ;  /* 0x000000023f307883 */ /* 0x000fe40008000000 */
[----:B------:R-:W-:-:S03]  /*17150*/  UISETP.NE.U32.AND UP0, UPT, UR4, URZ, UPT ;  /* 0x0000003f0400728c */ /* 0x000fc6000bf05070 */
[----:B------:R-:W-:Y:S01]  /*17160*/  ULDC UR4, c[0x0][0x424] ;  /* 0x0001090000047ab9 */ /* 0x000fe20000000800 */
[----:B------:R-:W-:Y:S01]  /*17170*/  UISETP.NE.AND.EX UP0, UPT, UR5, URZ, UPT, UP0 ;  /* 0x0000003f0500728c */ /* 0x000fe2000bf05300 */
[----:B------:R-:W-:Y:S02]  /*17180*/  @UP1 ULDC UR9, c[0x0][0x450] ;  /* 0x0001140000091ab9 */ /* 0x000fe40000000800 */
[----:B------:R-:W-:Y:S01]  /*17190*/  @UP1 ULDC UR5, c[0x0][0x44c] ;  /* 0x0001130000051ab9 */ /* 0x000fe20000000800 */
[----:B------:R-:W-:-:S04]  /*171a0*/  USEL UR38, UR4, 0x1, UP0 ;  /* 0x0000000104267887 */ /* 0x000fc80008000000 */
[----:B------:R-:W-:Y:S02]  /*171b0*/  UIMAD UR7, UR38, UR6, 0x9f ;  /* 0x0000009f260774a4 */ /* 0x000fe4000f8e0206 */
[----:B------:R-:W-:Y:S02]  /*171c0*/  UIMAD UR38, UR38, UR6, URZ ;  /* 0x00000006262672a4 */ /* 0x000fe4000f8e023f */
[----:B------:R-:W-:Y:S02]  /*171d0*/  UIMAD.WIDE UR6, UR7, 0x66666667, URZ ;  /* 0x66666667070678a5 */ /* 0x000fe4000f8e023f */
[----:B-1----:R-:W-:Y:S02]  /*171e0*/  USHF.L.U32 UR41, UR41, 0x7, URZ ;  /* 0x0000000729297899 */ /* 0x002fe4000800063f */
[----:B------:R-:W-:Y:S02]  /*171f0*/  USHF.R.U32.HI UR42, URZ, 0x1f, UR7 ;  /* 0x0000001f3f2a7899 */ /* 0x000fe40008011607 */
[----:B------:R-:W-:-:S02]  /*17200*/  UIADD3 UR8, UR41, 0x7f, URZ ;  /* 0x0000007f29087890 */ /* 0x000fc4000fffe03f */
[----:B------:R-:W-:Y:S02]  /*17210*/  ULEA.HI.SX32 UR42, UR7, UR42, 0x1a ;  /* 0x0000002a072a7291 */ /* 0x000fe4000f8fd23f */
[----:B------:R-:W-:-:S04]  /*17220*/  UIMAD.WIDE.U32 UR4, UR8, UR5, URZ ;  /* 0x00000005080472a5 */ /* 0x000fc8000f8e003f */
[----:B------:R-:W-:Y:S02]  /*17230*/  @UP1 USHF.R.U32.HI UR8, URZ, UR9, UR5 ;  /* 0x000000093f081299 */ /* 0x000fe40008011605 */
[----:B------:R-:W-:Y:S01]  /*17240*/  UIADD3 UR9, UR38, 0x1, -UR10 ;  /* 0x0000000126097890 */ /* 0x000fe2000fffe80a */
[----:B------:R-:W-:Y:S02]  /*17250*/  ULDC.64 UR4, c[0x0][0x9e0] ;  /* 0x0002780000047ab9 */ /* 0x000fe40000000a00 */
[----:B------:R-:W-:Y:S02]  /*17260*/  UISETP.GE.AND UP0, UPT, UR5, 0x1, UPT ;  /* 0x000000010500788c */ /* 0x000fe4000bf06270 */
[----:B------:R-:W-:-:S04]  /*17270*/  UIADD3 UR9, UR9, UR8, URZ ;  /* 0x0000000809097290 */ /* 0x000fc8000fffe03f */
[----:B------:R-:W-:Y:S01]  /*17280*/  PLOP3.LUT P1, PT, PT, PT, UP0, 0x80, 0x0 ;  /* 0x000000000000781c */ /* 0x000fe20003f2f008 */
[----:B------:R-:W-:-:S12]  /*17290*/  UIADD3 UR4, UR9, UR4, URZ ;  /* 0x0000000409047290 */ /* 0x000fd8000fffe03f */
[----:B0-----:R-:W-:Y:S05]  /*172a0*/  @!P1 BRA `(.L_x_1246) ;  /* 0x0000000000449947 */ /* 0x001fea0003800000 */
        /* <DEDUP_REMOVED lines=10> */
.L_x_1247:
[----:B------:R-:W-:-:S11]  /*17350*/  UISETP.NE.AND UP0, UPT, UR5, 0x1, UPT ;  /* 0x000000010500788c */ /* 0x000fd6000bf05270 */
[----:B------:R-:W-:Y:S02]  /*17360*/  @UP0 ULDC.64 UR12, c[0x0][0x9e8] ;  /* 0x00027a00000c0ab9 */ /* 0x000fe40000000a00 */
[----:B------:R-:W-:-:S04]  /*17370*/  UIMAD.WIDE.U32 UR6, UR8, UR12, URZ ;  /* 0x0000000c080672a5 */ /* 0x000fc8000f8e003f */
[----:B------:R-:W-:-:S12]  /*17380*/  @UP0 USHF.R.U32.HI UR8, URZ, UR13, UR7 ;  /* 0x0000000d3f080299 */ /* 0x000fd80008011607 */
.L_x_1248:
[----:B------:R-:W-:-:S04]  /*17390*/  UIMAD UR8, UR8, UR5, UR5 ;  /* 0x00000005080872a4 */ /* 0x000fc8000f8e0205 */
[----:B------:R-:W-:-:S04]  /*173a0*/  UISETP.LT.AND UP0, UPT, UR4, UR8, UPT ;  /* 0x000000080400728c */ /* 0x000fc8000bf01270 */
[----:B------:R-:W-:-:S12]  /*173b0*/  USEL UR4, UR4, UR8, UP0 ;  /* 0x0000000804047287 */ /* 0x000fd80008000000 */
.L_x_1246:
[----:B------:R-:W-:Y:S02]  /*173c0*/  UISETP.NE.AND UP0, UPT, UR48, URZ, UPT ;  /* 0x0000003f3000728c */ /* 0x000fe4000bf05270 */
[----:B------:R-:W-:-:S03]  /*173d0*/  UIADD3 UR6, UR4, 0x9f, URZ ;  /* 0x0000009f04067890 */ /* 0x000fc6000fffe03f */
[----:B------:R-:W-:Y:S01]  /*173e0*/  UMOV UR4, UR41 ;  /* 0x0000002900047c82 */ /* 0x000fe20008000000 */
[----:B------:R-:W-:-:S04]  /*173f0*/  UIMAD.WIDE UR6, UR6, 0x66666667, URZ ;  /* 0x66666667060678a5 */ /* 0x000fc8000f8e023f */
[----:B------:R-:W-:Y:S01]  /*17400*/  USHF.R.U32.HI UR43, URZ, 0x1f, UR7 ;  /* 0x0000001f3f2b7899 */ /* 0x000fe20008011607 */
[----:B------:R-:W-:Y:S02]  /*17410*/  @UP0 ULDC UR8, c[0x0][0x44c] ;  /* 0x0001130000080ab9 */ /* 0x000fe40000000800 */
[----:B------:R-:W-:Y:S01]  /*17420*/  @UP0 ULDC UR6, c[0x0][0x450] ;  /* 0x0001140000060ab9 */ /* 0x000fe20000000800 */
[----:B------:R-:W-:Y:S02]  /*17430*/  UIMAD.WIDE.U32 UR8, UR41, UR8, URZ ;  /* 0x00000008290872a5 */ /* 0x000fe4000f8e003f */
[----:B------:R-:W-:Y:S02]  /*17440*/  ULEA.HI.SX32 UR43, UR7, UR43, 0x1a ;  /* 0x0000002b072b7291 */ /* 0x000fe4000f8fd23f */
[----:B------:R-:W-:Y:S02]  /*17450*/  @UP0 USHF.R.U32.HI UR4, URZ, UR6, UR9 ;  /* 0x000000063f040299 */ /* 0x000fe40008011609 */
[----:B------:R-:W-:-:S02]  /*17460*/  UISETP.LT.AND UP0, UPT, UR42, UR43, UPT ;  /* 0x0000002b2a00728c */ /* 0x000fc4000bf01270 */
[----:B------:R-:W-:Y:S01]  /*17470*/  UIADD3 UR4, UR4, -UR10, UR38 ;  /* 0x8000000a04047290 */ /* 0x000fe2000fffe026 */
[----:B------:R-:W-:Y:S01]  /*17480*/  ULDC UR8, c[0x0][0x9dc] ;  /* 0x0002770000087ab9 */ /* 0x000fe20000000800 */
[----:B------:R-:W-:Y:S02]  /*17490*/  USEL UR12, UR42, UR43, UP0 ;  /* 0x0000002b2a0c7287 */ /* 0x000fe40008000000 */
[----:B------:R-:W-:Y:S01]  /*174a0*/  UIADD3 UR8, UR4, -UR8, URZ ;  /* 0x8000000804087290 */ /* 0x000fe2000fffe03f */
[----:B------:R-:W-:Y:S11]  /*174b0*/  @!P1 BRA `(.L_x_1249) ;  /* 0x0000000000449947 */ /* 0x000ff60003800000 */
        /* <DEDUP_REMOVED lines=10> */
.L_x_1250:
[----:B------:R-:W-:-:S11]  /*17560*/  UISETP.NE.AND UP0, UPT, UR5, 0x1, UPT ;  /* 0x000000010500788c */ /* 0x000fd6000bf05270 */
[----:B------:R-:W-:Y:S02]  /*17570*/  @UP0 ULDC.64 UR10, c[0x0][0x9e8] ;  /* 0x00027a00000a0ab9 */ /* 0x000fe40000000a00 */
[----:B------:R-:W-:-:S04]  /*17580*/  UIMAD.WIDE.U32 UR6, UR4, UR10, URZ ;  /* 0x0000000a040672a5 */ /* 0x000fc8000f8e003f */
[----:B------:R-:W-:-:S12]  /*17590*/  @UP0 USHF.R.U32.HI UR4, URZ, UR11, UR7 ;  /* 0x0000000b3f040299 */ /* 0x000fd80008011607 */
.L_x_1251:
[----:B------:R-:W-:-:S04]  /*175a0*/  UIMAD UR4, UR4, UR5, URZ ;  /* 0x00000005040472a4 */ /* 0x000fc8000f8e023f */
[----:B------:R-:W-:-:S04]  /*175b0*/  UISETP.LT.AND UP0, UPT, UR8, UR4, UPT ;  /* 0x000000040800728c */ /* 0x000fc8000bf01270 */
[----:B------:R-:W-:-:S12]  /*175c0*/  USEL UR8, UR8, UR4, !UP0 ;  /* 0x0000000408087287 */ /* 0x000fd8000c000000 */
.L_x_1249:
[----:B------:R-:W-:Y:S02]  /*175d0*/  UIMAD.WIDE UR4, UR8, 0x66666667, URZ ;  /* 0x66666667080478a5 */ /* 0x000fe4000f8e023f */
[----:B------:R-:W-:Y:S02]  /*175e0*/  USHF.R.U32.HI UR9, URZ, 0x10, UR45 ;  /* 0x000000103f097899 */ /* 0x000fe4000801162d */
[----:B------:R-:W-:Y:S02]  /*175f0*/  USHF.R.U32.HI UR4, URZ, 0x1f, UR5 ;  /* 0x0000001f3f047899 */ /* 0x000fe40008011605 */
[----:B------:R-:W-:Y:S02]  /*17600*/  ULOP3.LUT UR45, UR45, 0xffff, URZ, 0xc0, !UPT ;  /* 0x0000ffff2d2d7892 */ /* 0x000fe4000f8ec03f */
[----:B------:R-:W-:Y:S01]  /*17610*/  ULEA.HI.SX32 UR4, UR5, UR4, 0x1a ;  /* 0x0000000405047291 */ /* 0x000fe2000f8fd23f */
[----:B------:R-:W-:-:S03]  /*17620*/  UMOV UR37, URZ ;  /* 0x0000003f00257c82 */ /* 0x000fc60008000000 */
[----:B------:R-:W-:-:S04]  /*17630*/  UISETP.LT.AND UP0, UPT, URZ, UR4, UPT ;  /* 0x000000043f00728c */ /* 0x000fc8000bf01270 */
[----:B------:R-:W-:Y:S02]  /*17640*/  USEL UR44, URZ, UR4, !UP0 ;  /* 0x000000043f2c7287 */ /* 0x000fe4000c000000 */
[----:B------:R-:W-:Y:S02]  /*17650*/  UISETP.NE.AND UP0, UPT, UR9, URZ, UPT ;  /* 0x0000003f0900728c */ /* 0x000fe4000bf05270 */
[----:B------:R-:W-:-:S06]  /*17660*/  UISETP.GT.AND UP1, UPT, UR12, UR44, UPT ;  /* 0x0000002c0c00728c */ /* 0x000fcc000bf24270 */
[----:B------:R-:W-:-:S03]  /*17670*/  PLOP3.LUT P0, PT, PT, PT, UP1, 0x80, 0x0 ;  /* 0x000000000000781c */ /* 0x000fc60003f0f018 */
[----:B------:R-:W-:-:S10]  /*17680*/  @!UP0 ULDC UR9, c[0x0][0x9f0] ;  /* 0x00027c0000098ab9 */ /* 0x000fd40000000800 */
[----:B------:R-:W-:Y:S05]  /*17690*/  @!P0 BRA `(.L_x_1252) ;  /* 0x00000000007c8947 */ /* 0x000fea0003800000 */
[----:B------:R-:W-:Y:S01]  /*176a0*/  IABS R0, UR9 ;  /* 0x0000000900007c13 */ /* 0x000fe20008000000 */
[----:B------:R-:W-:Y:S02]  /*176b0*/  UIADD3 UR4, UR9, -0x1, UR12 ;  /* 0xffffffff09047890 */ /* 0x000fe4000fffe00c */
[----:B------:R-:W-:Y:S02]  /*176c0*/  IABS R4, UR9 ;  /* 0x0000000900047c13 */ /* 0x000fe40008000000 */
[----:B------:R-:W-:Y:S01]  /*176d0*/  R2UR UR10, R0 ;  /* 0x00000000000a72ca */ /* 0x000fe200000e0000 */
[----:B------:R-:W-:-:S03]  /*176e0*/  UIADD3 UR6, -UR44, UR4, URZ ;  /* 0x000000042c067290 */ /* 0x000fc6000fffe13f */
[----:B------:R-:W-:-:S03]  /*176f0*/  UMOV UR4, URZ ;  /* 0x0000003f00047c82 */ /* 0x000fc60008000000 */
[----:B------:R-:W-:Y:S01]  /*17700*/  IABS R3, UR6 ;  /* 0x0000000600037c13 */ /* 0x000fe20008000000 */
[----:B------:R-:W-:-:S03]  /*17710*/  ULOP3.LUT UR6, UR6, UR9, URZ, 0x3c, !UPT ;  /* 0x0000000906067292 */ /* 0x000fc6000f8e3c3f */
[----:B------:R-:W-:Y:S02]  /*17720*/  R2UR UR8, R3 ;  /* 0x00000000030872ca */ /* 0x000fe400000e0000 */
        /* <DEDUP_REMOVED lines=22> */
.L_x_1252:
[----:B------:R-:W-:Y:S02]  /*17890*/  UIMAD UR49, UR45, UR37, UR44 ;  /* 0x000000252d3172a4 */ /* 0x000fe4000f8e022c */
[----:B------:R-:W-:Y:S02]  /*178a0*/  IMAD.U32 R3, RZ, RZ, UR37 ;  /* 0x00000025ff037e24 */ /* 0x000fe4000f8e00ff */
[----:B------:R-:W-:Y:S02]  /*178b0*/  IMAD.MOV.U32 R30, RZ, RZ, 0x1 ;  /* 0x00000001ff1e7424 */ /* 0x000fe400078e00ff */
[----:B------:R-:W-:Y:S02]  /*178c0*/  IMAD.MOV.U32 R2, RZ, RZ, 0x1 ;  /* 0x00000001ff027424 */ /* 0x000fe400078e00ff */
[----:B------:R-:W-:-:S05]  /*178d0*/  IMAD.U32 R0, RZ, RZ, UR49 ;  /* 0x00000031ff007e24 */ /* 0x000fca000f8e00ff */
[----:B------:R-:W-:-:S04]  /*178e0*/  VIADDMNMX R0, R0, R3, UR12, PT ;  /* 0x0000000c00007e46 */ /* 0x000fc8000b800103 */
[----:B------:R-:W-:Y:S01]  /*178f0*/  R2UR UR52, R0 ;  /* 0x00000000003472ca */ /* 0x000fe200000e0000 */
[----:B------:R-:W-:-:S12]  /*17900*/  IMAD.MOV.U32 R0, RZ, RZ, RZ ;  /* 0x000000ffff007224 */ /* 0x000fd800078e00ff */
        /* <DEDUP_REMOVED lines=18> */
[----:B------:R-:W-:Y:S02]  /*17a30*/  IMAD.U32 R6, RZ, RZ, UR6 ;  /* 0x00000006ff067e24 */ /* 0x000fe4000f8e00ff */
[----:B------:R-:W-:-:S02]  /*17a40*/  IMAD.U32 R7, RZ, RZ, UR7 ;  /* 0x00000007ff077e24 */ /* 0x000fc4000f8e00ff */
[----:B------:R-:W-:Y:S02]  /*17a50*/  IMAD.U32 R10, RZ, RZ, UR4 ;  /* 0x00000004ff0a7e24 */ /* 0x000fe4000f8e00ff */
[----:B------:R-:W-:Y:S02]  /*17a60*/  IMAD.U32 R11, RZ, RZ, UR5 ;  /* 0x00000005ff0b7e24 */ /* 0x000fe4000f8e00ff */
[----:B------:R-:W-:Y:S02]  /*17a70*/  IMAD.MOV.U32 R8, RZ, RZ, 0x70 ;  /* 0x00000070ff087424 */ /* 0x000fe400078e00ff */
[----:B------:R-:W-:Y:S02]  /*17a80*/  IMAD.MOV.U32 R12, RZ, RZ, 0x1 ;  /* 0x00000001ff0c7424 */ /* 0x000fe400078e00ff */
[----:B------:R-:W-:-:S07]  /*17a90*/  IMAD.MOV.U32 R13, RZ, RZ, RZ ;  /* 0x000000ffff0d7224 */ /* 0x000fce00078e00ff */
[----:B------:R-:W-:-:S07]  /*17aa0*/  LEPC R20, `(.L_x_1253) ;  /* 0x000000001014794e */ /* 0x000fce0000000000 */
[----:B0----5:R-:W-:Y:S05]  /*17ab0*/  CALL.ABS.NOINC R2 ;  /* 0x0000000002007343 */ /* 0x021fea0003c00000 */
.L_x_1253:
[----:B------:R-:W-:-:S06]  /*17ac0*/  UIADD3 UR4, UR46, 0xa400, URZ ;  /* 0x0000a4002e047890 */ /* 0x000fcc000fffe03f */
[----:B------:R-:W-:-:S05]  /*17ad0*/  IMAD.U32 R16, RZ, RZ, UR4 ;  /* 0x00000004ff107e24 */ /* 0x000fca000f8e00ff */
[----:B------:R-:W-:-:S13]  /*17ae0*/  LOP3.LUT P0, RZ, R16, 0x3ff, RZ, 0xc0, !PT ;  /* 0x000003ff10ff7812 */ /* 0x000fda000780c0ff */
        /* <DEDUP_REMOVED lines=17> */
.L_x_1254:
        /* <DEDUP_REMOVED lines=20> */
.L_x_1255:
        /* <DEDUP_REMOVED lines=18> */
.L_x_1256:
        /* <DEDUP_REMOVED lines=8> */
[C---:B------:R-:W-:Y:S01]  /*17ee0*/  IMAD.SHL.U32 R29, R19.reuse, 0x10, RZ ;  /* 0x00000010131d7824 */ /* 0x040fe200078e00ff */
[----:B------:R-:W-:Y:S01]  /*17ef0*/  UMOV UR4, 0xffffffff ;  /* 0xffffffff00047882 */ /* 0x000fe20000000000 */
[----:B------:R-:W-:-:S03]  /*17f00*/  LOP3.LUT R22, R19, 0x7f, RZ, 0xc0, !PT ;  /* 0x0000007f13167812 */ /* 0x000fc600078ec0ff */
[----:B------:R-:W-:Y:S02]  /*17f10*/  LOP3.LUT R29, R29, 0x70, RZ, 0xc0, !PT ;  /* 0x000000701d1d7812 */ /* 0x000fe400078ec0ff */
[----:B------:R-:W-:Y:S01]  /*17f20*/  SHF.R.U32.HI R26, RZ, 0x3, R22 ;  /* 0x00000003ff1a7819 */ /* 0x000fe20000011616 */
[----:B-1----:R-:W-:Y:S06]  /*17f30*/  BRA.DIV UR4, `(.L_x_1257) ;  /* 0x00000046048c7947 */ /* 0x002fec000b800000 */
.L_x_1307:
[----:B------:R-:W-:Y:S01]  /*17f40*/  UMOV UR4, 0xa0 ;  /* 0x000000a000047882 */ /* 0x000fe20000000000 */
[----:B------:R-:W-:Y:S01]  /*17f50*/  LOP3.LUT R25, R26, R29, RZ, 0xfc, !PT ;  /* 0x0000001d1a197212 */ /* 0x000fe200078efcff */
[----:B------:R-:W-:Y:S01]  /*17f60*/  UIMAD UR4, UR52, UR4, -0xa0 ;  /* 0xffffff60340474a4 */ /* 0x000fe2000f8e0204 */
[----:B------:R-:W-:Y:S01]  /*17f70*/  ISETP.NE.AND P3, PT, R16, 0x1, PT ;  /* 0x000000011000780c */ /* 0x000fe20003f65270 */
[----:B------:R-:W-:Y:S01]  /*17f80*/  IMAD.MOV.U32 R10, RZ, RZ, RZ ;  /* 0x000000ffff0a7224 */ /* 0x000fe200078e00ff */
[----:B------:R-:W-:Y:S02]  /*17f90*/  LOP3.LUT R20, R26, 0x80, R29, 0xfe, !PT ;  /* 0x000000801a147812 */ /* 0x000fe400078efe1d */
[----:B-----5:R-:W-:Y:S01]  /*17fa0*/  SHF.R.S32.HI R35, RZ, 0x1f, R31 ;  /* 0x0000001fff237819 */ /* 0x020fe2000001141f */
[----:B------:R-:W-:Y:S01]  /*17fb0*/  VIADD R11, R25, UR4 ;  /* 0x00000004190b7c36 */ /* 0x000fe20008000000 */
[----:B------:R-:W-:Y:S01]  /*17fc0*/  LOP3.LUT R0, R0, 0xfffffff7, RZ, 0xc0, !PT ;  /* 0xfffffff700007812 */ /* 0x000fe200078ec0ff */
[----:B------:R-:W-:-:S03]  /*17fd0*/  VIADD R13, R20, UR4 ;  /* 0x00000004140d7c36 */ /* 0x000fc60008000000 */
        /* <DEDUP_REMOVED lines=25> */
[----:B------:R-:W-:Y:S01]  /*18170*/  IMAD.SHL.U32 R37, R19, 0x80, RZ ;  /* 0x0000008013257824 */ /* 0x000fe200078e00ff */
[----:B------:R-:W-:Y:S01]  /*18180*/  LOP3.LUT R0, R0, 0xfffffffd, RZ, 0xc0, !PT ;  /* 0xfffffffd00007812 */ /* 0x000fe200078ec0ff */
[----:B------:R-:W-:Y:S02]  /*18190*/  ULOP3.LUT UR4, UR36, 0x2, URZ, 0xfc, !UPT ;  /* 0x0000000224047892 */ /* 0x000fe4000f8efc3f */
        /* <DEDUP_REMOVED lines=8> */
[----:B------:R-:W-:-:S04]  /*18220*/  @!P0 IMAD.WIDE.U32 R2, R31, R8, R2 ;  /* 0x000000081f028225 */ /* 0x000fc800078e0002 */
[----:B------:R-:W-:Y:S01]  /*18230*/  @!P0 IMAD.IADD R3, R9, 0x1, R3 ;  /* 0x0000000109038824 */ /* 0x000fe200078e0203 */
[----:B---3--:R-:W-:-:S04]  /*18240*/  @!P0 LEA R4, P2, R2, R4, 0x2 ;  /* 0x0000000402048211 */ /* 0x008fc800078410ff */
[----:B------:R-:W-:Y:S01]  /*18250*/  @!P0 LEA.HI.X R5, R2, R5, R3, 0x2, P2 ;  /* 0x0000000502058211 */ /* 0x000fe200010f1403 */
[C---:B------:R-:W-:Y:S02]  /*18260*/  IMAD.SHL.U32 R2, R19.reuse, 0x20, RZ ;  /* 0x0000002013027824 */ /* 0x040fe400078e00ff */
[----:B------:R-:W-:-:S03]  /*18270*/  IMAD.SHL.U32 R9, R19, 0x4, RZ ;  /* 0x0000000413097824 */ /* 0x000fc600078e00ff */
[----:B------:R-:W-:-:S04]  /*18280*/  LOP3.LUT R14, R2, 0x80, RZ, 0xc0, !PT ;  /* 0x00000080020e7812 */ /* 0x000fc800078ec0ff */
[----:B------:R-:W-:Y:S01]  /*18290*/  LOP3.LUT R14, R14, 0x10, R19, 0xf8, !PT ;  /* 0x000000100e0e7812 */ /* 0x000fe200078ef813 */
[----:B------:R-:W-:Y:S01]  /*182a0*/  IMAD.MOV.U32 R8, RZ, RZ, RZ ;  /* 0x000000ffff087224 */ /* 0x000fe200078e00ff */
[----:B------:R-:W-:Y:S02]  /*182b0*/  LOP3.LUT R36, R2, 0x100, RZ, 0xc0, !PT ;  /* 0x0000010002247812 */ /* 0x000fe400078ec0ff */
[----:B------:R-:W-:Y:S02]  /*182c0*/  LOP3.LUT R9, R14, 0x10, R9, 0x78, !PT ;  /* 0x000000100e097812 */ /* 0x000fe400078e7809 */
[----:B------:R-:W-:Y:S01]  /*182d0*/  LOP3.LUT R14, R2, 0x60, RZ, 0xc0, !PT ;  /* 0x00000060020e7812 */ /* 0x000fe200078ec0ff */
[----:B------:R1:W5:Y:S01]  /*182e0*/  @!P0 LDG.E R8, desc[UR50][R4.64] ;  /* 0x0000003204088981 */ /* 0x000362000c1e1900 */
[----:B------:R-:W-:Y:S02]  /*182f0*/  SHF.R.U32.HI R3, RZ, 0x5, R22 ;  /* 0x00000005ff037819 */ /* 0x000fe40000011616 */
[----:B------:R-:W-:-:S02]  /*18300*/  LOP3.LUT R2, R37, 0x380, RZ, 0xc0, !PT ;  /* 0x0000038025027812 */ /* 0x000fc400078ec0ff */
[----:B------:R-:W-:-:S03]  /*18310*/  ISETP.GT.U32.AND P0, PT, R20, 0x9f, PT ;  /* 0x0000009f1400780c */ /* 0x000fc60003f04070 */
[C---:B------:R-:W-:Y:S02]  /*18320*/  IMAD R2, R3.reuse, 0x10, R2 ;  /* 0x0000001003027824 */ /* 0x040fe400078e0202 */
[----:B------:R-:W-:-:S03]  /*18330*/  IMAD R14, R3, 0x200, R14 ;  /* 0x00000200030e7824 */ /* 0x000fc600078e020e */
[----:B------:R-:W-:-:S04]  /*18340*/  LOP3.LUT R2, R2, R29, RZ, 0x3c, !PT ;  /* 0x0000001d02027212 */ /* 0x000fc800078e3cff */
[----:B------:R-:W-:Y:S01]  /*18350*/  LOP3.LUT R37, R2, 0xc00, R37, 0xf8, !PT ;  /* 0x00000c0002257812 */ /* 0x000fe200078ef825 */
[----:B------:R-:W-:Y:S01]  /*18360*/  IMAD.MOV R2, RZ, RZ, -R15 ;  /* 0x000000ffff027224 */ /* 0x000fe200078e0a0f */
[----:B------:R-:W-:Y:S02]  /*18370*/  IADD3 R36, R9, R14, R36 ;  /* 0x0000000e09247210 */ /* 0x000fe40007ffe024 */
[----:B------:R-:W-:Y:S01]  /*18380*/  @P0 LOP3.LUT R0, R0, 0x2, RZ, 0xfc, !PT ;  /* 0x0000000200000812 */ /* 0x000fe200078efcff */
[----:B------:R-:W-:Y:S01]  /*18390*/  IMAD R9, R16, R2, R13 ;  /* 0x0000000210097224 */ /* 0x000fe200078e020d */
[----:B------:R-:W-:Y:S01]  /*183a0*/  LOP3.LUT P0, RZ, R19, 0x4, RZ, 0xc0, !PT ;  /* 0x0000000413ff7812 */ /* 0x000fe2000780c0ff */
[----:B------:R-:W-:-:S05]  /*183b0*/  IMAD.MOV.U32 R2, RZ, RZ, 0x40 ;  /* 0x00000040ff027424 */ /* 0x000fca00078e00ff */
[----:B------:R-:W-:Y:S01]  /*183c0*/  SEL R2, R2, 0xffffffc0, !P0 ;  /* 0xffffffc002027807 */ /* 0x000fe20004000000 */
[----:B------:R-:W-:-:S04]  /*183d0*/  IMAD.U32 R3, RZ, RZ, UR4 ;  /* 0x00000004ff037e24 */ /* 0x000fc8000f8e00ff */
        /* <DEDUP_REMOVED lines=13> */
.L_x_1258:
[----:B------:R-:W-:-:S05]  /*184b0*/  IMAD.MOV.U32 R30, RZ, RZ, 0x1 ;  /* 0x00000001ff1e7424 */ /* 0x000fca00078e00ff */
[----:B------:R-:W-:-:S04]  /*184c0*/  SHF.L.U32 R30, R30, 0x1f, RZ ;  /* 0x0000001f1e1e7819 */ /* 0x000fc800000006ff */
[----:B------:R-:W0:Y:S02]  /*184d0*/  SYNCS.PHASECHK.TRANS64.TRYWAIT P0, [UR46+0x22880], R30 ;  /* 0x0228801eff0075a7 */ /* 0x000e24000800016e */
[----:B0-----:R-:W-:Y:S05]  /*184e0*/  @!P0 BRA `(.L_x_1259) ;  /* 0x0000004000408947 */ /* 0x001fea0003800000 */
.L_x_1308:
        /* <DEDUP_REMOVED lines=25> */
[----:B------:R-:W-:Y:S02]  /*18680*/  IMAD.IADD R3, R3, 0x1, R7 ;  /* 0x0000000103037824 */ /* 0x000fe400078e0207 */
[----:B------:R-:W-:Y:S02]  /*18690*/  IMAD.IADD R5, R5, 0x1, R13 ;  /* 0x0000000105057824 */ /* 0x000fe400078e020d */
[----:B------:R-:W-:Y:S01]  /*186a0*/  IMAD.U32 R7, RZ, RZ, UR4 ;  /* 0x00000004ff077e24 */ /* 0x000fe2000f8e00ff */
[----:B------:R-:W-:Y:S01]  /*186b0*/  UIMAD UR4, UR6, UR4, URZ ;  /* 0x00000004060472a4 */ /* 0x000fe2000f8e023f */
[----:B------:R-:W-:Y:S02]  /*186c0*/  IMAD.SHL.U32 R34, R22, 0x10, RZ ;  /* 0x0000001016227824 */ /* 0x000fe400078e00ff */
[----:B------:R-:W-:Y:S01]  /*186d0*/  IMAD.WIDE.U32 R4, R7, UR40, R4 ;  /* 0x0000002807047c25 */ /* 0x000fe2000f8e0004 */
[----:B------:R-:W-:Y:S01]  /*186e0*/  ULDC.64 UR6, c[0x0][0x318] ;  /* 0x0000c60000067ab9 */ /* 0x000fe20000000a00 */
[----:B------:R-:W-:-:S02]  /*186f0*/  UIMAD UR4, UR40, UR5, UR4 ;  /* 0x00000005280472a4 */ /* 0x000fc4000f8e0204 */
        /* <DEDUP_REMOVED lines=10> */
[----:B------:R-:W-:Y:S02]  /*187a0*/  IMAD.IADD R5, R5, 0x1, -R26 ;  /* 0x0000000105057824 */ /* 0x000fe400078e0a1a */
[----:B------:R-:W-:Y:S01]  /*187b0*/  IMAD.SHL.U32 R3, R12, 0x10, RZ ;  /* 0x000000100c037824 */ /* 0x000fe200078e00ff */
        /* <DEDUP_REMOVED lines=13> */
[----:B------:R-:W2:Y:S01]  /*18890*/  SHFL.IDX PT, R11, R16, 0x1, 0x181f ;  /* 0x00381f00100b7f89 */ /* 0x000ea200000e0000 */
[C---:B------:R-:W-:Y:S02]  /*188a0*/  ISETP.GE.AND P4, PT, R5.reuse, 0x41, PT ;  /* 0x000000410500780c */ /* 0x040fe40003f86270 */
[----:B------:R-:W-:Y:S01]  /*188b0*/  ISETP.GE.AND P3, PT, R5, 0x51, PT ;  /* 0x000000510500780c */ /* 0x000fe20003f66270 */
[----:B------:R-:W3:Y:S04]  /*188c0*/  SHFL.IDX PT, R22, R17, 0x1, 0x181f ;  /* 0x00381f0011167f89 */ /* 0x000ee800000e0000 */
[----:B------:R-:W4:Y:S04]  /*188d0*/  SHFL.IDX PT, R12, R16, 0x2, 0x181f ;  /* 0x00581f00100c7f89 */ /* 0x000f2800000e0000 */
[----:B------:R-:W5:Y:S01]  /*188e0*/  SHFL.IDX PT, R23, R17, 0x2, 0x181f ;  /* 0x00581f0011177f89 */ /* 0x000f6200000e0000 */
[----:B0-----:R-:W-:-:S03]  /*188f0*/  IADD3 R2, P1, R29, R14, RZ ;  /* 0x0000000e1d027210 */ /* 0x001fc60007f3e0ff */
[----:B------:R-:W-:Y:S02]  /*18900*/  SHFL.IDX PT, R14, R4, 0x1, 0x181f ;  /* 0x00381f00040e7f89 */ /* 0x000fe400000e0000 */
[----:B-1----:R-:W-:-:S05]  /*18910*/  IMAD.X R3, RZ, RZ, R3, P1 ;  /* 0x000000ffff037224 */ /* 0x002fca00008e0603 */
[----:B------:R2:W-:Y:S01]  /*18920*/  LDGSTS.E.BYPASS.LTC128B.128 [R28+0xa400], desc[UR50][R2.64], !P0 ;  /* 0x0a400000021c7fae */ /* 0x0005e2000c101d72 */
[----:B------:R-:W-:Y:S02]  /*18930*/  ISETP.LT.OR P0, PT, R5, 0x11, P2 ;  /* 0x000000110500780c */ /* 0x000fe40001701670 */
[----:B--2---:R-:W-:Y:S02]  /*18940*/  IADD3 R2, P1, R29, R11, RZ ;  /* 0x0000000b1d027210 */ /* 0x004fe40007f3e0ff */
[----:B------:R-:W0:Y:S03]  /*18950*/  SHFL.IDX PT, R11, R16, 0x3, 0x181f ;  /* 0x00781f00100b7f89 */ /* 0x000e2600000e0000 */
[----:B---3--:R-:W-:Y:S02]  /*18960*/  IMAD.X R3, RZ, RZ, R22, P1 ;  /* 0x000000ffff037224 */ /* 0x008fe400008e0616 */
[----:B------:R-:W1:Y:S04]  /*18970*/  SHFL.IDX PT, R22, R17, 0x3, 0x181f ;  /* 0x00781f0011167f89 */ /* 0x000e6800000e0000 */
[----:B------:R4:W-:Y:S01]  /*18980*/  LDGSTS.E.BYPASS.LTC128B.128 [R28+0xac00], desc[UR50][R2.64], !P0 ;  /* 0x0ac00000021c7fae */ /* 0x0009e2000c101d72 */
[----:B------:R-:W-:-:S02]  /*18990*/  ISETP.LT.OR P0, PT, R5, 0x21, P2 ;  /* 0x000000210500780c */ /* 0x000fc40001701670 */
[----:B----4-:R-:W-:Y:S02]  /*189a0*/  IADD3 R2, P1, R29, R12, RZ ;  /* 0x0000000c1d027210 */ /* 0x010fe40007f3e0ff */
[----:B------:R-:W2:Y:S03]  /*189b0*/  SHFL.IDX PT, R12, R16, 0x4, 0x181f ;  /* 0x00981f00100c7f89 */ /* 0x000ea600000e0000 */
[----:B-----5:R-:W-:Y:S02]  /*189c0*/  IMAD.X R3, RZ, RZ, R23, P1 ;  /* 0x000000ffff037224 */ /* 0x020fe400008e0617 */
[----:B------:R-:W3:Y:S04]  /*189d0*/  SHFL.IDX PT, R23, R17, 0x4, 0x181f ;  /* 0x00981f0011177f89 */ /* 0x000ee800000e0000 */
[----:B------:R0:W-:Y:S01]  /*189e0*/  LDGSTS.E.BYPASS.LTC128B.128 [R28+0xb400], desc[UR50][R2.64], !P0 ;  /* 0x0b400000021c7fae */ /* 0x0001e2000c101d72 */
[----:B------:R-:W-:-:S02]  /*189f0*/  ISETP.LT.OR P0, PT, R5, 0x31, P2 ;  /* 0x000000310500780c */ /* 0x000fc40001701670 */
[----:B0-----:R-:W-:Y:S02]  /*18a00*/  IADD3 R2, P1, R29, R11, RZ ;  /* 0x0000000b1d027210 */ /* 0x001fe40007f3e0ff */
[----:B------:R-:W0:Y:S03]  /*18a10*/  SHFL.IDX PT, R11, R16, 0x5, 0x181f ;  /* 0x00b81f00100b7f89 */ /* 0x000e2600000e0000 */
[----:B-1----:R-:W-:Y:S02]  /*18a20*/  IMAD.X R3, RZ, RZ, R22, P1 ;  /* 0x000000ffff037224 */ /* 0x002fe400008e0616 */
[----:B------:R-:W1:Y:S04]  /*18a30*/  SHFL.IDX PT, R22, R17, 0x5, 0x181f ;  /* 0x00b81f0011167f89 */ /* 0x000e6800000e0000 */
[----:B------:R2:W-:Y:S01]  /*18a40*/  LDGSTS.E.BYPASS.LTC128B.128 [R28+0xbc00], desc[UR50][R2.64], !P0 ;  /* 0x0bc00000021c7fae */ /* 0x0005e2000c101d72 */
[----:B------:R-:W-:-:S02]  /*18a50*/  ISETP.LT.OR P0, PT, R5, 0x41, P2 ;  /* 0x000000410500780c */ /* 0x000fc40001701670 */
[----:B--2---:R-:W-:Y:S02]  /*18a60*/  IADD3 R2, P1, R29, R12, RZ ;  /* 0x0000000c1d027210 */ /* 0x004fe40007f3e0ff */
[----:B------:R-:W2:Y:S03]  /*18a70*/  SHFL.IDX PT, R12, R16, 0x6, 0x181f ;  /* 0x00d81f00100c7f89 */ /* 0x000ea600000e0000 */
[----:B---3--:R-:W-:Y:S02]  /*18a80*/  IMAD.X R3, RZ, RZ, R23, P1 ;  /* 0x000000ffff037224 */ /* 0x008fe400008e0617 */
[----:B------:R-:W3:Y:S04]  /*18a90*/  SHFL.IDX PT, R23, R17, 0x6, 0x181f ;  /* 0x00d81f0011177f89 */ /* 0x000ee800000e0000 */
[----:B------:R0:W-:Y:S01]  /*18aa0*/  LDGSTS.E.BYPASS.LTC128B.128 [R28+0xc400], desc[UR50][R2.64], !P0 ;  /* 0x0c400000021c7fae */ /* 0x0001e2000c101d72 */
[----:B------:R-:W-:-:S03]  /*18ab0*/  ISETP.LT.OR P0, PT, R5, 0x51, P2 ;  /* 0x000000510500780c */ /* 0x000fc60001701670 */
[----:B------:R-:W-:Y:S01]  /*18ac0*/  SHFL.IDX PT, R17, R17, 0x7, 0x181f ;  /* 0x00f81f0011117f89 */ /* 0x000fe200000e0000 */
[----:B0-----:R-:W-:-:S03]  /*18ad0*/  IADD3 R2, P1, R29, R11, RZ ;  /* 0x0000000b1d027210 */ /* 0x001fc60007f3e0ff */
[----:B------:R-:W0:Y:S02]  /*18ae0*/  SHFL.IDX PT, R11, R16, 0x7, 0x181f ;  /* 0x00f81f00100b7f89 */ /* 0x000e2400000e0000 */
[----:B-1----:R-:W-:Y:S02]  /*18af0*/  IMAD.X R3, RZ, RZ, R22, P1 ;  /* 0x000000ffff037224 */ /* 0x002fe400008e0616 */
[----:B------:R-:W-:Y:S04]  /*18b00*/  SHFL.IDX PT, R16, R7, RZ, 0x181f ;  /* 0x00181fff07107589 */ /* 0x000fe800000e0000 */
[----:B------:R2:W-:Y:S01]  /*18b10*/  LDGSTS.E.BYPASS.LTC128B.128 [R28+0xcc00], desc[UR50][R2.64], !P0 ;  /* 0x0cc00000021c7fae */ /* 0x0005e2000c101d72 */
[----:B------:R-:W-:-:S03]  /*18b20*/  ISETP.LT.OR P0, PT, R5, 0x61, P2 ;  /* 0x000000610500780c */ /* 0x000fc60001701670 */
[----:B------:R-:W-:Y:S01]  /*18b30*/  SHFL.IDX PT, R7, R7, 0x1, 0x181f ;  /* 0x00381f0007077f89 */ /* 0x000fe200000e0000 */
[----:B--2---:R-:W-:-:S03]  /*18b40*/  IADD3 R2, P1, R29, R12, RZ ;  /* 0x0000000c1d027210 */ /* 0x004fc60007f3e0ff */
[----:B------:R-:W1:Y:S02]  /*18b50*/  SHFL.IDX PT, R12, R4, RZ, 0x181f ;  /* 0x00181fff040c7589 */ /* 0x000e6400000e0000 */
[----:B---3--:R-:W-:-:S05]  /*18b60*/  IMAD.X R3, RZ, RZ, R23, P1 ;  /* 0x000000ffff037224 */ /* 0x008fca00008e0617 */
[----:B------:R0:W-:Y:S01]  /*18b70*/  LDGSTS.E.BYPASS.LTC128B.128 [R28+0xd400], desc[UR50][R2.64], !P0 ;  /* 0x0d400000021c7fae */ /* 0x0001e2000c101d72 */
[----:B------:R-:W-:Y:S02]  /*18b80*/  ISETP.LT.OR P0, PT, R5, 0x71, P2 ;  /* 0x000000710500780c */ /* 0x000fe40001701670 */
[----:B0-----:R-:W-:-:S05]  /*18b90*/  IADD3 R2, P1, R29, R11, RZ ;  /* 0x0000000b1d027210 */ /* 0x001fca0007f3e0ff */
[----:B------:R-:W-:-:S06]  /*18ba0*/  IMAD.X R3, RZ, RZ, R17, P1 ;  /* 0x000000ffff037224 */ /* 0x000fcc00008e0611 */
[----:B------:R1:W-:Y:S01]  /*18bb0*/  LDGSTS.E.BYPASS.LTC128B.128 [R28+0xdc00], desc[UR50][R2.64], !P0 ;  /* 0x0dc00000021c7fae */ /* 0x0003e2000c101d72 */
[----:B------:R-:W-:Y:S02]  /*18bc0*/  ISETP.LT.OR P0, PT, R5, 0x81, P2 ;  /* 0x000000810500780c */ /* 0x000fe40001701670 */
[----:B-1----:R-:W-:-:S05]  /*18bd0*/  IADD3 R2, P1, R29, R12, RZ ;  /* 0x0000000c1d027210 */ /* 0x002fca0007f3e0ff */
[----:B------:R-:W-:Y:S01]  /*18be0*/  IMAD.X R3, RZ, RZ, R16, P1 ;  /* 0x000000ffff037224 */ /* 0x000fe200008e0610 */
        /* <DEDUP_REMOVED lines=12> */
[----:B0-----:R-:W-:-:S07]  /*18cb0*/  @P6 LOP3.LUT R0, R0, 0x100, RZ, 0xfc, !PT ;  /* 0x0000010000006812 */ /* 0x001fce00078efcff */
.L_x_1330:
        /* <DEDUP_REMOVED lines=16> */
.L_x_1261:
[----:B------:R-:W-:Y:S01]  /*18dc0*/  SYNCS.ARRIVE.TRANS64.A1T0 RZ, [UR46+0x22870], RZ ;  /* 0x022870ffffff79a7 */ /* 0x000fe2000810002e */
[----:B------:R-:W-:Y:S05]  /*18dd0*/  @!P6 BRA `(.L_x_1262) ;  /* 0x000000000004e947 */ /* 0x000fea0003800000 */
[----:B------:R-:W-:Y:S01]  /*18de0*/  BPT.TRAP 0x1 ;  /* 0x000000040000795c */ /* 0x000fe20000300000 */
.L_x_1262:
[----:B------:R-:W0:Y:S02]  /*18df0*/  SYNCS.PHASECHK.TRANS64.TRYWAIT P2, [UR46+0x22840], R30 ;  /* 0x0228401eff0075a7 */ /* 0x000e24000804016e */
[----:B0-----:R-:W-:Y:S05]  /*18e00*/  @!P2 BRA `(.L_x_1263) ;  /* 0x000000440034a947 */ /* 0x001fea0003800000 */
.L_x_1331:
        /* <DEDUP_REMOVED lines=13> */
[----:B------:R-:W-:Y:S02]  /*18ee0*/  IMAD.IADD R3, R3, 0x1, R19 ;  /* 0x0000000103037824 */ /* 0x000fe400078e0213 */
[----:B------:R-:W-:Y:S01]  /*18ef0*/  IMAD.U32 R5, RZ, RZ, UR4 ;  /* 0x00000004ff057e24 */ /* 0x000fe2000f8e00ff */
[----:B------:R-:W-:Y:S01]  /*18f00*/  UIMAD UR4, UR6, UR4, URZ ;  /* 0x00000004060472a4 */ /* 0x000fe2000f8e023f */
[----:B------:R-:W-:Y:S02]  /*18f10*/  IMAD R24, R24, UR8, RZ ;  /* 0x0000000818187c24 */ /* 0x000fe4000f8e02ff */
[----:B------:R-:W-:Y:S01]  /*18f20*/  IMAD.WIDE.U32 R2, R5, UR40, R2 ;  /* 0x0000002805027c25 */ /* 0x000fe2000f8e0002 */
[----:B------:R-:W-:Y:S01]  /*18f30*/  ULDC.64 UR6, c[0x0][0x2e8] ;  /* 0x0000ba0000067ab9 */ /* 0x000fe20000000a00 */
[----:B------:R-:W-:Y:S02]  /*18f40*/  UIMAD UR4, UR40, UR5, UR4 ;  /* 0x00000005280472a4 */ /* 0x000fe4000f8e0204 */
[----:B------:R-:W-:Y:S01]  /*18f50*/  IMAD.U32 R4, RZ, RZ, UR7 ;  /* 0x00000007ff047e24 */ /* 0x000fe2000f8e00ff */
[----:B------:R-:W-:Y:S01]  /*18f60*/  IADD3 R7, P2, R2, UR6, RZ ;  /* 0x0000000602077c10 */ /* 0x000fe2000ff5e0ff */
[----:B------:R-:W-:-:S02]  /*18f70*/  IMAD R11, R9, UR9, R24 ;  /* 0x00000009090b7c24 */ /* 0x000fc4000f8e0218 */
        /* <DEDUP_REMOVED lines=23> */
[----:B0-----:R-:W-:-:S05]  /*190f0*/  @P3 IADD3 R14, P2, R29, R14, RZ ;  /* 0x0000000e1d0e3210 */ /* 0x001fca0007f5e0ff */
[----:B-1----:R-:W-:Y:S02]  /*19100*/  @P3 IMAD.X R3, RZ, RZ, R2, P2 ;  /* 0x000000ffff033224 */ /* 0x002fe400010e0602 */
        /* <DEDUP_REMOVED lines=14> */
[----:B--2---:R-:W-:-:S04]  /*191f0*/  @P1 IMAD.X R9, RZ, RZ, R9, P2 ;  /* 0x000000ffff091224 */ /* 0x004fc800010e0609 */
[----:B------:R-:W-:-:S05]  /*19200*/  @P1 IMAD.MOV.U32 R3, RZ, RZ, R9 ;  /* 0x000000ffff031224 */ /* 0x000fca00078e0009 */
        /* <DEDUP_REMOVED lines=11> */
[----:B------:R-:W-:-:S03]  /*192c0*/  LOP3.LUT P5, RZ, R0, 0x40, RZ, 0xc0, !PT ;  /* 0x0000004000ff7812 */ /* 0x000fc600078ac0ff */
[----:B--2---:R-:W-:Y:S02]  /*192d0*/  @P4 IMAD.MOV.U32 R2, RZ, RZ, R14 ;  /* 0x000000ffff024224 */ /* 0x004fe400078e000e */
        /* <DEDUP_REMOVED lines=19> */
[----:B0-----:R-:W-:-:S03]  /*19410*/  @P0 IADD3 R9, P2, R29, R14, RZ ;  /* 0x0000000e1d090210 */ /* 0x001fc60007f5e0ff */
[----:B------:R-:W0:Y:S02]  /*19420*/  SHFL.IDX PT, R14, R5, RZ, 0x181f ;  /* 0x00181fff050e7589 */ /* 0x000e2400000e0000 */
[----:B-1----:R-:W-:Y:S02]  /*19430*/  @P0 IMAD.X R10, RZ, RZ, R8, P2 ;  /* 0x000000ffff0a0224 */ /* 0x002fe400010e0608 */
[----:B------:R-:W1:Y:S01]  /*19440*/  SHFL.IDX PT, R8, R4, RZ, 0x181f ;  /* 0x00181fff04087589 */ /* 0x000e6200000e0000 */
[----:B--2---:R-:W-:Y:S02]  /*19450*/  @P0 IMAD.MOV.U32 R2, RZ, RZ, R9 ;  /* 0x000000ffff020224 */ /* 0x004fe400078e0009 */
[----:B------:R-:W-:-:S05]  /*19460*/  @P0 IMAD.MOV.U32 R3, RZ, RZ, R10 ;  /* 0x000000ffff030224 */ /* 0x000fca00078e000a */
[----:B------:R2:W-:Y:S01]  /*19470*/  @P0 LDGSTS.E.BYPASS.LTC128B.128 [R28+0x1bc00], desc[UR50][R2.64], !P6 ;  /* 0x1bc00000021c0fae */ /* 0x0005e2000f101d72 */
[----:B0-----:R-:W-:-:S03]  /*19480*/  @P1 IADD3 R9, P0, R29, R14, RZ ;  /* 0x0000000e1d091210 */ /* 0x001fc60007f1e0ff */
[----:B------:R0:W3:Y:S02]  /*19490*/  SHFL.IDX PT, R14, R5, 0x1, 0x181f ;  /* 0x00381f00050e7f89 */ /* 0x0000e400000e0000 */
[----:B-1----:R-:W-:Y:S02]  /*194a0*/  @P1 IMAD.X R10, RZ, RZ, R8, P0 ;  /* 0x000000ffff0a1224 */ /* 0x002fe400000e0608 */
[----:B--2---:R-:W-:Y:S01]  /*194b0*/  @P1 IMAD.MOV.U32 R2, RZ, RZ, R9 ;  /* 0x000000ffff021224 */ /* 0x004fe200078e0009 */
[----:B------:R0:W1:Y:S01]  /*194c0*/  SHFL.IDX PT, R8, R4, 0x1, 0x181f ;  /* 0x00381f0004087f89 */ /* 0x00006200000e0000 */
[----:B------:R-:W-:-:S05]  /*194d0*/  @P1 IMAD.MOV.U32 R3, RZ, RZ, R10 ;  /* 0x000000ffff031224 */ /* 0x000fca00078e000a */
[----:B------:R0:W-:Y:S02]  /*194e0*/  @P1 LDGSTS.E.BYPASS.LTC128B.128 [R28+0x1c400], desc[UR50][R2.64], !P6 ;  /* 0x1c400000021c1fae */ /* 0x0001e4000f101d72 */
.L_x_1353:
[----:B------:R-:W-:Y:S02]  /*194f0*/  LOP3.LUT P2, RZ, R0, 0x100, RZ, 0xc0, !PT ;  /* 0x0000010000ff7812 */ /* 0x000fe4000784c0ff */
[----:B------:R-:W-:-:S11]  /*19500*/  ISETP.GE.AND P1, PT, R29, R16, PT ;  /* 0x000000101d00720c */ /* 0x000fd60003f26270 */
[----:B0--3--:R-:W-:-:S05]  /*19510*/  @P2 IADD3 R2, P0, R29, R14, RZ ;  /* 0x0000000e1d022210 */ /* 0x009fca0007f1e0ff */
[----:B-1----:R-:W-:-:S05]  /*19520*/  @P2 IMAD.X R3, RZ, RZ, R8, P0 ;  /* 0x000000ffff032224 */ /* 0x002fca00000e0608 */
        /* <DEDUP_REMOVED lines=13> */
.L_x_1265:
        /* <DEDUP_REMOVED lines=18> */
[----:B------:R-:W-:Y:S02]  /*19720*/  IMAD.U32 R4, RZ, RZ, UR6 ;  /* 0x00000006ff047e24 */ /* 0x000fe4000f8e00ff */
[----:B------:R-:W0:Y:S01]  /*19730*/  LDC.64 R2, c[0x4][R2] ;  /* 0x0100000002027b82 */ /* 0x000e220000000a00 */
[----:B------:R-:W-:Y:S02]  /*19740*/  IMAD.U32 R5, RZ, RZ, UR7 ;  /* 0x00000007ff057e24 */ /* 0x000fe4000f8e00ff */
        /* <DEDUP_REMOVED lines=8> */
[----:B0-----:R-:W-:Y:S05]  /*197d0*/  CALL.ABS.NOINC R2 ;  /* 0x0000000002007343 */ /* 0x001fea0003c00000 */
.L_x_1266:
[----:B------:R-:W-:Y:S01]  /*197e0*/  UISETP.NE.AND UP0, UPT, UR48, URZ, UPT ;  /* 0x0000003f3000728c */ /* 0x000fe2000bf05270 */
[----:B------:R-:W-:Y:S01]  /*197f0*/  IMAD.U32 R5, RZ, RZ, UR39 ;  /* 0x00000027ff057e24 */ /* 0x000fe2000f8e00ff */
[----:B------:R-:W-:Y:S01]  /*19800*/  ULDC.64 UR4, c[0x0][0x2e0] ;  /* 0x0000b80000047ab9 */ /* 0x000fe20000000a00 */
[----:B------:R-:W-:Y:S01]  /*19810*/  IMAD.U32 R4, RZ, RZ, UR38 ;  /* 0x00000026ff047e24 */ /* 0x000fe2000f8e00ff */
[----:B------:R-:W-:Y:S01]  /*19820*/  ULDC UR6, c[0x0][0x2b8] ;  /* 0x0000ae0000067ab9 */ /* 0x000fe20000000800 */
[----:B------:R-:W-:Y:S01]  /*19830*/  IMAD.U32 R3, RZ, RZ, UR47 ;  /* 0x0000002fff037e24 */ /* 0x000fe2000f8e00ff */
[----:B------:R-:W-:Y:S01]  /*19840*/  PLOP3.LUT P0, PT, PT, PT, UP0, 0x80, 0x0 ;  /* 0x000000000000781c */ /* 0x000fe20003f0f008 */
[----:B------:R-:W0:Y:S01]  /*19850*/  LDC R5, c[0x0][0x448] ;  /* 0x00011200ff057b82 */ /* 0x000e220000000800 */
[----:B------:R-:W-:Y:S01]  /*19860*/  PLOP3.LUT P1, PT, PT, PT, UP0, 0x80, 0x0 ;  /* 0x000000000000781c */ /* 0x000fe20003f2f008 */
[----:B------:R-:W-:Y:S02]  /*19870*/  IMAD.MOV.U32 R2, RZ, RZ, R4 ;  /* 0x000000ffff027224 */ /* 0x000fe400078e0004 */
[----:B------:R-:W-:-:S02]  /*19880*/  VIADD R0, R25, UR41 ;  /* 0x0000002919007c36 */ /* 0x000fc40008000000 */
[----:B------:R-:W-:Y:S02]  /*19890*/  IMAD R16, R16, UR4, RZ ;  /* 0x0000000410107c24 */ /* 0x000fe4000f8e02ff */
[----:B------:R-:W-:Y:S01]  /*198a0*/  IMAD.WIDE.U32 R2, R27, UR4, R2 ;  /* 0x000000041b027c25 */ /* 0x000fe2000f8e0002 */
[----:B------:R-:W-:-:S03]  /*198b0*/  @UP0 ULDC UR4, c[0x0][0x44c] ;  /* 0x0001130000040ab9 */ /* 0x000fc60000000800 */
[----:B------:R-:W-:Y:S01]  /*198c0*/  @P0 IMAD.HI.U32 R4, R0, UR4, RZ ;  /* 0x0000000400040c27 */ /* 0x000fe2000f8e00ff */
[----:B------:R-:W-:Y:S01]  /*198d0*/  @UP0 ULDC UR4, c[0x0][0x450] ;  /* 0x0001140000040ab9 */ /* 0x000fe20000000800 */
[----:B------:R-:W-:Y:S02]  /*198e0*/  ISETP.GE.AND P0, PT, R29, UR6, PT ;  /* 0x000000061d007c0c */ /* 0x000fe4000bf06270 */
[----:B------:R-:W-:Y:S01]  /*198f0*/  IMAD.MOV.U32 R7, RZ, RZ, R0 ;  /* 0x000000ffff077224 */ /* 0x000fe200078e0000 */
[----:B------:R-:W-:Y:S01]  /*19900*/  @P1 SHF.R.U32.HI R7, RZ, UR4, R4 ;  /* 0x00000004ff071c19 */ /* 0x000fe20008011604 */
[----:B------:R-:W-:Y:S01]  /*19910*/  IMAD R9, R27, UR5, R16 ;  /* 0x000000051b097c24 */ /* 0x000fe2000f8e0210 */
[----:B------:R-:W-:Y:S02]  /*19920*/  ULDC.64 UR4, c[0x0][0x2d0] ;  /* 0x0000b40000047ab9 */ /* 0x000fe40000000a00 */
[----:B------:R-:W-:Y:S01]  /*19930*/  SHF.R.S32.HI R4, RZ, 0x1f, R7 ;  /* 0x0000001fff047819 */ /* 0x000fe20000011407 */
[----:B------:R-:W-:-:S02]  /*19940*/  IMAD.IADD R3, R3, 0x1, R9 ;  /* 0x0000000103037824 */ /* 0x000fc400078e0209 */
[----:B------:R-:W-:Y:S02]  /*19950*/  IMAD.MOV R9, RZ, RZ, -R7 ;  /* 0x000000ffff097224 */ /* 0x000fe400078e0a07 */
[----:B------:R-:W-:Y:S02]  /*19960*/  IMAD R4, R4, UR4, RZ ;  /* 0x0000000404047c24 */ /* 0x000fe4000f8e02ff */
[----:B0-----:R-:W-:Y:S02]  /*19970*/  IMAD R9, R5, R9, R0 ;  /* 0x0000000905097224 */ /* 0x001fe400078e0200 */
[----:B------:R-:W-:-:S03]  /*19980*/  IMAD.WIDE.U32 R2, R7, UR4, R2 ;  /* 0x0000000407027c25 */ /* 0x000fc6000f8e0002 */
[----:B------:R-:W-:Y:S01]  /*19990*/  SHF.R.S32.HI R0, RZ, 0x1f, R9 ;  /* 0x0000001fff007819 */ /* 0x000fe20000011409 */
[----:B------:R-:W-:Y:S01]  /*199a0*/  IMAD R7, R7, UR5, R4 ;  /* 0x0000000507077c24 */ /* 0x000fe2000f8e0204 */
[----:B------:R-:W-:-:S03]  /*199b0*/  ULDC.64 UR4, c[0x0][0x2c8] ;  /* 0x0000b20000047ab9 */ /* 0x000fc60000000a00 */
[----:B------:R-:W-:Y:S02]  /*199c0*/  IMAD.IADD R3, R3, 0x1, R7 ;  /* 0x0000000103037824 */ /* 0x000fe400078e0207 */
[----:B------:R-:W-:Y:S02]  /*199d0*/  IMAD R0, R0, UR4, RZ ;  /* 0x0000000400007c24 */ /* 0x000fe4000f8e02ff */
[----:B------:R-:W-:-:S04]  /*199e0*/  IMAD.WIDE.U32 R2, R9, UR4, R2 ;  /* 0x0000000409027c25 */ /* 0x000fc8000f8e0002 */
        /* <DEDUP_REMOVED lines=8> */
[----:B------:R-:W-:Y:S02]  /*19a70*/  VIADD R6, R26, UR41 ;  /* 0x000000291a067c36 */ /* 0x000fe40008000000 */
[----:B------:R-:W1:Y:S01]  /*19a80*/  SHFL.IDX PT, R2, R4, RZ, 0x181f ;  /* 0x00181fff04027589 */ /* 0x000e6200000e0000 */
[----:B------:R-:W-:Y:S02]  /*19a90*/  IMAD R5, R5, UR4, RZ ;  /* 0x0000000405057c24 */ /* 0x000fe4000f8e02ff */
[C---:B------:R-:W-:Y:S01]  /*19aa0*/  VIADD R10, R6.reuse, 0x10 ;  /* 0x00000010060a7836 */ /* 0x040fe20000000000 */
[----:B------:R-:W2:Y:S01]  /*19ab0*/  SHFL.IDX PT, R8, R0, 0x1, 0x181f ;  /* 0x00381f0000087f89 */ /* 0x000ea200000e0000 */
[C---:B------:R-:W-:Y:S01]  /*19ac0*/  VIADD R12, R6.reuse, 0x20 ;  /* 0x00000020060c7836 */ /* 0x040fe20000000000 */
[----:B------:R-:W-:-:S02]  /*19ad0*/  ISETP.GE.AND P1, PT, R6, R5, PT ;  /* 0x000000050600720c */ /* 0x000fc40003f26270 */
[----:B------:R-:W3:Y:S11]  /*19ae0*/  SHFL.IDX PT, R7, R4, 0x1, 0x181f ;  /* 0x00381f0004077f89 */ /* 0x000ef600000e0000 */
[----:B0-----:R-:W-:-:S05]  /*19af0*/  @!P1 IADD3 R14, P2, R29, R14, RZ ;  /* 0x0000000e1d0e9210 */ /* 0x001fca0007f5e0ff */
[----:B-1----:R-:W-:Y:S01]  /*19b00*/  @!P1 IMAD.X R3, RZ, RZ, R2, P2 ;  /* 0x000000ffff039224 */ /* 0x002fe200010e0602 */
[-C--:B------:R-:W-:Y:S01]  /*19b10*/  ISETP.GE.AND P2, PT, R10, R5.reuse, PT ;  /* 0x000000050a00720c */ /* 0x080fe20003f46270 */
[----:B------:R-:W-:Y:S02]  /*19b20*/  @!P1 IMAD.MOV.U32 R2, RZ, RZ, R14 ;  /* 0x000000ffff029224 */ /* 0x000fe400078e000e */
[----:B------:R-:W0:Y:S04]  /*19b30*/  SHFL.IDX PT, R14, R0, 0x2, 0x181f ;  /* 0x00581f00000e7f89 */ /* 0x000e2800000e0000 */
[----:B------:R1:W-:Y:S01]  /*19b40*/  @!P1 LDGSTS.E.BYPASS.LTC128B.128 [R28+0x14400], desc[UR50][R2.64], !P0 ;  /* 0x14400000021c9fae */ /* 0x0003e2000c101d72 */
[----:B------:R-:W-:Y:S01]  /*19b50*/  ISETP.GE.AND P1, PT, R12, R5, PT ;  /* 0x000000050c00720c */ /* 0x000fe20003f26270 */
[----:B------:R-:W-:-:S04]  /*19b60*/  VIADD R12, R6, 0x30 ;  /* 0x00000030060c7836 */ /* 0x000fc80000000000 */
[----:B--2---:R-:W-:Y:S02]  /*19b70*/  @!P2 IADD3 R9, P3, R29, R8, RZ ;  /* 0x000000081d09a210 */ /* 0x004fe40007f7e0ff */
[----:B------:R-:W2:Y:S03]  /*19b80*/  SHFL.IDX PT, R8, R4, 0x2, 0x181f ;  /* 0x00581f0004087f89 */ /* 0x000ea600000e0000 */
[----:B---3--:R-:W-:Y:S02]  /*19b90*/  @!P2 IMAD.X R10, RZ, RZ, R7, P3 ;  /* 0x000000ffff0aa224 */ /* 0x008fe400018e0607 */
[----:B-1----:R-:W-:Y:S01]  /*19ba0*/  @!P2 IMAD.MOV.U32 R2, RZ, RZ, R9 ;  /* 0x000000ffff02a224 */ /* 0x002fe200078e0009 */
[----:B------:R-:W-:Y:S01]  /*19bb0*/  SHFL.IDX PT, R7, R4, 0x3, 0x181f ;  /* 0x00781f0004077f89 */ /* 0x000fe200000e0000 */
[----:B------:R-:W-:-:S03]  /*19bc0*/  @!P2 IMAD.MOV.U32 R3, RZ, RZ, R10 ;  /* 0x000000ffff03a224 */ /* 0x000fc600078e000a */
[----:B------:R-:W1:Y:S04]  /*19bd0*/  SHFL.IDX PT, R10, R0, 0x3, 0x181f ;  /* 0x00781f00000a7f89 */ /* 0x000e6800000e0000 */
[----:B------:R2:W-:Y:S01]  /*19be0*/  @!P2 LDGSTS.E.BYPASS.LTC128B.128 [R28+0x14c00], desc[UR50][R2.64], !P0 ;  /* 0x14c00000021cafae */ /* 0x0005e2000c101d72 */
[----:B0-----:R-:W-:-:S05]  /*19bf0*/  @!P1 IADD3 R14, P2, R29, R14, RZ ;  /* 0x0000000e1d0e9210 */ /* 0x001fca0007f5e0ff */
[----:B--2---:R-:W-:Y:S01]  /*19c00*/  @!P1 IMAD.X R3, RZ, RZ, R8, P2 ;  /* 0x000000ffff039224 */ /* 0x004fe200010e0608 */
[----:B------:R-:W-:Y:S01]  /*19c10*/  ISETP.GE.AND P2, PT, R12, R5, PT ;  /* 0x000000050c00720c */ /* 0x000fe20003f46270 */
[----:B------:R-:W-:Y:S01]  /*19c20*/  @!P1 IMAD.MOV.U32 R2, RZ, RZ, R14 ;  /* 0x000000ffff029224 */ /* 0x000fe200078e000e */
[----:B------:R-:W-:Y:S01]  /*19c30*/  SHFL.IDX PT, R8, R4, 0x4, 0x181f ;  /* 0x00981f0004087f89 */ /* 0x000fe200000e0000 */
[----:B------:R-:W-:-:S03]  /*19c40*/  VIADD R12, R6, 0x50 ;  /* 0x00000050060c7836 */ /* 0x000fc60000000000 */
[----:B------:R-:W0:Y:S04]  /*19c50*/  SHFL.IDX PT, R14, R0, 0x4, 0x181f ;  /* 0x00981f00000e7f89 */ /* 0x000e2800000e0000 */
[----:B------:R1:W-:Y:S03]  /*19c60*/  @!P1 LDGSTS.E.BYPASS.LTC128B.128 [R28+0x15400], desc[UR50][R2.64], !P0 ;  /* 0x15400000021c9fae */ /* 0x0003e6000c101d72 */
[----:B-1----:R-:W-:Y:S01]  /*19c70*/  @!P2 IADD3 R2, P1, R29, R10, RZ ;  /* 0x0000000a1d02a210 */ /* 0x002fe20007f3e0ff */
[----:B------:R-:W-:-:S04]  /*19c80*/  VIADD R10, R6, 0x40 ;  /* 0x00000040060a7836 */ /* 0x000fc80000000000 */
[----:B------:R-:W-:Y:S01]  /*19c90*/  @!P2 IMAD.X R3, RZ, RZ, R7, P1 ;  /* 0x000000ffff03a224 */ /* 0x000fe200008e0607 */
[----:B------:R-:W-:Y:S01]  /*19ca0*/  ISETP.GE.AND P1, PT, R10, R5, PT ;  /* 0x000000050a00720c */ /* 0x000fe20003f26270 */
[----:B------:R-:W-:Y:S04]  /*19cb0*/  SHFL.IDX PT, R7, R4, 0x5, 0x181f ;  /* 0x00b81f0004077f89 */ /* 0x000fe800000e0000 */
[----:B------:R-:W1:Y:S04]  /*19cc0*/  SHFL.IDX PT, R10, R0, 0x5, 0x181f ;  /* 0x00b81f00000a7f89 */ /* 0x000e6800000e0000 */
[----:B------:R0:W-:Y:S04]  /*19cd0*/  @!P2 LDGSTS.E.BYPASS.LTC128B.128 [R28+0x15c00], desc[UR50][R2.64], !P0 ;  /* 0x15c00000021cafae */ /* 0x0001e8000c101d72 */
[----:B0-----:R-:W-:-:S02]  /*19ce0*/  @!P1 IADD3 R2, P2, R29, R14, RZ ;  /* 0x0000000e1d029210 */ /* 0x001fc40007f5e0ff */
[----:B------:R-:W0:Y:S03]  /*19cf0*/  SHFL.IDX PT, R14, R0, 0x6, 0x181f ;  /* 0x00d81f00000e7f89 */ /* 0x000e2600000e0000 */
[----:B------:R-:W-:Y:S01]  /*19d00*/  @!P1 IMAD.X R3, RZ, RZ, R8, P2 ;  /* 0x000000ffff039224 */ /* 0x000fe200010e0608 */
[----:B------:R-:W-:Y:S01]  /*19d10*/  ISETP.GE.AND P2, PT, R12, R5, PT ;  /* 0x000000050c00720c */ /* 0x000fe20003f46270 */
[----:B------:R-:W2:Y:S04]  /*19d20*/  SHFL.IDX PT, R8, R4, 0x6, 0x181f ;  /* 0x00d81f0004087f89 */ /* 0x000ea800000e0000 */
[----:B------:R1:W-:Y:S08]  /*19d30*/  @!P1 LDGSTS.E.BYPASS.LTC128B.128 [R28+0x16400], desc[UR50][R2.64], !P0 ;  /* 0x16400000021c9fae */ /* 0x0003f0000c101d72 */
[----:B-1----:R-:W-:Y:S01]  /*19d40*/  @!P2 IADD3 R2, P1, R29, R10, RZ ;  /* 0x0000000a1d02a210 */ /* 0x002fe20007f3e0ff */
[----:B------:R-:W-:-:S04]  /*19d50*/  VIADD R10, R6, 0x60 ;  /* 0x00000060060a7836 */ /* 0x000fc80000000000 */
[----:B------:R-:W-:Y:S01]  /*19d60*/  @!P2 IMAD.X R3, RZ, RZ, R7, P1 ;  /* 0x000000ffff03a224 */ /* 0x000fe200008e0607 */
[----:B------:R-:W-:Y:S01]  /*19d70*/  ISETP.GE.AND P1, PT, R10, R5, PT ;  /* 0x000000050a00720c */ /* 0x000fe20003f26270 */
[----:B------:R1:W3:Y:S04]  /*19d80*/  SHFL.IDX PT, R7, R4, 0x7, 0x181f ;  /* 0x00f81f0004077f89 */ /* 0x0002e800000e0000 */
[----:B------:R4:W-:Y:S08]  /*19d90*/  @!P2 LDGSTS.E.BYPASS.LTC128B.128 [R28+0x16c00], desc[UR50][R2.64], !P0 ;  /* 0x16c00000021cafae */ /* 0x0009f0000c101d72 */
[----:B0-----:R-:W-:-:S02]  /*19da0*/  @!P1 IADD3 R9, P2, R29, R14, RZ ;  /* 0x0000000e1d099210 */ /* 0x001fc40007f5e0ff */
[----:B------:R1:W0:Y:S03]  /*19db0*/  SHFL.IDX PT, R14, R0, 0x7, 0x181f ;  /* 0x00f81f00000e7f89 */ /* 0x00022600000e0000 */
[----:B--2---:R-:W-:Y:S02]  /*19dc0*/  @!P1 IMAD.X R8, RZ, RZ, R8, P2 ;  /* 0x000000ffff089224 */ /* 0x004fe400010e0608 */
[----:B----4-:R-:W-:Y:S02]  /*19dd0*/  @!P1 IMAD.MOV.U32 R2, RZ, RZ, R9 ;  /* 0x000000ffff029224 */ /* 0x010fe400078e0009 */
[----:B------:R-:W-:-:S05]  /*19de0*/  @!P1 IMAD.MOV.U32 R3, RZ, RZ, R8 ;  /* 0x000000ffff039224 */ /* 0x000fca00078e0008 */
[----:B---3--:R1:W-:Y:S02]  /*19df0*/  @!P1 LDGSTS.E.BYPASS.LTC128B.128 [R28+0x17400], desc[UR50][R2.64], !P0 ;  /* 0x17400000021c9fae */ /* 0x0083e4000c101d72 */
.L_x_1370:
[----:B------:R-:W-:Y:S02]  /*19e00*/  VIADD R6, R6, 0x70 ;  /* 0x0000007006067836 */ /* 0x000fe40000000000 */
[----:B-1----:R-:W-:-:S03]  /*19e10*/  IMAD.MOV.U32 R0, RZ, RZ, 0x1 ;  /* 0x00000001ff007424 */ /* 0x002fc600078e00ff */
        /* <DEDUP_REMOVED lines=15> */
.L_x_1371:
[----:B------:R-:W-:Y:S01]  /*19f10*/  UIADD3 UR4, UR52, -0x2, URZ ;  /* 0xfffffffe34047890 */ /* 0x000fe2000fffe03f */
[----:B------:R-:W-:-:S03]  /*19f20*/  IMAD.MOV.U32 R30, RZ, RZ, 0x1 ;  /* 0x00000001ff1e7424 */ /* 0x000fc600078e00ff */
[----:B------:R-:W-:-:S06]  /*19f30*/  UISETP.GE.AND UP0, UPT, UR4, UR49, UPT ;  /* 0x000000310400728c */ /* 0x000fcc000bf06270 */
[----:B------:R-:W-:-:S13]  /*19f40*/  PLOP3.LUT P0, PT, PT, PT, UP0, 0x80, 0x0 ;  /* 0x000000000000781c */ /* 0x000fda0003f0f008 */
[----:B------:R-:W-:Y:S05]  /*19f50*/  @!P0 BRA `(.L_x_1269) ;  /* 0x0000001800108947 */ /* 0x000fea0003800000 */
[----:B------:R-:W-:Y:S01]  /*19f60*/  UIADD3 UR4, UR45, 0x1, URZ ;  /* 0x000000012d047890 */ /* 0x000fe2000fffe03f */
[----:B0-----:R-:W-:Y:S01]  /*19f70*/  LOP3.LUT R3, RZ, UR43, RZ, 0x33, !PT ;  /* 0x0000002bff037c12 */ /* 0x001fe2000f8e33ff */
[----:B------:R-:W-:Y:S01]  /*19f80*/  IMAD.MOV.U32 R21, RZ, RZ, 0x1 ;  /* 0x00000001ff157424 */ /* 0x000fe200078e00ff */
[----:B------:R-:W-:Y:S01]  /*19f90*/  IADD3 R18, R29, R18, R26 ;  /* 0x000000121d127210 */ /* 0x000fe20007ffe01a */
[----:B------:R-:W-:Y:S01]  /*19fa0*/  UIMAD UR4, UR4, UR37, URZ ;  /* 0x00000025040472a4 */ /* 0x000fe2000f8e023f */
[----:B------:R-:W-:Y:S01]  /*19fb0*/  LOP3.LUT R5, RZ, UR42, RZ, 0x33, !PT ;  /* 0x0000002aff057c12 */ /* 0x000fe2000f8e33ff */
[----:B------:R-:W-:Y:S02]  /*19fc0*/  IMAD.MOV.U32 R20, RZ, RZ, RZ ;  /* 0x000000ffff147224 */ /* 0x000fe400078e00ff */
[----:B------:R-:W-:Y:S02]  /*19fd0*/  VIADD R18, R18, 0xfffffe20 ;  /* 0xfffffe2012127836 */ /* 0x000fe40000000000 */
[----:B------:R-:W-:-:S04]  /*19fe0*/  LOP3.LUT R0, RZ, UR4, RZ, 0x33, !PT ;  /* 0x00000004ff007c12 */ /* 0x000fc8000f8e33ff */
[----:B------:R-:W-:-:S04]  /*19ff0*/  VIADDMNMX R0, R0, -UR44, R3, !PT ;  /* 0x8000002c00007c46 */ /* 0x000fc8000f800103 */
[----:B------:R-:W-:-:S04]  /*1a000*/  VIMNMX R5, R0, R5, !PT ;  /* 0x0000000500057248 */ /* 0x000fc80007fe0100 */
[C---:B------:R-:W-:Y:S01]  /*1a010*/  IADD3 R32, -R5.reuse, -0x2, RZ ;  /* 0xfffffffe05207810 */ /* 0x040fe20007ffe1ff */
[----:B------:R-:W-:-:S07]  /*1a020*/  IMAD R0, R5, -0xa0, R18 ;  /* 0xffffff6005007824 */ /* 0x000fce00078e0212 */
.L_x_1284:
        /* <DEDUP_REMOVED lines=24> */
[----:B------:R-:W-:Y:S02]  /*1a1b0*/  @!P1 IMAD.MOV.U32 R2, RZ, RZ, R11 ;  /* 0x000000ffff029224 */ /* 0x000fe400078e000b */
[----:B------:R-:W-:Y:S02]  /*1a1c0*/  IMAD.IADD R5, R9, 0x1, R5 ;  /* 0x0000000109057824 */ /* 0x000fe400078e0205 */
        /* <DEDUP_REMOVED lines=9> */
[----:B------:R-:W-:Y:S01]  /*1a260*/  @!P1 LEA.HI.X R5, R2, UR5, R3, 0x2, P0 ;  /* 0x0000000502059c11 */ /* 0x000fe200080f1403 */
[----:B------:R-:W-:Y:S02]  /*1a270*/  IMAD.U32 R12, RZ, RZ, UR6 ;  /* 0x00000006ff0c7e24 */ /* 0x000fe4000f8e00ff */
[----:B------:R-:W-:Y:S02]  /*1a280*/  VIADD R2, R20, 0x1 ;  /* 0x0000000114027836 */ /* 0x000fe40000000000 */
[----:B------:R0:W5:Y:S01]  /*1a290*/  @!P1 LDG.E R8, desc[UR50][R4.64] ;  /* 0x0000003204089981 */ /* 0x000162000c1e1900 */
[----:B------:R-:W-:Y:S02]  /*1a2a0*/  ISETP.NE.AND P2, PT, R12, 0x3, PT ;  /* 0x000000030c00780c */ /* 0x000fe40003f45270 */
        /* <DEDUP_REMOVED lines=9> */
.L_x_1270:
[----:B------:R-:W-:Y:S02]  /*1a340*/  LEA R3, R2, UR46, 0x3 ;  /* 0x0000002e02037c11 */ /* 0x000fe4000f8e18ff */
[----:B------:R-:W-:-:S04]  /*1a350*/  SHF.L.U32 R25, R30, 0x1f, RZ ;  /* 0x0000001f1e197819 */ /* 0x000fc800000006ff */
[----:B------:R-:W0:Y:S02]  /*1a360*/  SYNCS.PHASECHK.TRANS64.TRYWAIT P1, [R3+URZ+0x22880], R25 ;  /* 0x02288019030075a7 */ /* 0x000e24000802017f */
[----:B0-----:R-:W-:Y:S05]  /*1a370*/  @!P1 BRA `(.L_x_1271) ;  /* 0x0000004400589947 */ /* 0x001fea0003800000 */
.L_x_1372:
        /* <DEDUP_REMOVED lines=25> */
[C---:B------:R-:W-:Y:S02]  /*1a510*/  IMAD R12, R9.reuse, UR5, R12 ;  /* 0x00000005090c7c24 */ /* 0x040fe4000f8e020c */
[----:B------:R-:W-:Y:S01]  /*1a520*/  IMAD.WIDE.U32 R6, R9, UR4, R6 ;  /* 0x0000000409067c25 */ /* 0x000fe2000f8e0006 */
[----:B------:R-:W-:-:S03]  /*1a530*/  ULDC.64 UR4, c[0x0][0x330] ;  /* 0x0000cc0000047ab9 */ /* 0x000fc60000000a00 */
[----:B------:R-:W-:Y:S02]  /*1a540*/  IMAD.IADD R5, R5, 0x1, R11 ;  /* 0x0000000105057824 */ /* 0x000fe400078e020b */
        /* <DEDUP_REMOVED lines=61> */
[----:B------:R1:W-:Y:S03]  /*1a920*/  LDGSTS.E.BYPASS.LTC128B.128 [R17+0xe400], desc[UR50][R4.64], !P2 ;  /* 0x0e40000004117fae */ /* 0x0003e6000d101d72 */
.L_x_1394:
        /* <DEDUP_REMOVED lines=16> */
.L_x_1273:
[----:B------:R1:W-:Y:S01]  /*1aa30*/  SYNCS.ARRIVE.TRANS64.A1T0 RZ, [R3+URZ+0x22870], RZ ;  /* 0x022870ff03ff79a7 */ /* 0x0003e2000810003f */
[----:B------:R-:W-:Y:S05]  /*1aa40*/  @!P2 BRA `(.L_x_1274) ;  /* 0x000000000004a947 */ /* 0x000fea0003800000 */
[----:B------:R-:W-:Y:S01]  /*1aa50*/  BPT.TRAP 0x1 ;  /* 0x000000040000795c */ /* 0x000fe20000300000 */
.L_x_1274:
[----:B------:R-:W2:Y:S02]  /*1aa60*/  SYNCS.PHASECHK.TRANS64.TRYWAIT P1, [R3+URZ+0x22840], R25 ;  /* 0x02284019030075a7 */ /* 0x000ea4000802017f */
[----:B--2---:R-:W-:Y:S05]  /*1aa70*/  @!P1 BRA `(.L_x_1275) ;  /* 0x0000004800649947 */ /* 0x004fea0003800000 */
.L_x_1395:
        /* <DEDUP_REMOVED lines=12> */
[----:B------:R-:W-:Y:S02]  /*1ab40*/  IMAD R24, R24, UR6, RZ ;  /* 0x0000000618187c24 */ /* 0x000fe4000f8e02ff */
[----:B------:R-:W-:Y:S01]  /*1ab50*/  IMAD.IADD R5, R5, 0x1, R23 ;  /* 0x0000000105057824 */ /* 0x000fe200078e0217 */
        /* <DEDUP_REMOVED lines=30> */
[----:B------:R-:W-:Y:S04]  /*1ad40*/  SHFL.IDX PT, R11, R6, 0x7, 0x181f ;  /* 0x00f81f00060b7f89 */ /* 0x000fe800000e0000 */
[----:B------:R-:W3:Y:S01]  /*1ad50*/  SHFL.IDX PT, R14, R6, 0x1, 0x181f ;  /* 0x00381f00060e7f89 */ /* 0x000ee200000e0000 */
[----:B----4-:R-:W-:-:S05]  /*1ad60*/  IMAD.X R5, RZ, RZ, R5, P1 ;  /* 0x000000ffff057224 */ /* 0x010fca00008e0605 */
[----:B------:R3:W-:Y:S02]  /*1ad70*/  LDGSTS.E.BYPASS.LTC128B.128 [R8+0x18400], desc[UR50][R4.64], !P2 ;  /* 0x1840000004087fae */ /* 0x0007e4000d101d72 */
[C---:B---3--:R-:W-:Y:S02]  /*1ad80*/  IADD3 R4, P1, R29.reuse, R14, RZ ;  /* 0x0000000e1d047210 */ /* 0x048fe40007f3e0ff */
[----:B------:R-:W3:Y:S03]  /*1ad90*/  SHFL.IDX PT, R14, R6, 0x3, 0x181f ;  /* 0x00781f00060e7f89 */ /* 0x000ee600000e0000 */
[----:B------:R-:W-:Y:S02]  /*1ada0*/  IMAD.X R5, RZ, RZ, R17, P1 ;  /* 0x000000ffff057224 */ /* 0x000fe400008e0611 */
[----:B------:R-:W4:Y:S04]  /*1adb0*/  SHFL.IDX PT, R17, R7, 0x3, 0x181f ;  /* 0x00781f0007117f89 */ /* 0x000f2800000e0000 */
[----:B------:R5:W-:Y:S02]  /*1adc0*/  LDGSTS.E.BYPASS.LTC128B.128 [R8+0x18c00], desc[UR50][R4.64], !P2 ;  /* 0x18c0000004087fae */ /* 0x000be4000d101d72 */
[----:B-----5:R-:W-:-:S02]  /*1add0*/  IADD3 R4, P1, R29, R18, RZ ;  /* 0x000000121d047210 */ /* 0x020fc40007f3e0ff */
[----:B------:R-:W5:Y:S03]  /*1ade0*/  SHFL.IDX PT, R18, R6, 0x4, 0x181f ;  /* 0x00981f0006127f89 */ /* 0x000f6600000e0000 */
[----:B------:R-:W-:Y:S02]  /*1adf0*/  IMAD.X R5, RZ, RZ, R16, P1 ;  /* 0x000000ffff057224 */ /* 0x000fe400008e0610 */
[----:B------:R-:W0:Y:S04]  /*1ae00*/  SHFL.IDX PT, R16, R7, 0x4, 0x181f ;  /* 0x00981f0007107f89 */ /* 0x000e2800000e0000 */
[----:B------:R3:W-:Y:S02]  /*1ae10*/  LDGSTS.E.BYPASS.LTC128B.128 [R8+0x19400], desc[UR50][R4.64], !P2 ;  /* 0x1940000004087fae */ /* 0x0007e4000d101d72 */
[----:B---3--:R-:W-:-:S02]  /*1ae20*/  IADD3 R4, P1, R29, R14, RZ ;  /* 0x0000000e1d047210 */ /* 0x008fc40007f3e0ff */
[----:B------:R-:W3:Y:S03]  /*1ae30*/  SHFL.IDX PT, R14, R6, 0x5, 0x181f ;  /* 0x00b81f00060e7f89 */ /* 0x000ee600000e0000 */
[----:B----4-:R-:W-:Y:S01]  /*1ae40*/  IMAD.X R5, RZ, RZ, R17, P1 ;  /* 0x000000ffff057224 */ /* 0x010fe200008e0611 */
[----:B------:R-:W-:Y:S04]  /*1ae50*/  SHFL.IDX PT, R6, R10, RZ, 0x181f ;  /* 0x00181fff0a067589 */ /* 0x000fe800000e0000 */
[----:B------:R5:W-:Y:S04]  /*1ae60*/  LDGSTS.E.BYPASS.LTC128B.128 [R8+0x19c00], desc[UR50][R4.64], !P2 ;  /* 0x19c0000004087fae */ /* 0x000be8000d101d72 */
[----:B------:R-:W-:Y:S01]  /*1ae70*/  SHFL.IDX PT, R17, R7, 0x6, 0x181f ;  /* 0x00d81f0007117f89 */ /* 0x000fe200000e0000 */
[----:B-----5:R-:W-:-:S03]  /*1ae80*/  IADD3 R4, P1, R29, R18, RZ ;  /* 0x000000121d047210 */ /* 0x020fc60007f3e0ff */
[----:B------:R-:W4:Y:S02]  /*1ae90*/  SHFL.IDX PT, R18, R7, 0x5, 0x181f ;  /* 0x00b81f0007127f89 */ /* 0x000f2400000e0000 */
[----:B0-----:R-:W-:Y:S02]  /*1aea0*/  IMAD.X R5, RZ, RZ, R16, P1 ;  /* 0x000000ffff057224 */ /* 0x001fe400008e0610 */
[----:B------:R-:W0:Y:S04]  /*1aeb0*/  SHFL.IDX PT, R16, R7, 0x7, 0x181f ;  /* 0x00f81f0007107f89 */ /* 0x000e2800000e0000 */
[----:B------:R3:W-:Y:S02]  /*1aec0*/  LDGSTS.E.BYPASS.LTC128B.128 [R8+0x1a400], desc[UR50][R4.64], !P2 ;  /* 0x1a40000004087fae */ /* 0x0007e4000d101d72 */
[----:B---3--:R-:W-:-:S02]  /*1aed0*/  IADD3 R4, P1, R29, R14, RZ ;  /* 0x0000000e1d047210 */ /* 0x008fc40007f3e0ff */
        /* <DEDUP_REMOVED lines=14> */
.L_x_1417:
[----:B------:R-:W-:Y:S02]  /*1afc0*/  R2UR UR4, R3 ;  /* 0x00000000030472ca */ /* 0x000fe400000e0000 */
[----:B0--3--:R-:W-:-:S05]  /*1afd0*/  IADD3 R4, P1, R29, R14, RZ ;  /* 0x0000000e1d047210 */ /* 0x009fca0007f3e0ff */
[----:B----4-:R-:W-:-:S05]  /*1afe0*/  IMAD.X R5, RZ, RZ, R6, P1 ;  /* 0x000000ffff057224 */ /* 0x010fca00008e0606 */
        /* <DEDUP_REMOVED lines=13> */
.L_x_1277:
[----:B------:R-:W-:Y:S01]  /*1b0c0*/  IMAD.U32 R4, RZ, RZ, UR36 ;  /* 0x00000024ff047e24 */ /* 0x000fe2000f8e00ff */
[----:B------:R0:W-:Y:S04]  /*1b0d0*/  SYNCS.ARRIVE.TRANS64.A1T0 RZ, [R3+URZ+0x22830], RZ ;  /* 0x022830ff03ff79a7 */ /* 0x0001e8000810003f */
[----:B------:R-:W-:-:S04]  /*1b0e0*/  LOP3.LUT R4, R4, 0x1, RZ, 0xfc, !PT ;  /* 0x0000000104047812 */ /* 0x000fc800078efcff */
[----:B------:R-:W-:-:S13]  /*1b0f0*/  ISETP.NE.AND P1, PT, R4, 0x3, PT ;  /* 0x000000030400780c */ /* 0x000fda0003f25270 */
[----:B0-----:R-:W-:Y:S05]  /*1b100*/  @!P1 BRA `(.L_x_1278) ;  /* 0x0000000000049947 */ /* 0x001fea0003800000 */
[----:B------:R-:W-:Y:S01]  /*1b110*/  BPT.TRAP 0x1 ;  /* 0x000000040000795c */ /* 0x000fe20000300000 */
.L_x_1278:
[----:B-12---:R-:W-:Y:S02]  /*1b120*/  LOP3.LUT R3, R21, 0x1, RZ, 0x3c, !PT ;  /* 0x0000000115037812 */ /* 0x006fe400078e3cff */
[----:B------:R-:W-:Y:S02]  /*1b130*/  LEA R6, R20, UR46, 0x3 ;  /* 0x0000002e14067c11 */ /* 0x000fe4000f8e18ff */
[----:B------:R-:W-:-:S04]  /*1b140*/  SHF.L.U32 R3, R3, 0x1f, RZ ;  /* 0x0000001f03037819 */ /* 0x000fc800000006ff */
[----:B------:R-:W0:Y:S02]  /*1b150*/  SYNCS.PHASECHK.TRANS64.TRYWAIT P2, [R6+URZ+0x22870], R3 ;  /* 0x02287003060075a7 */ /* 0x000e24000804017f */
[----:B0-----:R-:W-:Y:S05]  /*1b160*/  @!P2 BRA `(.L_x_1279) ;  /* 0x0000004c0060a947 */ /* 0x001fea0003800000 */
.L_x_1418:
[----:B------:R-:W-:-:S06]  /*1b170*/  ULOP3.LUT UR4, UR36, 0x2, URZ, 0xfc, !UPT ;  /* 0x0000000224047892 */ /* 0x000fcc000f8efc3f */
[----:B------:R-:W-:-:S05]  /*1b180*/  IMAD.U32 R4, RZ, RZ, UR4 ;  /* 0x00000004ff047e24 */ /* 0x000fca000f8e00ff */
[----:B------:R-:W-:-:S13]  /*1b190*/  ISETP.NE.AND P2, PT, R4, 0x3, PT ;  /* 0x000000030400780c */ /* 0x000fda0003f45270 */
[----:B------:R-:W-:Y:S05]  /*1b1a0*/  @!P2 BRA `(.L_x_1280) ;  /* 0x000000000004a947 */ /* 0x000fea0003800000 */
[----:B------:R-:W-:Y:S01]  /*1b1b0*/  BPT.TRAP 0x1 ;  /* 0x000000040000795c */ /* 0x000fe20000300000 */
.L_x_1280:
[----:B------:R-:W-:Y:S01]  /*1b1c0*/  SHF.L.U32 R5, R21, 0x1f, RZ ;  /* 0x0000001f15057819 */ /* 0x000fe200000006ff */
[----:B0-----:R-:W-:-:S03]  /*1b1d0*/  IMAD R3, R20, 0x5000, RZ ;  /* 0x0000500014037824 */ /* 0x001fc600078e02ff */
[----:B------:R-:W0:Y:S02]  /*1b1e0*/  SYNCS.PHASECHK.TRANS64.TRYWAIT P2, [R6+URZ+0x22860], R5 ;  /* 0x02286005060075a7 */ /* 0x000e24000804017f */
[----:B------:R-:W-:Y:S01]  /*1b1f0*/  LOP3.LUT R4, R3, R37, RZ, 0xfc, !PT ;  /* 0x0000002503047212 */ /* 0x000fe200078efcff */
[----:B0-----:R-:W-:Y:S06]  /*1b200*/  @!P2 BRA `(.L_x_1281) ;  /* 0x0000004c004ca947 */ /* 0x001fec0003800000 */
.L_x_1419:
        /* <DEDUP_REMOVED lines=9> */
[----:B------:R-:W-:Y:S01]  /*1b2a0*/  PRMT R15, R18, 0x7531, R19 ;  /* 0x00007531120f7816 */ /* 0x000fe20000000013 */
[----:B--2---:R-:W-:Y:S02]  /*1b2b0*/  IMAD.IADD R5, R7, 0x1, R5 ;  /* 0x0000000107057824 */ /* 0x004fe400078e0205 */
[----:B------:R-:W-:-:S03]  /*1b2c0*/  IMAD.U32 R7, RZ, RZ, UR4 ;  /* 0x00000004ff077e24 */ /* 0x000fc6000f8e00ff */
[----:B------:R-:W0:Y:S02]  /*1b2d0*/  LDSM.16.MT88.4 R8, [R5+0xa400] ;  /* 0x00a400000508783b */ /* 0x000e240000004200 */
[----:B------:R-:W-:Y:S02]  /*1b2e0*/  ISETP.NE.AND P2, PT, R7, 0x3, PT ;  /* 0x000000030700780c */ /* 0x000fe40003f45270 */
        /* <DEDUP_REMOVED lines=62> */
.L_x_1282:
[----:B-1----:R1:W-:Y:S01]  /*1b6d0*/  SYNCS.ARRIVE.TRANS64.A1T0 RZ, [R6+URZ+0x22850], RZ ;  /* 0x022850ff06ff79a7 */ /* 0x0023e2000810003f */
[----:B------:R-:W-:Y:S06]  /*1b6e0*/  BAR.SYNC.DEFER_BLOCKING 0x2, 0x80 ;  /* 0x0082000000007b1d */ /* 0x000fec0000010000 */
[----:B------:R-:W-:Y:S05]  /*1b6f0*/  @!P1 BRA `(.L_x_1283) ;  /* 0x0000000000049947 */ /* 0x000fea0003800000 */
[----:B------:R-:W-:Y:S01]  /*1b700*/  BPT.TRAP 0x1 ;  /* 0x000000040000795c */ /* 0x000fe20000300000 */
.L_x_1283:
[----:B0-----:R-:W0:Y:S01]  /*1b710*/  S2R R3, SR_CgaCtaId ;  /* 0x0000000000037919 */ /* 0x001e220000008800 */
[----:B-1----:R-:W-:Y:S02]  /*1b720*/  VIADD R6, R6, 0x22880 ;  /* 0x0002288006067836 */ /* 0x002fe40000000000 */
[----:B------:R-:W-:Y:S02]  /*1b730*/  VIADD R0, R0, 0xffffff60 ;  /* 0xffffff6000007836 */ /* 0x000fe40000000000 */
[----:B------:R-:W-:Y:S02]  /*1b740*/  IMAD.MOV.U32 R20, RZ, RZ, R2 ;  /* 0x000000ffff147224 */ /* 0x000fe400078e0002 */
[----:B------:R-:W-:Y:S01]  /*1b750*/  IMAD.MOV.U32 R21, RZ, RZ, R30 ;  /* 0x000000ffff157224 */ /* 0x000fe200078e001e */
[----:B0-----:R-:W-:-:S04]  /*1b760*/  PRMT R6, R3, 0x654, R6 ;  /* 0x0000065403067816 */ /* 0x001fc80000000006 */
[----:B------:R0:W-:Y:S01]  /*1b770*/  SYNCS.ARRIVE.TRANS64.RED.A1T0 RZ, [R6+URZ], RZ ;  /* 0x000000ff06ff79a7 */ /* 0x0001e2000810043f */
[----:B------:R-:W-:Y:S05]  /*1b780*/  @P0 BRA `(.L_x_1284) ;  /* 0xffffffe800280947 */ /* 0x000fea000383ffff */
[----:B------:R-:W-:Y:S05]  /*1b790*/  BRA `(.L_x_1285) ;  /* 0x0000000000047947 */ /* 0x000fea0003800000 */
.L_x_1269:
[----:B------:R-:W-:-:S07]  /*1b7a0*/  IMAD.MOV.U32 R2, RZ, RZ, RZ ;  /* 0x000000ffff027224 */ /* 0x000fce00078e00ff */
.L_x_1285:
[----:B------:R-:W-:-:S06]  /*1b7b0*/  ULOP3.LUT UR4, UR36, 0x1, URZ, 0xfc, !UPT ;  /* 0x0000000124047892 */ /* 0x000fcc000f8efc3f */
[----:B0-----:R-:W-:-:S05]  /*1b7c0*/  IMAD.U32 R0, RZ, RZ, UR4 ;  /* 0x00000004ff007e24 */ /* 0x001fca000f8e00ff */
[----:B------:R-:W-:-:S13]  /*1b7d0*/  ISETP.NE.AND P1, PT, R0, 0x3, PT ;  /* 0x000000030000780c */ /* 0x000fda0003f25270 */
[----:B------:R-:W-:Y:S05]  /*1b7e0*/  @!P1 BRA `(.L_x_1286) ;  /* 0x0000000000049947 */ /* 0x000fea0003800000 */
[----:B------:R-:W-:Y:S01]  /*1b7f0*/  BPT.TRAP 0x1 ;  /* 0x000000040000795c */ /* 0x000fe20000300000 */
.L_x_1286:
[----:B------:R-:W-:Y:S01]  /*1b800*/  LOP3.LUT R0, R30, 0x1, RZ, 0x3c, !PT ;  /* 0x000000011e007812 */ /* 0x000fe200078e3cff */
[----:B------:R-:W-:Y:S01]  /*1b810*/  BSSY B0, `(.L_x_1287) ;  /* 0x0000005000007945 */ /* 0x000fe20003800000 */
[----:B------:R-:W-:Y:S02]  /*1b820*/  LEA R3, R2, UR46, 0x3 ;  /* 0x0000002e02037c11 */ /* 0x000fe4000f8e18ff */
[----:B------:R-:W-:-:S04]  /*1b830*/  SHF.L.U32 R0, R0, 0x1f, RZ ;  /* 0x0000001f00007819 */ /* 0x000fc800000006ff */
[----:B------:R-:W0:Y:S02]  /*1b840*/  SYNCS.PHASECHK.TRANS64.TRYWAIT P0, [R3+URZ+0x22870], R0 ;  /* 0x02287000030075a7 */ /* 0x000e24000800017f */
[----:B0-----:R-:W-:Y:S05]  /*1b850*/  @!P0 BRA `(.L_x_1288) ;  /* 0x0000004400cc8947 */ /* 0x001fea0003800000 */
.L_x_1420:
[----:B------:R-:W-:Y:S05]  /*1b860*/  BSYNC B0 ;  /* 0x0000000000007941 */ /* 0x000fea0003800000 */
.L_x_1287:
[----:B------:R-:W-:-:S06]  /*1b870*/  ULOP3.LUT UR4, UR36, 0x2, URZ, 0xfc, !UPT ;  /* 0x0000000224047892 */ /* 0x000fcc000f8efc3f */
[----:B------:R-:W-:-:S05]  /*1b880*/  IMAD.U32 R4, RZ, RZ, UR4 ;  /* 0x00000004ff047e24 */ /* 0x000fca000f8e00ff */
[----:B------:R-:W-:-:S13]  /*1b890*/  ISETP.NE.AND P0, PT, R4, 0x3, PT ;  /* 0x000000030400780c */ /* 0x000fda0003f05270 */
[----:B------:R-:W-:Y:S05]  /*1b8a0*/  @!P0 BRA `(.L_x_1289) ;  /* 0x0000000000048947 */ /* 0x000fea0003800000 */
[----:B------:R-:W-:Y:S01]  /*1b8b0*/  BPT.TRAP 0x1 ;  /* 0x000000040000795c */ /* 0x000fe20000300000 */
.L_x_1289:
[----:B------:R-:W2:Y:S01]  /*1b8c0*/  LDL.LU R5, [R1] ;  /* 0x0000000001057983 */ /* 0x000ea20000300800 */
[----:B------:R-:W-:Y:S01]  /*1b8d0*/  SHF.L.U32 R4, R30, 0x1f, RZ ;  /* 0x0000001f1e047819 */ /* 0x000fe200000006ff */
[----:B------:R-:W-:-:S03]  /*1b8e0*/  IMAD R12, R2, 0x5000, RZ ;  /* 0x00005000020c7824 */ /* 0x000fc600078e02ff */
[----:B------:R-:W1:Y:S02]  /*1b8f0*/  SYNCS.PHASECHK.TRANS64.TRYWAIT P0, [R3+URZ+0x22860], R4 ;  /* 0x02286004030075a7 */ /* 0x000e64000800017f */
[----:B------:R-:W-:-:S05]  /*1b900*/  LOP3.LUT R37, R12, R37, RZ, 0xfc, !PT ;  /* 0x000000250c257212 */ /* 0x000fca00078efcff */
[----:B0-----:R-:W-:-:S04]  /*1b910*/  VIADD R0, R37, UR46 ;  /* 0x0000002e25007c36 */ /* 0x001fc80008000000 */
[----:B--2---:R-:W-:Y:S01]  /*1b920*/  IMAD.IADD R0, R5, 0x1, R0 ;  /* 0x0000000105007824 */ /* 0x004fe200078e0200 */
[----:B-1----:R-:W-:Y:S06]  /*1b930*/  @!P0 BRA `(.L_x_1290) ;  /* 0x0000004400a88947 */ /* 0x002fec0003800000 */
.L_x_1421:
        /* <DEDUP_REMOVED lines=73> */
.L_x_1291:
[----:B-1----:R1:W-:Y:S01]  /*1bdd0*/  SYNCS.ARRIVE.TRANS64.A1T0 RZ, [R3+URZ+0x22850], RZ ;  /* 0x022850ff03ff79a7 */ /* 0x0023e2000810003f */
[----:B------:R-:W-:Y:S06]  /*1bde0*/  BAR.SYNC.DEFER_BLOCKING 0x2, 0x80 ;  /* 0x0082000000007b1d */ /* 0x000fec0000010000 */
[----:B------:R-:W-:Y:S05]  /*1bdf0*/  @!P1 BRA `(.L_x_1292) ;  /* 0x0000000000049947 */ /* 0x000fea0003800000 */
[----:B------:R-:W-:Y:S01]  /*1be00*/  BPT.TRAP 0x1 ;  /* 0x000000040000795c */ /* 0x000fe20000300000 */
.L_x_1292:
        /* <DEDUP_REMOVED lines=10> */
.L_x_1245:
[----:B0-----:R-:W0:Y:S01]  /*1beb0*/  S2R R4, SR_CgaCtaId ;  /* 0x0000000000047919 */ /* 0x001e220000008800 */
[----:B------:R-:W-:Y:S02]  /*1bec0*/  MOV R3, 0x400 ;  /* 0x0000040000037802 */ /* 0x000fe40000000f00 */
[----:B------:R-:W-:Y:S02]  /*1bed0*/  SHF.L.U32 R2, R2, 0x1f, RZ ;  /* 0x0000001f02027819 */ /* 0x000fe400000006ff */
[----:B0-----:R-:W-:-:S04]  /*1bee0*/  LEA R7, R4, R3, 0x18 ;  /* 0x0000000304077211 */ /* 0x001fc800078ec0ff */
[----:B------:R-:W0:Y:S02]  /*1bef0*/  SYNCS.PHASECHK.TRANS64.TRYWAIT P0, [R7+URZ+0x22820], R2 ;  /* 0x02282002070075a7 */ /* 0x000e24000800017f */
[----:B0-----:R-:W-:Y:S05]  /*1bf00*/  @!P0 BRA `(.L_x_1293) ;  /* 0x0000004000488947 */ /* 0x001fea0003800000 */
.L_x_1422:
        /* <DEDUP_REMOVED lines=9> */
[----:B------:R-:W-:-:S05]  /*1bfa0*/  IMAD.U32 R2, RZ, RZ, UR4 ;  /* 0x00000004ff027e24 */ /* 0x000fca000f8e00ff */
[----:B------:R-:W-:-:S13]  /*1bfb0*/  ISETP.NE.AND P0, PT, R2, 0x3, PT ;  /* 0x000000030200780c */ /* 0x000fda0003f05270 */
[----:B------:R-:W-:Y:S05]  /*1bfc0*/  @!P0 BRA `(.L_x_1294) ;  /* 0x0000000000048947 */ /* 0x000fea0003800000 */
[----:B------:R-:W-:Y:S01]  /*1bfd0*/  BPT.TRAP 0x1 ;  /* 0x000000040000795c */ /* 0x000fe20000300000 */
.L_x_1294:
[----:B------:R-:W-:Y:S01]  /*1bfe0*/  IMAD R5, R0, 0x8, R7 ;  /* 0x0000000800057824 */ /* 0x000fe200078e0207 */
[----:B------:R-:W-:Y:S01]  /*1bff0*/  SHF.L.U32 R2, R30, 0x1f, RZ ;  /* 0x0000001f1e027819 */ /* 0x000fe200000006ff */
[----:B------:R-:W-:-:S03]  /*1c000*/  VIADD R0, R0, 0x1 ;  /* 0x0000000100007836 */ /* 0x000fc60000000000 */
[----:B------:R-:W0:Y:S02]  /*1c010*/  SYNCS.PHASECHK.TRANS64.TRYWAIT P1, [R5+URZ+0x22840], R2 ;  /* 0x02284002050075a7 */ /* 0x000e24000802017f */
[----:B------:R-:W-:-:S04]  /*1c020*/  ISETP.NE.AND P2, PT, R0, 0x2, PT ;  /* 0x000000020000780c */ /* 0x000fc80003f45270 */
[----:B------:R-:W-:Y:S01]  /*1c030*/  SEL R3, RZ, 0x1, P2 ;  /* 0x00000001ff037807 */ /* 0x000fe20001000000 */
[----:B0-----:R-:W-:Y:S08]  /*1c040*/  @!P1 BRA `(.L_x_1295) ;  /* 0x00000040000c9947 */ /* 0x001ff00003800000 */
.L_x_1423:
[----:B------:R-:W-:Y:S02]  /*1c050*/  SEL R0, R0, RZ, P2 ;  /* 0x000000ff00007207 */ /* 0x000fe40001000000 */
[----:B------:R-:W-:Y:S01]  /*1c060*/  LOP3.LUT R3, R30, R3, RZ, 0x3c, !PT ;  /* 0x000000031e037212 */ /* 0x000fe200078e3cff */
[----:B------:R-:W-:Y:S06]  /*1c070*/  @!P0 BRA `(.L_x_1296) ;  /* 0x0000000000048947 */ /* 0x000fec0003800000 */
[----:B------:R-:W-:Y:S01]  /*1c080*/  BPT.TRAP 0x1 ;  /* 0x000000040000795c */ /* 0x000fe20000300000 */
.L_x_1296:
[----:B------:R-:W-:Y:S01]  /*1c090*/  IMAD R7, R0, 0x8, R7 ;  /* 0x0000000800077824 */ /* 0x000fe200078e0207 */
[----:B------:R-:W-:-:S04]  /*1c0a0*/  SHF.L.U32 R0, R3, 0x1f, RZ ;  /* 0x0000001f03007819 */ /* 0x000fc800000006ff */
[----:B------:R-:W1:Y:S02]  /*1c0b0*/  SYNCS.PHASECHK.TRANS64.TRYWAIT P1, [R7+URZ+0x22840], R0 ;  /* 0x02284000070075a7 */ /* 0x000e64000802017f */
[----:B-1----:R-:W-:Y:S05]  /*1c0c0*/  @!P1 BRA `(.L_x_1297) ;  /* 0x0000004000009947 */ /* 0x002fea0003800000 */
.L_x_1424:
[----:B------:R-:W-:Y:S05]  /*1c0d0*/  @!P0 BRA `(.L_x_1298) ;  /* 0x0000000000048947 */ /* 0x000fea0003800000 */
[----:B------:R-:W-:Y:S01]  /*1c0e0*/  BPT.TRAP 0x1 ;  /* 0x000000040000795c */ /* 0x000fe20000300000 */
.L_x_1298:
[----:B------:R-:W2:Y:S02]  /*1c0f0*/  SYNCS.PHASECHK.TRANS64.TRYWAIT P1, [R5+URZ+0x22860], R2 ;  /* 0x02286002050075a7 */ /* 0x000ea4000802017f */
[----:B--2---:R-:W-:Y:S05]  /*1c100*/  @!P1 BRA `(.L_x_1299) ;  /* 0x0000004000049947 */ /* 0x004fea0003800000 */
.L_x_1425:
[----:B------:R-:W-:Y:S05]  /*1c110*/  @!P0 BRA `(.L_x_1300) ;  /* 0x0000000000048947 */ /* 0x000fea0003800000 */
[----:B------:R-:W-:Y:S01]  /*1c120*/  BPT.TRAP 0x1 ;  /* 0x000000040000795c */ /* 0x000fe20000300000 */
.L_x_1300:
[----:B------:R-:W3:Y:S02]  /*1c130*/  SYNCS.PHASECHK.TRANS64.TRYWAIT P1, [R7+URZ+0x22860], R0 ;  /* 0x02286000070075a7 */ /* 0x000ee4000802017f */
[----:B---3--:R-:W-:Y:S05]  /*1c140*/  @!P1 BRA `(.L_x_1301) ;  /* 0x0000004000089947 */ /* 0x008fea0003800000 */
.L_x_1426:
[----:B------:R-:W-:Y:S05]  /*1c150*/  @!P0 BRA `(.L_x_1302) ;  /* 0x0000000000048947 */ /* 0x000fea0003800000 */
[----:B------:R-:W-:Y:S01]  /*1c160*/  BPT.TRAP 0x1 ;  /* 0x000000040000795c */ /* 0x000fe20000300000 */
.L_x_1302:
[----:B------:R-:W4:Y:S02]  /*1c170*/  SYNCS.PHASECHK.TRANS64.TRYWAIT P1, [R5+URZ+0x22880], R2 ;  /* 0x02288002050075a7 */ /* 0x000f24000802017f */
[----:B----4-:R-:W-:Y:S05]  /*1c180*/  @!P1 BRA `(.L_x_1303) ;  /* 0x00000040000c9947 */ /* 0x010fea0003800000 */
.L_x_1427:
[----:B------:R-:W-:Y:S05]  /*1c190*/  @!P0 BRA `(.L_x_1304) ;  /* 0x0000000000048947 */ /* 0x000fea0003800000 */
[----:B------:R-:W-:Y:S01]  /*1c1a0*/  BPT.TRAP 0x1 ;  /* 0x000000040000795c */ /* 0x000fe20000300000 */
.L_x_1304:
[----:B------:R0:W0:Y:S02]  /*1c1b0*/  SYNCS.PHASECHK.TRANS64.TRYWAIT P0, [R7+URZ+0x22880], R0 ;  /* 0x02288000070075a7 */ /* 0x000024000800017f */
[----:B0-----:R-:W-:Y:S05]  /*1c1c0*/  @!P0 NANOSLEEP.SYNCS 0x989680 ;  /* 0x009896800000895d */ /* 0x001fea0003900000 */
[----:B------:R-:W0:Y:S02]  /*1c1d0*/  @!P0 SYNCS.PHASECHK.TRANS64 P0, [R7+URZ+0x22880], R0 ;  /* 0x02288000070085a7 */ /* 0x000e24000800007f */
[----:B0-----:R-:W-:Y:S05]  /*1c1e0*/  @!P0 BRA `(.L_x_1304) ;  /* 0xfffffffc00f08947 */ /* 0x001fea000383ffff */
.L_x_1153:
[----:B------:R-:W-:Y:S05]  /*1c1f0*/  BSYNC B6 ;  /* 0x0000000000067941 */ /* 0x000fea0003800000 */
.L_x_1150:
[----:B------:R-:W-:Y:S05]  /*1c200*/  EXIT ;  /* 0x000000000000794d */ /* 0x000fea0003800000 */
.L_x_1163:
[----:B0-----:R-:W-:-:S04]  /*1c210*/  IMAD.U32 R3, RZ, RZ, UR41 ;  /* 0x00000029ff037e24 */ /* 0x001fc8000f8e00ff */
[----:B------:R0:W1:Y:S03]  /*1c220*/  SYNCS.PHASECHK.TRANS64.TRYWAIT P0, [R3+URZ+0x22800], R8 ;  /* 0x02280008030075a7 */ /* 0x000066000800017f */
[----:B-1----:R-:W-:Y:S05]  /*1c230*/  @!P0 NANOSLEEP.SYNCS 0x989680 ;  /* 0x009896800000895d */ /* 0x002fea0003900000 */
[----:B------:R-:W1:Y:S02]  /*1c240*/  @!P0 SYNCS.PHASECHK.TRANS64 P0, [R3+URZ+0x22800], R8 ;  /* 0x02280008030085a7 */ /* 0x000e64000800007f */
[----:B-1----:R-:W-:Y:S05]  /*1c250*/  @!P0 BRA `(.L_x_1163) ;  /* 0xfffffffc00ec8947 */ /* 0x002fea000383ffff */
[----:B------:R-:W-:Y:S05]  /*1c260*/  BRA `(.L_x_1305) ;  /* 0xfffffe5400e87947 */ /* 0x000fea000383ffff */
.L_x_1167:
[----:B0-----:R-:W-:-:S04]  /*1c270*/  IMAD.U32 R3, RZ, RZ, UR41 ;  /* 0x00000029ff037e24 */ /* 0x001fc8000f8e00ff */
[----:B------:R0:W2:Y:S03]  /*1c280*/  SYNCS.PHASECHK.TRANS64.TRYWAIT P1, [R3+URZ+0x22830], R8 ;  /* 0x02283008030075a7 */ /* 0x0000a6000802017f */
[----:B--2---:R-:W-:Y:S05]  /*1c290*/  @!P1 NANOSLEEP.SYNCS 0x989680 ;  /* 0x009896800000995d */ /* 0x004fea0003900000 */
[----:B------:R-:W2:Y:S02]  /*1c2a0*/  @!P1 SYNCS.PHASECHK.TRANS64 P1, [R3+URZ+0x22830], R8 ;  /* 0x02283008030095a7 */ /* 0x000ea4000802007f */
[----:B--2---:R-:W-:Y:S05]  /*1c2b0*/  @!P1 BRA `(.L_x_1167) ;  /* 0xfffffffc00ec9947 */ /* 0x004fea000383ffff */
[----:B------:R-:W-:Y:S05]  /*1c2c0*/  BRA `(.L_x_1166) ;  /* 0xfffffe5800047947 */ /* 0x000fea000383ffff */
.L_x_1184:
[----:B-1----:R-:W-:-:S04]  /*1c2d0*/  IMAD.U32 R14, RZ, RZ, UR6 ;  /* 0x00000006ff0e7e24 */ /* 0x002fc8000f8e00ff */
[----:B------:R1:W2:Y:S03]  /*1c2e0*/  SYNCS.PHASECHK.TRANS64.TRYWAIT P1, [R14+URZ+0x22830], R13 ;  /* 0x0228300d0e0075a7 */ /* 0x0002a6000802017f */
[----:B--2---:R-:W-:Y:S05]  /*1c2f0*/  @!P1 NANOSLEEP.SYNCS 0x989680 ;  /* 0x009896800000995d */ /* 0x004fea0003900000 */
[----:B------:R-:W2:Y:S02]  /*1c300*/  @!P1 SYNCS.PHASECHK.TRANS64 P1, [R14+URZ+0x22830], R13 ;  /* 0x0228300d0e0095a7 */ /* 0x000ea4000802007f */
[----:B--2---:R-:W-:Y:S05]  /*1c310*/  @!P1 BRA `(.L_x_1184) ;  /* 0xfffffffc00ec9947 */ /* 0x004fea000383ffff */
[----:B------:R-:W-:Y:S05]  /*1c320*/  BRA `(.L_x_1181) ;  /* 0xfffffea400a87947 */ /* 0x000fea000383ffff */
.L_x_1188:
[----:B-1----:R-:W-:-:S04]  /*1c330*/  IMAD.U32 R14, RZ, RZ, UR6 ;  /* 0x00000006ff0e7e24 */ /* 0x002fc8000f8e00ff */
[----:B------:R1:W2:Y:S03]  /*1c340*/  SYNCS.PHASECHK.TRANS64.TRYWAIT P1, [R14+URZ+0x22850], R13 ;  /* 0x0228500d0e0075a7 */ /* 0x0002a6000802017f */
[----:B--2---:R-:W-:Y:S05]  /*1c350*/  @!P1 NANOSLEEP.SYNCS 0x989680 ;  /* 0x009896800000995d */ /* 0x004fea0003900000 */
[----:B------:R-:W2:Y:S02]  /*1c360*/  @!P1 SYNCS.PHASECHK.TRANS64 P1, [R14+URZ+0x22850], R13 ;  /* 0x0228500d0e0095a7 */ /* 0x000ea4000802007f */
[----:B--2---:R-:W-:Y:S05]  /*1c370*/  @!P1 BRA `(.L_x_1188) ;  /* 0xfffffffc00ec9947 */ /* 0x004fea000383ffff */
[----:B------:R-:W-:Y:S05]  /*1c380*/  BRA `(.L_x_1185) ;  /* 0xfffffeac00cc7947 */ /* 0x000fea000383ffff */
.L_x_1207:
[----:B-1----:R-:W-:-:S04]  /*1c390*/  IMAD.U32 R14, RZ, RZ, UR6 ;  /* 0x00000006ff0e7e24 */ /* 0x002fc8000f8e00ff */
[----:B------:R1:W2:Y:S03]  /*1c3a0*/  SYNCS.PHASECHK.TRANS64.TRYWAIT P1, [R14+URZ+0x22830], R13 ;  /* 0x0228300d0e0075a7 */ /* 0x0002a6000802017f */
[----:B--2---:R-:W-:Y:S05]  /*1c3b0*/  @!P1 NANOSLEEP.SYNCS 0x989680 ;  /* 0x009896800000995d */ /* 0x004fea0003900000 */
[----:B------:R-:W2:Y:S02]  /*1c3c0*/  @!P1 SYNCS.PHASECHK.TRANS64 P1, [R14+URZ+0x22830], R13 ;  /* 0x0228300d0e0095a7 */ /* 0x000ea4000802007f */
[----:B--2---:R-:W-:Y:S05]  /*1c3d0*/  @!P1 BRA `(.L_x_1207) ;  /* 0xfffffffc00ec9947 */ /* 0x004fea000383ffff */
[----:B------:R-:W-:Y:S05]  /*1c3e0*/  BRA `(.L_x_1204) ;  /* 0xfffffef800307947 */ /* 0x000fea000383ffff */
.L_x_1211:
[----:B-1----:R-:W-:-:S04]  /*1c3f0*/  IMAD.U32 R14, RZ, RZ, UR6 ;  /* 0x00000006ff0e7e24 */ /* 0x002fc8000f8e00ff */
[----:B------:R1:W2:Y:S03]  /*1c400*/  SYNCS.PHASECHK.TRANS64.TRYWAIT P1, [R14+URZ+0x22850], R13 ;  /* 0x0228500d0e0075a7 */ /* 0x0002a6000802017f */
[----:B--2---:R-:W-:Y:S05]  /*1c410*/  @!P1 NANOSLEEP.SYNCS 0x989680 ;  /* 0x009896800000995d */ /* 0x004fea0003900000 */
[----:B------:R-:W2:Y:S02]  /*1c420*/  @!P1 SYNCS.PHASECHK.TRANS64 P1, [R14+URZ+0x22850], R13 ;  /* 0x0228500d0e0095a7 */ /* 0x000ea4000802007f */
[----:B--2---:R-:W-:Y:S05]  /*1c430*/  @!P1 BRA `(.L_x_1211) ;  /* 0xfffffffc00ec9947 */ /* 0x004fea000383ffff */
[----:B------:R-:W-:Y:S05]  /*1c440*/  BRA `(.L_x_1208) ;  /* 0xffffff0000547947 */ /* 0x000fea000383ffff */
.L_x_1219:
[----:B-1----:R-:W-:-:S04]  /*1c450*/  IMAD.U32 R15, RZ, RZ, UR6 ;  /* 0x00000006ff0f7e24 */ /* 0x002fc8000f8e00ff */
[----:B------:R1:W2:Y:S03]  /*1c460*/  SYNCS.PHASECHK.TRANS64.TRYWAIT P1, [R15+URZ+0x22830], R14 ;  /* 0x0228300e0f0075a7 */ /* 0x0002a6000802017f */
[----:B--2---:R-:W-:Y:S05]  /*1c470*/  @!P1 NANOSLEEP.SYNCS 0x989680 ;  /* 0x009896800000995d */ /* 0x004fea0003900000 */
[----:B------:R-:W2:Y:S02]  /*1c480*/  @!P1 SYNCS.PHASECHK.TRANS64 P1, [R15+URZ+0x22830], R14 ;  /* 0x0228300e0f0095a7 */ /* 0x000ea4000802007f */
[----:B--2---:R-:W-:Y:S05]  /*1c490*/  @!P1 BRA `(.L_x_1219) ;  /* 0xfffffffc00ec9947 */ /* 0x004fea000383ffff */
[----:B------:R-:W-:Y:S05]  /*1c4a0*/  BRA `(.L_x_1216) ;  /* 0xffffff2800e87947 */ /* 0x000fea000383ffff */
.L_x_1223:
[----:B-1----:R-:W-:-:S04]  /*1c4b0*/  IMAD.U32 R15, RZ, RZ, UR6 ;  /* 0x00000006ff0f7e24 */ /* 0x002fc8000f8e00ff */
[----:B------:R1:W2:Y:S03]  /*1c4c0*/  SYNCS.PHASECHK.TRANS64.TRYWAIT P1, [R15+URZ+0x22850], R14 ;  /* 0x0228500e0f0075a7 */ /* 0x0002a6000802017f */
[----:B--2---:R-:W-:Y:S05]  /*1c4d0*/  @!P1 NANOSLEEP.SYNCS 0x989680 ;  /* 0x009896800000995d */ /* 0x004fea0003900000 */
[----:B------:R-:W2:Y:S02]  /*1c4e0*/  @!P1 SYNCS.PHASECHK.TRANS64 P1, [R15+URZ+0x22850], R14 ;  /* 0x0228500e0f0095a7 */ /* 0x000ea4000802007f */
[----:B--2---:R-:W-:Y:S05]  /*1c4f0*/  @!P1 BRA `(.L_x_1223) ;  /* 0xfffffffc00ec9947 */ /* 0x004fea000383ffff */
[----:B------:R-:W-:Y:S05]  /*1c500*/  BRA `(.L_x_1220) ;  /* 0xffffff3000fc7947 */ /* 0x000fea000383ffff */
.L_x_1238:
[----:B-1----:R-:W-:-:S04]  /*1c510*/  IMAD.U32 R3, RZ, RZ, UR12 ;  /* 0x0000000cff037e24 */ /* 0x002fc8000f8e00ff */
[----:B------:R1:W2:Y:S03]  /*1c520*/  SYNCS.PHASECHK.TRANS64.TRYWAIT P1, [R3+URZ+0x22850], R0 ;  /* 0x02285000030075a7 */ /* 0x0002a6000802017f */
[----:B--2---:R-:W-:Y:S05]  /*1c530*/  @!P1 NANOSLEEP.SYNCS 0x989680 ;  /* 0x009896800000995d */ /* 0x004fea0003900000 */
[----:B------:R-:W2:Y:S02]  /*1c540*/  @!P1 SYNCS.PHASECHK.TRANS64 P1, [R3+URZ+0x22850], R0 ;  /* 0x02285000030095a7 */ /* 0x000ea4000802007f */
[----:B--2---:R-:W-:Y:S05]  /*1c550*/  @!P1 BRA `(.L_x_1238) ;  /* 0xfffffffc00ec9947 */ /* 0x004fea000383ffff */
[----:B------:R-:W-:Y:S05]  /*1c560*/  BRA `(.L_x_1237) ;  /* 0xffffff78007c7947 */ /* 0x000fea000383ffff */
.L_x_1257:
[----:B------:R-:W-:Y:S02]  /*1c570*/  IMAD.MOV.U32 R13, RZ, RZ, R17 ;  /* 0x000000ffff0d7224 */ /* 0x000fe400078e0011 */
[----:B------:R-:W-:Y:S02]  /*1c580*/  IMAD.MOV.U32 R12, RZ, RZ, RZ ;  /* 0x000000ffff0c7224 */ /* 0x000fe400078e00ff */
[----:B------:R-:W-:Y:S02]  /*1c590*/  IMAD.MOV.U32 R11, RZ, RZ, 0x1f ;  /* 0x0000001fff0b7424 */ /* 0x000fe400078e00ff */
[----:B------:R-:W-:-:S07]  /*1c5a0*/  IMAD.MOV.U32 R15, RZ, RZ, -0x1 ;  /* 0xffffffffff0f7424 */ /* 0x000fce00078e00ff */
[----:B0----5:R-:W-:Y:S05]  /*1c5b0*/  WARPSYNC.COLLECTIVE R15, `(.L_x_1306) ;  /* 0x000000000f087348 */ /* 0x021fea0003c00000 */
[----:B------:R1:W2:Y:S02]  /*1c5c0*/  SHFL.IDX P6, R14, R13, R12, R11 ;  /* 0x0000000c0d0e7389 */ /* 0x0002a400000c000b */
[----:B012--5:R-:W-:Y:S01]  /*1c5d0*/  ENDCOLLECTIVE ;  /* 0x000000000000791b */ /* 0x027fe20003800000 */
.L_x_1306:
[----:B------:R-:W-:Y:S05]  /*1c5e0*/  BRA `(.L_x_1307) ;  /* 0xffffffb800547947 */ /* 0x000fea000383ffff */
.L_x_1259:
[----:B0-----:R-:W-:-:S04]  /*1c5f0*/  IMAD.U32 R3, RZ, RZ, UR46 ;  /* 0x0000002eff037e24 */ /* 0x001fc8000f8e00ff */
[----:B------:R0:W1:Y:S03]  /*1c600*/  SYNCS.PHASECHK.TRANS64.TRYWAIT P0, [R3+URZ+0x22880], R30 ;  /* 0x0228801e030075a7 */ /* 0x000066000800017f */
[----:B-1----:R-:W-:Y:S05]  /*1c610*/  @!P0 NANOSLEEP.SYNCS 0x989680 ;  /* 0x009896800000895d */ /* 0x002fea0003900000 */
[----:B------:R-:W1:Y:S02]  /*1c620*/  @!P0 SYNCS.PHASECHK.TRANS64 P0, [R3+URZ+0x22880], R30 ;  /* 0x0228801e030085a7 */ /* 0x000e64000800007f */
[----:B-1----:R-:W-:Y:S05]  /*1c630*/  @!P0 BRA `(.L_x_1259) ;  /* 0xfffffffc00ec8947 */ /* 0x002fea000383ffff */
[----:B------:R-:W-:Y:S05]  /*1c640*/  BRA `(.L_x_1308) ;  /* 0xffffffbc00a87947 */ /* 0x000fea000383ffff */
.L_x_1260:
[----:B------:R-:W-:Y:S01]  /*1c650*/  BSSY B0, `(.L_x_1309) ;  /* 0x0000008000007945 */ /* 0x000fe20003800000 */
[----:B------:R-:W-:Y:S02]  /*1c660*/  IMAD.MOV.U32 R13, RZ, RZ, R17 ;  /* 0x000000ffff0d7224 */ /* 0x000fe400078e0011 */
[----:B------:R-:W-:Y:S02]  /*1c670*/  IMAD.MOV.U32 R12, RZ, RZ, RZ ;  /* 0x000000ffff0c7224 */ /* 0x000fe400078e00ff */
[----:B------:R-:W-:Y:S02]  /*1c680*/  IMAD.MOV.U32 R11, RZ, RZ, 0x181f ;  /* 0x0000181fff0b7424 */ /* 0x000fe400078e00ff */
[----:B------:R-:W-:-:S07]  /*1c690*/  IMAD.MOV.U32 R15, RZ, RZ, -0x1 ;  /* 0xffffffffff0f7424 */ /* 0x000fce00078e00ff */
[----:B------:R-:W-:Y:S05]  /*1c6a0*/  WARPSYNC.COLLECTIVE R15, `(.L_x_1310) ;  /* 0x000000000f087348 */ /* 0x000fea0003c00000 */
[----:B------:R0:W1:Y:S02]  /*1c6b0*/  SHFL.IDX P6, R14, R13, R12, R11 ;  /* 0x0000000c0d0e7389 */ /* 0x00006400000c000b */
[----:B01----:R-:W-:Y:S01]  /*1c6c0*/  ENDCOLLECTIVE ;  /* 0x000000000000791b */ /* 0x003fe20003800000 */
.L_x_1310:
[----:B------:R-:W-:Y:S05]  /*1c6d0*/  BSYNC B0 ;  /* 0x0000000000007941 */ /* 0x000fea0003800000 */
.L_x_1309:
[----:B------:R-:W-:Y:S01]  /*1c6e0*/  IMAD.MOV.U32 R13, RZ, RZ, R16 ;  /* 0x000000ffff0d7224 */ /* 0x000fe200078e0010 */
[C---:B------:R-:W-:Y:S01]  /*1c6f0*/  ISETP.LT.OR P1, PT, R5.reuse, 0x1, P2 ;  /* 0x000000010500780c */ /* 0x040fe20001721670 */
[----:B------:R-:W-:Y:S01]  /*1c700*/  IMAD.MOV.U32 R12, RZ, RZ, RZ ;  /* 0x000000ffff0c7224 */ /* 0x000fe200078e00ff */
[----:B------:R-:W-:Y:S01]  /*1c710*/  LOP3.LUT R0, R0, 0xffffffdf, RZ, 0xc0, !PT ;  /* 0xffffffdf00007812 */ /* 0x000fe200078ec0ff */
[----:B------:R-:W-:Y:S01]  /*1c720*/  IMAD.MOV.U32 R11, RZ, RZ, 0x181f ;  /* 0x0000181fff0b7424 */ /* 0x000fe200078e00ff */
[C---:B------:R-:W-:Y:S01]  /*1c730*/  ISETP.GE.AND P5, PT, R5.reuse, 0x31, PT ;  /* 0x000000310500780c */ /* 0x040fe20003fa6270 */
[----:B------:R-:W-:Y:S01]  /*1c740*/  IMAD.MOV.U32 R15, RZ, RZ, -0x1 ;  /* 0xffffffffff0f7424 */ /* 0x000fe200078e00ff */
[C---:B------:R-:W-:Y:S01]  /*1c750*/  ISETP.GE.AND P4, PT, R5.reuse, 0x41, PT ;  /* 0x000000410500780c */ /* 0x040fe20003f86270 */
[----:B------:R-:W-:Y:S01]  /*1c760*/  IMAD.MOV.U32 R3, RZ, RZ, R14 ;  /* 0x000000ffff037224 */ /* 0x000fe200078e000e */
[----:B------:R-:W-:Y:S01]  /*1c770*/  ISETP.GE.AND P3, PT, R5, 0x51, PT ;  /* 0x000000510500780c */ /* 0x000fe20003f66270 */
[----:B------:R-:W-:-:S12]  /*1c780*/  VIADD R28, R34, UR46 ;  /* 0x0000002e221c7c36 */ /* 0x000fd80008000000 */
[----:B------:R-:W-:Y:S05]  /*1c790*/  WARPSYNC.COLLECTIVE R15, `(.L_x_1311) ;  /* 0x000000000f087348 */ /* 0x000fea0003c00000 */
[----:B------:R0:W1:Y:S02]  /*1c7a0*/  SHFL.IDX P6, R14, R13, R12, R11 ;  /* 0x0000000c0d0e7389 */ /* 0x00006400000c000b */
[----:B01----:R-:W-:Y:S01]  /*1c7b0*/  ENDCOLLECTIVE ;  /* 0x000000000000791b */ /* 0x003fe20003800000 */
.L_x_1311:
[----:B------:R-:W-:Y:S02]  /*1c7c0*/  IMAD.MOV.U32 R13, RZ, RZ, R17 ;  /* 0x000000ffff0d7224 */ /* 0x000fe400078e0011 */
[----:B------:R-:W-:Y:S01]  /*1c7d0*/  IMAD.MOV.U32 R12, RZ, RZ, 0x1 ;  /* 0x00000001ff0c7424 */ /* 0x000fe200078e00ff */
[----:B------:R-:W-:-:S13]  /*1c7e0*/  IADD3 R2, P0, R29, R14, RZ ;  /* 0x0000000e1d027210 */ /* 0x000fda0007f1e0ff */
[----:B------:R-:W-:Y:S05]  /*1c7f0*/  WARPSYNC.COLLECTIVE R15, `(.L_x_1312) ;  /* 0x000000000f087348 */ /* 0x000fea0003c00000 */
[----:B------:R0:W1:Y:S02]  /*1c800*/  SHFL.IDX P6, R14, R13, R12, R11 ;  /* 0x0000000c0d0e7389 */ /* 0x00006400000c000b */
[----:B01----:R-:W-:Y:S01]  /*1c810*/  ENDCOLLECTIVE ;  /* 0x000000000000791b */ /* 0x003fe20003800000 */
.L_x_1312:
[----:B------:R-:W-:-:S05]  /*1c820*/  IMAD.X R3, RZ, RZ, R3, P0 ;  /* 0x000000ffff037224 */ /* 0x000fca00000e0603 */
        /* <DEDUP_REMOVED lines=10> */
.L_x_1313:
        /* <DEDUP_REMOVED lines=9> */
.L_x_1314:
        /* <DEDUP_REMOVED lines=10> */
.L_x_1315:
        /* <DEDUP_REMOVED lines=8> */
.L_x_1316:
        /* <DEDUP_REMOVED lines=10> */
.L_x_1317:
        /* <DEDUP_REMOVED lines=9> */
.L_x_1318:
        /* <DEDUP_REMOVED lines=10> */
.L_x_1319:
        /* <DEDUP_REMOVED lines=8> */
.L_x_1320:
        /* <DEDUP_REMOVED lines=10> */
.L_x_1321:
        /* <DEDUP_REMOVED lines=9> */
.L_x_1322:
        /* <DEDUP_REMOVED lines=10> */
.L_x_1323:
        /* <DEDUP_REMOVED lines=8> */
.L_x_1324:
        /* <DEDUP_REMOVED lines=10> */
.L_x_1325:
[----:B------:R-:W-:Y:S02]  /*1cfc0*/  IMAD.MOV.U32 R13, RZ, RZ, R7 ;  /* 0x000000ffff0d7224 */ /* 0x000fe400078e0007 */
[----:B------:R-:W-:Y:S02]  /*1cfd0*/  IMAD.MOV.U32 R12, RZ, RZ, RZ ;  /* 0x000000ffff0c7224 */ /* 0x000fe400078e00ff */
[----:B------:R-:W-:-:S05]  /*1cfe0*/  IMAD.MOV.U32 R11, RZ, RZ, R14 ;  /* 0x000000ffff0b7224 */ /* 0x000fca00078e000e */
[----:B------:R-:W-:Y:S01]  /*1cff0*/  IADD3 R2, P0, R29, R11, RZ ;  /* 0x0000000b1d027210 */ /* 0x000fe20007f1e0ff */
[----:B------:R-:W-:-:S04]  /*1d000*/  IMAD.MOV.U32 R11, RZ, RZ, 0x181f ;  /* 0x0000181fff0b7424 */ /* 0x000fc800078e00ff */
[----:B------:R-:W-:-:S08]  /*1d010*/  IMAD.X R3, RZ, RZ, R17, P0 ;  /* 0x000000ffff037224 */ /* 0x000fd000000e0611 */
[----:B------:R-:W-:Y:S05]  /*1d020*/  WARPSYNC.COLLECTIVE R15, `(.L_x_1326) ;  /* 0x000000000f087348 */ /* 0x000fea0003c00000 */
[----:B------:R0:W1:Y:S02]  /*1d030*/  SHFL.IDX P6, R14, R13, R12, R11 ;  /* 0x0000000c0d0e7389 */ /* 0x00006400000c000b */
[----:B01----:R-:W-:Y:S01]  /*1d040*/  ENDCOLLECTIVE ;  /* 0x000000000000791b */ /* 0x003fe20003800000 */
.L_x_1326:
        /* <DEDUP_REMOVED lines=10> */
.L_x_1327:
        /* <DEDUP_REMOVED lines=8> */
.L_x_1328:
[C---:B------:R-:W-:Y:S01]  /*1d170*/  ISETP.GE.AND P0, PT, R5.reuse, 0x21, PT ;  /* 0x000000210500780c */ /* 0x040fe20003f06270 */
        /* <DEDUP_REMOVED lines=13> */
.L_x_1329:
        /* <DEDUP_REMOVED lines=9> */
.L_x_1263:
[----:B0-----:R-:W-:-:S04]  /*1d2e0*/  IMAD.U32 R3, RZ, RZ, UR46 ;  /* 0x0000002eff037e24 */ /* 0x001fc8000f8e00ff */
[----:B------:R0:W1:Y:S03]  /*1d2f0*/  SYNCS.PHASECHK.TRANS64.TRYWAIT P2, [R3+URZ+0x22840], R30 ;  /* 0x0228401e030075a7 */ /* 0x000066000804017f */
[----:B-1----:R-:W-:Y:S05]  /*1d300*/  @!P2 NANOSLEEP.SYNCS 0x989680 ;  /* 0x009896800000a95d */ /* 0x002fea0003900000 */
[----:B------:R-:W1:Y:S02]  /*1d310*/  @!P2 SYNCS.PHASECHK.TRANS64 P2, [R3+URZ+0x22840], R30 ;  /* 0x0228401e0300a5a7 */ /* 0x000e64000804007f */
[----:B-1----:R-:W-:Y:S05]  /*1d320*/  @!P2 BRA `(.L_x_1263) ;  /* 0xfffffffc00eca947 */ /* 0x002fea000383ffff */
[----:B------:R-:W-:Y:S05]  /*1d330*/  BRA `(.L_x_1331) ;  /* 0xffffffb800b47947 */ /* 0x000fea000383ffff */
.L_x_1264:
        /* <DEDUP_REMOVED lines=8> */
.L_x_1333:
[----:B------:R-:W-:Y:S05]  /*1d3c0*/  BSYNC B0 ;  /* 0x0000000000007941 */ /* 0x000fea0003800000 */
.L_x_1332:
[----:B------:R-:W-:Y:S01]  /*1d3d0*/  IMAD.MOV.U32 R13, RZ, RZ, R7 ;  /* 0x000000ffff0d7224 */ /* 0x000fe200078e0007 */
[----:B------:R-:W-:Y:S01]  /*1d3e0*/  P2R R8, PR, RZ, 0x2 ;  /* 0x00000002ff087803 */ /* 0x000fe20000000000 */
[----:B------:R-:W-:Y:S01]  /*1d3f0*/  IMAD.MOV.U32 R12, RZ, RZ, RZ ;  /* 0x000000ffff0c7224 */ /* 0x000fe200078e00ff */
[----:B------:R-:W-:Y:S01]  /*1d400*/  ISETP.GE.AND P1, PT, R29, R16, PT ;  /* 0x000000101d00720c */ /* 0x000fe20003f26270 */
[----:B------:R-:W-:Y:S01]  /*1d410*/  IMAD.MOV.U32 R11, RZ, RZ, 0x181f ;  /* 0x0000181fff0b7424 */ /* 0x000fe200078e00ff */
[----:B------:R-:W-:Y:S01]  /*1d420*/  P2R R9, PR, RZ, 0x1 ;  /* 0x00000001ff097803 */ /* 0x000fe20000000000 */
[----:B------:R-:W-:Y:S01]  /*1d430*/  IMAD.MOV.U32 R15, RZ, RZ, -0x1 ;  /* 0xffffffffff0f7424 */ /* 0x000fe200078e00ff */
[----:B------:R-:W-:Y:S01]  /*1d440*/  LOP3.LUT P0, RZ, R0, 0x20, RZ, 0xc0, !PT ;  /* 0x0000002000ff7812 */ /* 0x000fe2000780c0ff */
[----:B------:R-:W-:-:S12]  /*1d450*/  IMAD.MOV.U32 R2, RZ, RZ, R14 ;  /* 0x000000ffff027224 */ /* 0x000fd800078e000e */
[----:B------:R-:W-:Y:S05]  /*1d460*/  WARPSYNC.COLLECTIVE R15, `(.L_x_1334) ;  /* 0x000000000f087348 */ /* 0x000fea0003c00000 */
[----:B------:R0:W1:Y:S02]  /*1d470*/  SHFL.IDX P6, R14, R13, R12, R11 ;  /* 0x0000000c0d0e7389 */ /* 0x00006400000c000b */
[----:B01----:R-:W-:Y:S01]  /*1d480*/  ENDCOLLECTIVE ;  /* 0x000000000000791b */ /* 0x003fe20003800000 */
.L_x_1334:
        /* <DEDUP_REMOVED lines=14> */
.L_x_1335:
[----:B------:R-:W-:Y:S02]  /*1d570*/  IMAD.MOV.U32 R13, RZ, RZ, R7 ;  /* 0x000000ffff0d7224 */ /* 0x000fe400078e0007 */
[----:B------:R-:W-:-:S07]  /*1d580*/  IMAD.MOV.U32 R10, RZ, RZ, R14 ;  /* 0x000000ffff0a7224 */ /* 0x000fce00078e000e */
[----:B------:R-:W-:Y:S05]  /*1d590*/  WARPSYNC.COLLECTIVE R15, `(.L_x_1336) ;  /* 0x000000000f087348 */ /* 0x000fea0003c00000 */
[----:B------:R0:W1:Y:S02]  /*1d5a0*/  SHFL.IDX P6, R14, R13, R12, R11 ;  /* 0x0000000c0d0e7389 */ /* 0x00006400000c000b */
[----:B01----:R-:W-:Y:S01]  /*1d5b0*/  ENDCOLLECTIVE ;  /* 0x000000000000791b */ /* 0x003fe20003800000 */
.L_x_1336:
[----:B------:R-:W-:Y:S02]  /*1d5c0*/  IMAD.MOV.U32 R13, RZ, RZ, R6 ;  /* 0x000000ffff0d7224 */ /* 0x000fe400078e0006 */
        /* <DEDUP_REMOVED lines=12> */
.L_x_1337:
[----:B------:R-:W-:Y:S02]  /*1d690*/  IMAD.MOV.U32 R13, RZ, RZ, R7 ;  /* 0x000000ffff0d7224 */ /* 0x000fe400078e0007 */
[----:B------:R-:W-:-:S07]  /*1d6a0*/  IMAD.MOV.U32 R9, RZ, RZ, R14 ;  /* 0x000000ffff097224 */ /* 0x000fce00078e000e */
[----:B------:R-:W-:Y:S05]  /*1d6b0*/  WARPSYNC.COLLECTIVE R15, `(.L_x_1338) ;  /* 0x000000000f087348 */ /* 0x000fea0003c00000 */
[----:B------:R0:W1:Y:S02]  /*1d6c0*/  SHFL.IDX P6, R14, R13, R12, R11 ;  /* 0x0000000c0d0e7389 */ /* 0x00006400000c000b */
[----:B01----:R-:W-:Y:S01]  /*1d6d0*/  ENDCOLLECTIVE ;  /* 0x000000000000791b */ /* 0x003fe20003800000 */
.L_x_1338:
[----:B------:R-:W-:Y:S02]  /*1d6e0*/  IMAD.MOV.U32 R13, RZ, RZ, R6 ;  /* 0x000000ffff0d7224 */ /* 0x000fe400078e0006 */
[----:B------:R-:W-:Y:S01]  /*1d6f0*/  IMAD.MOV.U32 R12, RZ, RZ, 0x3 ;  /* 0x00000003ff0c7424 */ /* 0x000fe200078e00ff */
        /* <DEDUP_REMOVED lines=13> */
.L_x_1339:
[----:B------:R-:W-:Y:S02]  /*1d7d0*/  IMAD.MOV.U32 R13, RZ, RZ, R7 ;  /* 0x000000ffff0d7224 */ /* 0x000fe400078e0007 */
[----:B------:R-:W-:-:S07]  /*1d7e0*/  IMAD.MOV.U32 R8, RZ, RZ, R14 ;  /* 0x000000ffff087224 */ /* 0x000fce00078e000e */
[----:B------:R-:W-:Y:S05]  /*1d7f0*/  WARPSYNC.COLLECTIVE R15, `(.L_x_1340) ;  /* 0x000000000f087348 */ /* 0x000fea0003c00000 */
[----:B------:R0:W1:Y:S02]  /*1d800*/  SHFL.IDX P6, R14, R13, R12, R11 ;  /* 0x0000000c0d0e7389 */ /* 0x00006400000c000b */
[----:B01----:R-:W-:Y:S01]  /*1d810*/  ENDCOLLECTIVE ;  /* 0x000000000000791b */ /* 0x003fe20003800000 */
.L_x_1340:
        /* <DEDUP_REMOVED lines=15> */
.L_x_1341:
[----:B------:R-:W-:Y:S02]  /*1d910*/  IMAD.MOV.U32 R13, RZ, RZ, R7 ;  /* 0x000000ffff0d7224 */ /* 0x000fe400078e0007 */
[----:B------:R-:W-:-:S07]  /*1d920*/  IMAD.MOV.U32 R8, RZ, RZ, R14 ;  /* 0x000000ffff087224 */ /* 0x000fce00078e000e */
[----:B------:R-:W-:Y:S05]  /*1d930*/  WARPSYNC.COLLECTIVE R15, `(.L_x_1342) ;  /* 0x000000000f087348 */ /* 0x000fea0003c00000 */
[----:B------:R0:W1:Y:S02]  /*1d940*/  SHFL.IDX P6, R14, R13, R12, R11 ;  /* 0x0000000c0d0e7389 */ /* 0x00006400000c000b */
[----:B01----:R-:W-:Y:S01]  /*1d950*/  ENDCOLLECTIVE ;  /* 0x000000000000791b */ /* 0x003fe20003800000 */
.L_x_1342:
[----:B------:R-:W-:Y:S02]  /*1d960*/  IMAD.MOV.U32 R13, RZ, RZ, R6 ;  /* 0x000000ffff0d7224 */ /* 0x000fe400078e0006 */
[----:B------:R-:W-:Y:S01]  /*1d970*/  IMAD.MOV.U32 R12, RZ, RZ, 0x5 ;  /* 0x00000005ff0c7424 */ /* 0x000fe200078e00ff */
[----:B------:R-:W-:-:S05]  /*1d980*/  @P4 IADD3 R14, P2, R29, R14, RZ ;  /* 0x0000000e1d0e4210 */ /* 0x000fca0007f5e0ff */
[----:B------:R-:W-:-:S08]  /*1d990*/  @P4 IMAD.MOV.U32 R2, RZ, RZ, R14 ;  /* 0x000000ffff024224 */ /* 0x000fd000078e000e */
[----:B------:R-:W-:Y:S05]  /*1d9a0*/  WARPSYNC.COLLECTIVE R15, `(.L_x_1343) ;  /* 0x000000000f087348 */ /* 0x000fea0003c00000 */
[----:B------:R0:W1:Y:S02]  /*1d9b0*/  SHFL.IDX P6, R14, R13, R12, R11 ;  /* 0x0000000c0d0e7389 */ /* 0x00006400000c000b */
[----:B01----:R-:W-:Y:S01]  /*1d9c0*/  ENDCOLLECTIVE ;  /* 0x000000000000791b */ /* 0x003fe20003800000 */
.L_x_1343:
[----:B------:R-:W-:-:S04]  /*1d9d0*/  @P4 IMAD.X R9, RZ, RZ, R8, P2 ;  /* 0x000000ffff094224 */ /* 0x000fc800010e0608 */
[----:B------:R-:W-:-:S05]  /*1d9e0*/  @P4 IMAD.MOV.U32 R3, RZ, RZ, R9 ;  /* 0x000000ffff034224 */ /* 0x000fca00078e0009 */
        /* <DEDUP_REMOVED lines=10> */
.L_x_1344:
[----:B------:R-:W-:Y:S02]  /*1da90*/  IMAD.MOV.U32 R13, RZ, RZ, R6 ;  /* 0x000000ffff0d7224 */ /* 0x000fe400078e0006 */
[----:B------:R-:W-:Y:S01]  /*1daa0*/  IMAD.MOV.U32 R12, RZ, RZ, 0x6 ;  /* 0x00000006ff0c7424 */ /* 0x000fe200078e00ff */
[----:B------:R-:W-:-:S05]  /*1dab0*/  @P3 IADD3 R14, P2, R29, R14, RZ ;  /* 0x0000000e1d0e3210 */ /* 0x000fca0007f5e0ff */
[----:B------:R-:W-:-:S08]  /*1dac0*/  @P3 IMAD.MOV.U32 R2, RZ, RZ, R14 ;  /* 0x000000ffff023224 */ /* 0x000fd000078e000e */
[----:B------:R-:W-:Y:S05]  /*1dad0*/  WARPSYNC.COLLECTIVE R15, `(.L_x_1345) ;  /* 0x000000000f087348 */ /* 0x000fea0003c00000 */
[----:B------:R0:W1:Y:S02]  /*1dae0*/  SHFL.IDX P6, R14, R13, R12, R11 ;  /* 0x0000000c0d0e7389 */ /* 0x00006400000c000b */
[----:B01----:R-:W-:Y:S01]  /*1daf0*/  ENDCOLLECTIVE ;  /* 0x000000000000791b */ /* 0x003fe20003800000 */
.L_x_1345:
        /* <DEDUP_REMOVED lines=11> */
.L_x_1346:
[----:B------:R-:W-:Y:S02]  /*1dbb0*/  IMAD.MOV.U32 R13, RZ, RZ, R6 ;  /* 0x000000ffff0d7224 */ /* 0x000fe400078e0006 */
[----:B------:R-:W-:Y:S01]  /*1dbc0*/  IMAD.MOV.U32 R12, RZ, RZ, 0x7 ;  /* 0x00000007ff0c7424 */ /* 0x000fe200078e00ff */
[----:B------:R-:W-:-:S05]  /*1dbd0*/  @P4 IADD3 R14, P2, R29, R14, RZ ;  /* 0x0000000e1d0e4210 */ /* 0x000fca0007f5e0ff */
[----:B------:R-:W-:-:S08]  /*1dbe0*/  @P4 IMAD.MOV.U32 R2, RZ, RZ, R14 ;  /* 0x000000ffff024224 */ /* 0x000fd000078e000e */
[----:B------:R-:W-:Y:S05]  /*1dbf0*/  WARPSYNC.COLLECTIVE R15, `(.L_x_1347) ;  /* 0x000000000f087348 */ /* 0x000fea0003c00000 */
[----:B------:R0:W1:Y:S02]  /*1dc00*/  SHFL.IDX P6, R14, R13, R12, R11 ;  /* 0x0000000c0d0e7389 */ /* 0x00006400000c000b */
[----:B01----:R-:W-:Y:S01]  /*1dc10*/  ENDCOLLECTIVE ;  /* 0x000000000000791b */ /* 0x003fe20003800000 */
.L_x_1347:
        /* <DEDUP_REMOVED lines=11> */
.L_x_1348:
[----:B------:R-:W-:Y:S02]  /*1dcd0*/  IMAD.MOV.U32 R13, RZ, RZ, R4 ;  /* 0x000000ffff0d7224 */ /* 0x000fe400078e0004 */
[----:B------:R-:W-:Y:S01]  /*1dce0*/  IMAD.MOV.U32 R12, RZ, RZ, RZ ;  /* 0x000000ffff0c7224 */ /* 0x000fe200078e00ff */
[----:B------:R-:W-:-:S13]  /*1dcf0*/  @P0 IADD3 R9, P2, R29, R14, RZ ;  /* 0x0000000e1d090210 */ /* 0x000fda0007f5e0ff */
[----:B------:R-:W-:Y:S05]  /*1dd00*/  WARPSYNC.COLLECTIVE R15, `(.L_x_1349) ;  /* 0x000000000f087348 */ /* 0x000fea0003c00000 */
[----:B------:R0:W1:Y:S02]  /*1dd10*/  SHFL.IDX P6, R14, R13, R12, R11 ;  /* 0x0000000c0d0e7389 */ /* 0x00006400000c000b */
[----:B01----:R-:W-:Y:S01]  /*1dd20*/  ENDCOLLECTIVE ;  /* 0x000000000000791b */ /* 0x003fe20003800000 */
.L_x_1349:
[----:B------:R-:W-:Y:S02]  /*1dd30*/  @P0 IMAD.X R10, RZ, RZ, R8, P2 ;  /* 0x000000ffff0a0224 */ /* 0x000fe400010e0608 */
[----:B------:R-:W-:Y:S02]  /*1dd40*/  @P0 IMAD.MOV.U32 R2, RZ, RZ, R9 ;  /* 0x000000ffff020224 */ /* 0x000fe400078e0009 */
        /* <DEDUP_REMOVED lines=10> */
.L_x_1350:
[----:B------:R-:W-:Y:S02]  /*1ddf0*/  IMAD.MOV.U32 R13, RZ, RZ, R4 ;  /* 0x000000ffff0d7224 */ /* 0x000fe400078e0004 */
[----:B------:R-:W-:Y:S01]  /*1de00*/  IMAD.MOV.U32 R12, RZ, RZ, 0x1 ;  /* 0x00000001ff0c7424 */ /* 0x000fe200078e00ff */
[----:B------:R-:W-:-:S13]  /*1de10*/  @P1 IADD3 R9, P0, R29, R14, RZ ;  /* 0x0000000e1d091210 */ /* 0x000fda0007f1e0ff */
[----:B------:R-:W-:Y:S05]  /*1de20*/  WARPSYNC.COLLECTIVE R15, `(.L_x_1351) ;  /* 0x000000000f087348 */ /* 0x000fea0003c00000 */
[----:B------:R0:W1:Y:S02]  /*1de30*/  SHFL.IDX P6, R14, R13, R12, R11 ;  /* 0x0000000c0d0e7389 */ /* 0x00006400000c000b */
[----:B01----:R-:W-:Y:S01]  /*1de40*/  ENDCOLLECTIVE ;  /* 0x000000000000791b */ /* 0x003fe20003800000 */
.L_x_1351:
        /* <DEDUP_REMOVED lines=12> */
.L_x_1352:
[----:B------:R-:W-:Y:S05]  /*1df10*/  BRA `(.L_x_1353) ;  /* 0xffffffb400747947 */ /* 0x000fea000383ffff */
.L_x_1267:
[----:B------:R-:W-:Y:S02]  /*1df20*/  IMAD.MOV.U32 R13, RZ, RZ, R4 ;  /* 0x000000ffff0d7224 */ /* 0x000fe400078e0004 */
[----:B------:R-:W-:Y:S02]  /*1df30*/  IMAD.MOV.U32 R12, RZ, RZ, RZ ;  /* 0x000000ffff0c7224 */ /* 0x000fe400078e00ff */
[----:B------:R-:W-:Y:S02]  /*1df40*/  IMAD.MOV.U32 R11, RZ, RZ, 0x181f ;  /* 0x0000181fff0b7424 */ /* 0x000fe400078e00ff */
[----:B------:R-:W-:Y:S02]  /*1df50*/  IMAD.MOV.U32 R15, RZ, RZ, -0x1 ;  /* 0xffffffffff0f7424 */ /* 0x000fe400078e00ff */
[----:B------:R-:W-:-:S07]  /*1df60*/  VIADD R6, R26, UR41 ;  /* 0x000000291a067c36 */ /* 0x000fce0008000000 */
[----:B------:R-:W-:Y:S05]  /*1df70*/  WARPSYNC.COLLECTIVE R15, `(.L_x_1354) ;  /* 0x000000000f087348 */ /* 0x000fea0003c00000 */
[----:B------:R0:W1:Y:S02]  /*1df80*/  SHFL.IDX P6, R14, R13, R12, R11 ;  /* 0x0000000c0d0e7389 */ /* 0x00006400000c000b */
[----:B01----:R-:W-:Y:S01]  /*1df90*/  ENDCOLLECTIVE ;  /* 0x000000000000791b */ /* 0x003fe20003800000 */
.L_x_1354:
[----:B------:R-:W-:Y:S02]  /*1dfa0*/  VIADD R8, R6, 0x10 ;  /* 0x0000001006087836 */ /* 0x000fe40000000000 */
[----:B------:R-:W-:Y:S02]  /*1dfb0*/  IMAD.MOV.U32 R13, RZ, RZ, R0 ;  /* 0x000000ffff0d7224 */ /* 0x000fe400078e0000 */
[----:B------:R-:W-:-:S07]  /*1dfc0*/  IMAD.MOV.U32 R2, RZ, RZ, R14 ;  /* 0x000000ffff027224 */ /* 0x000fce00078e000e */
[----:B------:R-:W-:Y:S05]  /*1dfd0*/  WARPSYNC.COLLECTIVE R15, `(.L_x_1355) ;  /* 0x000000000f087348 */ /* 0x000fea0003c00000 */
[----:B------:R0:W1:Y:S02]  /*1dfe0*/  SHFL.IDX P6, R14, R13, R12, R11 ;  /* 0x0000000c0d0e7389 */ /* 0x00006400000c000b */
[----:B01----:R-:W-:Y:S01]  /*1dff0*/  ENDCOLLECTIVE ;  /* 0x000000000000791b */ /* 0x003fe20003800000 */
.L_x_1355:
[----:B------:R-:W-:Y:S02]  /*1e000*/  ULDC UR4, c[0x0][0x288] ;  /* 0x0000a20000047ab9 */ /* 0x000fe40000000800 */
[----:B------:R-:W-:-:S05]  /*1e010*/  IMAD R5, R5, UR4, RZ ;  /* 0x0000000405057c24 */ /* 0x000fca000f8e02ff */
[----:B------:R-:W-:Y:S01]  /*1e020*/  ISETP.GE.AND P1, PT, R6, R5, PT ;  /* 0x000000050600720c */ /* 0x000fe20003f26270 */
[----:B------:R-:W-:Y:S02]  /*1e030*/  IMAD.MOV.U32 R13, RZ, RZ, R4 ;  /* 0x000000ffff0d7224 */ /* 0x000fe400078e0004 */
[----:B------:R-:W-:-:S10]  /*1e040*/  IMAD.MOV.U32 R12, RZ, RZ, 0x1 ;  /* 0x00000001ff0c7424 */ /* 0x000fd400078e00ff */
[----:B------:R-:W-:-:S05]  /*1e050*/  @!P1 IADD3 R14, P2, R29, R14, RZ ;  /* 0x0000000e1d0e9210 */ /* 0x000fca0007f5e0ff */
[----:B------:R-:W-:Y:S02]  /*1e060*/  @!P1 IMAD.X R3, RZ, RZ, R2, P2 ;  /* 0x000000ffff039224 */ /* 0x000fe400010e0602 */
[----:B------:R-:W-:-:S07]  /*1e070*/  @!P1 IMAD.MOV.U32 R2, RZ, RZ, R14 ;  /* 0x000000ffff029224 */ /* 0x000fce00078e000e */
[----:B------:R-:W-:Y:S05]  /*1e080*/  WARPSYNC.COLLECTIVE R15, `(.L_x_1356) ;  /* 0x000000000f087348 */ /* 0x000fea0003c00000 */
[----:B------:R0:W1:Y:S02]  /*1e090*/  SHFL.IDX P6, R14, R13, R12, R11 ;  /* 0x0000000c0d0e7389 */ /* 0x00006400000c000b */
[----:B01----:R-:W-:Y:S01]  /*1e0a0*/  ENDCOLLECTIVE ;  /* 0x000000000000791b */ /* 0x003fe20003800000 */
.L_x_1356:
        /* <DEDUP_REMOVED lines=10> */
.L_x_1357:
[----:B------:R-:W-:Y:S02]  /*1e150*/  IMAD.MOV.U32 R13, RZ, RZ, R4 ;  /* 0x000000ffff0d7224 */ /* 0x000fe400078e0004 */
[----:B------:R-:W-:Y:S02]  /*1e160*/  IMAD.MOV.U32 R12, RZ, RZ, 0x2 ;  /* 0x00000002ff0c7424 */ /* 0x000fe400078e00ff */
[----:B------:R-:W-:-:S07]  /*1e170*/  IMAD.MOV.U32 R8, RZ, RZ, R14 ;  /* 0x000000ffff087224 */ /* 0x000fce00078e000e */
[----:B------:R-:W-:Y:S05]  /*1e180*/  WARPSYNC.COLLECTIVE R15, `(.L_x_1358) ;  /* 0x000000000f087348 */ /* 0x000fea0003c00000 */
[----:B------:R0:W1:Y:S02]  /*1e190*/  SHFL.IDX P6, R14, R13, R12, R11 ;  /* 0x0000000c0d0e7389 */ /* 0x00006400000c000b */
[----:B01----:R-:W-:Y:S01]  /*1e1a0*/  ENDCOLLECTIVE ;  /* 0x000000000000791b */ /* 0x003fe20003800000 */
.L_x_1358:
[----:B------:R-:W-:Y:S01]  /*1e1b0*/  @!P1 IADD3 R9, P3, R29, R8, RZ ;  /* 0x000000081d099210 */ /* 0x000fe20007f7e0ff */
[----:B------:R-:W-:-:S04]  /*1e1c0*/  VIADD R8, R6, 0x20 ;  /* 0x0000002006087836 */ /* 0x000fc80000000000 */
[----:B------:R-:W-:Y:S02]  /*1e1d0*/  @!P1 IMAD.X R10, RZ, RZ, R7, P3 ;  /* 0x000000ffff0a9224 */ /* 0x000fe400018e0607 */
[----:B------:R-:W-:Y:S02]  /*1e1e0*/  @!P1 IMAD.MOV.U32 R2, RZ, RZ, R9 ;  /* 0x000000ffff029224 */ /* 0x000fe400078e0009 */
        /* <DEDUP_REMOVED lines=11> */
.L_x_1359:
[----:B------:R-:W-:Y:S02]  /*1e2a0*/  IMAD.MOV.U32 R13, RZ, RZ, R4 ;  /* 0x000000ffff0d7224 */ /* 0x000fe400078e0004 */
[----:B------:R-:W-:Y:S01]  /*1e2b0*/  IMAD.MOV.U32 R12, RZ, RZ, 0x3 ;  /* 0x00000003ff0c7424 */ /* 0x000fe200078e00ff */
[----:B------:R-:W-:-:S05]  /*1e2c0*/  @!P1 IADD3 R14, P2, R29, R14, RZ ;  /* 0x0000000e1d0e9210 */ /* 0x000fca0007f5e0ff */
[----:B------:R-:W-:-:S08]  /*1e2d0*/  @!P1 IMAD.MOV.U32 R2, RZ, RZ, R14 ;  /* 0x000000ffff029224 */ /* 0x000fd000078e000e */
[----:B------:R-:W-:Y:S05]  /*1e2e0*/  WARPSYNC.COLLECTIVE R15, `(.L_x_1360) ;  /* 0x000000000f087348 */ /* 0x000fea0003c00000 */
[----:B------:R0:W1:Y:S02]  /*1e2f0*/  SHFL.IDX P6, R14, R13, R12, R11 ;  /* 0x0000000c0d0e7389 */ /* 0x00006400000c000b */
[----:B01----:R-:W-:Y:S01]  /*1e300*/  ENDCOLLECTIVE ;  /* 0x000000000000791b */ /* 0x003fe20003800000 */
.L_x_1360:
[----:B------:R-:W-:Y:S02]  /*1e310*/  @!P1 IMAD.X R3, RZ, RZ, R8, P2 ;  /* 0x000000ffff039224 */ /* 0x000fe400010e0608 */
[----:B------:R-:W-:-:S03]  /*1e320*/  VIADD R8, R6, 0x30 ;  /* 0x0000003006087836 */ /* 0x000fc60000000000 */
[----:B------:R-:W-:Y:S01]  /*1e330*/  @!PT LDS RZ, [RZ] ;  /* 0x00000000fffff984 */ /* 0x000fe20000000800 */
[----:B------:R-:W-:Y:S01]  /*1e340*/  @!PT LDS RZ, [RZ] ;  /* 0x00000000fffff984 */ /* 0x000fe20000000800 */
[----:B------:R-:W-:Y:S01]  /*1e350*/  @!PT LDS RZ, [RZ] ;  /* 0x00000000fffff984 */ /* 0x000fe20000000800 */
[----:B------:R0:W-:Y:S02]  /*1e360*/  @!P1 LDGSTS.E.BYPASS.LTC128B.128 [R28+0x15400], desc[UR50][R2.64], !P0 ;  /* 0x15400000021c9fae */ /* 0x0001e4000c101d72 */
[----:B------:R-:W-:Y:S01]  /*1e370*/  ISETP.GE.AND P2, PT, R8, R5, PT ;  /* 0x000000050800720c */ /* 0x000fe20003f46270 */
[----:B------:R-:W-:Y:S02]  /*1e380*/  VIADD R8, R6, 0x40 ;  /* 0x0000004006087836 */ /* 0x000fe40000000000 */
[----:B------:R-:W-:Y:S02]  /*1e390*/  IMAD.MOV.U32 R13, RZ, RZ, R0 ;  /* 0x000000ffff0d7224 */ /* 0x000fe400078e0000 */
[----:B------:R-:W-:-:S08]  /*1e3a0*/  IMAD.MOV.U32 R7, RZ, RZ, R14 ;  /* 0x000000ffff077224 */ /* 0x000fd000078e000e */
[----:B0-----:R-:W-:Y:S05]  /*1e3b0*/  WARPSYNC.COLLECTIVE R15, `(.L_x_1361) ;  /* 0x000000000f087348 */ /* 0x001fea0003c00000 */
[----:B------:R1:W2:Y:S02]  /*1e3c0*/  SHFL.IDX P6, R14, R13, R12, R11 ;  /* 0x0000000c0d0e7389 */ /* 0x0002a400000c000b */
[----:B012---:R-:W-:Y:S01]  /*1e3d0*/  ENDCOLLECTIVE ;  /* 0x000000000000791b */ /* 0x007fe20003800000 */
.L_x_1361:
[----:B------:R-:W-:Y:S02]  /*1e3e0*/  IMAD.MOV.U32 R13, RZ, RZ, R4 ;  /* 0x000000ffff0d7224 */ /* 0x000fe400078e0004 */
[----:B------:R-:W-:Y:S02]  /*1e3f0*/  IMAD.MOV.U32 R12, RZ, RZ, 0x4 ;  /* 0x00000004ff0c7424 */ /* 0x000fe400078e00ff */
[----:B------:R-:W-:-:S07]  /*1e400*/  IMAD.MOV.U32 R10, RZ, RZ, R14 ;  /* 0x000000ffff0a7224 */ /* 0x000fce00078e000e */
[----:B------:R-:W-:Y:S05]  /*1e410*/  WARPSYNC.COLLECTIVE R15, `(.L_x_1362) ;  /* 0x000000000f087348 */ /* 0x000fea0003c00000 */
[----:B------:R0:W1:Y:S02]  /*1e420*/  SHFL.IDX P6, R14, R13, R12, R11 ;  /* 0x0000000c0d0e7389 */ /* 0x00006400000c000b */
[----:B01----:R-:W-:Y:S01]  /*1e430*/  ENDCOLLECTIVE ;  /* 0x000000000000791b */ /* 0x003fe20003800000 */
.L_x_1362:
[----:B------:R-:W-:-:S05]  /*1e440*/  @!P2 IADD3 R2, P1, R29, R10, RZ ;  /* 0x0000000a1d02a210 */ /* 0x000fca0007f3e0ff */
[----:B------:R-:W-:Y:S01]  /*1e450*/  @!P2 IMAD.X R3, RZ, RZ, R7, P1 ;  /* 0x000000ffff03a224 */ /* 0x000fe200008e0607 */
[----:B------:R-:W-:-:S04]  /*1e460*/  ISETP.GE.AND P1, PT, R8, R5, PT ;  /* 0x000000050800720c */ /* 0x000fc80003f26270 */
        /* <DEDUP_REMOVED lines=9> */
.L_x_1363:
[----:B------:R-:W-:Y:S02]  /*1e500*/  IMAD.MOV.U32 R13, RZ, RZ, R4 ;  /* 0x000000ffff0d7224 */ /* 0x000fe400078e0004 */
[----:B------:R-:W-:Y:S01]  /*1e510*/  IMAD.MOV.U32 R12, RZ, RZ, 0x5 ;  /* 0x00000005ff0c7424 */ /* 0x000fe200078e00ff */
[----:B------:R-:W-:-:S13]  /*1e520*/  @!P1 IADD3 R2, P2, R29, R14, RZ ;  /* 0x0000000e1d029210 */ /* 0x000fda0007f5e0ff */
[----:B------:R-:W-:Y:S05]  /*1e530*/  WARPSYNC.COLLECTIVE R15, `(.L_x_1364) ;  /* 0x000000000f087348 */ /* 0x000fea0003c00000 */
[----:B------:R0:W1:Y:S02]  /*1e540*/  SHFL.IDX P6, R14, R13, R12, R11 ;  /* 0x0000000c0d0e7389 */ /* 0x00006400000c000b */
[----:B01----:R-:W-:Y:S01]  /*1e550*/  ENDCOLLECTIVE ;  /* 0x000000000000791b */ /* 0x003fe20003800000 */
.L_x_1364:
        /* <DEDUP_REMOVED lines=12> */
.L_x_1365:
[----:B------:R-:W-:Y:S02]  /*1e620*/  IMAD.MOV.U32 R13, RZ, RZ, R4 ;  /* 0x000000ffff0d7224 */ /* 0x000fe400078e0004 */
[----:B------:R-:W-:Y:S02]  /*1e630*/  IMAD.MOV.U32 R12, RZ, RZ, 0x6 ;  /* 0x00000006ff0c7424 */ /* 0x000fe400078e00ff */
[----:B------:R-:W-:-:S07]  /*1e640*/  IMAD.MOV.U32 R10, RZ, RZ, R14 ;  /* 0x000000ffff0a7224 */ /* 0x000fce00078e000e */
[----:B------:R-:W-:Y:S05]  /*1e650*/  WARPSYNC.COLLECTIVE R15, `(.L_x_1366) ;  /* 0x000000000f087348 */ /* 0x000fea0003c00000 */
[----:B------:R0:W1:Y:S02]  /*1e660*/  SHFL.IDX P6, R14, R13, R12, R11 ;  /* 0x0000000c0d0e7389 */ /* 0x00006400000c000b */
[----:B01----:R-:W-:Y:S01]  /*1e670*/  ENDCOLLECTIVE ;  /* 0x000000000000791b */ /* 0x003fe20003800000 */
.L_x_1366:
[----:B------:R-:W-:-:S05]  /*1e680*/  @!P2 IADD3 R2, P1, R29, R10, RZ ;  /* 0x0000000a1d02a210 */ /* 0x000fca0007f3e0ff */
        /* <DEDUP_REMOVED lines=10> */
.L_x_1367:
        /* <DEDUP_REMOVED lines=8> */
.L_x_1368:
[----:B------:R-:W-:Y:S02]  /*1e7b0*/  @!P1 IMAD.X R8, RZ, RZ, R8, P2 ;  /* 0x000000ffff089224 */ /* 0x000fe400010e0608 */
[----:B------:R-:W-:Y:S02]  /*1e7c0*/  @!P1 IMAD.MOV.U32 R2, RZ, RZ, R9 ;  /* 0x000000ffff029224 */ /* 0x000fe400078e0009 */
[----:B------:R-:W-:-:S05]  /*1e7d0*/  @!P1 IMAD.MOV.U32 R3, RZ, RZ, R8 ;  /* 0x000000ffff039224 */ /* 0x000fca00078e0008 */
        /* <DEDUP_REMOVED lines=9> */
.L_x_1369:
[----:B------:R-:W-:Y:S05]  /*1e870*/  BRA `(.L_x_1370) ;  /* 0xffffffb400607947 */ /* 0x000fea000383ffff */
.L_x_1268:
[----:B0-----:R-:W-:-:S04]  /*1e880*/  IMAD.U32 R3, RZ, RZ, UR46 ;  /* 0x0000002eff037e24 */ /* 0x001fc8000f8e00ff */
[----:B------:R0:W1:Y:S03]  /*1e890*/  SYNCS.PHASECHK.TRANS64.TRYWAIT P0, [R3+URZ+0x22820], R0 ;  /* 0x02282000030075a7 */ /* 0x000066000800017f */
[----:B-1----:R-:W-:Y:S05]  /*1e8a0*/  @!P0 NANOSLEEP.SYNCS 0x989680 ;  /* 0x009896800000895d */ /* 0x002fea0003900000 */
[----:B------:R-:W1:Y:S02]  /*1e8b0*/  @!P0 SYNCS.PHASECHK.TRANS64 P0, [R3+URZ+0x22820], R0 ;  /* 0x02282000030085a7 */ /* 0x000e64000800007f */
[----:B-1----:R-:W-:Y:S05]  /*1e8c0*/  @!P0 BRA `(.L_x_1268) ;  /* 0xfffffffc00ec8947 */ /* 0x002fea000383ffff */
[----:B------:R-:W-:Y:S05]  /*1e8d0*/  BRA `(.L_x_1371) ;  /* 0xffffffb4008c7947 */ /* 0x000fea000383ffff */
.L_x_1271:
[----:B0-----:R0:W1:Y:S02]  /*1e8e0*/  SYNCS.PHASECHK.TRANS64.TRYWAIT P1, [R3+URZ+0x22880], R25 ;  /* 0x02288019030075a7 */ /* 0x001064000802017f */
[----:B-1----:R-:W-:Y:S05]  /*1e8f0*/  @!P1 NANOSLEEP.SYNCS 0x989680 ;  /* 0x009896800000995d */ /* 0x002fea0003900000 */
[----:B------:R-:W1:Y:S02]  /*1e900*/  @!P1 SYNCS.PHASECHK.TRANS64 P1, [R3+URZ+0x22880], R25 ;  /* 0x02288019030095a7 */ /* 0x000e64000802007f */
[----:B-1----:R-:W-:Y:S05]  /*1e910*/  @!P1 BRA `(.L_x_1271) ;  /* 0xfffffffc00f09947 */ /* 0x002fea000383ffff */
[----:B------:R-:W-:Y:S05]  /*1e920*/  BRA `(.L_x_1372) ;  /* 0xffffffb800947947 */ /* 0x000fea000383ffff */
.L_x_1272:
        /* <DEDUP_REMOVED lines=8> */
.L_x_1374:
[----:B------:R-:W-:Y:S05]  /*1e9b0*/  BSYNC B0 ;  /* 0x0000000000007941 */ /* 0x000fea0003800000 */
.L_x_1373:
[----:B------:R-:W-:Y:S02]  /*1e9c0*/  IMAD.MOV.U32 R13, RZ, RZ, R6 ;  /* 0x000000ffff0d7224 */ /* 0x000fe400078e0006 */
        /* <DEDUP_REMOVED lines=8> */
.L_x_1375:
[----:B------:R-:W-:Y:S02]  /*1ea50*/  IMAD.MOV.U32 R13, RZ, RZ, R7 ;  /* 0x000000ffff0d7224 */ /* 0x000fe400078e0007 */
[----:B------:R-:W-:Y:S02]  /*1ea60*/  IMAD.MOV.U32 R12, RZ, RZ, 0x1 ;  /* 0x00000001ff0c7424 */ /* 0x000fe400078e00ff */
[----:B------:R-:W-:-:S07]  /*1ea70*/  IMAD.MOV.U32 R4, RZ, RZ, R14 ;  /* 0x000000ffff047224 */ /* 0x000fce00078e000e */
[----:B------:R-:W-:Y:S05]  /*1ea80*/  WARPSYNC.COLLECTIVE R15, `(.L_x_1376) ;  /* 0x000000000f087348 */ /* 0x000fea0003c00000 */
[----:B------:R0:W1:Y:S02]  /*1ea90*/  SHFL.IDX P6, R14, R13, R12, R11 ;  /* 0x0000000c0d0e7389 */ /* 0x00006400000c000b */
[----:B01----:R-:W-:Y:S01]  /*1eaa0*/  ENDCOLLECTIVE ;  /* 0x000000000000791b */ /* 0x003fe20003800000 */
.L_x_1376:
        /* <DEDUP_REMOVED lines=11> */
.L_x_1377:
        /* <DEDUP_REMOVED lines=9> */
.L_x_1378:
        /* <DEDUP_REMOVED lines=9> */
.L_x_1379:
[----:B------:R-:W-:Y:S02]  /*1ec80*/  IMAD.MOV.U32 R13, RZ, RZ, R7 ;  /* 0x000000ffff0d7224 */ /* 0x000fe400078e0007 */
[----:B------:R-:W-:Y:S02]  /*1ec90*/  IMAD.MOV.U32 R12, RZ, RZ, 0x3 ;  /* 0x00000003ff0c7424 */ /* 0x000fe400078e00ff */
[----:B------:R-:W-:-:S07]  /*1eca0*/  IMAD.MOV.U32 R4, RZ, RZ, R14 ;  /* 0x000000ffff047224 */ /* 0x000fce00078e000e */
[----:B------:R-:W-:Y:S05]  /*1ecb0*/  WARPSYNC.COLLECTIVE R15, `(.L_x_1380) ;  /* 0x000000000f087348 */ /* 0x000fea0003c00000 */
[----:B------:R0:W1:Y:S02]  /*1ecc0*/  SHFL.IDX P6, R14, R13, R12, R11 ;  /* 0x0000000c0d0e7389 */ /* 0x00006400000c000b */
[----:B01----:R-:W-:Y:S01]  /*1ecd0*/  ENDCOLLECTIVE ;  /* 0x000000000000791b */ /* 0x003fe20003800000 */
.L_x_1380:
        /* <DEDUP_REMOVED lines=11> */
.L_x_1381:
[----:B------:R-:W-:Y:S02]  /*1ed90*/  IMAD.MOV.U32 R13, RZ, RZ, R7 ;  /* 0x000000ffff0d7224 */ /* 0x000fe400078e0007 */
[----:B------:R-:W-:Y:S02]  /*1eda0*/  IMAD.MOV.U32 R12, RZ, RZ, 0x4 ;  /* 0x00000004ff0c7424 */ /* 0x000fe400078e00ff */
[----:B------:R-:W-:-:S07]  /*1edb0*/  IMAD.MOV.U32 R4, RZ, RZ, R14 ;  /* 0x000000ffff047224 */ /* 0x000fce00078e000e */
[----:B------:R-:W-:Y:S05]  /*1edc0*/  WARPSYNC.COLLECTIVE R15, `(.L_x_1382) ;  /* 0x000000000f087348 */ /* 0x000fea0003c00000 */
[----:B------:R0:W1:Y:S02]  /*1edd0*/  SHFL.IDX P6, R14, R13, R12, R11 ;  /* 0x0000000c0d0e7389 */ /* 0x00006400000c000b */
[----:B01----:R-:W-:Y:S01]  /*1ede0*/  ENDCOLLECTIVE ;  /* 0x000000000000791b */ /* 0x003fe20003800000 */
.L_x_1382:
        /* <DEDUP_REMOVED lines=11> */
.L_x_1383:
[----:B------:R-:W-:Y:S02]  /*1eea0*/  IMAD.MOV.U32 R13, RZ, RZ, R7 ;  /* 0x000000ffff0d7224 */ /* 0x000fe400078e0007 */
[----:B------:R-:W-:Y:S02]  /*1eeb0*/  IMAD.MOV.U32 R12, RZ, RZ, 0x5 ;  /* 0x00000005ff0c7424 */ /* 0x000fe400078e00ff */
[----:B------:R-:W-:-:S07]  /*1eec0*/  IMAD.MOV.U32 R4, RZ, RZ, R14 ;  /* 0x000000ffff047224 */ /* 0x000fce00078e000e */
[----:B------:R-:W-:Y:S05]  /*1eed0*/  WARPSYNC.COLLECTIVE R15, `(.L_x_1384) ;  /* 0x000000000f087348 */ /* 0x000fea0003c00000 */
[----:B------:R0:W1:Y:S02]  /*1eee0*/  SHFL.IDX P6, R14, R13, R12, R11 ;  /* 0x0000000c0d0e7389 */ /* 0x00006400000c000b */
[----:B01----:R-:W-:Y:S01]  /*1eef0*/  ENDCOLLECTIVE ;  /* 0x000000000000791b */ /* 0x003fe20003800000 */
.L_x_1384:
        /* <DEDUP_REMOVED lines=11> */
.L_x_1385:
[----:B------:R-:W-:Y:S02]  /*1efb0*/  IMAD.MOV.U32 R13, RZ, RZ, R7 ;  /* 0x000000ffff0d7224 */ /* 0x000fe400078e0007 */
[----:B------:R-:W-:Y:S02]  /*1efc0*/  IMAD.MOV.U32 R12, RZ, RZ, 0x6 ;  /* 0x00000006ff0c7424 */ /* 0x000fe400078e00ff */
[----:B------:R-:W-:-:S07]  /*1efd0*/  IMAD.MOV.U32 R4, RZ, RZ, R14 ;  /* 0x000000ffff047224 */ /* 0x000fce00078e000e */
[----:B------:R-:W-:Y:S05]  /*1efe0*/  WARPSYNC.COLLECTIVE R15, `(.L_x_1386) ;  /* 0x000000000f087348 */ /* 0x000fea0003c00000 */
[----:B------:R0:W1:Y:S02]  /*1eff0*/  SHFL.IDX P6, R14, R13, R12, R11 ;  /* 0x0000000c0d0e7389 */ /* 0x00006400000c000b */
[----:B01----:R-:W-:Y:S01]  /*1f000*/  ENDCOLLECTIVE ;  /* 0x000000000000791b */ /* 0x003fe20003800000 */
.L_x_1386:
        /* <DEDUP_REMOVED lines=11> */
.L_x_1387:
[----:B------:R-:W-:Y:S02]  /*1f0c0*/  IMAD.MOV.U32 R13, RZ, RZ, R7 ;  /* 0x000000ffff0d7224 */ /* 0x000fe400078e0007 */
[----:B------:R-:W-:Y:S02]  /*1f0d0*/  IMAD.MOV.U32 R12, RZ, RZ, 0x7 ;  /* 0x00000007ff0c7424 */ /* 0x000fe400078e00ff */
[----:B------:R-:W-:-:S07]  /*1f0e0*/  IMAD.MOV.U32 R4, RZ, RZ, R14 ;  /* 0x000000ffff047224 */ /* 0x000fce00078e000e */
[----:B------:R-:W-:Y:S05]  /*1f0f0*/  WARPSYNC.COLLECTIVE R15, `(.L_x_1388) ;  /* 0x000000000f087348 */ /* 0x000fea0003c00000 */
[----:B------:R0:W1:Y:S02]  /*1f100*/  SHFL.IDX P6, R14, R13, R12, R11 ;  /* 0x0000000c0d0e7389 */ /* 0x00006400000c000b */
[----:B01----:R-:W-:Y:S01]  /*1f110*/  ENDCOLLECTIVE ;  /* 0x000000000000791b */ /* 0x003fe20003800000 */
.L_x_1388:
[----:B------:R-:W-:Y:S01]  /*1f120*/  IMAD.MOV.U32 R13, RZ, RZ, R6 ;  /* 0x000000ffff0d7224 */ /* 0x000fe200078e0006 */
[----:B------:R-:W-:-:S05]  /*1f130*/  IADD3 R6, P1, R29, R4, RZ ;  /* 0x000000041d067210 */ /* 0x000fca0007f3e0ff */
[----:B------:R-:W-:Y:S02]  /*1f140*/  IMAD.X R7, RZ, RZ, R27, P1 ;  /* 0x000000ffff077224 */ /* 0x000fe400008e061b */
[----:B------:R-:W-:-:S03]  /*1f150*/  IMAD.MOV.U32 R5, RZ, RZ, R14 ;  /* 0x000000ffff057224 */ /* 0x000fc600078e000e */
[----:B------:R-:W-:Y:S01]  /*1f160*/  @!PT LDS RZ, [RZ] ;  /* 0x00000000fffff984 */ /* 0x000fe20000000800 */
[----:B------:R-:W-:Y:S01]  /*1f170*/  @!PT LDS RZ, [RZ] ;  /* 0x00000000fffff984 */ /* 0x000fe20000000800 */
[----:B------:R-:W-:Y:S01]  /*1f180*/  @!PT LDS RZ, [RZ] ;  /* 0x00000000fffff984 */ /* 0x000fe20000000800 */
[----:B------:R0:W-:Y:S04]  /*1f190*/  LDGSTS.E.BYPASS.LTC128B.128 [R17+0xd400], desc[UR50][R6.64], !P2 ;  /* 0x0d40000006117fae */ /* 0x0001e8000d101d72 */
[----:B0-----:R-:W-:Y:S05]  /*1f1a0*/  WARPSYNC.COLLECTIVE R15, `(.L_x_1389) ;  /* 0x000000000f087348 */ /* 0x001fea0003c00000 */
[----:B------:R1:W2:Y:S02]  /*1f1b0*/  SHFL.IDX P6, R14, R13, R12, R11 ;  /* 0x0000000c0d0e7389 */ /* 0x0002a400000c000b */
[----:B012---:R-:W-:Y:S01]  /*1f1c0*/  ENDCOLLECTIVE ;  /* 0x000000000000791b */ /* 0x007fe20003800000 */
.L_x_1389:
        /* <DEDUP_REMOVED lines=9> */
.L_x_1390:
        /* <DEDUP_REMOVED lines=9> */
.L_x_1391:
[----:B------:R-:W-:Y:S02]  /*1f2f0*/  IMAD.MOV.U32 R13, RZ, RZ, R19 ;  /* 0x000000ffff0d7224 */ /* 0x000fe400078e0013 */
[----:B------:R-:W-:Y:S02]  /*1f300*/  IMAD.MOV.U32 R12, RZ, RZ, 0x1 ;  /* 0x00000001ff0c7424 */ /* 0x000fe400078e00ff */
[----:B------:R-:W-:-:S07]  /*1f310*/  IMAD.MOV.U32 R7, RZ, RZ, R14 ;  /* 0x000000ffff077224 */ /* 0x000fce00078e000e */
[----:B------:R-:W-:Y:S05]  /*1f320*/  WARPSYNC.COLLECTIVE R15, `(.L_x_1392) ;  /* 0x000000000f087348 */ /* 0x000fea0003c00000 */
[----:B------:R0:W1:Y:S02]  /*1f330*/  SHFL.IDX P6, R14, R13, R12, R11 ;  /* 0x0000000c0d0e7389 */ /* 0x00006400000c000b */
[----:B01----:R-:W-:Y:S01]  /*1f340*/  ENDCOLLECTIVE ;  /* 0x000000000000791b */ /* 0x003fe20003800000 */
.L_x_1392:
        /* <DEDUP_REMOVED lines=11> */
.L_x_1393:
[----:B------:R-:W-:Y:S05]  /*1f400*/  BRA `(.L_x_1394) ;  /* 0xffffffb400487947 */ /* 0x000fea000383ffff */
.L_x_1275:
[----:B--2---:R2:W3:Y:S02]  /*1f410*/  SYNCS.PHASECHK.TRANS64.TRYWAIT P1, [R3+URZ+0x22840], R25 ;  /* 0x02284019030075a7 */ /* 0x0044e4000802017f */
[----:B---3--:R-:W-:Y:S05]  /*1f420*/  @!P1 NANOSLEEP.SYNCS 0x989680 ;  /* 0x009896800000995d */ /* 0x008fea0003900000 */
[----:B------:R-:W3:Y:S02]  /*1f430*/  @!P1 SYNCS.PHASECHK.TRANS64 P1, [R3+URZ+0x22840], R25 ;  /* 0x02284019030095a7 */ /* 0x000ee4000802007f */
[----:B---3--:R-:W-:Y:S05]  /*1f440*/  @!P1 BRA `(.L_x_1275) ;  /* 0xfffffffc00f09947 */ /* 0x008fea000383ffff */
[----:B------:R-:W-:Y:S05]  /*1f450*/  BRA `(.L_x_1395) ;  /* 0xffffffb400887947 */ /* 0x000fea000383ffff */
.L_x_1276:
        /* <DEDUP_REMOVED lines=8> */
.L_x_1397:
[----:B------:R-:W-:Y:S05]  /*1f4e0*/  BSYNC B0 ;  /* 0x0000000000007941 */ /* 0x000fea0003800000 */
.L_x_1396:
        /* <DEDUP_REMOVED lines=9> */
.L_x_1398:
[----:B------:R-:W-:Y:S02]  /*1f580*/  VIADD R8, R8, UR46 ;  /* 0x0000002e08087c36 */ /* 0x000fe40008000000 */
[----:B------:R-:W-:Y:S02]  /*1f590*/  IMAD.MOV.U32 R13, RZ, RZ, R7 ;  /* 0x000000ffff0d7224 */ /* 0x000fe400078e0007 */
[----:B------:R-:W-:Y:S01]  /*1f5a0*/  IMAD.MOV.U32 R12, RZ, RZ, 0x1 ;  /* 0x00000001ff0c7424 */ /* 0x000fe200078e00ff */
[----:B------:R-:W-:-:S13]  /*1f5b0*/  IADD3 R4, P1, R29, R14, RZ ;  /* 0x0000000e1d047210 */ /* 0x000fda0007f3e0ff */
[----:B------:R-:W-:Y:S05]  /*1f5c0*/  WARPSYNC.COLLECTIVE R15, `(.L_x_1399) ;  /* 0x000000000f087348 */ /* 0x000fea0003c00000 */
[----:B------:R0:W1:Y:S02]  /*1f5d0*/  SHFL.IDX P6, R14, R13, R12, R11 ;  /* 0x0000000c0d0e7389 */ /* 0x00006400000c000b */
[----:B01----:R-:W-:Y:S01]  /*1f5e0*/  ENDCOLLECTIVE ;  /* 0x000000000000791b */ /* 0x003fe20003800000 */
.L_x_1399:
        /* <DEDUP_REMOVED lines=10> */
.L_x_1400:
[----:B------:R-:W-:Y:S02]  /*1f690*/  IMAD.MOV.U32 R13, RZ, RZ, R7 ;  /* 0x000000ffff0d7224 */ /* 0x000fe400078e0007 */
[----:B------:R-:W-:Y:S01]  /*1f6a0*/  IMAD.MOV.U32 R12, RZ, RZ, 0x2 ;  /* 0x00000002ff0c7424 */ /* 0x000fe200078e00ff */
[----:B------:R-:W-:-:S13]  /*1f6b0*/  IADD3 R4, P1, R29, R14, RZ ;  /* 0x0000000e1d047210 */ /* 0x000fda0007f3e0ff */
[----:B------:R-:W-:Y:S05]  /*1f6c0*/  WARPSYNC.COLLECTIVE R15, `(.L_x_1401) ;  /* 0x000000000f087348 */ /* 0x000fea0003c00000 */
[----:B------:R0:W1:Y:S02]  /*1f6d0*/  SHFL.IDX P6, R14, R13, R12, R11 ;  /* 0x0000000c0d0e7389 */ /* 0x00006400000c000b */
[----:B01----:R-:W-:Y:S01]  /*1f6e0*/  ENDCOLLECTIVE ;  /* 0x000000000000791b */ /* 0x003fe20003800000 */
.L_x_1401:
        /* <DEDUP_REMOVED lines=10> */
.L_x_1402:
[----:B------:R-:W-:Y:S02]  /*1f790*/  IMAD.MOV.U32 R13, RZ, RZ, R7 ;  /* 0x000000ffff0d7224 */ /* 0x000fe400078e0007 */
[----:B------:R-:W-:Y:S02]  /*1f7a0*/  IMAD.MOV.U32 R12, RZ, RZ, 0x3 ;  /* 0x00000003ff0c7424 */ /* 0x000fe400078e00ff */
[----:B------:R-:W-:-:S07]  /*1f7b0*/  IMAD.MOV.U32 R18, RZ, RZ, R14 ;  /* 0x000000ffff127224 */ /* 0x000fce00078e000e */
[----:B------:R-:W-:Y:S05]  /*1f7c0*/  WARPSYNC.COLLECTIVE R15, `(.L_x_1403) ;  /* 0x000000000f087348 */ /* 0x000fea0003c00000 */
[----:B------:R0:W1:Y:S02]  /*1f7d0*/  SHFL.IDX P6, R14, R13, R12, R11 ;  /* 0x0000000c0d0e7389 */ /* 0x00006400000c000b */
[----:B01----:R-:W-:Y:S01]  /*1f7e0*/  ENDCOLLECTIVE ;  /* 0x000000000000791b */ /* 0x003fe20003800000 */
.L_x_1403:
        /* <DEDUP_REMOVED lines=11> */
.L_x_1404:
[----:B------:R-:W-:Y:S02]  /*1f8a0*/  IMAD.MOV.U32 R13, RZ, RZ, R7 ;  /* 0x000000ffff0d7224 */ /* 0x000fe400078e0007 */
[----:B------:R-:W-:Y:S01]  /*1f8b0*/  IMAD.MOV.U32 R12, RZ, RZ, 0x4 ;  /* 0x00000004ff0c7424 */ /* 0x000fe200078e00ff */
[----:B------:R-:W-:-:S13]  /*1f8c0*/  IADD3 R4, P1, R29, R14, RZ ;  /* 0x0000000e1d047210 */ /* 0x000fda0007f3e0ff */
[----:B------:R-:W-:Y:S05]  /*1f8d0*/  WARPSYNC.COLLECTIVE R15, `(.L_x_1405) ;  /* 0x000000000f087348 */ /* 0x000fea0003c00000 */
[----:B------:R0:W1:Y:S02]  /*1f8e0*/  SHFL.IDX P6, R14, R13, R12, R11 ;  /* 0x0000000c0d0e7389 */ /* 0x00006400000c000b */
[----:B01----:R-:W-:Y:S01]  /*1f8f0*/  ENDCOLLECTIVE ;  /* 0x000000000000791b */ /* 0x003fe20003800000 */
.L_x_1405:
        /* <DEDUP_REMOVED lines=10> */
.L_x_1406:
[----:B------:R-:W-:Y:S02]  /*1f9a0*/  IMAD.MOV.U32 R13, RZ, RZ, R7 ;  /* 0x000000ffff0d7224 */ /* 0x000fe400078e0007 */
[----:B------:R-:W-:Y:S02]  /*1f9b0*/  IMAD.MOV.U32 R12, RZ, RZ, 0x5 ;  /* 0x00000005ff0c7424 */ /* 0x000fe400078e00ff */
[----:B------:R-:W-:-:S07]  /*1f9c0*/  IMAD.MOV.U32 R18, RZ, RZ, R14 ;  /* 0x000000ffff127224 */ /* 0x000fce00078e000e */
[----:B------:R-:W-:Y:S05]  /*1f9d0*/  WARPSYNC.COLLECTIVE R15, `(.L_x_1407) ;  /* 0x000000000f087348 */ /* 0x000fea0003c00000 */
[----:B------:R0:W1:Y:S02]  /*1f9e0*/  SHFL.IDX P6, R14, R13, R12, R11 ;  /* 0x0000000c0d0e7389 */ /* 0x00006400000c000b */
[----:B01----:R-:W-:Y:S01]  /*1f9f0*/  ENDCOLLECTIVE ;  /* 0x000000000000791b */ /* 0x003fe20003800000 */
.L_x_1407:
        /* <DEDUP_REMOVED lines=11> */
.L_x_1408:
[----:B------:R-:W-:Y:S02]  /*1fab0*/  IMAD.MOV.U32 R13, RZ, RZ, R7 ;  /* 0x000000ffff0d7224 */ /* 0x000fe400078e0007 */
[----:B------:R-:W-:Y:S01]  /*1fac0*/  IMAD.MOV.U32 R12, RZ, RZ, 0x6 ;  /* 0x00000006ff0c7424 */ /* 0x000fe200078e00ff */
[----:B------:R-:W-:-:S13]  /*1fad0*/  IADD3 R4, P1, R29, R14, RZ ;  /* 0x0000000e1d047210 */ /* 0x000fda0007f3e0ff */
[----:B------:R-:W-:Y:S05]  /*1fae0*/  WARPSYNC.COLLECTIVE R15, `(.L_x_1409) ;  /* 0x000000000f087348 */ /* 0x000fea0003c00000 */
[----:B------:R0:W1:Y:S02]  /*1faf0*/  SHFL.IDX P6, R14, R13, R12, R11 ;  /* 0x0000000c0d0e7389 */ /* 0x00006400000c000b */
[----:B01----:R-:W-:Y:S01]  /*1fb00*/  ENDCOLLECTIVE ;  /* 0x000000000000791b */ /* 0x003fe20003800000 */
.L_x_1409:
        /* <DEDUP_REMOVED lines=10> */
.L_x_1410:
[----:B------:R-:W-:Y:S02]  /*1fbb0*/  IMAD.MOV.U32 R13, RZ, RZ, R7 ;  /* 0x000000ffff0d7224 */ /* 0x000fe400078e0007 */
[----:B------:R-:W-:Y:S02]  /*1fbc0*/  IMAD.MOV.U32 R12, RZ, RZ, 0x7 ;  /* 0x00000007ff0c7424 */ /* 0x000fe400078e00ff */
[----:B------:R-:W-:-:S07]  /*1fbd0*/  IMAD.MOV.U32 R19, RZ, RZ, R14 ;  /* 0x000000ffff137224 */ /* 0x000fce00078e000e */
[----:B------:R-:W-:Y:S05]  /*1fbe0*/  WARPSYNC.COLLECTIVE R15, `(.L_x_1411) ;  /* 0x000000000f087348 */ /* 0x000fea0003c00000 */
[----:B------:R0:W1:Y:S02]  /*1fbf0*/  SHFL.IDX P6, R14, R13, R12, R11 ;  /* 0x0000000c0d0e7389 */ /* 0x00006400000c000b */
[----:B01----:R-:W-:Y:S01]  /*1fc00*/  ENDCOLLECTIVE ;  /* 0x000000000000791b */ /* 0x003fe20003800000 */
.L_x_1411:
        /* <DEDUP_REMOVED lines=11> */
.L_x_1412:
        /* <DEDUP_REMOVED lines=9> */
.L_x_1413:
        /* <DEDUP_REMOVED lines=9> */
.L_x_1414:
[----:B------:R-:W-:Y:S02]  /*1fde0*/  IMAD.MOV.U32 R13, RZ, RZ, R10 ;  /* 0x000000ffff0d7224 */ /* 0x000fe400078e000a */
[----:B------:R-:W-:Y:S01]  /*1fdf0*/  IMAD.MOV.U32 R12, RZ, RZ, 0x1 ;  /* 0x00000001ff0c7424 */ /* 0x000fe200078e00ff */
[----:B------:R-:W-:-:S13]  /*1fe00*/  IADD3 R4, P1, R29, R14, RZ ;  /* 0x0000000e1d047210 */ /* 0x000fda0007f3e0ff */
[----:B------:R-:W-:Y:S05]  /*1fe10*/  WARPSYNC.COLLECTIVE R15, `(.L_x_1415) ;  /* 0x000000000f087348 */ /* 0x000fea0003c00000 */
[----:B------:R0:W1:Y:S02]  /*1fe20*/  SHFL.IDX P6, R14, R13, R12, R11 ;  /* 0x0000000c0d0e7389 */ /* 0x00006400000c000b */
[----:B01----:R-:W-:Y:S01]  /*1fe30*/  ENDCOLLECTIVE ;  /* 0x000000000000791b */ /* 0x003fe20003800000 */
.L_x_1415:
        /* <DEDUP_REMOVED lines=10> */
.L_x_1416:
[----:B------:R-:W-:Y:S05]  /*1fee0*/  BRA `(.L_x_1417) ;  /* 0xffffffb000347947 */ /* 0x000fea000383ffff */
.L_x_1279:
[----:B0-----:R0:W1:Y:S02]  /*1fef0*/  SYNCS.PHASECHK.TRANS64.TRYWAIT P2, [R6+URZ+0x22870], R3 ;  /* 0x02287003060075a7 */ /* 0x001064000804017f */
[----:B-1----:R-:W-:Y:S05]  /*1ff00*/  @!P2 NANOSLEEP.SYNCS 0x989680 ;  /* 0x009896800000a95d */ /* 0x002fea0003900000 */
[----:B------:R-:W1:Y:S02]  /*1ff10*/  @!P2 SYNCS.PHASECHK.TRANS64 P2, [R6+URZ+0x22870], R3 ;  /* 0x022870030600a5a7 */ /* 0x000e64000804007f */
[----:B-1----:R-:W-:Y:S05]  /*1ff20*/  @!P2 BRA `(.L_x_1279) ;  /* 0xfffffffc00f0a947 */ /* 0x002fea000383ffff */
[----:B------:R-:W-:Y:S05]  /*1ff30*/  BRA `(.L_x_1418) ;  /* 0xffffffb0008c7947 */ /* 0x000fea000383ffff */
.L_x_1281:
[----:B0-----:R0:W1:Y:S02]  /*1ff40*/  SYNCS.PHASECHK.TRANS64.TRYWAIT P2, [R6+URZ+0x22860], R5 ;  /* 0x02286005060075a7 */ /* 0x001064000804017f */
[----:B-1----:R-:W-:Y:S05]  /*1ff50*/  @!P2 NANOSLEEP.SYNCS 0x989680 ;  /* 0x009896800000a95d */ /* 0x002fea0003900000 */
[----:B------:R-:W1:Y:S02]  /*1ff60*/  @!P2 SYNCS.PHASECHK.TRANS64 P2, [R6+URZ+0x22860], R5 ;  /* 0x022860050600a5a7 */ /* 0x000e64000804007f */
[----:B-1----:R-:W-:Y:S05]  /*1ff70*/  @!P2 BRA `(.L_x_1281) ;  /* 0xfffffffc00f0a947 */ /* 0x002fea000383ffff */
[----:B------:R-:W-:Y:S05]  /*1ff80*/  BRA `(.L_x_1419) ;  /* 0xffffffb000a07947 */ /* 0x000fea000383ffff */
.L_x_1288:
[----:B0-----:R0:W1:Y:S02]  /*1ff90*/  SYNCS.PHASECHK.TRANS64.TRYWAIT P0, [R3+URZ+0x22870], R0 ;  /* 0x02287000030075a7 */ /* 0x001064000800017f */
[----:B-1----:R-:W-:Y:S05]  /*1ffa0*/  @!P0 NANOSLEEP.SYNCS 0x989680 ;  /* 0x009896800000895d */ /* 0x002fea0003900000 */
[----:B------:R-:W1:Y:S02]  /*1ffb0*/  @!P0 SYNCS.PHASECHK.TRANS64 P0, [R3+URZ+0x22870], R0 ;  /* 0x02287000030085a7 */ /* 0x000e64000800007f */
[----:B-1----:R-:W-:Y:S05]  /*1ffc0*/  @!P0 BRA `(.L_x_1288) ;  /* 0xfffffffc00f08947 */ /* 0x002fea000383ffff */
[----:B------:R-:W-:Y:S05]  /*1ffd0*/  BRA `(.L_x_1420) ;  /* 0xffffffb800207947 */ /* 0x000fea000383ffff */
.L_x_1290:
[----:B0-----:R0:W1:Y:S02]  /*1ffe0*/  SYNCS.PHASECHK.TRANS64.TRYWAIT P0, [R3+URZ+0x22860], R4 ;  /* 0x02286004030075a7 */ /* 0x001064000800017f */
[----:B-1----:R-:W-:Y:S05]  /*1fff0*/  @!P0 NANOSLEEP.SYNCS 0x989680 ;  /* 0x009896800000895d */ /* 0x002fea0003900000 */
[----:B------:R-:W1:Y:S02]  /*20000*/  @!P0 SYNCS.PHASECHK.TRANS64 P0, [R3+URZ+0x22860], R4 ;  /* 0x02286004030085a7 */ /* 0x000e64000800007f */
[----:B-1----:R-:W-:Y:S05]  /*20010*/  @!P0 BRA `(.L_x_1290) ;  /* 0xfffffffc00f08947 */ /* 0x002fea000383ffff */
[----:B------:R-:W-:Y:S05]  /*20020*/  BRA `(.L_x_1421) ;  /* 0xffffffb800447947 */ /* 0x000fea000383ffff */
.L_x_1293:
[----:B0-----:R0:W1:Y:S02]  /*20030*/  SYNCS.PHASECHK.TRANS64.TRYWAIT P0, [R7+URZ+0x22820], R2 ;  /* 0x02282002070075a7 */ /* 0x001064000800017f */
[----:B-1----:R-:W-:Y:S05]  /*20040*/  @!P0 NANOSLEEP.SYNCS 0x989680 ;  /* 0x009896800000895d */ /* 0x002fea0003900000 */
[----:B------:R-:W1:Y:S02]  /*20050*/  @!P0 SYNCS.PHASECHK.TRANS64 P0, [R7+URZ+0x22820], R2 ;  /* 0x02282002070085a7 */ /* 0x000e64000800007f */
[----:B-1----:R-:W-:Y:S05]  /*20060*/  @!P0 BRA `(.L_x_1293) ;  /* 0xfffffffc00f08947 */ /* 0x002fea000383ffff */
[----:B------:R-:W-:Y:S05]  /*20070*/  BRA `(.L_x_1422) ;  /* 0xffffffbc00a47947 */ /* 0x000fea000383ffff */
.L_x_1295:
[----:B0-----:R0:W1:Y:S02]  /*20080*/  SYNCS.PHASECHK.TRANS64.TRYWAIT P1, [R5+URZ+0x22840], R2 ;  /* 0x02284002050075a7 */ /* 0x001064000802017f */
[----:B-1----:R-:W-:Y:S05]  /*20090*/  @!P1 NANOSLEEP.SYNCS 0x989680 ;  /* 0x009896800000995d */ /* 0x002fea0003900000 */
[----:B------:R-:W1:Y:S02]  /*200a0*/  @!P1 SYNCS.PHASECHK.TRANS64 P1, [R5+URZ+0x22840], R2 ;  /* 0x02284002050095a7 */ /* 0x000e64000802007f */
[----:B-1----:R-:W-:Y:S05]  /*200b0*/  @!P1 BRA `(.L_x_1295) ;  /* 0xfffffffc00f09947 */ /* 0x002fea000383ffff */
[----:B------:R-:W-:Y:S05]  /*200c0*/  BRA `(.L_x_1423) ;  /* 0xffffffbc00e07947 */ /* 0x000fea000383ffff */
.L_x_1297:
[----:B-1----:R1:W2:Y:S02]  /*200d0*/  SYNCS.PHASECHK.TRANS64.TRYWAIT P1, [R7+URZ+0x22840], R0 ;  /* 0x02284000070075a7 */ /* 0x0022a4000802017f */
[----:B--2---:R-:W-:Y:S05]  /*200e0*/  @!P1 NANOSLEEP.SYNCS 0x989680 ;  /* 0x009896800000995d */ /* 0x004fea0003900000 */
[----:B------:R-:W2:Y:S02]  /*200f0*/  @!P1 SYNCS.PHASECHK.TRANS64 P1, [R7+URZ+0x22840], R0 ;  /* 0x02284000070095a7 */ /* 0x000ea4000802007f */
[----:B--2---:R-:W-:Y:S05]  /*20100*/  @!P1 BRA `(.L_x_1297) ;  /* 0xfffffffc00f09947 */ /* 0x004fea000383ffff */
[----:B------:R-:W-:Y:S05]  /*20110*/  BRA `(.L_x_1424) ;  /* 0xffffffbc00ec7947 */ /* 0x000fea000383ffff */
.L_x_1299:
[----:B--2---:R2:W3:Y:S02]  /*20120*/  SYNCS.PHASECHK.TRANS64.TRYWAIT P1, [R5+URZ+0x22860], R2 ;  /* 0x02286002050075a7 */ /* 0x0044e4000802017f */
[----:B---3--:R-:W-:Y:S05]  /*20130*/  @!P1 NANOSLEEP.SYNCS 0x989680 ;  /* 0x009896800000995d */ /* 0x008fea0003900000 */
[----:B------:R-:W3:Y:S02]  /*20140*/  @!P1 SYNCS.PHASECHK.TRANS64 P1, [R5+URZ+0x22860], R2 ;  /* 0x02286002050095a7 */ /* 0x000ee4000802007f */
[----:B---3--:R-:W-:Y:S05]  /*20150*/  @!P1 BRA `(.L_x_1299) ;  /* 0xfffffffc00f09947 */ /* 0x008fea000383ffff */
[----:B------:R-:W-:Y:S05]  /*20160*/  BRA `(.L_x_1425) ;  /* 0xffffffbc00e87947 */ /* 0x000fea000383ffff */
.L_x_1301:
[----:B---3--:R3:W4:Y:S02]  /*20170*/  SYNCS.PHASECHK.TRANS64.TRYWAIT P1, [R7+URZ+0x22860], R0 ;  /* 0x02286000070075a7 */ /* 0x008724000802017f */
[----:B----4-:R-:W-:Y:S05]  /*20180*/  @!P1 NANOSLEEP.SYNCS 0x989680 ;  /* 0x009896800000995d */ /* 0x010fea0003900000 */
[----:B------:R-:W4:Y:S02]  /*20190*/  @!P1 SYNCS.PHASECHK.TRANS64 P1, [R7+URZ+0x22860], R0 ;  /* 0x02286000070095a7 */ /* 0x000f24000802007f */
[----:B----4-:R-:W-:Y:S05]  /*201a0*/  @!P1 BRA `(.L_x_1301) ;  /* 0xfffffffc00f09947 */ /* 0x010fea000383ffff */
[----:B------:R-:W-:Y:S05]  /*201b0*/  BRA `(.L_x_1426) ;  /* 0xffffffbc00e47947 */ /* 0x000fea000383ffff */
.L_x_1303:
[----:B----4-:R4:W0:Y:S02]  /*201c0*/  SYNCS.PHASECHK.TRANS64.TRYWAIT P1, [R5+URZ+0x22880], R2 ;  /* 0x02288002050075a7 */ /* 0x010824000802017f */
[----:B0-----:R-:W-:Y:S05]  /*201d0*/  @!P1 NANOSLEEP.SYNCS 0x989680 ;  /* 0x009896800000995d */ /* 0x001fea0003900000 */
[----:B------:R-:W0:Y:S02]  /*201e0*/  @!P1 SYNCS.PHASECHK.TRANS64 P1, [R5+URZ+0x22880], R2 ;  /* 0x02288002050095a7 */ /* 0x000e24000802007f */
[----:B0-----:R-:W-:Y:S05]  /*201f0*/  @!P1 BRA `(.L_x_1303) ;  /* 0xfffffffc00f09947 */ /* 0x001fea000383ffff */
[----:B------:R-:W-:Y:S05]  /*20200*/  BRA `(.L_x_1427) ;  /* 0xffffffbc00e07947 */ /* 0x000fea000383ffff */
.L_x_1428:
        /* <DEDUP_REMOVED lines=15> */
.L_x_3743:


//--------------------- .text._ZN7cutlass13device_kernelIN5flash11enable_sm90INS1_16FlashAttnFwdSm90INS1_25CollectiveMainloopFwdSm90ILi2EN4cute5tupleIJNS5_1CILi1EEES8_S8_EEENS6_IJNS7_ILi128EEENS7_ILi160EEESA_EEELi128ENS_12float_e4m3_tEfNS_4arch4Sm90ELb0ELb1ELb1ELb1ELb1ELb0ELb0ELb1ELb1ELb1ELb1ELb0EEENS1_21CollectiveEpilogueFwdINS6_IJSA_SA_SB_EEES9_NS_10bfloat16_tESF_Li256ELb1ELb1ELb1ELb1EEENS1_36VarlenDynamicPersistentTileSchedulerILi128ELi160ELi256ELi128ELb1ELb1ELb1ELb1ELb0ELb1EEEEEEEEEvNT_6ParamsE --------------------------
	.section	.text._ZN7cutlass13device_kernelIN5flash11enable_sm90INS1_16FlashAttnFwdSm90INS1_25CollectiveMainloopFwdSm90ILi2EN4cute5tupleIJNS5_1CILi1EEES8_S8_EEENS6_IJNS7_ILi128EEENS7_ILi160EEESA_EEELi128ENS_12float_e4m3_tEfNS_4arch4Sm90ELb0ELb1ELb1ELb1ELb1ELb0ELb0ELb1ELb1ELb1ELb1ELb0EEENS1_21CollectiveEpilogueFwdINS6_IJSA_SA_SB_EEES9_NS_10bfloat16_tESF_Li256ELb1ELb1ELb1ELb1EEENS1_36VarlenDynamicPersistentTileSchedulerILi128ELi160ELi256ELi128ELb1ELb1ELb1ELb1ELb0ELb1EEEEEEEEEvNT_6ParamsE,"ax",@progbits
	.align	128
.text._ZN7cutlass13device_kernelIN5flash11enable_sm90INS1_16FlashAttnFwdSm90INS1_25CollectiveMainloopFwdSm90ILi2EN4cute5tupleIJNS5_1CILi1EEES8_S8_EEENS6_IJNS7_ILi128EEENS7_ILi160EEESA_EEELi128ENS_12float_e4m3_tEfNS_4arch4Sm90ELb0ELb1ELb1ELb1ELb1ELb0ELb0ELb1ELb1ELb1ELb1ELb0EEENS1_21CollectiveEpilogueFwdINS6_IJSA_SA_SB_EEES9_NS_10bfloat16_tESF_Li256ELb1ELb1ELb1ELb1EEENS1_36VarlenDynamicPersistentTileSchedulerILi128ELi160ELi256ELi128ELb1ELb1ELb1ELb1ELb0ELb1EEEEEEEEEvNT_6ParamsE:
        .type           _ZN7cutlass13device_kernelIN5flash11enable_sm90INS1_16FlashAttnFwdSm90INS1_25CollectiveMainloopFwdSm90ILi2EN4cute5tupleIJNS5_1CILi1EEES8_S8_EEENS6_IJNS7_ILi128EEENS7_ILi160EEESA_EEELi128ENS_12float_e4m3_tEfNS_4arch4Sm90ELb0ELb1ELb1ELb1ELb1ELb0ELb0ELb1ELb1ELb1ELb1ELb0EEENS1_21CollectiveEpilogueFwdINS6_IJSA_SA_SB_EEES9_NS_10bfloat16_tESF_Li256ELb1ELb1ELb1ELb1EEENS1_36VarlenDynamicPersistentTileSchedulerILi128ELi160ELi256ELi128ELb1ELb1ELb1ELb1ELb0ELb1EEEEEEEEEvNT_6ParamsE,@function
        .size           _ZN7cutlass13device_kernelIN5flash11enable_sm90INS1_16FlashAttnFwdSm90INS1_25CollectiveMainloopFwdSm90ILi2EN4cute5tupleIJNS5_1CILi1EEES8_S8_EEENS6_IJNS7_ILi128EEENS7_ILi160EEESA_EEELi128ENS_12float_e4m3_tEfNS_4arch4Sm90ELb0ELb1ELb1ELb1ELb1ELb0ELb0ELb1ELb1ELb1ELb1ELb0EEENS1_21CollectiveEpilogueFwdINS6_IJSA_SA_SB_EEES9_NS_10bfloat16_tESF_Li256ELb1ELb1ELb1ELb1EEENS1_36VarlenDynamicPersistentTileSchedulerILi128ELi160ELi256ELi128ELb1ELb1ELb1ELb1ELb0ELb1EEEEEEEEEvNT_6ParamsE,(.L_x_3744 - _ZN7cutlass13device_kernelIN5flash11enable_sm90INS1_16FlashAttnFwdSm90INS1_25CollectiveMainloopFwdSm90ILi2EN4cute5tupleIJNS5_1CILi1EEES8_S8_EEENS6_IJNS7_ILi128EEENS7_ILi160EEESA_EEELi128ENS_12float_e4m3_tEfNS_4arch4Sm90ELb0ELb1ELb1ELb1ELb1ELb0ELb0ELb1ELb1ELb1ELb1ELb0EEENS1_21CollectiveEpilogueFwdINS6_IJSA_SA_SB_EEES9_NS_10bfloat16_tESF_Li256ELb1ELb1ELb1ELb1EEENS1_36VarlenDynamicPersistentTileSchedulerILi128ELi160ELi256ELi128ELb1ELb1ELb1ELb1ELb0ELb1EEEEEEEEEvNT_6ParamsE)
        .other          _ZN7cutlass13device_kernelIN5flash11enable_sm90INS1_16FlashAttnFwdSm90INS1_25CollectiveMainloopFwdSm90ILi2EN4cute5tupleIJNS5_1CILi1EEES8_S8_EEENS6_IJNS7_ILi128EEENS7_ILi160EEESA_EEELi128ENS_12float_e4m3_tEfNS_4arch4Sm90ELb0ELb1ELb1ELb1ELb1ELb0ELb0ELb1ELb1ELb1ELb1ELb0EEENS1_21CollectiveEpilogueFwdINS6_IJSA_SA_SB_EEES9_NS_10bfloat16_tESF_Li256ELb1ELb1ELb1ELb1EEENS1_36VarlenDynamicPersistentTileSchedulerILi128ELi160ELi256ELi128ELb1ELb1ELb1ELb1ELb0ELb1EEEEEEEEEvNT_6ParamsE,@"STO_CUDA_ENTRY STV_DEFAULT"
_ZN7cutlass13device_kernelIN5flash11enable_sm90INS1_16FlashAttnFwdSm90INS1_25CollectiveMainloopFwdSm90ILi2EN4cute5tupleIJNS5_1CILi1EEES8_S8_EEENS6_IJNS7_ILi128EEENS7_ILi160EEESA_EEELi128ENS_12float_e4m3_tEfNS_4arch4Sm90ELb0ELb1ELb1ELb1ELb1ELb0ELb0ELb1ELb1ELb1ELb1ELb0EEENS1_21CollectiveEpilogueFwdINS6_IJSA_SA_SB_EEES9_NS_10bfloat16_tESF_Li256ELb1ELb1ELb1ELb1EEENS1_36VarlenDynamicPersistentTileSchedulerILi128ELi160ELi256ELi128ELb1ELb1ELb1ELb1ELb0ELb1EEEEEEEEEvNT_6ParamsE:
        /* <DEDUP_REMOVED lines=45> */
.L_x_1429:
        /* <DEDUP_REMOVED lines=22> */
.L_x_1430:
        /* <DEDUP_REMOVED lines=18> */
.L_x_1431:
        /* <DEDUP_REMOVED lines=22> */
.L_x_1432:
        /* <DEDUP_REMOVED lines=24> */
.L_x_1433:
        /* <DEDUP_REMOVED lines=8> */
.L_x_1435:
        /* <DEDUP_REMOVED lines=25> */
[----:B------:R-:W-:Y:S01]  /*0a40*/  R2UR UR50, R15 ;  /* 0x000000000f3272ca */ /* 0x000fe200000e0000 */
[----:B------:R-:W-:Y:S01]  /*0a50*/  UMOV UR46, URZ ;  /* 0x0000003f002e7c82 */ /* 0x000fe20008000000 */
[CC--:B------:R-:W-:Y:S02]  /*0a60*/  LEA.HI R3, R0.reuse, R217.reuse, RZ, 0x7 ;  /* 0x000000d900037211 */ /* 0x0c0fe400078f38ff */
[----:B------:R-:W-:-:S02]  /*0a70*/  LEA.HI R4, R0, R217, RZ, 0x5 ;  /* 0x000000d900047211 */ /* 0x000fc400078f28ff */
[----:B------:R-:W-:Y:S02]  /*0a80*/  LOP3.LUT R2, R3, 0xffffff80, RZ, 0xc0, !PT ;  /* 0xffffff8003027812 */ /* 0x000fe400078ec0ff */
[----:B------:R-:W-:Y:S01]  /*0a90*/  SHF.R.S32.HI R212, RZ, 0x7, R3 ;  /* 0x00000007ffd47819 */ /* 0x000fe20000011403 */
[----:B------:R-:W-:Y:S02]  /*0aa0*/  IMAD.SHL.U32 R6, R4, 0x20, RZ ;  /* 0x0000002004067824 */ /* 0x000fe400078e00ff */
[----:B------:R-:W-:Y:S01]  /*0ab0*/  IMAD.IADD R201, R217, 0x1, -R2 ;  /* 0x00000001d9c97824 */ /* 0x000fe200078e0a02 */
[----:B------:R-:W-:Y:S02]  /*0ac0*/  LEA.HI R2, R0, R217, RZ, 0x4 ;  /* 0x000000d900027211 */ /* 0x000fe400078f20ff */
[----:B------:R-:W-:Y:S02]  /*0ad0*/  LOP3.LUT R7, R6, 0xfffffc00, RZ, 0xc0, !PT ;  /* 0xfffffc0006077812 */ /* 0x000fe400078ec0ff */
[----:B------:R-:W-:-:S02]  /*0ae0*/  SHF.R.S32.HI R5, RZ, 0x4, R2 ;  /* 0x00000004ff057819 */ /* 0x000fc40000011402 */
[C---:B------:R-:W-:Y:S02]  /*0af0*/  LOP3.LUT R4, R2.reuse, 0x3fffff0, RZ, 0xc0, !PT ;  /* 0x03fffff002047812 */ /* 0x040fe400078ec0ff */
[----:B------:R-:W-:Y:S02]  /*0b00*/  LEA.HI R2, R2, R5, RZ, 0x1 ;  /* 0x0000000502027211 */ /* 0x000fe400078f08ff */
[----:B------:R-:W-:Y:S01]  /*0b10*/  SHF.R.S32.HI R8, RZ, 0x1f, R201 ;  /* 0x0000001fff087819 */ /* 0x000fe200000114c9 */
[----:B------:R-:W-:Y:S01]  /*0b20*/  IMAD.IADD R4, R217, 0x1, -R4 ;  /* 0x00000001d9047824 */ /* 0x000fe200078e0a04 */
[----:B------:R-:W-:Y:S02]  /*0b30*/  LOP3.LUT R2, R2, 0x1ffffffe, RZ, 0xc0, !PT ;  /* 0x1ffffffe02027812 */ /* 0x000fe400078ec0ff */
[----:B------:R-:W-:Y:S01]  /*0b40*/  LEA.HI R9, R8, R201, RZ, 0x2 ;  /* 0x000000c908097211 */ /* 0x000fe200078f10ff */
[----:B------:R-:W-:Y:S01]  /*0b50*/  IMAD R7, R4, 0x40, R7 ;  /* 0x0000004004077824 */ /* 0x000fe200078e0207 */
[CC--:B------:R-:W-:Y:S01]  /*0b60*/  LEA.HI R4, R0.reuse, R217.reuse, RZ, 0x2 ;  /* 0x000000d900047211 */ /* 0x0c0fe200078f10ff */
[----:B------:R-:W-:Y:S01]  /*0b70*/  IMAD.IADD R2, R5, 0x1, -R2 ;  /* 0x0000000105027824 */ /* 0x000fe200078e0a02 */
[----:B------:R-:W-:-:S02]  /*0b80*/  LEA.HI R0, R0, R217, RZ, 0x3 ;  /* 0x000000d900007211 */ /* 0x000fc400078f18ff */
[----:B------:R-:W-:Y:S01]  /*0b90*/  SHF.R.S32.HI R6, RZ, 0x2, R9 ;  /* 0x00000002ff067819 */ /* 0x000fe20000011409 */
[----:B------:R-:W-:Y:S01]  /*0ba0*/  IMAD R214, R2, 0x8, R7 ;  /* 0x0000000802d67824 */ /* 0x000fe200078e0207 */
[----:B------:R-:W-:Y:S02]  /*0bb0*/  SHF.R.S32.HI R11, RZ, 0x1f, R9 ;  /* 0x0000001fff0b7819 */ /* 0x000fe40000011409 */
[----:B------:R-:W-:Y:S02]  /*0bc0*/  LOP3.LUT R2, R0, 0xfffffff8, RZ, 0xc0, !PT ;  /* 0xfffffff800027812 */ /* 0x000fe400078ec0ff */
[----:B------:R-:W-:Y:S02]  /*0bd0*/  LOP3.LUT R4, R4, 0xfffffffc, RZ, 0xc0, !PT ;  /* 0xfffffffc04047812 */ /* 0x000fe400078ec0ff */
[----:B------:R-:W-:Y:S01]  /*0be0*/  LEA.HI R11, R11, R6, RZ, 0x3 ;  /* 0x000000060b0b7211 */ /* 0x000fe200078f18ff */
[----:B------:R-:W-:Y:S01]  /*0bf0*/  IMAD.IADD R189, R217, 0x1, -R2 ;  /* 0x00000001d9bd7824 */ /* 0x000fe200078e0a02 */
[----:B------:R-:W-:Y:S01]  /*0c00*/  LOP3.LUT R2, R9, 0x7ffffffc, RZ, 0xc0, !PT ;  /* 0x7ffffffc09027812 */ /* 0x000fe200078ec0ff */
[----:B------:R-:W-:Y:S01]  /*0c10*/  IMAD.IADD R4, R217, 0x1, -R4 ;  /* 0x00000001d9047824 */ /* 0x000fe200078e0a04 */
[----:B------:R-:W-:Y:S01]  /*0c20*/  LOP3.LUT R11, R11, 0xfffffff8, RZ, 0xc0, !PT ;  /* 0xfffffff80b0b7812 */ /* 0x000fe200078ec0ff */
[----:B------:R-:W-:Y:S01]  /*0c30*/  IMAD.SHL.U32 R23, R189, 0x8, RZ ;  /* 0x00000008bd177824 */ /* 0x000fe200078e00ff */
[----:B------:R-:W-:Y:S01]  /*0c40*/  LEA.HI R8, R8, R201, RZ, 0x5 ;  /* 0x000000c908087211 */ /* 0x000fe200078f28ff */
[----:B------:R-:W-:Y:S01]  /*0c50*/  IMAD.IADD R2, R201, 0x1, -R2 ;  /* 0x00000001c9027824 */ /* 0x000fe200078e0a02 */
[----:B------:R-:W-:Y:S01]  /*0c60*/  LEA.HI R3, R3, R212, RZ, 0x1 ;  /* 0x000000d403037211 */ /* 0x000fe200078f08ff */
[----:B------:R-:W-:Y:S01]  /*0c70*/  IMAD.IADD R11, R6, 0x1, -R11 ;  /* 0x00000001060b7824 */ /* 0x000fe200078e0a0b */
[----:B------:R-:W-:Y:S01]  /*0c80*/  SHF.R.S32.HI R8, RZ, 0x5, R8 ;  /* 0x00000005ff087819 */ /* 0x000fe20000011408 */
[----:B------:R-:W-:Y:S01]  /*0c90*/  IMAD.SHL.U32 R19, R2, 0x2, RZ ;  /* 0x0000000202137824 */ /* 0x000fe200078e00ff */
[----:B------:R-:W-:Y:S01]  /*0ca0*/  LEA.HI R5, R4, R4, RZ, 0x1 ;  /* 0x0000000404057211 */ /* 0x000fe200078f08ff */
[----:B------:R-:W-:Y:S01]  /*0cb0*/  VIADD R188, R23, 0x40 ;  /* 0x0000004017bc7836 */ /* 0x000fe20000000000 */
[----:B------:R-:W-:Y:S01]  /*0cc0*/  LOP3.LUT R3, R3, 0x3fffffe, RZ, 0xc0, !PT ;  /* 0x03fffffe03037812 */ /* 0x000fe200078ec0ff */
[----:B------:R-:W-:Y:S01]  /*0cd0*/  IMAD R8, R8, 0x10, R11 ;  /* 0x0000001008087824 */ /* 0x000fe200078e020b */
[----:B------:R-:W-:Y:S01]  /*0ce0*/  LOP3.LUT R5, R5, 0x1ffffffe, RZ, 0xc0, !PT ;  /* 0x1ffffffe05057812 */ /* 0x000fe200078ec0ff */
[C---:B------:R-:W-:Y:S01]  /*0cf0*/  VIADD R199, R19.reuse, 0x30 ;  /* 0x0000003013c77836 */ /* 0x040fe20000000000 */
[----:B------:R-:W-:Y:S01]  /*0d00*/  SHF.R.S32.HI R200, RZ, 0x3, R0 ;  /* 0x00000003ffc87819 */ /* 0x000fe20000011400 */
[----:B------:R-:W-:Y:S01]  /*0d10*/  IMAD.IADD R3, R212, 0x1, -R3 ;  /* 0x00000001d4037824 */ /* 0x000fe200078e0a03 */
        /* <DEDUP_REMOVED lines=19> */
[----:B------:R-:W-:Y:S01]  /*0e50*/  IMAD.IADD R22, R4, 0x1, -R5 ;  /* 0x0000000104167824 */ /* 0x000fe200078e0a05 */
[----:B------:R-:W-:Y:S01]  /*0e60*/  SHF.R.S32.HI R203, RZ, 0x1f, R191 ;  /* 0x0000001fffcb7819 */ /* 0x000fe200000114bf */
[----:B------:R-:W-:Y:S01]  /*0e70*/  IMAD R213, R3, 0x40, R8 ;  /* 0x0000004003d57824 */ /* 0x000fe200078e0208 */
[----:B------:R-:W-:-:S03]  /*0e80*/  SHF.R.S32.HI R202, RZ, 0x1f, R190 ;  /* 0x0000001fffca7819 */ /* 0x000fc600000114be */
[----:B------:R-:W-:-:S07]  /*0e90*/  IMAD R22, R22, 0x8, R213 ;  /* 0x0000000816167824 */ /* 0x000fce00078e02d5 */
.L_x_1547:
[----:B01-3--:R-:W0:Y:S01]  /*0ea0*/  LDC.64 R6, c[0x0][0xa18] ;  /* 0x00028600ff067b82 */ /* 0x00be220000000a00 */
[----:B--2---:R-:W-:Y:S01]  /*0eb0*/  IMAD.U32 R3, RZ, RZ, UR50 ;  /* 0x00000032ff037e24 */ /* 0x004fe2000f8e00ff */
[----:B------:R-:W-:Y:S01]  /*0ec0*/  ULDC.64 UR8, c[0x0][0xa20] ;  /* 0x0002880000087ab9 */ /* 0x000fe20000000a00 */
[----:B----4-:R-:W-:-:S05]  /*0ed0*/  IMAD.MOV.U32 R8, RZ, RZ, RZ ;  /* 0x000000ffff087224 */ /* 0x010fca00078e00ff */
[----:B------:R-:W1:Y:S08]  /*0ee0*/  LDC.64 R4, c[0x0][0xa28] ;  /* 0x00028a00ff047b82 */ /* 0x000e700000000a00 */
[----:B------:R-:W2:Y:S01]  /*0ef0*/  LDC.64 R10, c[0x0][0x418] ;  /* 0x00010600ff0a7b82 */ /* 0x000ea20000000a00 */
[----:B0-----:R-:W-:-:S07]  /*0f00*/  ISETP.NE.U32.AND P1, PT, R6, RZ, PT ;  /* 0x000000ff0600720c */ /* 0x001fce0003f25070 */
[----:B------:R-:W0:Y:S01]  /*0f10*/  LDC R0, c[0x0][0x424] ;  /* 0x00010900ff007b82 */ /* 0x000e220000000800 */
[----:B------:R-:W-:Y:S02]  /*0f20*/  ISETP.NE.AND.EX P1, PT, R7, RZ, PT, P1 ;  /* 0x000000ff0700720c */ /* 0x000fe40003f25310 */
[----:B-1----:R-:W-:-:S05]  /*0f30*/  ISETP.NE.U32.AND P0, PT, R4, RZ, PT ;  /* 0x000000ff0400720c */ /* 0x002fca0003f05070 */
[----:B------:R-:W1:Y:S01]  /*0f40*/  LDC R17, c[0x0][0x2f0] ;  /* 0x0000bc00ff117b82 */ /* 0x000e620000000800 */
[----:B------:R-:W-:-:S07]  /*0f50*/  ISETP.NE.AND.EX P0, PT, R5, RZ, PT, P0 ;  /* 0x000000ff0500720c */ /* 0x000fce0003f05300 */
[----:B------:R-:W3:Y:S08]  /*0f60*/  @P1 LDC.64 R6, c[0x0][0xa18] ;  /* 0x00028600ff061b82 */ /* 0x000ef00000000a00 */
[----:B------:R-:W4:Y:S01]  /*0f70*/  @P0 LDC.64 R4, c[0x0][0xa28] ;  /* 0x00028a00ff040b82 */ /* 0x000f220000000a00 */
[----:B---3--:R-:W-:-:S05]  /*0f80*/  @P1 IMAD.WIDE R6, R3, 0x4, R6 ;  /* 0x0000000403061825 */ /* 0x008fca00078e0206 */
[----:B------:R3:W5:Y:S01]  /*0f90*/  @P1 LDG.E R18, desc[UR54][R6.64] ;  /* 0x0000003606121981 */ /* 0x000762000c1e1900 */
[----:B----4-:R-:W-:Y:S01]  /*0fa0*/  @P0 IMAD.WIDE R4, R3, 0x4, R4 ;  /* 0x0000000403040825 */ /* 0x010fe200078e0204 */
[----:B------:R-:W-:-:S04]  /*0fb0*/  ISETP.NE.U32.AND P2, PT, RZ, UR8, PT ;  /* 0x00000008ff007c0c */ /* 0x000fc8000bf45070 */
[----:B------:R3:W5:Y:S01]  /*0fc0*/  @P0 LDG.E R8, desc[UR54][R4.64] ;  /* 0x0000003604080981 */ /* 0x000762000c1e1900 */
[----:B--2---:R-:W-:Y:S01]  /*0fd0*/  ISETP.NE.U32.AND P0, PT, R10, RZ, PT ;  /* 0x000000ff0a00720c */ /* 0x004fe20003f05070 */
[----:B------:R-:W-:Y:S01]  /*0fe0*/  ULOP3.LUT UR37, UR5, 0xffff, URZ, 0xc0, !UPT ;  /* 0x0000ffff05257892 */ /* 0x000fe2000f8ec03f */
[----:B------:R-:W-:Y:S02]  /*0ff0*/  ISETP.NE.AND.EX P2, PT, RZ, UR9, PT, P2 ;  /* 0x00000009ff007c0c */ /* 0x000fe4000bf45320 */
[----:B------:R-:W-:-:S04]  /*1000*/  ISETP.NE.AND.EX P0, PT, R11, RZ, PT, P0 ;  /* 0x000000ff0b00720c */ /* 0x000fc80003f05300 */
[----:B0-----:R-:W-:Y:S01]  /*1010*/  SEL R0, R0, 0x1, P0 ;  /* 0x0000000100007807 */ /* 0x001fe20000000000 */
[----:B-1-3--:R-:W-:Y:S08]  /*1020*/  @P1 BRA `(.L_x_1436) ;  /* 0x00000000002c1947 */ /* 0x00aff00003800000 */
[----:B------:R-:W-:Y:S01]  /*1030*/  ULDC.64 UR8, c[0x0][0xa00] ;  /* 0x0002800000087ab9 */ /* 0x000fe20000000a00 */
[----:B-----5:R-:W0:Y:S01]  /*1040*/  LDC R18, c[0x0][0x288] ;  /* 0x0000a200ff127b82 */ /* 0x020e220000000800 */
[----:B------:R-:W-:-:S04]  /*1050*/  ISETP.NE.U32.AND P0, PT, RZ, UR8, PT ;  /* 0x00000008ff007c0c */ /* 0x000fc8000bf05070 */
[----:B------:R-:W-:-:S13]  /*1060*/  ISETP.NE.AND.EX P0, PT, RZ, UR9, PT, P0 ;  /* 0x00000009ff007c0c */ /* 0x000fda000bf05300 */
[----:B------:R-:W-:Y:S05]  /*1070*/  @!P0 BRA `(.L_x_1436) ;  /* 0x0000000000188947 */ /* 0x000fea0003800000 */
[----:B------:R-:W1:Y:S01]  /*1080*/  LDC.64 R4, c[0x0][0xa00] ;  /* 0x00028000ff047b82 */ /* 0x000e620000000a00 */
[----:B------:R-:W-:-:S04]  /*1090*/  IMAD.U32 R3, RZ, RZ, UR50 ;  /* 0x00000032ff037e24 */ /* 0x000fc8000f8e00ff */
[----:B-1----:R-:W-:-:S05]  /*10a0*/  IMAD.WIDE R4, R3, 0x4, R4 ;  /* 0x0000000403047825 */ /* 0x002fca00078e0204 */
[----:B0-----:R-:W2:Y:S04]  /*10b0*/  LDG.E R18, desc[UR54][R4.64] ;  /* 0x0000003604127981 */ /* 0x001ea8000c1e1900 */
[----:B------:R-:W2:Y:S02]  /*10c0*/  LDG.E R3, desc[UR54][R4.64+0x4] ;  /* 0x0000043604037981 */ /* 0x000ea4000c1e1900 */
[----:B--2---:R-:W-:-:S07]  /*10d0*/  IMAD.IADD R18, R3, 0x1, -R18 ;  /* 0x0000000103127824 */ /* 0x004fce00078e0a12 */
.L_x_1436:
[----:B------:R-:W-:Y:S01]  /*10e0*/  UMOV UR38, UR50 ;  /* 0x0000003200267c82 */ /* 0x000fe20008000000 */
[----:B------:R-:W-:Y:S01]  /*10f0*/  IMAD R17, R0, R17, RZ ;  /* 0x0000001100117224 */ /* 0x000fe200078e02ff */
[----:B------:R-:W-:Y:S06]  /*1100*/  @!P2 BRA `(.L_x_1437) ;  /* 0x000000000018a947 */ /* 0x000fec0003800000 */
[----:B------:R-:W-:Y:S02]  /*1110*/  ULDC.64 UR8, c[0x0][0xa20] ;  /* 0x0002880000087ab9 */ /* 0x000fe40000000a00 */
[----:B------:R-:W-:-:S06]  /*1120*/  UIMAD.WIDE UR8, UR50, 0x4, UR8 ;  /* 0x00000004320878a5 */ /* 0x000fcc000f8e0208 */
[----:B------:R-:W-:Y:S02]  /*1130*/  IMAD.U32 R4, RZ, RZ, UR8 ;  /* 0x00000008ff047e24 */ /* 0x000fe4000f8e00ff */
[----:B------:R-:W-:-:S05]  /*1140*/  IMAD.U32 R5, RZ, RZ, UR9 ;  /* 0x00000009ff057e24 */ /* 0x000fca000f8e00ff */
[----:B------:R1:W5:Y:S01]  /*1150*/  LDG.E R17, desc[UR54][R4.64] ;  /* 0x0000003604117981 */ /* 0x000362000c1e1900 */
[----:B------:R-:W-:Y:S05]  /*1160*/  BRA `(.L_x_1438) ;  /* 0x0000000000287947 */ /* 0x000fea0003800000 */
.L_x_1437:
[----:B------:R-:W-:Y:S02]  /*1170*/  ULDC.64 UR8, c[0x0][0xa08] ;  /* 0x0002820000087ab9 */ /* 0x000fe40000000a00 */
[----:B------:R-:W-:-:S04]  /*1180*/  ISETP.NE.U32.AND P0, PT, RZ, UR8, PT ;  /* 0x00000008ff007c0c */ /* 0x000fc8000bf05070 */
[----:B------:R-:W-:-:S13]  /*1190*/  ISETP.NE.AND.EX P0, PT, RZ, UR9, PT, P0 ;  /* 0x00000009ff007c0c */ /* 0x000fda000bf05300 */
[----:B------:R-:W-:Y:S05]  /*11a0*/  @!P0 BRA `(.L_x_1438) ;  /* 0x0000000000188947 */ /* 0x000fea0003800000 */
[----:B------:R-:W1:Y:S01]  /*11b0*/  LDC.64 R4, c[0x0][0xa08] ;  /* 0x00028200ff047b82 */ /* 0x000e620000000a00 */
[----:B------:R-:W-:-:S04]  /*11c0*/  IMAD.U32 R3, RZ, RZ, UR50 ;  /* 0x00000032ff037e24 */ /* 0x000fc8000f8e00ff */
[----:B-1----:R-:W-:-:S05]  /*11d0*/  IMAD.WIDE R4, R3, 0x4, R4 ;  /* 0x0000000403047825 */ /* 0x002fca00078e0204 */
[----:B------:R-:W2:Y:S04]  /*11e0*/  LDG.E R17, desc[UR54][R4.64] ;  /* 0x0000003604117981 */ /* 0x000ea8000c1e1900 */
[----:B------:R-:W2:Y:S02]  /*11f0*/  LDG.E R0, desc[UR54][R4.64+0x4] ;  /* 0x0000043604007981 */ /* 0x000ea4000c1e1900 */
[----:B--2---:R-:W-:-:S07]  /*1200*/  IMAD.IADD R17, R0, 0x1, -R17 ;  /* 0x0000000100117824 */ /* 0x004fce00078e0a11 */
.L_x_1438:
[----:B------:R-:W-:Y:S01]  /*1210*/  ULDC UR4, c[0x0][0x448] ;  /* 0x0001120000047ab9 */ /* 0x000fe20000000800 */
[----:B-----5:R-:W-:Y:S01]  /*1220*/  IMAD.IADD R17, R17, 0x1, -R8 ;  /* 0x0000000111117824 */ /* 0x020fe200078e0a08 */
[----:B------:R-:W-:Y:S02]  /*1230*/  UISETP.NE.AND UP0, UPT, UR4, 0x1, UPT ;  /* 0x000000010400788c */ /* 0x000fe4000bf05270 */
[----:B------:R-:W-:Y:S02]  /*1240*/  USHF.L.U32 UR39, UR6, 0x7, URZ ;  /* 0x0000000706277899 */ /* 0x000fe4000800063f */
[----:B0-----:R-:W-:Y:S01]  /*1250*/  IADD3 R0, R17, 0x1, -R18 ;  /* 0x0000000111007810 */ /* 0x001fe20007ffe812 */
[----:B------:R-:W-:Y:S01]  /*1260*/  ULDC.64 UR6, c[0x0][0x9e0] ;  /* 0x0002780000067ab9 */ /* 0x000fe20000000a00 */
[----:B------:R-:W-:Y:S02]  /*1270*/  UIADD3 UR4, UR39, 0x7f, URZ ;  /* 0x0000007f27047890 */ /* 0x000fe4000fffe03f */
[----:B------:R-:W-:Y:S01]  /*1280*/  R2UR UR10, R0 ;  /* 0x00000000000a72ca */ /* 0x000fe200000e0000 */
[----:B------:R-:W-:-:S02]  /*1290*/  UP2UR UR52, UPR, URZ, 0x1 ;  /* 0x000000013f347883 */ /* 0x000fc40008000000 */
[----:B------:R-:W-:Y:S01]  /*12a0*/  @UP0 ULDC UR8, c[0x0][0x44c] ;  /* 0x0001130000080ab9 */ /* 0x000fe20000000800 */
[----:B------:R-:W-:Y:S01]  /*12b0*/  @UP0 ULDC UR11, c[0x0][0x450] ;  /* 0x00011400000b0ab9 */ /* 0x000fe20000000800 */
[----:B------:R-:W-:-:S04]  /*12c0*/  UIMAD.WIDE.U32 UR8, UR4, UR8, URZ ;  /* 0x00000008040872a5 */ /* 0x000fc8000f8e003f */
[----:B------:R-:W-:Y:S02]  /*12d0*/  @UP0 USHF.R.U32.HI UR4, URZ, UR11, UR9 ;  /* 0x0000000b3f040299 */ /* 0x000fe40008011609 */
[----:B------:R-:W-:Y:S02]  /*12e0*/  UISETP.GE.AND UP0, UPT, UR7, 0x1, UPT ;  /* 0x000000010700788c */ /* 0x000fe4000bf06270 */
[----:B------:R-:W-:Y:S02]  /*12f0*/  UIADD3 UR8, UR10, UR4, URZ ;  /* 0x000000040a087290 */ /* 0x000fe4000fffe03f */
[----:B------:R-:W-:Y:S02]  /*1300*/  UP2UR UR51, UPR, URZ, 0x1 ;  /* 0x000000013f337883 */ /* 0x000fe40008000000 */
[----:B------:R-:W-:Y:S01]  /*1310*/  PLOP3.LUT P0, PT, PT, PT, UP0, 0x40, 0x0 ;  /* 0x000000000000781c */ /* 0x000fe20003f0e808 */
[----:B------:R-:W-:-:S06]  /*1320*/  UIADD3 UR6, UR8, UR6, URZ ;  /* 0x0000000608067290 */ /* 0x000fcc000fffe03f */
[----:B------:R-:W-:-:S06]  /*1330*/  IMAD.U32 R0, RZ, RZ, UR6 ;  /* 0x00000006ff007e24 */ /* 0x000fcc000f8e00ff */
[----:B------:R-:W-:Y:S05]  /*1340*/  @P0 BRA `(.L_x_1439) ;  /* 0x0000000000400947 */ /* 0x000fea0003800000 */
        /* <DEDUP_REMOVED lines=10> */
.L_x_1440:
[----:B------:R-:W-:-:S11]  /*13f0*/  UISETP.NE.AND UP0, UPT, UR7, 0x1, UPT ;  /* 0x000000010700788c */ /* 0x000fd6000bf05270 */
[----:B------:R-:W-:Y:S02]  /*1400*/  @UP0 ULDC.64 UR10, c[0x0][0x9e8] ;  /* 0x00027a00000a0ab9 */ /* 0x000fe40000000a00 */
[----:B------:R-:W-:-:S04]  /*1410*/  UIMAD.WIDE.U32 UR8, UR4, UR10, URZ ;  /* 0x0000000a040872a5 */ /* 0x000fc8000f8e003f */
[----:B------:R-:W-:-:S12]  /*1420*/  @UP0 USHF.R.U32.HI UR4, URZ, UR11, UR9 ;  /* 0x0000000b3f040299 */ /* 0x000fd80008011609 */
.L_x_1441:
[----:B------:R-:W-:-:S06]  /*1430*/  UIMAD UR4, UR4, UR7, UR7 ;  /* 0x00000007040472a4 */ /* 0x000fcc000f8e0207 */
[----:B------:R-:W-:-:S07]  /*1440*/  VIMNMX R0, R0, UR4, PT ;  /* 0x0000000400007c48 */ /* 0x000fce000bfe0100 */
.L_x_1439:
[----:B------:R-:W-:Y:S01]  /*1450*/  UISETP.NE.AND UP0, UPT, UR52, URZ, UPT ;  /* 0x0000003f3400728c */ /* 0x000fe2000bf05270 */
[C---:B------:R-:W-:Y:S01]  /*1460*/  IMAD.IADD R106, R17.reuse, 0x1, -R18 ;  /* 0x00000001116a7824 */ /* 0x040fe200078e0a12 */
[----:B------:R-:W-:Y:S01]  /*1470*/  UMOV UR4, UR39 ;  /* 0x0000002700047c82 */ /* 0x000fe20008000000 */
[----:B------:R-:W-:Y:S02]  /*1480*/  VIADD R3, R0, 0x9f ;  /* 0x0000009f00037836 */ /* 0x000fe40000000000 */
[----:B------:R-:W-:Y:S01]  /*1490*/  VIADD R0, R17, 0x9f ;  /* 0x0000009f11007836 */ /* 0x000fe20000000000 */
[----:B------:R-:W-:Y:S01]  /*14a0*/  R2UR UR6, R106 ;  /* 0x000000006a0672ca */ /* 0x000fe200000e0000 */
[----:B-1----:R-:W-:-:S04]  /*14b0*/  IMAD.HI R4, R3, 0x66666667, RZ ;  /* 0x6666666703047827 */ /* 0x002fc800078e02ff */
        /* <DEDUP_REMOVED lines=26> */
.L_x_1443:
[----:B------:R-:W-:-:S11]  /*1660*/  UISETP.NE.AND UP0, UPT, UR7, 0x1, UPT ;  /* 0x000000010700788c */ /* 0x000fd6000bf05270 */
[----:B------:R-:W-:Y:S02]  /*1670*/  @UP0 ULDC.64 UR10, c[0x0][0x9e8] ;  /* 0x00027a00000a0ab9 */ /* 0x000fe40000000a00 */
[----:B------:R-:W-:-:S04]  /*1680*/  UIMAD.WIDE.U32 UR8, UR4, UR10, URZ ;  /* 0x0000000a040872a5 */ /* 0x000fc8000f8e003f */
[----:B------:R-:W-:-:S12]  /*1690*/  @UP0 USHF.R.U32.HI UR4, URZ, UR11, UR9 ;  /* 0x0000000b3f040299 */ /* 0x000fd80008011609 */
.L_x_1444:
[----:B------:R-:W-:-:S04]  /*16a0*/  UIMAD UR4, UR4, UR7, URZ ;  /* 0x00000007040472a4 */ /* 0x000fc8000f8e023f */
[----:B------:R-:W-:-:S04]  /*16b0*/  UISETP.LT.AND UP0, UPT, UR6, UR4, UPT ;  /* 0x000000040600728c */ /* 0x000fc8000bf01270 */
[----:B------:R-:W-:-:S12]  /*16c0*/  USEL UR6, UR6, UR4, !UP0 ;  /* 0x0000000406067287 */ /* 0x000fd8000c000000 */
.L_x_1442:
[----:B------:R-:W-:-:S04]  /*16d0*/  UIMAD.WIDE UR6, UR6, 0x66666667, URZ ;  /* 0x66666667060678a5 */ /* 0x000fc8000f8e023f */
[----:B------:R-:W-:-:S04]  /*16e0*/  USHF.R.U32.HI UR4, URZ, 0x1f, UR7 ;  /* 0x0000001f3f047899 */ /* 0x000fc80008011607 */
[----:B------:R-:W-:Y:S02]  /*16f0*/  ULEA.HI.SX32 UR7, UR7, UR4, 0x1a ;  /* 0x0000000407077291 */ /* 0x000fe4000f8fd23f */
[----:B------:R-:W-:Y:S02]  /*1700*/  ULOP3.LUT UR4, UR5, 0xff000000, URZ, 0xc0, !UPT ;  /* 0xff00000005047892 */ /* 0x000fe4000f8ec03f */
[----:B------:R-:W-:Y:S02]  /*1710*/  UISETP.LT.AND UP0, UPT, URZ, UR7, UPT ;  /* 0x000000073f00728c */ /* 0x000fe4000bf01270 */
[----:B------:R-:W-:Y:S02]  /*1720*/  ULOP3.LUT UR5, UR5, 0xff0000, URZ, 0xc0, !UPT ;  /* 0x00ff000005057892 */ /* 0x000fe4000f8ec03f */
[----:B------:R-:W-:Y:S02]  /*1730*/  USEL UR41, URZ, UR7, !UP0 ;  /* 0x000000073f297287 */ /* 0x000fe4000c000000 */
[----:B------:R-:W-:-:S04]  /*1740*/  USHF.R.U32.HI UR4, URZ, 0x8, UR4 ;  /* 0x000000083f047899 */ /* 0x000fc80008011604 */
[----:B------:R-:W-:Y:S01]  /*1750*/  ISETP.GT.AND P0, PT, R104, UR41, PT ;  /* 0x0000002968007c0c */ /* 0x000fe2000bf04270 */
[----:B------:R-:W-:-:S03]  /*1760*/  ULEA.HI UR5, UR5, UR4, URZ, 0x10 ;  /* 0x0000000405057291 */ /* 0x000fc6000f8f803f */
[----:B------:R-:W-:Y:S01]  /*1770*/  UMOV UR4, URZ ;  /* 0x0000003f00047c82 */ /* 0x000fe20008000000 */
[----:B------:R-:W-:Y:S02]  /*1780*/  ULOP3.LUT UR40, UR5, 0xff, URZ, 0xc0, !UPT ;  /* 0x000000ff05287892 */ /* 0x000fe4000f8ec03f */
[----:B------:R-:W-:-:S06]  /*1790*/  USHF.R.U32.HI UR45, URZ, 0x10, UR5 ;  /* 0x000000103f2d7899 */ /* 0x000fcc0008011605 */
[----:B------:R-:W-:Y:S06]  /*17a0*/  @!P0 BRA `(.L_x_1445) ;  /* 0x0000000000988947 */ /* 0x000fec0003800000 */
[----:B------:R-:W-:Y:S01]  /*17b0*/  UISETP.NE.AND UP0, UPT, UR45, URZ, UPT ;  /* 0x0000003f2d00728c */ /* 0x000fe2000bf05270 */
[----:B------:R-:W-:-:S03]  /*17c0*/  ULDC UR4, c[0x0][0x9f0] ;  /* 0x00027c0000047ab9 */ /* 0x000fc60000000800 */
[----:B------:R-:W-:-:S03]  /*17d0*/  USEL UR9, UR45, UR4, UP0 ;  /* 0x000000042d097287 */ /* 0x000fc60008000000 */
[----:B------:R-:W-:-:S03]  /*17e0*/  UMOV UR4, URZ ;  /* 0x0000003f00047c82 */ /* 0x000fc60008000000 */
[----:B------:R-:W-:-:S05]  /*17f0*/  IMAD.U32 R5, RZ, RZ, UR9 ;  /* 0x00000009ff057e24 */ /* 0x000fca000f8e00ff */
        /* <DEDUP_REMOVED lines=33> */
.L_x_1445:
        /* <DEDUP_REMOVED lines=8> */
[----:B------:R-:W-:Y:S01]  /*1a90*/  CS2R R8, SRZ ;  /* 0x0000000000087805 */ /* 0x000fe2000001ff00 */
[----:B------:R-:W-:Y:S01]  /*1aa0*/  IMAD.MOV.U32 R25, RZ, RZ, RZ ;  /* 0x000000ffff197224 */ /* 0x000fe200078e00ff */
[----:B------:R-:W-:-:S02]  /*1ab0*/  ISETP.GT.AND P1, PT, R104, UR41, PT ;  /* 0x0000002968007c0c */ /* 0x000fc4000bf24270 */
        /* <DEDUP_REMOVED lines=61> */
.L_x_1447:
        /* <DEDUP_REMOVED lines=10> */
[----:B------:R-:W-:Y:S02]  /*1f30*/  @UP0 USHF.R.S32.HI UR10, URZ, 0x1f, UR50 ;  /* 0x0000001f3f0a0899 */ /* 0x000fe40008011432 */
[----:B------:R-:W-:Y:S01]  /*1f40*/  @UP1 USHF.R.S32.HI UR15, URZ, 0x1f, UR50 ;  /* 0x0000001f3f0f1899 */ /* 0x000fe20008011432 */
[----:B------:R-:W-:Y:S01]  /*1f50*/  @UP0 ULDC.64 UR16, c[0x0][0x9a8] ;  /* 0x00026a0000100ab9 */ /* 0x000fe20000000a00 */
[----:B------:R-:W-:Y:S01]  /*1f60*/  @UP1 ULDC.64 UR12, c[0x0][0x9b8] ;  /* 0x00026e00000c1ab9 */ /* 0x000fe20000000a00 */
[----:B------:R-:W-:Y:S02]  /*1f70*/  @UP0 UIMAD UR10, UR10, UR16, URZ ;  /* 0x000000100a0a02a4 */ /* 0x000fe4000f8e023f */
[----:B------:R-:W-:Y:S02]  /*1f80*/  @UP1 UIMAD UR15, UR15, UR12, URZ ;  /* 0x0000000c0f0f12a4 */ /* 0x000fe4000f8e023f */
[----:B------:R-:W-:Y:S02]  /*1f90*/  @UP0 UIMAD UR14, UR50, UR17, UR10 ;  /* 0x00000011320e02a4 */ /* 0x000fe4000f8e020a */
[----:B------:R-:W-:-:S02]  /*1fa0*/  @UP1 UIMAD UR13, UR50, UR13, UR15 ;  /* 0x0000000d320d12a4 */ /* 0x000fc4000f8e020f */
[----:B------:R-:W-:Y:S02]  /*1fb0*/  @UP0 UIMAD.WIDE.U32 UR8, UR50, UR16, URZ ;  /* 0x00000010320802a5 */ /* 0x000fe4000f8e003f */
[----:B------:R-:W-:Y:S02]  /*1fc0*/  @UP1 UIMAD.WIDE.U32 UR10, UR50, UR12, URZ ;  /* 0x0000000c320a12a5 */ /* 0x000fe4000f8e003f */
[----:B------:R-:W-:Y:S02]  /*1fd0*/  @UP0 UIADD3 UR9, UR9, UR14, URZ ;  /* 0x0000000e09090290 */ /* 0x000fe4000fffe03f */
[----:B------:R-:W-:Y:S01]  /*1fe0*/  @UP1 UIADD3 UR11, UR11, UR13, URZ ;  /* 0x0000000d0b0b1290 */ /* 0x000fe2000fffe03f */
[----:B------:R-:W-:Y:S02]  /*1ff0*/  @UP0 ULDC.64 UR14, c[0x0][0x9b0] ;  /* 0x00026c00000e0ab9 */ /* 0x000fe40000000a00 */
[----:B------:R-:W-:Y:S01]  /*2000*/  @UP1 ULDC.64 UR12, c[0x0][0x9c0] ;  /* 0x00027000000c1ab9 */ /* 0x000fe20000000a00 */
[----:B------:R-:W-:-:S02]  /*2010*/  @UP0 UIMAD.WIDE.U32 UR8, UR37, UR14, UR8 ;  /* 0x0000000e250802a5 */ /* 0x000fc4000f8e0008 */
[----:B------:R-:W-:Y:S02]  /*2020*/  @UP1 UIMAD.WIDE.U32 UR10, UR37, UR12, UR10 ;  /* 0x0000000c250a12a5 */ /* 0x000fe4000f8e000a */
[----:B------:R-:W-:Y:S02]  /*2030*/  @UP0 UIMAD UR9, UR37, UR15, UR9 ;  /* 0x0000000f250902a4 */ /* 0x000fe4000f8e0209 */
[----:B------:R-:W-:Y:S02]  /*2040*/  @UP1 UIMAD UR13, UR37, UR13, UR11 ;  /* 0x0000000d250d12a4 */ /* 0x000fe4000f8e020b */
[----:B------:R-:W-:Y:S02]  /*2050*/  @UP0 ULEA UR6, UP2, UR8, UR6, 0x2 ;  /* 0x0000000608060291 */ /* 0x000fe4000f84103f */
[----:B------:R-:W-:Y:S02]  /*2060*/  @UP1 ULEA UR4, UP3, UR10, UR4, 0x2 ;  /* 0x000000040a041291 */ /* 0x000fe4000f86103f */
[----:B------:R-:W-:-:S02]  /*2070*/  @UP0 ULEA.HI.X UR7, UR8, UR7, UR9, 0x2, UP2 ;  /* 0x0000000708070291 */ /* 0x000fc400090f1409 */
[----:B------:R-:W-:Y:S01]  /*2080*/  @UP1 ULEA.HI.X UR5, UR10, UR5, UR13, 0x2, UP3 ;  /* 0x000000050a051291 */ /* 0x000fe200098f140d */
[----:B------:R-:W-:Y:S02]  /*2090*/  IMAD.U32 R4, RZ, RZ, UR6 ;  /* 0x00000006ff047e24 */ /* 0x000fe4000f8e00ff */
[----:B------:R-:W-:Y:S02]  /*20a0*/  IMAD.U32 R6, RZ, RZ, UR4 ;  /* 0x00000004ff067e24 */ /* 0x000fe4000f8e00ff */
[----:B------:R-:W-:Y:S02]  /*20b0*/  IMAD.U32 R5, RZ, RZ, UR7 ;  /* 0x00000007ff057e24 */ /* 0x000fe4000f8e00ff */
[----:B------:R-:W-:-:S03]  /*20c0*/  IMAD.U32 R7, RZ, RZ, UR5 ;  /* 0x00000005ff077e24 */ /* 0x000fc6000f8e00ff */
[----:B------:R-:W2:Y:S04]  /*20d0*/  @P0 LDG.E R3, desc[UR54][R4.64] ;  /* 0x0000003604030981 */ /* 0x000ea8000c1e1900 */
[----:B------:R-:W2:Y:S01]  /*20e0*/  @P1 LDG.E R0, desc[UR54][R6.64] ;  /* 0x0000003606001981 */ /* 0x000ea2000c1e1900 */
[----:B------:R-:W-:Y:S01]  /*20f0*/  ULEA.HI UR4, UR48, UR48, URZ, 0x1 ;  /* 0x0000003030047291 */ /* 0x000fe2000f8f083f */
[----:B------:R-:W-:-:S03]  /*2100*/  IMAD.U32 R9, RZ, RZ, UR49 ;  /* 0x00000031ff097e24 */ /* 0x000fc6000f8e00ff */
[----:B------:R-:W-:Y:S02]  /*2110*/  ULOP3.LUT UR4, UR4, 0xfffffffe, URZ, 0xc0, !UPT ;  /* 0xfffffffe04047892 */ /* 0x000fe4000f8ec03f */
[----:B------:R-:W-:Y:S02]  /*2120*/  ISETP.NE.AND P0, PT, R9, 0x3, PT ;  /* 0x000000030900780c */ /* 0x000fe40003f05270 */
[----:B------:R-:W-:-:S06]  /*2130*/  UIADD3 UR4, UR48, -UR4, URZ ;  /* 0x8000000430047290 */ /* 0x000fcc000fffe03f */
[----:B------:R-:W-:Y:S01]  /*2140*/  IMAD.U32 R8, RZ, RZ, UR4 ;  /* 0x00000004ff087e24 */ /* 0x000fe2000f8e00ff */
[----:B------:R-:W-:-:S04]  /*2150*/  ULDC UR4, c[0x0][0x9d8] ;  /* 0x0002760000047ab9 */ /* 0x000fc80000000800 */
[----:B------:R-:W-:-:S04]  /*2160*/  SHF.L.U32 R8, R8, 0x1f, RZ ;  /* 0x0000001f08087819 */ /* 0x000fc800000006ff */
[----:B------:R-:W0:Y:S01]  /*2170*/  SYNCS.PHASECHK.TRANS64.TRYWAIT P1, [UR43+0x22800], R8 ;  /* 0x02280008ff0075a7 */ /* 0x000e22000802016b */
[----:B--2---:R-:W-:-:S04]  /*2180*/  FMUL.FTZ R0, R3, R0 ;  /* 0x0000000003007220 */ /* 0x004fc80000410000 */
[----:B------:R-:W-:Y:S01]  /*2190*/  FMUL.FTZ R0, R0, UR4 ;  /* 0x0000000400007c20 */ /* 0x000fe20008410000 */
[----:B0-----:R-:W-:Y:S06]  /*21a0*/  @!P1 BRA `(.L_x_1448) ;  /* 0x000001e400e89947 */ /* 0x001fec0003800000 */
.L_x_1654:
[----:B------:R-:W-:Y:S05]  /*21b0*/  @!P0 BRA `(.L_x_1449) ;  /* 0x0000000000048947 */ /* 0x000fea0003800000 */
[----:B------:R-:W-:Y:S01]  /*21c0*/  BPT.TRAP 0x1 ;  /* 0x000000040000795c */ /* 0x000fe20000300000 */
.L_x_1449:
[----:B------:R-:W-:Y:S02]  /*21d0*/  IMAD.U32 R105, RZ, RZ, UR46 ;  /* 0x0000002eff697e24 */ /* 0x000fe4000f8e00ff */
[----:B------:R-:W-:-:S03]  /*21e0*/  IMAD.U32 R4, RZ, RZ, UR47 ;  /* 0x0000002fff047e24 */ /* 0x000fc6000f8e00ff */
[----:B------:R-:W-:Y:S02]  /*21f0*/  LEA R105, R105, UR43, 0x3 ;  /* 0x0000002b69697c11 */ /* 0x000fe4000f8e18ff */
[----:B------:R-:W-:-:S04]  /*2200*/  SHF.L.U32 R4, R4, 0x1f, RZ ;  /* 0x0000001f04047819 */ /* 0x000fc800000006ff */
[----:B------:R1:W2:Y:S01]  /*2210*/  SYNCS.PHASECHK.TRANS64.TRYWAIT P1, [R105+URZ+0x22830], R4 ;  /* 0x02283004690075a7 */ /* 0x0002a2000802017f */
[----:B------:R-:W-:Y:S05]  /*2220*/  @!P0 BRA `(.L_x_1450) ;  /* 0x0000000000048947 */ /* 0x000fea0003800000 */
[----:B------:R-:W-:Y:S01]  /*2230*/  BPT.TRAP 0x1 ;  /* 0x000000040000795c */ /* 0x000fe20000300000 */
.L_x_1450:
[----:B--2---:R-:W-:Y:S05]  /*2240*/  @P1 BRA `(.L_x_1451) ;  /* 0x0000000000081947 */ /* 0x004fea0003800000 */
[----:B------:R-:W2:Y:S02]  /*2250*/  SYNCS.PHASECHK.TRANS64.TRYWAIT P1, [R105+URZ+0x22830], R4 ;  /* 0x02283004690075a7 */ /* 0x000ea4000802017f */
[----:B--2---:R-:W-:Y:S05]  /*2260*/  @!P1 BRA `(.L_x_1452) ;  /* 0x000001e400d09947 */ /* 0x004fea0003800000 */
.L_x_1451:
[----:B------:R-:W-:-:S04]  /*2270*/  UIADD3 UR4, UR43, 0x18400, URZ ;  /* 0x000184002b047890 */ /* 0x000fc8000fffe03f */
[----:B------:R-:W-:-:S04]  /*2280*/  USHF.R.U32.HI UR4, URZ, 0x4, UR4 ;  /* 0x000000043f047899 */ /* 0x000fc80008011604 */
[----:B------:R-:W-:-:S06]  /*2290*/  ULOP3.LUT UR4, UR4, 0x3fff, URZ, 0xc0, !UPT ;  /* 0x00003fff04047892 */ /* 0x000fcc000f8ec03f */
[----:B------:R-:W-:Y:S01]  /*22a0*/  IMAD.U32 R5, RZ, RZ, UR4 ;  /* 0x00000004ff057e24 */ /* 0x000fe2000f8e00ff */
        /* <DEDUP_REMOVED lines=131> */
.L_x_1453:
[----:B------:R-:W-:Y:S01]  /*2ae0*/  UISETP.NE.AND UP1, UPT, UR52, URZ, UPT ;  /* 0x0000003f3400728c */ /* 0x000fe2000bf25270 */
[C---:B0-----:R-:W-:Y:S01]  /*2af0*/  FMUL.FTZ R3, R0.reuse, R90 ;  /* 0x0000005a00037220 */ /* 0x041fe20000410000 */
[C---:B------:R-:W-:Y:S01]  /*2b00*/  FMUL.FTZ R90, R0.reuse, R96 ;  /* 0x00000060005a7220 */ /* 0x040fe20000410000 */
[----:B------:R-:W-:Y:S01]  /*2b10*/  R2UR UR6, R105 ;  /* 0x00000000690672ca */ /* 0x000fe200000e0000 */
[----:B------:R-:W-:Y:S01]  /*2b20*/  FMUL.FTZ R96, R0, R76 ;  /* 0x0000004c00607220 */ /* 0x000fe20000410000 */
[----:B-12---:R-:W-:Y:S01]  /*2b30*/  VIADD R105, R22, UR39 ;  /* 0x0000002716697c36 */ /* 0x006fe20008000000 */
        /* <DEDUP_REMOVED lines=28> */
[----:B------:R-:W-:Y:S01]  /*2d00*/  UIADD3 UR6, UR6, 0x22840, URZ ;  /* 0x0002284006067890 */ /* 0x000fe2000fffe03f */
[----:B------:R-:W0:Y:S01]  /*2d10*/  SHFL.IDX PT, R31, R105, RZ, 0x1c1f ;  /* 0x001c1fff691f7589 */ /* 0x000e2200000e0000 */
[C---:B------:R-:W-:Y:S01]  /*2d20*/  FMUL.FTZ R4, R0.reuse, R91 ;  /* 0x0000005b00047220 */ /* 0x040fe20000410000 */
[C---:B------:R-:W-:Y:S01]  /*2d30*/  FMUL.FTZ R73, R0.reuse, R78 ;  /* 0x0000004e00497220 */ /* 0x040fe20000410000 */
[C---:B------:R-:W-:Y:S01]  /*2d40*/  FMUL.FTZ R83, R0.reuse, R57 ;  /* 0x0000003900537220 */ /* 0x040fe20000410000 */
[C---:B------:R-:W-:Y:S01]  /*2d50*/  FMUL.FTZ R61, R0.reuse, R67 ;  /* 0x00000043003d7220 */ /* 0x040fe20000410000 */
[----:B------:R-:W-:Y:S01]  /*2d60*/  FMUL.FTZ R70, R0, R41 ;  /* 0x0000002900467220 */ /* 0x000fe20000410000 */
[----:B------:R-:W-:-:S02]  /*2d70*/  IMAD.MOV.U32 R29, RZ, RZ, -0xa0 ;  /* 0xffffff60ff1d7424 */ /* 0x000fc400078e00ff */
[C---:B------:R-:W-:Y:S01]  /*2d80*/  FMUL.FTZ R7, R0.reuse, R89 ;  /* 0x0000005900077220 */ /* 0x040fe20000410000 */
[C---:B------:R-:W-:Y:S01]  /*2d90*/  FMUL.FTZ R91, R0.reuse, R97 ;  /* 0x00000061005b7220 */ /* 0x040fe20000410000 */
[C---:B------:R-:W-:Y:S01]  /*2da0*/  FMUL.FTZ R78, R0.reuse, R80 ;  /* 0x00000050004e7220 */ /* 0x040fe20000410000 */
[C---:B------:R-:W-:Y:S01]  /*2db0*/  FMUL.FTZ R57, R0.reuse, R58 ;  /* 0x0000003a00397220 */ /* 0x040fe20000410000 */
[C---:B------:R-:W-:Y:S01]  /*2dc0*/  FMUL.FTZ R67, R0.reuse, R69 ;  /* 0x0000004500437220 */ /* 0x040fe20000410000 */
[C---:B------:R-:W-:Y:S01]  /*2dd0*/  FMUL.FTZ R41, R0.reuse, R43 ;  /* 0x0000002b00297220 */ /* 0x040fe20000410000 */
        /* <DEDUP_REMOVED lines=18> */
[----:B------:R-:W-:Y:S01]  /*2f00*/  UPRMT UR6, UR42, 0x654, UR6 ;  /* 0x000006542a067896 */ /* 0x000fe20008000006 */
        /* <DEDUP_REMOVED lines=10> */
[----:B------:R-:W-:-:S02]  /*2fb0*/  IMAD R30, R104, R29, 0xa1 ;  /* 0x000000a1681e7424 */ /* 0x000fc400078e021d */
        /* <DEDUP_REMOVED lines=17> */
[----:B------:R-:W-:Y:S01]  /*30d0*/  PLOP3.LUT P1, PT, PT, PT, UP0, 0x40, 0x0 ;  /* 0x000000000000781c */ /* 0x000fe20003f2e808 */
[----:B------:R-:W1:Y:S01]  /*30e0*/  MUFU.TANH R6, R6 ;  /* 0x0000000600067308 */ /* 0x000e620000002400 */
[----:B------:R-:W-:Y:S01]  /*30f0*/  IADD3 R29, R17, R30, -R19 ;  /* 0x0000001e111d7210 */ /* 0x000fe20007ffe813 */
[----:B------:R-:W-:Y:S01]  /*3100*/  ULDC UR30, c[0x0][0x9dc] ;  /* 0x00027700001e7ab9 */ /* 0x000fe20000000800 */
[----:B------:R-:W-:Y:S01]  /*3110*/  SYNCS.ARRIVE.TRANS64.RED.A1T0 RZ, [UR6], RZ ;  /* 0x000000ffffff79a7 */ /* 0x000fe20008100406 */
[----:B------:R-:W-:Y:S01]  /*3120*/  ULOP3.LUT UR6, URZ, UR30, URZ, 0x33, !UPT ;  /* 0x0000001e3f067292 */ /* 0x000fe2000f8e333f */
[----:B------:R-:W-:Y:S01]  /*3130*/  IMAD R28, R104, -0xa0, R17 ;  /* 0xffffff60681c7824 */ /* 0x000fe200078e0211 */
[----:B------:R-:W-:Y:S01]  /*3140*/  ULDC UR14, c[0x0][0x9e0] ;  /* 0x00027800000e7ab9 */ /* 0x000fe20000000800 */
[----:B------:R-:W-:Y:S01]  /*3150*/  IMAD.IADD R29, R29, 0x1, -R18 ;  /* 0x000000011d1d7824 */ /* 0x000fe200078e0a12 */
[----:B------:R-:W2:Y:S01]  /*3160*/  MUFU.TANH R7, R7 ;  /* 0x0000000700077308 */ /* 0x000ea20000002400 */
[----:B------:R-:W-:Y:S01]  /*3170*/  VIADD R116, R30, 0xffffffff ;  /* 0xffffffff1e747836 */ /* 0x000fe20000000000 */
[----:B------:R-:W-:Y:S01]  /*3180*/  IADD3 R112, -R19, 0xa0, R28 ;  /* 0x000000a013707810 */ /* 0x000fe20007ffe11c */
[----:B------:R-:W-:-:S02]  /*3190*/  VIADD R113, R29, UR14 ;  /* 0x0000000e1d717c36 */ /* 0x000fc40008000000 */
[----:B------:R-:W-:Y:S02]  /*31a0*/  VIADD R114, R29, UR6 ;  /* 0x000000061d727c36 */ /* 0x000fe40008000000 */
[----:B------:R-:W-:Y:S01]  /*31b0*/  IMAD.IADD R118, R116, 0x1, -R19 ;  /* 0x0000000174767824 */ /* 0x000fe200078e0a13 */
[----:B------:R-:W3:Y:S01]  /*31c0*/  MUFU.TANH R3, R3 ;  /* 0x0000000300037308 */ /* 0x000ee20000002400 */
[----:B0-----:R-:W-:Y:S01]  /*31d0*/  VIADDMNMX R108, R31, R113, R112, PT ;  /* 0x000000711f6c7246 */ /* 0x001fe20003800170 */
[----:B------:R-:W-:-:S06]  /*31e0*/  IMAD.IADD R109, R114, 0x1, R31 ;  /* 0x00000001726d7824 */ /* 0x000fcc00078e021f */
        /* <DEDUP_REMOVED lines=78> */
[----:B------:R-:W-:Y:S01]  /*36d0*/  IADD3 R31, -R18, R17, R31 ;  /* 0x00000011121f7210 */ /* 0x000fe20007ffe11f */
[----:B------:R-:W-:Y:S03]  /*36e0*/  BSSY B0, `(.L_x_1455) ;  /* 0x0000012000007945 */ /* 0x000fe60003800000 */
[----:B------:R-:W-:-:S13]  /*36f0*/  ISETP.GT.AND P1, PT, R31, -0x1, PT ;  /* 0xffffffff1f00780c */ /* 0x000fda0003f24270 */
[----:B------:R-:W-:Y:S05]  /*3700*/  @P1 BRA `(.L_x_1456) ;  /* 0x0000000000241947 */ /* 0x000fea0003800000 */
[----:B------:R-:W-:Y:S01]  /*3710*/  ULDC UR6, c[0x0][0x9e4] ;  /* 0x0002790000067ab9 */ /* 0x000fe20000000800 */
[----:B------:R-:W-:Y:S01]  /*3720*/  LOP3.LUT R31, RZ, R31, RZ, 0x33, !PT ;  /* 0x0000001fff1f7212 */ /* 0x000fe200078e33ff */
[----:B------:R-:W-:-:S05]  /*3730*/  IMAD.U32 R30, RZ, RZ, UR6 ;  /* 0x00000006ff1e7e24 */ /* 0x000fca000f8e00ff */
[----:B------:R-:W-:-:S13]  /*3740*/  ISETP.NE.AND P1, PT, R30, 0x1, PT ;  /* 0x000000011e00780c */ /* 0x000fda0003f25270 */
[----:B------:R-:W1:Y:S02]  /*3750*/  @P1 LDC.64 R28, c[0x0][0x9e8] ;  /* 0x00027a00ff1c1b82 */ /* 0x000e640000000a00 */
[----:B-1----:R-:W-:-:S05]  /*3760*/  @P1 IMAD.HI.U32 R28, R31, R28, RZ ;  /* 0x0000001c1f1c1227 */ /* 0x002fca00078e00ff */
[----:B------:R-:W-:-:S04]  /*3770*/  @P1 SHF.R.U32.HI R31, RZ, R29, R28 ;  /* 0x0000001dff1f1219 */ /* 0x000fc8000001161c */
[----:B------:R-:W-:Y:S01]  /*3780*/  LOP3.LUT R31, RZ, R31, RZ, 0x33, !PT ;  /* 0x0000001fff1f7212 */ /* 0x000fe200078e33ff */
[----:B------:R-:W-:Y:S06]  /*3790*/  BRA `(.L_x_1457) ;  /* 0x0000000000187947 */ /* 0x000fec0003800000 */
.L_x_1456:
[----:B------:R-:W-:Y:S02]  /*37a0*/  ULDC UR6, c[0x0][0x9e4] ;  /* 0x0002790000067ab9 */ /* 0x000fe40000000800 */
[----:B------:R-:W-:-:S05]  /*37b0*/  IMAD.U32 R30, RZ, RZ, UR6 ;  /* 0x00000006ff1e7e24 */ /* 0x000fca000f8e00ff */
[----:B------:R-:W-:-:S13]  /*37c0*/  ISETP.NE.AND P1, PT, R30, 0x1, PT ;  /* 0x000000011e00780c */ /* 0x000fda0003f25270 */
[----:B------:R-:W1:Y:S02]  /*37d0*/  @P1 LDC.64 R28, c[0x0][0x9e8] ;  /* 0x00027a00ff1c1b82 */ /* 0x000e640000000a00 */
[----:B-1----:R-:W-:-:S05]  /*37e0*/  @P1 IMAD.HI.U32 R28, R31, R28, RZ ;  /* 0x0000001c1f1c1227 */ /* 0x002fca00078e00ff */
[----:B------:R-:W-:-:S07]  /*37f0*/  @P1 SHF.R.U32.HI R31, RZ, R29, R28 ;  /* 0x0000001dff1f1219 */ /* 0x000fce000001161c */
.L_x_1457:
[----:B------:R-:W-:Y:S05]  /*3800*/  BSYNC B0 ;  /* 0x0000000000007941 */ /* 0x000fea0003800000 */
.L_x_1455:
[----:B------:R-:W-:-:S05]  /*3810*/  IMAD R31, R31, R30, R118 ;  /* 0x0000001e1f1f7224 */ /* 0x000fca00078e0276 */
[----:B------:R-:W-:Y:S02]  /*3820*/  VIADDMNMX R108, R31, R30, R108, PT ;  /* 0x0000001e1f6c7246 */ /* 0x000fe4000380016c */
[----:B------:R-:W-:-:S07]  /*3830*/  VIMNMX R109, R109, R31, !PT ;  /* 0x0000001f6d6d7248 */ /* 0x000fce0007fe0100 */
.L_x_1454:
[C---:B------:R-:W-:Y:S01]  /*3840*/  ISETP.GE.AND P2, PT, R116.reuse, 0x9, PT ;  /* 0x000000097400780c */ /* 0x040fe20003f46270 */
[----:B------:R-:W-:Y:S01]  /*3850*/  UISETP.NE.AND UP0, UPT, UR51, URZ, UPT ;  /* 0x0000003f3300728c */ /* 0x000fe2000bf05270 */
[----:B------:R-:W-:Y:S02]  /*3860*/  ISETP.GE.AND P1, PT, R116, 0x2, PT ;  /* 0x000000027400780c */ /* 0x000fe40003f26270 */
[----:B------:R-:W-:Y:S02]  /*3870*/  P2R R115, PR, RZ, 0x4 ;  /* 0x00000004ff737803 */ /* 0x000fe40000000000 */
[C---:B------:R-:W-:Y:S02]  /*3880*/  ISETP.GT.AND P2, PT, R109.reuse, 0x8, !P2 ;  /* 0x000000086d00780c */ /* 0x040fe40005744270 */
[----:B------:R-:W-:Y:S02]  /*3890*/  ISETP.GT.AND P3, PT, R109, 0x1, !P1 ;  /* 0x000000016d00780c */ /* 0x000fe40004f64270 */
[----:B------:R-:W-:-:S02]  /*38a0*/  ISETP.LT.OR P2, PT, R108, 0x9, P2 ;  /* 0x000000096c00780c */ /* 0x000fc40001741670 */
[----:B------:R-:W-:Y:S02]  /*38b0*/  ISETP.GE.AND P4, PT, R116, 0x11, PT ;  /* 0x000000117400780c */ /* 0x000fe40003f86270 */
[----:B------:R-:W-:Y:S02]  /*38c0*/  FSEL R88, R88, -INF , !P2 ;  /* 0xff80000058587808 */ /* 0x000fe40005000000 */
        /* <DEDUP_REMOVED lines=8> */
[----:B0-----:R-:W-:Y:S02]  /*3950*/  FSEL R90, R90, -INF , !P2 ;  /* 0xff8000005a5a7808 */ /* 0x001fe40005000000 */
        /* <DEDUP_REMOVED lines=101> */
[----:B------:R-:W-:Y:S01]  /*3fb0*/  ISETP.GT.AND P2, PT, R109, 0x61, !P3 ;  /* 0x000000616d00780c */ /* 0x000fe20005f44270 */
[----:B------:R-:W0:Y:S01]  /*3fc0*/  SHFL.IDX PT, R69, R105, 0x1, 0x1c1f ;  /* 0x003c1f0069457f89 */ /* 0x000e2200000e0000 */
        /* <DEDUP_REMOVED lines=11> */
[----:B------:R-:W-:Y:S01]  /*4080*/  ISETP.LT.OR P2, PT, R108, 0x6a, P2 ;  /* 0x0000006a6c00780c */ /* 0x000fe20001741670 */
[----:B0-----:R-:W-:Y:S01]  /*4090*/  IMAD.IADD R67, R114, 0x1, R69 ;  /* 0x0000000172437824 */ /* 0x001fe200078e0245 */
[----:B------:R-:W-:-:S02]  /*40a0*/  ISETP.GE.AND P3, PT, R116, 0x71, PT ;  /* 0x000000717400780c */ /* 0x000fc40003f66270 */
[----:B------:R-:W-:Y:S02]  /*40b0*/  FSEL R31, R86, -INF , !P2 ;  /* 0xff800000561f7808 */ /* 0x000fe40005000000 */
[----:B------:R-:W-:Y:S02]  /*40c0*/  ISETP.GT.AND P2, PT, R109, 0x70, !P3 ;  /* 0x000000706d00780c */ /* 0x000fe40005f44270 */
[----:B------:R-:W-:Y:S02]  /*40d0*/  P2R R143, PR, RZ, 0x8 ;  /* 0x00000008ff8f7803 */ /* 0x000fe40000000000 */
[----:B------:R-:W-:Y:S02]  /*40e0*/  ISETP.LT.OR P2, PT, R108, 0x71, P2 ;  /* 0x000000716c00780c */ /* 0x000fe40001741670 */
[----:B------:R-:W-:Y:S02]  /*40f0*/  ISETP.GE.AND P3, PT, R116, 0x72, PT ;  /* 0x000000727400780c */ /* 0x000fe40003f66270 */
[----:B------:R-:W-:-:S02]  /*4100*/  FSEL R32, R87, -INF , !P2 ;  /* 0xff80000057207808 */ /* 0x000fc40005000000 */
[C---:B------:R-:W-:Y:S02]  /*4110*/  ISETP.GT.AND P2, PT, R109.reuse, 0x71, !P3 ;  /* 0x000000716d00780c */ /* 0x040fe40005f44270 */
        /* <DEDUP_REMOVED lines=31> */
[----:B------:R-:W-:Y:S02]  /*4310*/  ISETP.GT.AND P3, PT, R109, 0x89, !P2 ;  /* 0x000000896d00780c */ /* 0x000fe40005764270 */
[----:B------:R-:W-:Y:S02]  /*4320*/  VIADDMNMX R55, R69, R113, R112, PT ;  /* 0x0000007145377246 */ /* 0x000fe40003800170 */
        /* <DEDUP_REMOVED lines=21> */
[----:B------:R-:W-:-:S04]  /*4480*/  ISETP.GT.AND P6, PT, R109, 0x99, !P6 ;  /* 0x000000996d00780c */ /* 0x000fc800077c4270 */
[----:B------:R-:W-:-:S04]  /*4490*/  ISETP.LT.OR P6, PT, R108, 0x9a, P6 ;  /* 0x0000009a6c00780c */ /* 0x000fc800037c1670 */
[----:B------:R-:W-:Y:S02]  /*44a0*/  FSEL R29, R111, -INF , !P6 ;  /* 0xff8000006f1d7808 */ /* 0x000fe40007000000 */
[----:B------:R-:W-:-:S13]  /*44b0*/  PLOP3.LUT P6, PT, PT, PT, UP0, 0x40, 0x0 ;  /* 0x000000000000781c */ /* 0x000fda0003fce808 */
[----:B------:R-:W-:Y:S05]  /*44c0*/  @P6 BRA `(.L_x_1458) ;  /* 0x00000000005c6947 */ /* 0x000fea0003800000 */
        /* <DEDUP_REMOVED lines=13> */
.L_x_1460:
[----:B------:R-:W-:Y:S02]  /*45a0*/  ULDC UR6, c[0x0][0x9e4] ;  /* 0x0002790000067ab9 */ /* 0x000fe40000000800 */
[----:B------:R-:W-:-:S05]  /*45b0*/  IMAD.U32 R86, RZ, RZ, UR6 ;  /* 0x00000006ff567e24 */ /* 0x000fca000f8e00ff */
[----:B------:R-:W-:-:S13]  /*45c0*/  ISETP.NE.AND P6, PT, R86, 0x1, PT ;  /* 0x000000015600780c */ /* 0x000fda0003fc5270 */
[----:B------:R-:W0:Y:S02]  /*45d0*/  @P6 LDC.64 R6, c[0x0][0x9e8] ;  /* 0x00027a00ff066b82 */ /* 0x000e240000000a00 */
[----:B0-----:R-:W-:-:S05]  /*45e0*/  @P6 IMAD.HI.U32 R6, R69, R6, RZ ;  /* 0x0000000645066227 */ /* 0x001fca00078e00ff */
[----:B------:R-:W-:-:S07]  /*45f0*/  @P6 SHF.R.U32.HI R69, RZ, R7, R6 ;  /* 0x00000007ff456219 */ /* 0x000fce0000011606 */
.L_x_1461:
[----:B------:R-:W-:Y:S05]  /*4600*/  BSYNC B0 ;  /* 0x0000000000007941 */ /* 0x000fea0003800000 */
.L_x_1459:
[----:B------:R-:W-:-:S05]  /*4610*/  IMAD R6, R69, R86, R118 ;  /* 0x0000005645067224 */ /* 0x000fca00078e0276 */
[----:B------:R-:W-:Y:S02]  /*4620*/  VIADDMNMX R55, R6, R86, R55, PT ;  /* 0x0000005606377246 */ /* 0x000fe40003800137 */
[----:B------:R-:W-:-:S07]  /*4630*/  VIMNMX R67, R67, R6, !PT ;  /* 0x0000000643437248 */ /* 0x000fce0007fe0100 */
.L_x_1458:
[----:B------:R-:W-:Y:S01]  /*4640*/  ISETP.GT.AND P1, PT, R67, 0x1, !P1 ;  /* 0x000000014300780c */ /* 0x000fe20004f24270 */
[----:B------:R-:W-:Y:S01]  /*4650*/  ULDC UR28, c[0x0][0x988] ;  /* 0x00026200001c7ab9 */ /* 0x000fe20000000800 */
[----:B------:R-:W-:Y:S01]  /*4660*/  ISETP.NE.AND P6, PT, R126, RZ, PT ;  /* 0x000000ff7e00720c */ /* 0x000fe20003fc5270 */
[----:B------:R-:W-:Y:S01]  /*4670*/  IMAD.U32 R101, RZ, RZ, UR28 ;  /* 0x0000001cff657e24 */ /* 0x000fe2000f8e00ff */
[----:B------:R-:W-:Y:S01]  /*4680*/  ISETP.LT.OR P1, PT, R55, 0x2, P1 ;  /* 0x000000023700780c */ /* 0x000fe20000f21670 */
[----:B------:R-:W-:Y:S01]  /*4690*/  UISETP.NE.AND UP1, UPT, UR52, URZ, UPT ;  /* 0x0000003f3400728c */ /* 0x000fe2000bf25270 */
[----:B------:R-:W-:Y:S01]  /*46a0*/  FMNMX.FTZ R7, R70, R68, !PT ;  /* 0x0000004446077209 */ /* 0x000fe20007810000 */
[----:B------:R-:W-:Y:S01]  /*46b0*/  UISETP.NE.AND UP0, UPT, UR51, URZ, UPT ;  /* 0x0000003f3300728c */ /* 0x000fe2000bf05270 */
[----:B------:R-:W-:Y:S01]  /*46c0*/  FSEL R6, R4, -INF , !P1 ;  /* 0xff80000004067808 */ /* 0x000fe20004800000 */
[----:B------:R-:W-:Y:S01]  /*46d0*/  UMOV UR10, UR39 ;  /* 0x00000027000a7c82 */ /* 0x000fe20008000000 */
[----:B------:R-:W-:-:S02]  /*46e0*/  ISETP.NE.AND P1, PT, R115, RZ, PT ;  /* 0x000000ff7300720c */ /* 0x000fc40003f25270 */
[C---:B------:R-:W-:Y:S02]  /*46f0*/  ISETP.GT.AND P2, PT, R67.reuse, 0x89, !P2 ;  /* 0x000000894300780c */ /* 0x040fe40005744270 */
[C---:B------:R-:W-:Y:S02]  /*4700*/  ISETP.GT.AND P1, PT, R67.reuse, 0x8, !P1 ;  /* 0x000000084300780c */ /* 0x040fe40004f24270 */
[----:B------:R-:W-:Y:S01]  /*4710*/  ISETP.GT.AND P3, PT, R67, 0x90, !P3 ;  /* 0x000000904300780c */ /* 0x000fe20005f64270 */
[----:B------:R-:W-:Y:S01]  /*4720*/  @UP1 ULDC UR6, c[0x0][0x44c] ;  /* 0x0001130000061ab9 */ /* 0x000fe20000000800 */
[----:B------:R-:W-:Y:S01]  /*4730*/  ISETP.LT.OR P1, PT, R55, 0x9, P1 ;  /* 0x000000093700780c */ /* 0x000fe20000f21670 */
[----:B------:R-:W-:Y:S01]  /*4740*/  UIMAD.WIDE.U32 UR6, UR39, UR6, URZ ;  /* 0x00000006270672a5 */ /* 0x000fe2000f8e003f */
[----:B------:R-:W-:Y:S01]  /*4750*/  ISETP.GT.AND P4, PT, R67, 0x91, !P4 ;  /* 0x000000914300780c */ /* 0x000fe20006784270 */
[----:B------:R-:W-:Y:S01]  /*4760*/  @UP1 ULDC UR15, c[0x0][0x450] ;  /* 0x00011400000f1ab9 */ /* 0x000fe20000000800 */
[----:B------:R-:W-:Y:S01]  /*4770*/  FSEL R9, R9, -INF , !P1 ;  /* 0xff80000009097808 */ /* 0x000fe20004800000 */
[----:B------:R-:W-:Y:S01]  /*4780*/  @UP1 USHF.R.U32.HI UR10, URZ, UR15, UR7 ;  /* 0x0000000f3f0a1299 */ /* 0x000fe20008011607 */
[----:B------:R-:W-:-:S02]  /*4790*/  ISETP.NE.AND P1, PT, R117, RZ, PT ;  /* 0x000000ff7500720c */ /* 0x000fc40003f25270 */
[C---:B------:R-:W-:Y:S02]  /*47a0*/  ISETP.GT.AND P5, PT, R67.reuse, 0x98, !P5 ;  /* 0x000000984300780c */ /* 0x040fe40006fa4270 */
[----:B------:R-:W-:Y:S02]  /*47b0*/  ISETP.GT.AND P1, PT, R67, 0x9, !P1 ;  /* 0x000000094300780c */ /* 0x000fe40004f24270 */
[C---:B------:R-:W-:Y:S02]  /*47c0*/  ISETP.LT.OR P2, PT, R55.reuse, 0x8a, P2 ;  /* 0x0000008a3700780c */ /* 0x040fe40001741670 */
[C---:B------:R-:W-:Y:S02]  /*47d0*/  ISETP.LT.OR P1, PT, R55.reuse, 0xa, P1 ;  /* 0x0000000a3700780c */ /* 0x040fe40000f21670 */
[----:B------:R-:W-:Y:S02]  /*47e0*/  ISETP.LT.OR P3, PT, R55, 0x91, P3 ;  /* 0x000000913700780c */ /* 0x000fe40001f61670 */
[----:B------:R-:W-:-:S02]  /*47f0*/  FSEL R8, R8, -INF , !P1 ;  /* 0xff80000008087808 */ /* 0x000fc40004800000 */
[----:B------:R-:W-:Y:S02]  /*4800*/  ISETP.NE.AND P1, PT, R119, RZ, PT ;  /* 0x000000ff7700720c */ /* 0x000fe40003f25270 */
[----:B------:R-:W-:Y:S02]  /*4810*/  FSEL R14, R14, -INF , !P2 ;  /* 0xff8000000e0e7808 */ /* 0x000fe40005000000 */
[----:B------:R-:W-:Y:S02]  /*4820*/  ISETP.GT.AND P1, PT, R67, 0x10, !P1 ;  /* 0x000000104300780c */ /* 0x000fe40004f24270 */
[C---:B------:R-:W-:Y:S02]  /*4830*/  ISETP.LT.OR P4, PT, R55.reuse, 0x92, P4 ;  /* 0x000000923700780c */ /* 0x040fe40002781670 */
[----:B------:R-:W-:Y:S02]  /*4840*/  ISETP.LT.OR P1, PT, R55, 0x11, P1 ;  /* 0x000000113700780c */ /* 0x000fe40000f21670 */
[----:B------:R-:W-:-:S02]  /*4850*/  FSEL R24, R24, -INF , !P3 ;  /* 0xff80000018187808 */ /* 0x000fc40005800000 */
[----:B------:R-:W-:Y:S02]  /*4860*/  FSEL R11, R11, -INF , !P1 ;  /* 0xff8000000b0b7808 */ /* 0x000fe40004800000 */
[----:B------:R-:W-:Y:S02]  /*4870*/  ISETP.NE.AND P1, PT, R120, RZ, PT ;  /* 0x000000ff7800720c */ /* 0x000fe40003f25270 */
[----:B------:R-:W-:Y:S02]  /*4880*/  ISETP.LT.OR P5, PT, R55, 0x99, P5 ;  /* 0x000000993700780c */ /* 0x000fe40002fa1670 */
[----:B------:R-:W-:Y:S02]  /*4890*/  ISETP.GT.AND P1, PT, R67, 0x11, !P1 ;  /* 0x000000114300780c */ /* 0x000fe40004f24270 */
[----:B------:R-:W-:Y:S02]  /*48a0*/  FSEL R25, R25, -INF , !P4 ;  /* 0xff80000019197808 */ /* 0x000fe40006000000 */
[----:B------:R-:W-:-:S02]  /*48b0*/  ISETP.LT.OR P1, PT, R55, 0x12, P1 ;  /* 0x000000123700780c */ /* 0x000fc40000f21670 */
[----:B------:R-:W-:Y:S02]  /*48c0*/  FSEL R27, R27, -INF , !P5 ;  /* 0xff8000001b1b7808 */ /* 0x000fe40006800000 */
        /* <DEDUP_REMOVED lines=36> */
[----:B------:R-:W-:Y:S02]  /*4b10*/  ISETP.GT.AND P1, PT, R67, 0x29, !P6 ;  /* 0x000000294300780c */ /* 0x000fe40007724270 */
[----:B------:R-:W-:Y:S02]  /*4b20*/  ISETP.NE.AND P6, PT, R137, RZ, PT ;  /* 0x000000ff8900720c */ /* 0x000fe40003fc5270 */
        /* <DEDUP_REMOVED lines=55> */
[----:B------:R-:W-:Y:S01]  /*4ea0*/  R2UR UR11, R106 ;  /* 0x000000006a0b72ca */ /* 0x000fe200000e0000 */
[----:B------:R-:W0:Y:S01]  /*4eb0*/  SHFL.BFLY PT, R10, R7, 0x2, 0x1f ;  /* 0x0c401f00070a7f89 */ /* 0x000e2200000e0000 */
[----:B------:R-:W-:-:S04]  /*4ec0*/  ISETP.LT.OR P1, PT, R55, 0x4a, P1 ;  /* 0x0000004a3700780c */ /* 0x000fc80000f21670 */
[----:B------:R-:W-:Y:S02]  /*4ed0*/  FSEL R58, R58, -INF , !P1 ;  /* 0xff8000003a3a7808 */ /* 0x000fe40004800000 */
[----:B------:R-:W-:-:S04]  /*4ee0*/  ISETP.NE.AND P1, PT, R135, RZ, PT ;  /* 0x000000ff8700720c */ /* 0x000fc80003f25270 */
[----:B------:R-:W-:Y:S01]  /*4ef0*/  ISETP.GT.AND P1, PT, R67, 0x50, !P1 ;  /* 0x000000504300780c */ /* 0x000fe20004f24270 */
[----:B------:R-:W-:-:S03]  /*4f00*/  UIADD3 UR6, UR11, UR10, URZ ;  /* 0x0000000a0b067290 */ /* 0x000fc6000fffe03f */
[----:B------:R-:W-:Y:S01]  /*4f10*/  ISETP.LT.OR P1, PT, R55, 0x51, P1 ;  /* 0x000000513700780c */ /* 0x000fe20000f21670 */
[----:B------:R-:W-:-:S03]  /*4f20*/  UIADD3 UR14, UR6, UR14, URZ ;  /* 0x0000000e060e7290 */ /* 0x000fc6000fffe03f */
[----:B------:R-:W-:Y:S02]  /*4f30*/  FSEL R60, R60, -INF , !P1 ;  /* 0xff8000003c3c7808 */ /* 0x000fe40004800000 */
[----:B------:R-:W-:Y:S02]  /*4f40*/  ISETP.NE.AND P1, PT, R136, RZ, PT ;  /* 0x000000ff8800720c */ /* 0x000fe40003f25270 */
[----:B0-----:R-:W-:Y:S02]  /*4f50*/  FMNMX.FTZ R69, R7, R10, !PT ;  /* 0x0000000a07457209 */ /* 0x001fe40007810000 */
[----:B------:R-:W-:-:S03]  /*4f60*/  ISETP.GT.AND P1, PT, R67, 0x51, !P1 ;  /* 0x000000514300780c */ /* 0x000fc60004f24270 */
[----:B------:R-:W0:Y:S01]  /*4f70*/  SHFL.BFLY PT, R10, R69, 0x1, 0x1f ;  /* 0x0c201f00450a7f89 */ /* 0x000e2200000e0000 */
[----:B------:R-:W-:-:S04]  /*4f80*/  ISETP.LT.OR P1, PT, R55, 0x52, P1 ;  /* 0x000000523700780c */ /* 0x000fc80000f21670 */
[----:B------:R-:W-:Y:S02]  /*4f90*/  FSEL R61, R61, -INF , !P1 ;  /* 0xff8000003d3d7808 */ /* 0x000fe40004800000 */
[----:B------:R-:W-:Y:S02]  /*4fa0*/  ISETP.GT.AND P1, PT, R67, 0x58, !P6 ;  /* 0x000000584300780c */ /* 0x000fe40007724270 */
[----:B------:R-:W-:Y:S02]  /*4fb0*/  ISETP.NE.AND P6, PT, R146, RZ, PT ;  /* 0x000000ff9200720c */ /* 0x000fe40003fc5270 */
[----:B------:R-:W-:-:S04]  /*4fc0*/  ISETP.LT.OR P1, PT, R55, 0x59, P1 ;  /* 0x000000593700780c */ /* 0x000fc80000f21670 */
[----:B------:R-:W-:Y:S02]  /*4fd0*/  FSEL R62, R62, -INF , !P1 ;  /* 0xff8000003e3e7808 */ /* 0x000fe40004800000 */
[----:B------:R-:W-:-:S04]  /*4fe0*/  ISETP.NE.AND P1, PT, R138, RZ, PT ;  /* 0x000000ff8a00720c */ /* 0x000fc80003f25270 */
[----:B------:R-:W-:Y:S02]  /*4ff0*/  ISETP.GT.AND P1, PT, R67, 0x59, !P1 ;  /* 0x000000594300780c */ /* 0x000fe40004f24270 */
[----:B0-----:R-:W-:Y:S02]  /*5000*/  FMNMX.FTZ R10, R69, R10, !PT ;  /* 0x0000000a450a7209 */ /* 0x001fe40007810000 */
[----:B------:R-:W-:-:S03]  /*5010*/  ISETP.LT.OR P1, PT, R55, 0x5a, P1 ;  /* 0x0000005a3700780c */ /* 0x000fc60000f21670 */
[----:B------:R-:W-:Y:S01]  /*5020*/  FFMA.FTZ R101, R10, R101, -8 ;  /* 0xc10000000a657423 */ /* 0x000fe20000010065 */
        /* <DEDUP_REMOVED lines=45> */
[----:B------:R-:W-:-:S01]  /*5300*/  FFMA.FTZ R69, R90, UR28, -R101 ;  /* 0x0000001c5a457c23 */ /* 0x000fc20008010865 */
[----:B------:R-:W-:Y:S01]  /*5310*/  ISETP.LT.OR P1, PT, R55, 0x1, P1 ;  /* 0x000000013700780c */ /* 0x000fe20000f21670 */
[----:B------:R-:W-:-:S01]  /*5320*/  FFMA.FTZ R87, R94, UR28, -R101 ;  /* 0x0000001c5e577c23 */ /* 0x000fc20008010865 */
[----:B------:R-:W-:Y:S01]  /*5330*/  ISETP.GT.AND P6, PT, R67, 0x99, !P6 ;  /* 0x000000994300780c */ /* 0x000fe200077c4270 */
[----:B------:R-:W-:-:S01]  /*5340*/  FFMA.FTZ R68, R68, UR28, -R101 ;  /* 0x0000001c44447c23 */ /* 0x000fc20008010865 */
[----:B------:R-:W-:Y:S01]  /*5350*/  FSEL R99, R3, -INF , !P1 ;  /* 0xff80000003637808 */ /* 0x000fe20004800000 */
[----:B------:R-:W-:-:S01]  /*5360*/  FFMA.FTZ R3, R70, UR28, -R101 ;  /* 0x0000001c46037c23 */ /* 0x000fc20008010865 */
[--C-:B------:R-:W-:Y:S01]  /*5370*/  FFMA.FTZ R70, R89, UR28, -R101.reuse ;  /* 0x0000001c59467c23 */ /* 0x100fe20008010865 */
[----:B------:R-:W-:Y:S01]  /*5380*/  ISETP.NE.AND P1, PT, R71, RZ, PT ;  /* 0x000000ff4700720c */ /* 0x000fe20003f25270 */
[--C-:B------:R-:W-:Y:S01]  /*5390*/  FFMA.FTZ R71, R92, UR28, -R101.reuse ;  /* 0x0000001c5c477c23 */ /* 0x100fe20008010865 */
[----:B------:R-:W-:Y:S01]  /*53a0*/  FMNMX.FTZ R90, R99, R6, !PT ;  /* 0x00000006635a7209 */ /* 0x000fe20007810000 */
[--C-:B------:R-:W-:Y:S01]  /*53b0*/  FFMA.FTZ R7, R88, UR28, -R101.reuse ;  /* 0x0000001c58077c23 */ /* 0x100fe20008010865 */
[----:B------:R-:W-:Y:S01]  /*53c0*/  ISETP.GT.AND P1, PT, R67, 0x88, !P1 ;  /* 0x000000884300780c */ /* 0x000fe20004f24270 */
[--C-:B------:R-:W-:Y:S01]  /*53d0*/  FFMA.FTZ R67, R54, UR28, -R101.reuse ;  /* 0x0000001c36437c23 */ /* 0x100fe20008010865 */
[----:B------:R-:W-:Y:S01]  /*53e0*/  FMNMX.FTZ R89, R9, R90, !PT ;  /* 0x0000005a09597209 */ /* 0x000fe20007810000 */
[----:B------:R-:W-:Y:S01]  /*53f0*/  MUFU.EX2 R3, R3 ;  /* 0x0000000300037308 */ /* 0x000fe20000000800 */
[----:B------:R-:W-:Y:S01]  /*5400*/  ISETP.LT.OR P1, PT, R55, 0x89, P1 ;  /* 0x000000893700780c */ /* 0x000fe20000f21670 */
[--C-:B------:R-:W-:Y:S01]  /*5410*/  FFMA.FTZ R95, R95, UR28, -R101.reuse ;  /* 0x0000001c5f5f7c23 */ /* 0x100fe20008010865 */
[----:B------:R-:W-:Y:S01]  /*5420*/  FMNMX.FTZ R90, R8, R89, !PT ;  /* 0x00000059085a7209 */ /* 0x000fe20007810000 */
[--C-:B------:R-:W-:Y:S01]  /*5430*/  FFMA.FTZ R86, R91, UR28, -R101.reuse ;  /* 0x0000001c5b567c23 */ /* 0x100fe20008010865 */
[----:B------:R-:W-:Y:S01]  /*5440*/  FSEL R21, R21, -INF , !P1 ;  /* 0xff80000015157808 */ /* 0x000fe20004800000 */
        /* <DEDUP_REMOVED lines=18> */
[----:B------:R-:W0:Y:S01]  /*5570*/  MUFU.EX2 R70, R70 ;  /* 0x0000004600467308 */ /* 0x000e220000000800 */
        /* <DEDUP_REMOVED lines=16> */
[----:B0-----:R-:W-:Y:S01]  /*5680*/  F2FP.SATFINITE.E4M3.F32.PACK_AB_MERGE_C R184, R70, R7, RZ ;  /* 0x0000000746b8723e */ /* 0x001fe200048070ff */
[--C-:B------:R-:W-:Y:S01]  /*5690*/  FFMA.FTZ R36, R36, UR28, -R101.reuse ;  /* 0x0000001c24247c23 */ /* 0x100fe20008010865 */
[----:B------:R-:W-:Y:S01]  /*56a0*/  FMNMX.FTZ R94, R74, R89, !PT ;  /* 0x000000594a5e7209 */ /* 0x000fe20007810000 */
[--C-:B------:R-:W-:Y:S01]  /*56b0*/  FFMA.FTZ R35, R35, UR28, -R101.reuse ;  /* 0x0000001c23237c23 */ /* 0x100fe20008010865 */
[----:B------:R-:W-:Y:S01]  /*56c0*/  F2FP.SATFINITE.E4M3.F32.PACK_AB_MERGE_C R184, R68, R3, R184 ;  /* 0x0000000344b8723e */ /* 0x000fe200048070b8 */
        /* <DEDUP_REMOVED lines=8> */
[----:B------:R-:W-:Y:S01]  /*5750*/  FFMA.FTZ R33, R33, UR28, -R101 ;  /* 0x0000001c21217c23 */ /* 0x000fe20008010865 */
        /* <DEDUP_REMOVED lines=12> */
[----:B------:R-:W-:Y:S02]  /*5820*/  FMNMX.FTZ R89, R63, R94, !PT ;  /* 0x0000005e3f597209 */ /* 0x000fe40007810000 */
[----:B------:R-:W-:Y:S02]  /*5830*/  F2FP.SATFINITE.E4M3.F32.PACK_AB_MERGE_C R186, R86, R69, R186 ;  /* 0x0000004556ba723e */ /* 0x000fe400048070ba */
        /* <DEDUP_REMOVED lines=12> */
[----:B------:R-:W-:Y:S03]  /*5900*/  MUFU.EX2 R80, R80 ;  /* 0x0000005000507308 */ /* 0x000fe60000000800 */
[----:B------:R-:W-:-:S04]  /*5910*/  FMNMX.FTZ R89, R47, R94, !PT ;  /* 0x0000005e2f597209 */ /* 0x000fc80007810000 */
        /* <DEDUP_REMOVED lines=10> */
[----:B------:R-:W-:-:S01]  /*59c0*/  FFMA.FTZ R54, R31, UR28, -R101 ;  /* 0x0000001c1f367c23 */ /* 0x000fc20008010865 */
[--C-:B------:R-:W-:Y:S01]  /*59d0*/  FFMA.FTZ R31, R32, UR28, -R101.reuse ;  /* 0x0000001c201f7c23 */ /* 0x100fe20008010865 */
[----:B------:R-:W-:-:S01]  /*59e0*/  FFMA.FTZ R32, R50, UR28, -R101 ;  /* 0x0000001c32207c23 */ /* 0x000fc20008010865 */
[----:B------:R-:W-:Y:S01]  /*59f0*/  FMNMX.FTZ R55, R26, R55, !PT ;  /* 0x000000371a377209 */ /* 0x000fe20007810000 */
[----:B------:R-:W-:Y:S01]  /*5a00*/  IMAD.U32 R50, RZ, RZ, UR28 ;  /* 0x0000001cff327e24 */ /* 0x000fe2000f8e00ff */
[----:B------:R-:W-:Y:S03]  /*5a10*/  MUFU.EX2 R84, R84 ;  /* 0x0000005400547308 */ /* 0x000fe60000000800 */
[----:B------:R-:W0:Y:S05]  /*5a20*/  SHFL.BFLY PT, R94, R55, 0x2, 0x1f ;  /* 0x0c401f00375e7f89 */ /* 0x000e2a00000e0000 */
[----:B------:R-:W-:Y:S08]  /*5a30*/  MUFU.EX2 R85, R85 ;  /* 0x0000005500557308 */ /* 0x000ff00000000800 */
[----:B------:R-:W-:Y:S08]  /*5a40*/  MUFU.EX2 R66, R66 ;  /* 0x0000004200427308 */ /* 0x000ff00000000800 */
[----:B------:R-:W-:Y:S01]  /*5a50*/  MUFU.EX2 R67, R67 ;  /* 0x0000004300437308 */ /* 0x000fe20000000800 */
[----:B0-----:R-:W-:-:S05]  /*5a60*/  FMNMX.FTZ R94, R55, R94, !PT ;  /* 0x0000005e375e7209 */ /* 0x001fca0007810000 */
[----:B------:R-:W0:Y:S02]  /*5a70*/  SHFL.BFLY PT, R89, R94, 0x1, 0x1f ;  /* 0x0c201f005e597f89 */ /* 0x000e2400000e0000 */
[----:B------:R-:W-:Y:S08]  /*5a80*/  MUFU.EX2 R64, R64 ;  /* 0x0000004000407308 */ /* 0x000ff00000000800 */
[----:B------:R-:W-:Y:S08]  /*5a90*/  MUFU.EX2 R65, R65 ;  /* 0x0000004100417308 */ /* 0x000ff00000000800 */
[----:B------:R-:W-:Y:S01]  /*5aa0*/  MUFU.EX2 R51, R51 ;  /* 0x0000003300337308 */ /* 0x000fe20000000800 */
[----:B0-----:R-:W-:-:S07]  /*5ab0*/  FMNMX.FTZ R89, R94, R89, !PT ;  /* 0x000000595e597209 */ /* 0x001fce0007810000 */
[----:B------:R-:W-:Y:S01]  /*5ac0*/  MUFU.EX2 R54, R54 ;  /* 0x0000003600367308 */ /* 0x000fe20000000800 */
[C---:B------:R-:W-:Y:S01]  /*5ad0*/  FSETP.NEU.FTZ.AND P1, PT, R89.reuse, -INF , PT ;  /* 0xff8000005900780b */ /* 0x040fe20003f3d000 */
[----:B------:R-:W-:-:S06]  /*5ae0*/  FFMA.FTZ R55, R89, R50, -8 ;  /* 0xc100000059377423 */ /* 0x000fcc0000010032 */
[----:B------:R-:W-:Y:S01]  /*5af0*/  MUFU.EX2 R53, R53 ;  /* 0x0000003500357308 */ /* 0x000fe20000000800 */
[----:B------:R-:W-:Y:S02]  /*5b00*/  FSEL R55, R55, RZ, P1 ;  /* 0x000000ff37377208 */ /* 0x000fe40000800000 */
[----:B------:R-:W-:-:S03]  /*5b10*/  PLOP3.LUT P1, PT, PT, PT, UP0, 0x40, 0x0 ;  /* 0x000000000000781c */ /* 0x000fc60003f2e808 */
        /* <DEDUP_REMOVED lines=16> */
[----:B------:R-:W-:Y:S01]  /*5c20*/  FADD.FTZ R60, R3, R68 ;  /* 0x00000044033c7221 */ /* 0x000fe20000010000 */
[----:B------:R-:W-:-:S01]  /*5c30*/  FFMA.FTZ R75, R76, UR28, -R55 ;  /* 0x0000001c4c4b7c23 */ /* 0x000fc20008010837 */
[--C-:B------:R-:W-:Y:S01]  /*5c40*/  FFMA.FTZ R76, R59, UR28, -R55.reuse ;  /* 0x0000001c3b4c7c23 */ /* 0x100fe20008010837 */
[----:B------:R-:W-:-:S01]  /*5c50*/  FFMA.FTZ R59, R61, UR28, -R55 ;  /* 0x0000001c3d3b7c23 */ /* 0x000fc20008010837 */
[----:B------:R-:W-:Y:S01]  /*5c60*/  FADD.FTZ R61, R7, R60 ;  /* 0x0000003c073d7221 */ /* 0x000fe20000010000 */
[----:B------:R-:W-:-:S01]  /*5c70*/  FFMA.FTZ R73, R73, UR28, -R55 ;  /* 0x0000001c49497c23 */ /* 0x000fc20008010837 */
[----:B------:R-:W0:Y:S01]  /*5c80*/  MUFU.EX2 R93, R93 ;  /* 0x0000005d005d7308 */ /* 0x000e220000000800 */
[----:B------:R-:W-:-:S01]  /*5c90*/  FFMA.FTZ R72, R72, UR28, -R55 ;  /* 0x0000001c48487c23 */ /* 0x000fc20008010837 */
[----:B------:R-:W-:Y:S01]  /*5ca0*/  FADD.FTZ R60, R70, R61 ;  /* 0x0000003d463c7221 */ /* 0x000fe20000010000 */
[----:B------:R-:W-:-:S01]  /*5cb0*/  FFMA.FTZ R57, R57, UR28, -R55 ;  /* 0x0000001c39397c23 */ /* 0x000fc20008010837 */
[--C-:B------:R-:W-:Y:S01]  /*5cc0*/  FFMA.FTZ R56, R56, UR28, -R55.reuse ;  /* 0x0000001c38387c23 */ /* 0x100fe20008010837 */
[----:B------:R-:W-:-:S01]  /*5cd0*/  FFMA.FTZ R41, R41, UR28, -R55 ;  /* 0x0000001c29297c23 */ /* 0x000fc20008010837 */
[----:B------:R-:W-:Y:S01]  /*5ce0*/  FADD.FTZ R61, R69, R60 ;  /* 0x0000003c453d7221 */ /* 0x000fe20000010000 */
[----:B------:R-:W-:-:S01]  /*5cf0*/  FFMA.FTZ R62, R62, UR28, -R55 ;  /* 0x0000001c3e3e7c23 */ /* 0x000fc20008010837 */
[----:B------:R-:W1:Y:S01]  /*5d00*/  MUFU.EX2 R6, R6 ;  /* 0x0000000600067308 */ /* 0x000e620000000800 */
[----:B------:R-:W-:-:S01]  /*5d10*/  FFMA.FTZ R63, R63, UR28, -R55 ;  /* 0x0000001c3f3f7c23 */ /* 0x000fc20008010837 */
[----:B------:R-:W-:Y:S01]  /*5d20*/  FADD.FTZ R60, R86, R61 ;  /* 0x0000003d563c7221 */ /* 0x000fe20000010000 */
[----:B------:R-:W-:-:S01]  /*5d30*/  FFMA.FTZ R40, R40, UR28, -R55 ;  /* 0x0000001c28287c23 */ /* 0x000fc20008010837 */
[--C-:B------:R-:W-:Y:S01]  /*5d40*/  FFMA.FTZ R42, R42, UR28, -R55.reuse ;  /* 0x0000001c2a2a7c23 */ /* 0x100fe20008010837 */
[----:B------:R-:W-:-:S01]  /*5d50*/  FFMA.FTZ R43, R43, UR28, -R55 ;  /* 0x0000001c2b2b7c23 */ /* 0x000fc20008010837 */
[----:B------:R-:W-:Y:S01]  /*5d60*/  FADD.FTZ R97, R71, R60 ;  /* 0x0000003c47617221 */ /* 0x000fe20000010000 */
[----:B------:R-:W-:-:S01]  /*5d70*/  FFMA.FTZ R44, R44, UR28, -R55 ;  /* 0x0000001c2c2c7c23 */ /* 0x000fc20008010837 */
[----:B------:R-:W2:Y:S01]  /*5d80*/  MUFU.EX2 R95, R95 ;  /* 0x0000005f005f7308 */ /* 0x000ea20000000800 */
[----:B0-----:R-:W-:-:S01]  /*5d90*/  FADD.FTZ R61, R50, R93 ;  /* 0x0000005d323d7221 */ /* 0x001fc20000010000 */
[----:B------:R-:W-:Y:S01]  /*5da0*/  FADD.FTZ R94, R88, R97 ;  /* 0x00000061585e7221 */ /* 0x000fe20000010000 */
[----:B------:R-:W-:-:S01]  /*5db0*/  FFMA.FTZ R45, R45, UR28, -R55 ;  /* 0x0000001c2d2d7c23 */ /* 0x000fc20008010837 */
[--C-:B------:R-:W-:Y:S01]  /*5dc0*/  FFMA.FTZ R46, R46, UR28, -R55.reuse ;  /* 0x0000001c2e2e7c23 */ /* 0x100fe20008010837 */
[----:B------:R-:W-:-:S01]  /*5dd0*/  FFMA.FTZ R47, R47, UR28, -R55 ;  /* 0x0000001c2f2f7c23 */ /* 0x000fc20008010837 */
[----:B------:R-:W-:Y:S01]  /*5de0*/  FADD.FTZ R97, R87, R94 ;  /* 0x0000005e57617221 */ /* 0x000fe20000010000 */
[----:B------:R-:W-:-:S01]  /*5df0*/  FFMA.FTZ R48, R48, UR28, -R55 ;  /* 0x0000001c30307c23 */ /* 0x000fc20008010837 */
[----:B------:R-:W0:Y:S01]  /*5e00*/  MUFU.EX2 R8, R8 ;  /* 0x0000000800087308 */ /* 0x000e220000000800 */
[----:B-1----:R-:W-:-:S01]  /*5e10*/  FADD.FTZ R60, R6, R61 ;  /* 0x0000003d063c7221 */ /* 0x002fc20000010000 */
[----:B------:R-:W-:Y:S01]  /*5e20*/  FADD.FTZ R94, R90, R97 ;  /* 0x000000615a5e7221 */ /* 0x000fe20000010000 */
[----:B------:R-:W-:-:S01]  /*5e30*/  FFMA.FTZ R49, R49, UR28, -R55 ;  /* 0x0000001c31317c23 */ /* 0x000fc20008010837 */
[--C-:B------:R-:W-:Y:S01]  /*5e40*/  FFMA.FTZ R21, R21, UR28, -R55.reuse ;  /* 0x0000001c15157c23 */ /* 0x100fe20008010837 */
[----:B------:R-:W-:-:S01]  /*5e50*/  FFMA.FTZ R14, R14, UR28, -R55 ;  /* 0x0000001c0e0e7c23 */ /* 0x000fc20008010837 */
[----:B------:R-:W-:Y:S01]  /*5e60*/  FADD.FTZ R97, R91, R94 ;  /* 0x0000005e5b617221 */ /* 0x000fe20000010000 */
[----:B------:R-:W-:-:S01]  /*5e70*/  FFMA.FTZ R24, R24, UR28, -R55 ;  /* 0x0000001c18187c23 */ /* 0x000fc20008010837 */
[----:B------:R-:W1:Y:S01]  /*5e80*/  MUFU.EX2 R9, R9 ;  /* 0x0000000900097308 */ /* 0x000e620000000800 */
[----:B--2---:R-:W-:-:S01]  /*5e90*/  FADD.FTZ R61, R95, R60 ;  /* 0x0000003c5f3d7221 */ /* 0x004fc20000010000 */
[----:B------:R-:W-:Y:S01]  /*5ea0*/  FADD.FTZ R97, R92, R97 ;  /* 0x000000615c617221 */ /* 0x000fe20000010000 */
[----:B------:R-:W-:Y:S01]  /*5eb0*/  F2FP.SATFINITE.E4M3.F32.PACK_AB_MERGE_C R95, R95, R6, RZ ;  /* 0x000000065f5f723e */ /* 0x000fe200048070ff */
[--C-:B------:R-:W-:Y:S01]  /*5ec0*/  FFMA.FTZ R25, R25, UR28, -R55.reuse ;  /* 0x0000001c19197c23 */ /* 0x100fe20008010837 */
[----:B------:R-:W-:-:S01]  /*5ed0*/  FFMA.FTZ R27, R27, UR28, -R55 ;  /* 0x0000001c1b1b7c23 */ /* 0x000fc20008010837 */
[----:B------:R-:W-:Y:S01]  /*5ee0*/  FADD.FTZ R70, R78, R97 ;  /* 0x000000614e467221 */ /* 0x000fe20000010000 */
[----:B------:R-:W-:-:S01]  /*5ef0*/  FFMA.FTZ R26, R26, UR28, -R55 ;  /* 0x0000001c1a1a7c23 */ /* 0x000fc20008010837 */
[----:B------:R-:W2:Y:S01]  /*5f00*/  MUFU.EX2 R4, R4 ;  /* 0x0000000400047308 */ /* 0x000ea20000000800 */
[----:B0-----:R-:W-:-:S01]  /*5f10*/  FADD.FTZ R60, R8, R61 ;  /* 0x0000003d083c7221 */ /* 0x001fc20000010000 */
[----:B------:R-:W-:-:S06]  /*5f20*/  F2FP.SATFINITE.E4M3.F32.PACK_AB_MERGE_C R185, R93, R50, R95 ;  /* 0x000000325db9723e */ /* 0x000fcc000480705f */
[----:B------:R-:W0:Y:S01]  /*5f30*/  MUFU.EX2 R13, R13 ;  /* 0x0000000d000d7308 */ /* 0x000e220000000800 */
[----:B-1----:R-:W-:-:S07]  /*5f40*/  FADD.FTZ R61, R9, R60 ;  /* 0x0000003c093d7221 */ /* 0x002fce0000010000 */
[----:B------:R-:W1:Y:S01]  /*5f50*/  MUFU.EX2 R11, R11 ;  /* 0x0000000b000b7308 */ /* 0x000e620000000800 */
[----:B--2---:R-:W-:-:S01]  /*5f60*/  FADD.FTZ R60, R4, R61 ;  /* 0x0000003d043c7221 */ /* 0x004fc20000010000 */
[----:B------:R-:W-:-:S04]  /*5f70*/  F2FP.SATFINITE.E4M3.F32.PACK_AB_MERGE_C R61, R85, R84, RZ ;  /* 0x00000054553d723e */ /* 0x000fc800048070ff */
[----:B------:R-:W-:Y:S02]  /*5f80*/  F2FP.SATFINITE.E4M3.F32.PACK_AB_MERGE_C R176, R83, R82, R61 ;  /* 0x0000005253b0723e */ /* 0x000fe4000480703d */
[----:B------:R-:W2:Y:S01]  /*5f90*/  MUFU.EX2 R12, R12 ;  /* 0x0000000c000c7308 */ /* 0x000ea20000000800 */
[----:B0-----:R-:W-:-:S01]  /*5fa0*/  FADD.FTZ R60, R13, R60 ;  /* 0x0000003c0d3c7221 */ /* 0x001fc20000010000 */
[----:B------:R-:W-:-:S04]  /*5fb0*/  F2FP.SATFINITE.E4M3.F32.PACK_AB_MERGE_C R13, R13, R4, RZ ;  /* 0x000000040d0d723e */ /* 0x000fc800048070ff */
[----:B------:R-:W-:Y:S01]  /*5fc0*/  F2FP.SATFINITE.E4M3.F32.PACK_AB_MERGE_C R187, R9, R8, R13 ;  /* 0x0000000809bb723e */ /* 0x000fe2000480700d */
[----:B------:R-:W-:Y:S01]  /*5fd0*/  VIADD R8, R104, 0xfffffffe ;  /* 0xfffffffe68087836 */ /* 0x000fe20000000000 */
        /* <DEDUP_REMOVED lines=8> */
[----:B------:R-:W-:-:S04]  /*6060*/  F2FP.SATFINITE.E4M3.F32.PACK_AB_MERGE_C R72, R72, R73, RZ ;  /* 0x000000494848723e */ /* 0x000fc800048070ff */
[----:B------:R-:W-:Y:S02]  /*6070*/  F2FP.SATFINITE.E4M3.F32.PACK_AB_MERGE_C R181, R12, R11, R72 ;  /* 0x0000000b0cb5723e */ /* 0x000fe40004807048 */
        /* <DEDUP_REMOVED lines=8> */
[----:B------:R-:W-:-:S04]  /*6100*/  F2FP.SATFINITE.E4M3.F32.PACK_AB_MERGE_C R74, R75, R74, RZ ;  /* 0x0000004a4b4a723e */ /* 0x000fc800048070ff */
[----:B------:R-:W-:Y:S02]  /*6110*/  F2FP.SATFINITE.E4M3.F32.PACK_AB_MERGE_C R183, R20, R15, R74 ;  /* 0x0000000f14b7723e */ /* 0x000fe4000480704a */
[----:B------:R2:W-:Y:S01]  /*6120*/  MUFU.EX2 R7, R41 ;  /* 0x0000002900077308 */ /* 0x0005e20000000800 */
[----:B0-----:R-:W-:-:S07]  /*6130*/  FADD.FTZ R3, R57, R60 ;  /* 0x0000003c39037221 */ /* 0x001fce0000010000 */
[----:B------:R-:W0:Y:S01]  /*6140*/  MUFU.EX2 R76, R76 ;  /* 0x0000004c004c7308 */ /* 0x000e220000000800 */
[----:B--2---:R-:W-:-:S01]  /*6150*/  FADD.FTZ R41, R79, R70 ;  /* 0x000000464f297221 */ /* 0x004fc20000010000 */
[----:B-1----:R-:W-:-:S03]  /*6160*/  FADD.FTZ R3, R56, R3 ;  /* 0x0000000338037221 */ /* 0x002fc60000010000 */
[----:B------:R-:W-:Y:S01]  /*6170*/  FADD.FTZ R68, R80, R41 ;  /* 0x0000002950447221 */ /* 0x000fe20000010000 */
[C---:B------:R-:W-:Y:S02]  /*6180*/  F2FP.SATFINITE.E4M3.F32.PACK_AB_MERGE_C R80, R81.reuse, R80, RZ ;  /* 0x000000505150723e */ /* 0x040fe400048070ff */
[----:B------:R-:W1:Y:S01]  /*6190*/  MUFU.EX2 R77, R77 ;  /* 0x0000004d004d7308 */ /* 0x000e620000000800 */
[----:B------:R-:W-:-:S01]  /*61a0*/  FADD.FTZ R81, R81, R68 ;  /* 0x0000004451517221 */ /* 0x000fc20000010000 */
[----:B------:R-:W-:-:S03]  /*61b0*/  F2FP.SATFINITE.E4M3.F32.PACK_AB_MERGE_C R182, R79, R78, R80 ;  /* 0x0000004e4fb6723e */ /* 0x000fc60004807050 */
[----:B------:R-:W-:-:S03]  /*61c0*/  FADD.FTZ R68, R82, R81 ;  /* 0x0000005152447221 */ /* 0x000fc60000010000 */
[----:B------:R-:W2:Y:S01]  /*61d0*/  MUFU.EX2 R58, R58 ;  /* 0x0000003a003a7308 */ /* 0x000ea20000000800 */
[----:B------:R-:W-:-:S01]  /*61e0*/  FADD.FTZ R41, R83, R68 ;  /* 0x0000004453297221 */ /* 0x000fc20000010000 */
[----:B0-----:R-:W-:-:S03]  /*61f0*/  FADD.FTZ R60, R76, R3 ;  /* 0x000000034c3c7221 */ /* 0x001fc60000010000 */
[----:B------:R-:W-:Y:S01]  /*6200*/  FADD.FTZ R84, R84, R41 ;  /* 0x0000002954547221 */ /* 0x000fe20000010000 */
[----:B------:R-:W-:Y:S02]  /*6210*/  F2FP.SATFINITE.E4M3.F32.PACK_AB_MERGE_C R41, R67, R66, RZ ;  /* 0x000000424329723e */ /* 0x000fe400048070ff */
[----:B------:R-:W0:Y:S01]  /*6220*/  MUFU.EX2 R59, R59 ;  /* 0x0000003b003b7308 */ /* 0x000e220000000800 */
[----:B------:R-:W-:-:S01]  /*6230*/  FADD.FTZ R85, R85, R84 ;  /* 0x0000005455557221 */ /* 0x000fc20000010000 */
[----:B-1----:R-:W-:Y:S01]  /*6240*/  FADD.FTZ R3, R77, R60 ;  /* 0x0000003c4d037221 */ /* 0x002fe20000010000 */
[----:B------:R-:W-:Y:S02]  /*6250*/  F2FP.SATFINITE.E4M3.F32.PACK_AB_MERGE_C R178, R65, R64, R41 ;  /* 0x0000004041b2723e */ /* 0x000fe40004807029 */
[----:B------:R-:W-:Y:S01]  /*6260*/  FADD.FTZ R68, R64, R85 ;  /* 0x0000005540447221 */ /* 0x000fe20000010000 */
[----:B------:R-:W-:Y:S02]  /*6270*/  F2FP.SATFINITE.E4M3.F32.PACK_AB_MERGE_C R41, R54, R51, RZ ;  /* 0x000000333629723e */ /* 0x000fe400048070ff */
[----:B------:R-:W1:Y:S01]  /*6280*/  MUFU.EX2 R62, R62 ;  /* 0x0000003e003e7308 */ /* 0x000e620000000800 */
[----:B--2---:R-:W-:-:S01]  /*6290*/  FADD.FTZ R6, R58, R3 ;  /* 0x000000033a067221 */ /* 0x004fc20000010000 */
[----:B------:R-:W-:Y:S01]  /*62a0*/  FADD.FTZ R65, R65, R68 ;  /* 0x0000004441417221 */ /* 0x000fe20000010000 */
[----:B------:R-:W-:-:S03]  /*62b0*/  F2FP.SATFINITE.E4M3.F32.PACK_AB_MERGE_C R76, R77, R76, RZ ;  /* 0x0000004c4d4c723e */ /* 0x000fc600048070ff */
[----:B------:R-:W-:Y:S01]  /*62c0*/  FADD.FTZ R66, R66, R65 ;  /* 0x0000004142427221 */ /* 0x000fe20000010000 */
[----:B------:R-:W-:Y:S01]  /*62d0*/  F2FP.SATFINITE.E4M3.F32.PACK_AB_MERGE_C R177, R56, R57, R76 ;  /* 0x0000003938b1723e */ /* 0x000fe2000480704c */
[----:B------:R-:W2:Y:S01]  /*62e0*/  MUFU.EX2 R63, R63 ;  /* 0x0000003f003f7308 */ /* 0x000ea20000000800 */
[----:B0-----:R-:W-:-:S01]  /*62f0*/  FADD.FTZ R3, R59, R6 ;  /* 0x000000063b037221 */ /* 0x001fc20000010000 */
[----:B------:R-:W-:-:S06]  /*6300*/  FADD.FTZ R66, R67, R66 ;  /* 0x0000004243427221 */ /* 0x000fcc0000010000 */
[----:B------:R-:W0:Y:S01]  /*6310*/  MUFU.EX2 R52, R52 ;  /* 0x0000003400347308 */ /* 0x000e220000000800 */
[----:B-1----:R-:W-:-:S07]  /*6320*/  FADD.FTZ R4, R62, R3 ;  /* 0x000000033e047221 */ /* 0x002fce0000010000 */
[----:B------:R-:W1:Y:S01]  /*6330*/  MUFU.EX2 R40, R40 ;  /* 0x0000002800287308 */ /* 0x000e620000000800 */
[----:B--2---:R-:W-:-:S01]  /*6340*/  FADD.FTZ R3, R63, R4 ;  /* 0x000000043f037221 */ /* 0x004fc20000010000 */
[----:B------:R-:W-:-:S04]  /*6350*/  F2FP.SATFINITE.E4M3.F32.PACK_AB_MERGE_C R62, R63, R62, RZ ;  /* 0x0000003e3f3e723e */ /* 0x000fc800048070ff */
[----:B------:R-:W-:Y:S02]  /*6360*/  F2FP.SATFINITE.E4M3.F32.PACK_AB_MERGE_C R179, R59, R58, R62 ;  /* 0x0000003a3bb3723e */ /* 0x000fe4000480703e */
[----:B------:R-:W2:Y:S01]  /*6370*/  MUFU.EX2 R42, R42 ;  /* 0x0000002a002a7308 */ /* 0x000ea20000000800 */
[----:B0-----:R-:W-:Y:S01]  /*6380*/  F2FP.SATFINITE.E4M3.F32.PACK_AB_MERGE_C R172, R52, R53, R41 ;  /* 0x0000003534ac723e */ /* 0x001fe20004807029 */
[----:B------:R-:W-:-:S04]  /*6390*/  FADD.FTZ R53, R53, R66 ;  /* 0x0000004235357221 */ /* 0x000fc80000010000 */
[----:B------:R-:W-:Y:S02]  /*63a0*/  FADD.FTZ R52, R52, R53 ;  /* 0x0000003534347221 */ /* 0x000fe40000010000 */
[----:B------:R-:W-:Y:S01]  /*63b0*/  MUFU.EX2 R39, R39 ;  /* 0x0000002700277308 */ /* 0x000fe20000000800 */
[----:B-1----:R-:W-:-:S01]  /*63c0*/  FADD.FTZ R4, R40, R3 ;  /* 0x0000000328047221 */ /* 0x002fc20000010000 */
[----:B------:R-:W-:-:S03]  /*63d0*/  FADD.FTZ R51, R51, R52 ;  /* 0x0000003433337221 */ /* 0x000fc60000010000 */
[----:B------:R-:W-:Y:S01]  /*63e0*/  FADD.FTZ R3, R7, R4 ;  /* 0x0000000407037221 */ /* 0x000fe20000010000 */
[----:B------:R-:W-:-:S02]  /*63f0*/  FADD.FTZ R54, R54, R51 ;  /* 0x0000003336367221 */ /* 0x000fc40000010000 */
[----:B------:R-:W0:Y:S01]  /*6400*/  MUFU.EX2 R38, R38 ;  /* 0x0000002600267308 */ /* 0x000e220000000800 */
[----:B--2---:R-:W-:-:S07]  /*6410*/  FADD.FTZ R4, R42, R3 ;  /* 0x000000032a047221 */ /* 0x004fce0000010000 */
[----:B------:R-:W1:Y:S08]  /*6420*/  MUFU.EX2 R43, R43 ;  /* 0x0000002b002b7308 */ /* 0x000e700000000800 */
[----:B------:R-:W-:Y:S01]  /*6430*/  MUFU.EX2 R31, R31 ;  /* 0x0000001f001f7308 */ /* 0x000fe20000000800 */
[----:B0-----:R-:W-:-:S07]  /*6440*/  F2FP.SATFINITE.E4M3.F32.PACK_AB_MERGE_C R6, R38, R39, RZ ;  /* 0x000000272606723e */ /* 0x001fce00048070ff */
[----:B------:R-:W0:Y:S01]  /*6450*/  MUFU.EX2 R32, R32 ;  /* 0x0000002000207308 */ /* 0x000e220000000800 */
[C---:B-1----:R-:W-:Y:S01]  /*6460*/  F2FP.SATFINITE.E4M3.F32.PACK_AB_MERGE_C R42, R43.reuse, R42, RZ ;  /* 0x0000002a2b2a723e */ /* 0x042fe200048070ff */
[----:B------:R-:W-:-:S03]  /*6470*/  FADD.FTZ R43, R43, R4 ;  /* 0x000000042b2b7221 */ /* 0x000fc60000010000 */
[----:B------:R-:W-:-:S03]  /*6480*/  F2FP.SATFINITE.E4M3.F32.PACK_AB_MERGE_C R173, R7, R40, R42 ;  /* 0x0000002807ad723e */ /* 0x000fc6000480702a */
[----:B------:R-:W-:Y:S08]  /*6490*/  MUFU.EX2 R36, R36 ;  /* 0x0000002400247308 */ /* 0x000ff00000000800 */
[----:B------:R-:W1:Y:S01]  /*64a0*/  MUFU.EX2 R35, R35 ;  /* 0x0000002300237308 */ /* 0x000e620000000800 */
[----:B0-----:R-:W-:Y:S01]  /*64b0*/  F2FP.SATFINITE.E4M3.F32.PACK_AB_MERGE_C R174, R32, R31, R6 ;  /* 0x0000001f20ae723e */ /* 0x001fe20004807006 */
[----:B------:R-:W-:-:S04]  /*64c0*/  FADD.FTZ R31, R31, R54 ;  /* 0x000000361f1f7221 */ /* 0x000fc80000010000 */
[----:B------:R-:W-:Y:S02]  /*64d0*/  FADD.FTZ R32, R32, R31 ;  /* 0x0000001f20207221 */ /* 0x000fe40000010000 */
[----:B------:R-:W0:Y:S02]  /*64e0*/  MUFU.EX2 R44, R44 ;  /* 0x0000002c002c7308 */ /* 0x000e240000000800 */
[----:B------:R-:W-:-:S04]  /*64f0*/  FADD.FTZ R39, R39, R32 ;  /* 0x0000002027277221 */ /* 0x000fc80000010000 */
[----:B------:R-:W-:Y:S02]  /*6500*/  FADD.FTZ R39, R38, R39 ;  /* 0x0000002726277221 */ /* 0x000fe40000010000 */
[----:B------:R-:W-:Y:S01]  /*6510*/  MUFU.EX2 R30, R30 ;  /* 0x0000001e001e7308 */ /* 0x000fe20000000800 */
[----:B-1----:R-:W-:-:S07]  /*6520*/  F2FP.SATFINITE.E4M3.F32.PACK_AB_MERGE_C R3, R35, R36, RZ ;  /* 0x000000242303723e */ /* 0x002fce00048070ff */
[----:B------:R-:W1:Y:S01]  /*6530*/  MUFU.EX2 R37, R37 ;  /* 0x0000002500257308 */ /* 0x000e620000000800 */
[----:B0-----:R-:W-:-:S07]  /*6540*/  FADD.FTZ R4, R44, R43 ;  /* 0x0000002b2c047221 */ /* 0x001fce0000010000 */
[----:B------:R-:W0:Y:S08]  /*6550*/  MUFU.EX2 R45, R45 ;  /* 0x0000002d002d7308 */ /* 0x000e300000000800 */
[----:B------:R-:W2:Y:S01]  /*6560*/  MUFU.EX2 R46, R46 ;  /* 0x0000002e002e7308 */ /* 0x000ea20000000800 */
[----:B-1----:R-:W-:Y:S01]  /*6570*/  F2FP.SATFINITE.E4M3.F32.PACK_AB_MERGE_C R168, R37, R30, R3 ;  /* 0x0000001e25a8723e */ /* 0x002fe20004807003 */
[----:B------:R-:W-:-:S04]  /*6580*/  FADD.FTZ R30, R30, R39 ;  /* 0x000000271e1e7221 */ /* 0x000fc80000010000 */
[----:B------:R-:W-:Y:S02]  /*6590*/  FADD.FTZ R37, R37, R30 ;  /* 0x0000001e25257221 */ /* 0x000fe40000010000 */
[----:B------:R-:W1:Y:S01]  /*65a0*/  MUFU.EX2 R47, R47 ;  /* 0x0000002f002f7308 */ /* 0x000e620000000800 */
[----:B0-----:R-:W-:-:S01]  /*65b0*/  FADD.FTZ R3, R45, R4 ;  /* 0x000000042d037221 */ /* 0x001fc20000010000 */
[----:B------:R-:W-:-:S04]  /*65c0*/  FADD.FTZ R36, R36, R37 ;  /* 0x0000002524247221 */ /* 0x000fc80000010000 */
[----:B------:R-:W-:Y:S02]  /*65d0*/  FADD.FTZ R35, R35, R36 ;  /* 0x0000002423237221 */ /* 0x000fe40000010000 */
[----:B------:R-:W0:Y:S01]  /*65e0*/  MUFU.EX2 R48, R48 ;  /* 0x0000003000307308 */ /* 0x000e220000000800 */
[----:B--2---:R-:W-:-:S07]  /*65f0*/  FADD.FTZ R4, R46, R3 ;  /* 0x000000032e047221 */ /* 0x004fce0000010000 */
[----:B------:R-:W-:Y:S01]  /*6600*/  MUFU.EX2 R28, R28 ;  /* 0x0000001c001c7308 */ /* 0x000fe20000000800 */
[C---:B-1----:R-:W-:Y:S01]  /*6610*/  F2FP.SATFINITE.E4M3.F32.PACK_AB_MERGE_C R46, R47.reuse, R46, RZ ;  /* 0x0000002e2f2e723e */ /* 0x042fe200048070ff */
[----:B------:R-:W-:-:S03]  /*6620*/  FADD.FTZ R47, R47, R4 ;  /* 0x000000042f2f7221 */ /* 0x000fc60000010000 */
[----:B------:R-:W-:-:S03]  /*6630*/  F2FP.SATFINITE.E4M3.F32.PACK_AB_MERGE_C R175, R45, R44, R46 ;  /* 0x0000002c2daf723e */ /* 0x000fc6000480702e */
[----:B------:R-:W1:Y:S01]  /*6640*/  MUFU.EX2 R29, R29 ;  /* 0x0000001d001d7308 */ /* 0x000e620000000800 */
[----:B0-----:R-:W-:-:S07]  /*6650*/  FADD.FTZ R4, R48, R47 ;  /* 0x0000002f30047221 */ /* 0x001fce0000010000 */
[----:B------:R-:W0:Y:S08]  /*6660*/  MUFU.EX2 R49, R49 ;  /* 0x0000003100317308 */ /* 0x000e300000000800 */
        /* <DEDUP_REMOVED lines=11> */
[----:B------:R-:W-:-:S06]  /*6720*/  FADD.FTZ R28, R28, R33 ;  /* 0x000000211c1c7221 */ /* 0x000fcc0000010000 */
[----:B------:R-:W0:Y:S01]  /*6730*/  MUFU.EX2 R25, R25 ;  /* 0x0000001900197308 */ /* 0x000e220000000800 */
[----:B--2---:R-:W-:-:S01]  /*6740*/  FADD.FTZ R3, R14, R3 ;  /* 0x000000030e037221 */ /* 0x004fc20000010000 */
[----:B------:R-:W-:-:S04]  /*6750*/  F2FP.SATFINITE.E4M3.F32.PACK_AB_MERGE_C R21, R14, R21, RZ ;  /* 0x000000150e15723e */ /* 0x000fc800048070ff */
[----:B------:R-:W-:Y:S02]  /*6760*/  F2FP.SATFINITE.E4M3.F32.PACK_AB_MERGE_C R169, R49, R48, R21 ;  /* 0x0000003031a9723e */ /* 0x000fe40004807015 */
[----:B------:R-:W2:Y:S01]  /*6770*/  MUFU.EX2 R27, R27 ;  /* 0x0000001b001b7308 */ /* 0x000ea20000000800 */
[----:B-1----:R-:W-:-:S07]  /*6780*/  FADD.FTZ R4, R24, R3 ;  /* 0x0000000318047221 */ /* 0x002fce0000010000 */
[----:B------:R-:W1:Y:S01]  /*6790*/  MUFU.EX2 R26, R26 ;  /* 0x0000001a001a7308 */ /* 0x000e620000000800 */
[----:B0-----:R-:W-:-:S04]  /*67a0*/  FADD.FTZ R4, R25, R4 ;  /* 0x0000000419047221 */ /* 0x001fc80000010000 */
[----:B--2---:R-:W-:Y:S01]  /*67b0*/  FADD.FTZ R3, R27, R4 ;  /* 0x000000041b037221 */ /* 0x004fe20000010000 */
[----:B------:R-:W-:-:S01]  /*67c0*/  FADD.FTZ R4, R29, R28 ;  /* 0x0000001c1d047221 */ /* 0x000fc20000010000 */
[C---:B-1----:R-:W-:Y:S02]  /*67d0*/  F2FP.SATFINITE.E4M3.F32.PACK_AB_MERGE_C R6, R26.reuse, R27, RZ ;  /* 0x0000001b1a06723e */ /* 0x042fe400048070ff */
[----:B------:R-:W-:-:S02]  /*67e0*/  FADD.FTZ R3, R26, R3 ;  /* 0x000000031a037221 */ /* 0x000fc40000010000 */
        /* <DEDUP_REMOVED lines=13> */
.L_x_1463:
[----:B------:R-:W-:Y:S02]  /*68c0*/  ULDC UR18, c[0x0][0x9e4] ;  /* 0x0002790000127ab9 */ /* 0x000fe40000000800 */
[----:B------:R-:W-:-:S11]  /*68d0*/  UISETP.NE.AND UP0, UPT, UR18, 0x1, UPT ;  /* 0x000000011200788c */ /* 0x000fd6000bf05270 */
[----:B------:R-:W-:Y:S02]  /*68e0*/  @UP0 ULDC.64 UR6, c[0x0][0x9e8] ;  /* 0x00027a0000060ab9 */ /* 0x000fe40000000a00 */
[----:B------:R-:W-:-:S04]  /*68f0*/  UIMAD.WIDE.U32 UR10, UR15, UR6, URZ ;  /* 0x000000060f0a72a5 */ /* 0x000fc8000f8e003f */
[----:B------:R-:W-:-:S12]  /*6900*/  @UP0 USHF.R.U32.HI UR15, URZ, UR7, UR11 ;  /* 0x000000073f0f0299 */ /* 0x000fd8000801160b */
.L_x_1464:
[----:B------:R-:W-:-:S04]  /*6910*/  UIMAD UR15, UR15, UR18, UR18 ;  /* 0x000000120f0f72a4 */ /* 0x000fc8000f8e0212 */
[----:B------:R-:W-:-:S04]  /*6920*/  UISETP.LT.AND UP0, UPT, UR14, UR15, UPT ;  /* 0x0000000f0e00728c */ /* 0x000fc8000bf01270 */
[----:B------:R-:W-:-:S12]  /*6930*/  USEL UR14, UR14, UR15, UP0 ;  /* 0x0000000f0e0e7287 */ /* 0x000fd80008000000 */
.L_x_1462:
[----:B------:R-:W-:Y:S01]  /*6940*/  UIMAD.WIDE UR6, UR14, 0x66666667, URZ ;  /* 0x666666670e0678a5 */ /* 0x000fe2000f8e023f */
[----:B------:R-:W-:Y:S02]  /*6950*/  CS2R R24, SRZ ;  /* 0x0000000000187805 */ /* 0x000fe4000001ff00 */
[----:B------:R-:W-:Y:S02]  /*6960*/  CS2R R26, SRZ ;  /* 0x00000000001a7805 */ /* 0x000fe4000001ff00 */
[----:B------:R-:W-:Y:S01]  /*6970*/  CS2R R28, SRZ ;  /* 0x00000000001c7805 */ /* 0x000fe2000001ff00 */
        /* <DEDUP_REMOVED lines=71> */
[----:B------:R-:W-:Y:S01]  /*6df0*/  ULDC UR29, c[0x0][0x9e4] ;  /* 0x00027900001d7ab9 */ /* 0x000fe20000000800 */
[----:B------:R-:W-:Y:S01]  /*6e00*/  ULDC UR30, c[0x0][0x9dc] ;  /* 0x00027700001e7ab9 */ /* 0x000fe20000000800 */
[----:B------:R-:W-:Y:S01]  /*6e10*/  ULDC UR28, c[0x0][0x988] ;  /* 0x00026200001c7ab9 */ /* 0x000fe20000000800 */
[----:B------:R-:W-:-:S05]  /*6e20*/  ULDC UR31, c[0x0][0x9e0] ;  /* 0x00027800001f7ab9 */ /* 0x000fca0000000800 */
.L_x_1484:
[----:B------:R-:W-:Y:S01]  /*6e30*/  ISETP.NE.AND P2, PT, RZ, UR44, PT ;  /* 0x0000002cff007c0c */ /* 0x000fe2000bf45270 */
[----:B------:R-:W-:-:S04]  /*6e40*/  UISETP.NE.AND UP0, UPT, UR33, 0x1, UPT ;  /* 0x000000012100788c */ /* 0x000fc8000bf05270 */
[----:B------:R-:W-:-:S04]  /*6e50*/  USEL UR47, URZ, 0x1, UP0 ;  /* 0x000000013f2f7887 */ /* 0x000fc80008000000 */
[----:B------:R-:W-:-:S04]  /*6e60*/  ULOP3.LUT UR47, UR34, UR47, URZ, 0x3c, !UPT ;  /* 0x0000002f222f7292 */ /* 0x000fc8000f8e3c3f */
[----:B------:R-:W-:Y:S08]  /*6e70*/  @P2 BRA `(.L_x_1466) ;  /* 0x0000000000382947 */ /* 0x000ff00003800000 */
[----:B------:R-:W-:Y:S05]  /*6e80*/  @!P0 BRA `(.L_x_1467) ;  /* 0x0000000000048947 */ /* 0x000fea0003800000 */
[----:B------:R-:W-:Y:S01]  /*6e90*/  BPT.TRAP 0x1 ;  /* 0x000000040000795c */ /* 0x000fe20000300000 */
.L_x_1467:
        /* <DEDUP_REMOVED lines=9> */
.L_x_1468:
[----:B-1----:R-:W-:Y:S05]  /*6f30*/  @P1 BRA `(.L_x_1466) ;  /* 0x0000000000081947 */ /* 0x002fea0003800000 */
[----:B------:R-:W1:Y:S02]  /*6f40*/  SYNCS.PHASECHK.TRANS64.TRYWAIT P1, [UR6+0x22830], R9 ;  /* 0x02283009ff0075a7 */ /* 0x000e640008020146 */
[----:B-1----:R-:W-:Y:S05]  /*6f50*/  @!P1 BRA `(.L_x_1469) ;  /* 0x0000019800a89947 */ /* 0x002fea0003800000 */
.L_x_1466:
        /* <DEDUP_REMOVED lines=132> */
.L_x_1471:
[----:B------:R-:W-:Y:S01]  /*77a0*/  ULEA UR6, UR33, UR43, 0x3 ;  /* 0x0000002b21067291 */ /* 0x000fe2000f8e183f */
[----:B------:R-:W-:-:S05]  /*77b0*/  IMAD.U32 R9, RZ, RZ, UR34 ;  /* 0x00000022ff097e24 */ /* 0x000fca000f8e00ff */
[----:B------:R-:W-:-:S04]  /*77c0*/  SHF.L.U32 R9, R9, 0x1f, RZ ;  /* 0x0000001f09097819 */ /* 0x000fc800000006ff */
[----:B------:R0:W1:Y:S01]  /*77d0*/  SYNCS.PHASECHK.TRANS64.TRYWAIT P1, [UR6+0x22850], R9 ;  /* 0x02285009ff0075a7 */ /* 0x0000620008020146 */
[----:B------:R-:W-:Y:S05]  /*77e0*/  @!P0 BRA `(.L_x_1472) ;  /* 0x0000000000048947 */ /* 0x000fea0003800000 */
[----:B------:R-:W-:Y:S01]  /*77f0*/  BPT.TRAP 0x1 ;  /* 0x000000040000795c */ /* 0x000fe20000300000 */
.L_x_1472:
[----:B-1----:R-:W-:Y:S05]  /*7800*/  @P1 BRA `(.L_x_1470) ;  /* 0x0000000000081947 */ /* 0x002fea0003800000 */
[----:B------:R-:W1:Y:S02]  /*7810*/  SYNCS.PHASECHK.TRANS64.TRYWAIT P1, [UR6+0x22850], R9 ;  /* 0x02285009ff0075a7 */ /* 0x000e640008020146 */
[----:B-1----:R-:W-:Y:S05]  /*7820*/  @!P1 BRA `(.L_x_1473) ;  /* 0x00000190008c9947 */ /* 0x002fea0003800000 */
.L_x_1470:
[----:B------:R-:W-:Y:S01]  /*7830*/  UIADD3 UR6, UR43, 0x400, URZ ;  /* 0x000004002b067890 */ /* 0x000fe2000fffe03f */
[----:B------:R-:W-:Y:S01]  /*7840*/  WARPGROUP.ARRIVE ;  /* 0x00000000000079c5 */ /* 0x000fe20000000000 */
[----:B------:R-:W-:-:S05]  /*7850*/  UMOV UR7, 0xc0000010 ;  /* 0xc000001000077882 */ /* 0x000fca0000000000 */
[----:B-1----:R-:W1:Y:S01]  /*7860*/  S2R R10, SR_TID.X ;  /* 0x00000000000a7919 */ /* 0x002e620000002100 */
        /* <DEDUP_REMOVED lines=8> */
[----:B-1----:R-:W-:-:S04]  /*78f0*/  SHF.R.U32.HI R10, RZ, 0x7, R10 ;  /* 0x00000007ff0a7819 */ /* 0x002fc8000001160a */
[----:B0-----:R-:W-:Y:S01]  /*7900*/  IADD3 R9, -R10, 0xb, RZ ;  /* 0x0000000b0a097810 */ /* 0x001fe20007ffe1ff */
[----:B------:R-:W-:Y:S02]  /*7910*/  WARPGROUP.DEPBAR.LE gsb0, 0x0 ;  /* 0x00008000000079c5 */ /* 0x000fe40000010000 */
[----:B------:R-:W-:-:S06]  /*7920*/  WARPGROUP.ARRIVE ;  /* 0x00000000000079c5 */ /* 0x000fcc0000000000 */
        /* <DEDUP_REMOVED lines=20> */
.L_x_1474:
[----:B------:R-:W-:Y:S01]  /*7a70*/  UISETP.NE.AND UP1, UPT, UR52, URZ, UPT ;  /* 0x0000003f3400728c */ /* 0x000fe2000bf25270 */
[C---:B------:R-:W-:Y:S01]  /*7a80*/  FMUL.FTZ R21, R0.reuse, R156 ;  /* 0x0000009c00157220 */ /* 0x040fe20000410000 */
[C---:B------:R-:W-:Y:S01]  /*7a90*/  FMUL.FTZ R20, R0.reuse, R159 ;  /* 0x0000009f00147220 */ /* 0x040fe20000410000 */
[C---:B------:R-:W-:Y:S01]  /*7aa0*/  FMUL.FTZ R156, R0.reuse, R161 ;  /* 0x000000a1009c7220 */ /* 0x040fe20000410000 */
[C---:B------:R-:W-:Y:S01]  /*7ab0*/  FMUL.FTZ R159, R0.reuse, R164 ;  /* 0x000000a4009f7220 */ /* 0x040fe20000410000 */
[C---:B------:R-:W-:Y:S01]  /*7ac0*/  FMUL.FTZ R14, R0.reuse, R153 ;  /* 0x00000099000e7220 */ /* 0x040fe20000410000 */
[----:B------:R-:W-:Y:S01]  /*7ad0*/  PLOP3.LUT P1, PT, PT, PT, UP1, 0x80, 0x0 ;  /* 0x000000000000781c */ /* 0x000fe20003f2f018 */
[----:B------:R-:W-:Y:S01]  /*7ae0*/  FMUL.FTZ R161, R0, R136 ;  /* 0x0000008800a17220 */ /* 0x000fe20000410000 */
[----:B------:R-:W-:Y:S01]  /*7af0*/  PLOP3.LUT P2, PT, PT, PT, UP1, 0x80, 0x0 ;  /* 0x000000000000781c */ /* 0x000fe20003f4f018 */
[----:B------:R-:W-:Y:S02]  /*7b00*/  VIADD R164, R22, UR39 ;  /* 0x0000002716a47c36 */ /* 0x000fe40008000000 */
[C---:B------:R-:W-:Y:S01]  /*7b10*/  FMUL.FTZ R153, R0.reuse, R162 ;  /* 0x000000a200997220 */ /* 0x040fe20000410000 */
[C---:B------:R-:W-:Y:S01]  /*7b20*/  FMUL.FTZ R136, R0.reuse, R138 ;  /* 0x0000008a00887220 */ /* 0x040fe20000410000 */
[C---:B------:R-:W-:Y:S01]  /*7b30*/  FMUL.FTZ R162, R0.reuse, R137 ;  /* 0x0000008900a27220 */ /* 0x040fe20000410000 */
[C---:B------:R-:W-:Y:S01]  /*7b40*/  FMUL.FTZ R138, R0.reuse, R142 ;  /* 0x0000008e008a7220 */ /* 0x040fe20000410000 */
[----:B------:R-:W-:Y:S01]  /*7b50*/  @UP1 ULDC UR7, c[0x0][0x44c] ;  /* 0x0001130000071ab9 */ /* 0x000fe20000000800 */
[C---:B------:R-:W-:Y:S01]  /*7b60*/  FMUL.FTZ R137, R0.reuse, R139 ;  /* 0x0000008b00897220 */ /* 0x040fe20000410000 */
[C---:B------:R-:W-:Y:S01]  /*7b70*/  FMUL.FTZ R142, R0.reuse, R146 ;  /* 0x00000092008e7220 */ /* 0x040fe20000410000 */
[C---:B------:R-:W-:Y:S01]  /*7b80*/  FMUL.FTZ R139, R0.reuse, R143 ;  /* 0x0000008f008b7220 */ /* 0x040fe20000410000 */
[----:B------:R-:W-:Y:S01]  /*7b90*/  FMUL.FTZ R146, R0, R150 ;  /* 0x0000009600927220 */ /* 0x000fe20000410000 */
[----:B------:R-:W-:-:S04]  /*7ba0*/  @P1 IMAD.HI.U32 R10, R164, UR7, RZ ;  /* 0x00000007a40a1c27 */ /* 0x000fc8000f8e00ff */
[C---:B------:R-:W-:Y:S01]  /*7bb0*/  FMUL.FTZ R143, R0.reuse, R147 ;  /* 0x00000093008f7220 */ /* 0x040fe20000410000 */
[C---:B------:R-:W-:Y:S01]  /*7bc0*/  FMUL.FTZ R150, R0.reuse, R120 ;  /* 0x0000007800967220 */ /* 0x040fe20000410000 */
        /* <DEDUP_REMOVED lines=8> */
[C---:B------:R-:W-:Y:S01]  /*7c50*/  FMUL.FTZ R130, R0.reuse, R134 ;  /* 0x0000008600827220 */ /* 0x040fe20000410000 */
[----:B------:R-:W-:Y:S01]  /*7c60*/  @P2 SHF.R.U32.HI R164, RZ, UR7, R10 ;  /* 0x00000007ffa42c19 */ /* 0x000fe2000801160a */
        /* <DEDUP_REMOVED lines=12> */
[----:B------:R-:W1:Y:S01]  /*7d30*/  SHFL.IDX PT, R168, R164, RZ, 0x1c1f ;  /* 0x001c1fffa4a87589 */ /* 0x000e6200000e0000 */
[C---:B------:R-:W-:Y:S01]  /*7d40*/  FMUL.FTZ R111, R0.reuse, R115 ;  /* 0x00000073006f7220 */ /* 0x040fe20000410000 */
[C---:B------:R-:W-:Y:S01]  /*7d50*/  FMUL.FTZ R118, R0.reuse, R88 ;  /* 0x0000005800767220 */ /* 0x040fe20000410000 */
[C---:B0-----:R-:W-:Y:S01]  /*7d60*/  FMUL.FTZ R9, R0.reuse, R154 ;  /* 0x0000009a00097220 */ /* 0x041fe20000410000 */
        /* <DEDUP_REMOVED lines=46> */
[----:B------:R-:W-:Y:S01]  /*8050*/  PLOP3.LUT P1, PT, PT, PT, UP0, 0x40, 0x0 ;  /* 0x000000000000781c */ /* 0x000fe20003f2e808 */
[----:B------:R-:W0:Y:S01]  /*8060*/  MUFU.TANH R13, R13 ;  /* 0x0000000d000d7308 */ /* 0x000e220000002400 */
[----:B------:R-:W-:Y:S01]  /*8070*/  SYNCS.ARRIVE.TRANS64.RED.A1T0 RZ, [UR6], RZ ;  /* 0x000000ffffff79a7 */ /* 0x000fe20008100406 */
[----:B------:R-:W-:Y:S01]  /*8080*/  IADD3 R10, -R19, 0x1, R102 ;  /* 0x00000001130a7810 */ /* 0x000fe20007ffe166 */
[----:B------:R-:W-:Y:S01]  /*8090*/  ULOP3.LUT UR6, URZ, UR30, URZ, 0x33, !UPT ;  /* 0x0000001e3f067292 */ /* 0x000fe2000f8e333f */
[----:B------:R-:W-:Y:S02]  /*80a0*/  IMAD.IADD R99, R102, 0x1, -R19 ;  /* 0x0000000166637824 */ /* 0x000fe400078e0a13 */
[----:B------:R-:W-:Y:S02]  /*80b0*/  IADD3 R10, -R18, R10, R17 ;  /* 0x0000000a120a7210 */ /* 0x000fe40007ffe111 */
[----:B------:R-:W2:Y:S03]  /*80c0*/  MUFU.TANH R14, R14 ;  /* 0x0000000e000e7308 */ /* 0x000ea60000002400 */
[----:B------:R-:W-:-:S02]  /*80d0*/  VIADD R167, R10, UR31 ;  /* 0x0000001f0aa77c36 */ /* 0x000fc40008000000 */
[----:B------:R-:W-:Y:S02]  /*80e0*/  VIADD R166, R10, UR6 ;  /* 0x000000060aa67c36 */ /* 0x000fe40008000000 */
[--C-:B-1----:R-:W-:Y:S01]  /*80f0*/  IMAD.IADD R165, R167, 0x1, R168.reuse ;  /* 0x00000001a7a57824 */ /* 0x102fe200078e02a8 */
[----:B------:R-:W1:Y:S01]  /*8100*/  MUFU.TANH R9, R9 ;  /* 0x0000000900097308 */ /* 0x000e620000002400 */
[----:B------:R-:W-:-:S07]  /*8110*/  IMAD.IADD R103, R166, 0x1, R168 ;  /* 0x00000001a6677824 */ /* 0x000fce00078e02a8 */
        /* <DEDUP_REMOVED lines=76> */
[----:B------:R-:W0:Y:S01]  /*85e0*/  MUFU.TANH R98, R98 ;  /* 0x0000006200627308 */ /* 0x000e220000002400 */
[----:B-1234-:R-:W-:Y:S05]  /*85f0*/  @P1 BRA `(.L_x_1475) ;  /* 0x0000000000541947 */ /* 0x01efea0003800000 */
[----:B------:R-:W-:Y:S01]  /*8600*/  IADD3 R168, -R18, R17, R168 ;  /* 0x0000001112a87210 */ /* 0x000fe20007ffe1a8 */
[----:B------:R-:W-:Y:S03]  /*8610*/  BSSY B0, `(.L_x_1476) ;  /* 0x0000010000007945 */ /* 0x000fe60003800000 */
        /* <DEDUP_REMOVED lines=10> */
.L_x_1477:
[----:B------:R-:W-:-:S05]  /*86c0*/  IMAD.U32 R170, RZ, RZ, UR29 ;  /* 0x0000001dffaa7e24 */ /* 0x000fca000f8e00ff */
[----:B------:R-:W-:-:S13]  /*86d0*/  ISETP.NE.AND P1, PT, R170, 0x1, PT ;  /* 0x00000001aa00780c */ /* 0x000fda0003f25270 */
[----:B------:R-:W1:Y:S02]  /*86e0*/  @P1 LDC.64 R10, c[0x0][0x9e8] ;  /* 0x00027a00ff0a1b82 */ /* 0x000e640000000a00 */
[----:B-1----:R-:W-:-:S05]  /*86f0*/  @P1 IMAD.HI.U32 R10, R168, R10, RZ ;  /* 0x0000000aa80a1227 */ /* 0x002fca00078e00ff */
[----:B------:R-:W-:-:S07]  /*8700*/  @P1 SHF.R.U32.HI R168, RZ, R11, R10 ;  /* 0x0000000bffa81219 */ /* 0x000fce000001160a */
.L_x_1478:
[----:B------:R-:W-:Y:S05]  /*8710*/  BSYNC B0 ;  /* 0x0000000000007941 */ /* 0x000fea0003800000 */
.L_x_1476:
[----:B------:R-:W-:-:S05]  /*8720*/  IMAD R168, R168, R170, R99 ;  /* 0x000000aaa8a87224 */ /* 0x000fca00078e0263 */
[----:B------:R-:W-:Y:S02]  /*8730*/  VIADDMNMX R165, R168, R170, R165, PT ;  /* 0x000000aaa8a57246 */ /* 0x000fe400038001a5 */
[----:B------:R-:W-:-:S07]  /*8740*/  VIMNMX R103, R103, R168, !PT ;  /* 0x000000a867677248 */ /* 0x000fce0007fe0100 */
.L_x_1475:
[C---:B------:R-:W-:Y:S01]  /*8750*/  ISETP.GE.AND P2, PT, R102.reuse, 0x9, PT ;  /* 0x000000096600780c */ /* 0x040fe20003f46270 */
[----:B------:R-:W-:Y:S01]  /*8760*/  UISETP.NE.AND UP0, UPT, UR51, URZ, UPT ;  /* 0x0000003f3300728c */ /* 0x000fe2000bf05270 */
[C---:B------:R-:W-:Y:S02]  /*8770*/  ISETP.GE.AND P1, PT, R102.reuse, 0x2, PT ;  /* 0x000000026600780c */ /* 0x040fe40003f26270 */
        /* <DEDUP_REMOVED lines=223> */
[----:B------:R-:W-:Y:S02]  /*9570*/  ISETP.GE.AND P6, PT, R102, 0x9a, PT ;  /* 0x0000009a6600780c */ /* 0x000fe40003fc6270 */
[----:B------:R-:W0:Y:S11]  /*9580*/  SHFL.IDX PT, R102, R164, 0x1, 0x1c1f ;  /* 0x003c1f00a4667f89 */ /* 0x000e3600000e0000 */
[----:B------:R-:W-:-:S02]  /*9590*/  @P6 LOP3.LUT R2, R2, 0x4, RZ, 0xfc, !PT ;  /* 0x0000000402026812 */ /* 0x000fc400078efcff */
[----:B------:R-:W-:-:S04]  /*95a0*/  ISETP.GT.AND P6, PT, R103, 0x99, !P6 ;  /* 0x000000996700780c */ /* 0x000fc800077c4270 */
[----:B------:R-:W-:-:S04]  /*95b0*/  ISETP.LT.OR P6, PT, R165, 0x9a, P6 ;  /* 0x0000009aa500780c */ /* 0x000fc800037c1670 */
[----:B------:R-:W-:Y:S02]  /*95c0*/  FSEL R101, R101, -INF , !P6 ;  /* 0xff80000065657808 */ /* 0x000fe40007000000 */
[----:B------:R-:W-:Y:S01]  /*95d0*/  PLOP3.LUT P6, PT, PT, PT, UP0, 0x40, 0x0 ;  /* 0x000000000000781c */ /* 0x000fe20003fce808 */
[--C-:B0-----:R-:W-:Y:S02]  /*95e0*/  IMAD.IADD R167, R167, 0x1, R102.reuse ;  /* 0x00000001a7a77824 */ /* 0x101fe400078e0266 */
[----:B------:R-:W-:-:S10]  /*95f0*/  IMAD.IADD R166, R166, 0x1, R102 ;  /* 0x00000001a6a67824 */ /* 0x000fd400078e0266 */
[----:B------:R-:W-:Y:S05]  /*9600*/  @P6 BRA `(.L_x_1479) ;  /* 0x0000000000546947 */ /* 0x000fea0003800000 */
[----:B------:R-:W-:Y:S01]  /*9610*/  IADD3 R102, -R18, R17, R102 ;  /* 0x0000001112667210 */ /* 0x000fe20007ffe166 */
[----:B------:R-:W-:Y:S03]  /*9620*/  BSSY B0, `(.L_x_1480) ;  /* 0x0000010000007945 */ /* 0x000fe60003800000 */
        /* <DEDUP_REMOVED lines=10> */
.L_x_1481:
[----:B------:R-:W-:-:S05]  /*96d0*/  IMAD.U32 R164, RZ, RZ, UR29 ;  /* 0x0000001dffa47e24 */ /* 0x000fca000f8e00ff */
[----:B------:R-:W-:-:S13]  /*96e0*/  ISETP.NE.AND P6, PT, R164, 0x1, PT ;  /* 0x00000001a400780c */ /* 0x000fda0003fc5270 */
[----:B------:R-:W0:Y:S02]  /*96f0*/  @P6 LDC.64 R10, c[0x0][0x9e8] ;  /* 0x00027a00ff0a6b82 */ /* 0x000e240000000a00 */
[----:B0-----:R-:W-:-:S05]  /*9700*/  @P6 IMAD.HI.U32 R10, R102, R10, RZ ;  /* 0x0000000a660a6227 */ /* 0x001fca00078e00ff */
[----:B------:R-:W-:-:S07]  /*9710*/  @P6 SHF.R.U32.HI R102, RZ, R11, R10 ;  /* 0x0000000bff666219 */ /* 0x000fce000001160a */
.L_x_1482:
[----:B------:R-:W-:Y:S05]  /*9720*/  BSYNC B0 ;  /* 0x0000000000007941 */ /* 0x000fea0003800000 */
.L_x_1480:
[----:B------:R-:W-:-:S05]  /*9730*/  IMAD R99, R102, R164, R99 ;  /* 0x000000a466637224 */ /* 0x000fca00078e0263 */
[----:B------:R-:W-:Y:S02]  /*9740*/  VIADDMNMX R167, R99, R164, R167, PT ;  /* 0x000000a463a77246 */ /* 0x000fe400038001a7 */
[----:B------:R-:W-:-:S07]  /*9750*/  VIMNMX R166, R166, R99, !PT ;  /* 0x00000063a6a67248 */ /* 0x000fce0007fe0100 */
.L_x_1479:
[----:B------:R-:W-:Y:S01]  /*9760*/  ISETP.GT.AND P1, PT, R166, 0x1, !P1 ;  /* 0x00000001a600780c */ /* 0x000fe20004f24270 */
[----:B------:R-:W-:Y:S01]  /*9770*/  IMAD.U32 R103, RZ, RZ, UR28 ;  /* 0x0000001cff677e24 */ /* 0x000fe2000f8e00ff */
[----:B------:R-:W-:Y:S02]  /*9780*/  LOP3.LUT P6, RZ, R16, 0x8000000, RZ, 0xc0, !PT ;  /* 0x0800000010ff7812 */ /* 0x000fe400078cc0ff */
[----:B------:R-:W-:Y:S02]  /*9790*/  ISETP.LT.OR P1, PT, R167, 0x2, P1 ;  /* 0x00000002a700780c */ /* 0x000fe40000f21670 */
[----:B------:R-:W-:Y:S02]  /*97a0*/  ISETP.GT.AND P2, PT, R166, 0x89, !P2 ;  /* 0x00000089a600780c */ /* 0x000fe40005744270 */
[----:B------:R-:W-:Y:S02]  /*97b0*/  FSEL R12, R12, -INF , !P1 ;  /* 0xff8000000c0c7808 */ /* 0x000fe40004800000 */
[----:B------:R-:W-:-:S02]  /*97c0*/  LOP3.LUT P1, RZ, R16, 0x2, RZ, 0xc0, !PT ;  /* 0x0000000210ff7812 */ /* 0x000fc4000782c0ff */
[C---:B------:R-:W-:Y:S02]  /*97d0*/  ISETP.GT.AND P3, PT, R166.reuse, 0x90, !P3 ;  /* 0x00000090a600780c */ /* 0x040fe40005f64270 */
[C---:B------:R-:W-:Y:S02]  /*97e0*/  ISETP.GT.AND P1, PT, R166.reuse, 0x8, !P1 ;  /* 0x00000008a600780c */ /* 0x040fe40004f24270 */
[C---:B------:R-:W-:Y:S02]  /*97f0*/  ISETP.LT.OR P2, PT, R167.reuse, 0x8a, P2 ;  /* 0x0000008aa700780c */ /* 0x040fe40001741670 */
[----:B------:R-:W-:Y:S02]  /*9800*/  ISETP.LT.OR P1, PT, R167, 0x9, P1 ;  /* 0x00000009a700780c */ /* 0x000fe40000f21670 */
[----:B------:R-:W-:Y:S02]  /*9810*/  ISETP.GT.AND P4, PT, R166, 0x91, !P4 ;  /* 0x00000091a600780c */ /* 0x000fe40006784270 */
[----:B------:R-:W-:-:S02]  /*9820*/  FSEL R15, R15, -INF , !P1 ;  /* 0xff8000000f0f7808 */ /* 0x000fc40004800000 */
[----:B------:R-:W-:Y:S02]  /*9830*/  LOP3.LUT P1, RZ, R16, 0x4, RZ, 0xc0, !PT ;  /* 0x0000000410ff7812 */ /* 0x000fe4000782c0ff */
[C---:B------:R-:W-:Y:S02]  /*9840*/  ISETP.LT.OR P3, PT, R167.reuse, 0x91, P3 ;  /* 0x00000091a700780c */ /* 0x040fe40001f61670 */
[----:B------:R-:W-:Y:S02]  /*9850*/  ISETP.GT.AND P1, PT, R166, 0x9, !P1 ;  /* 0x00000009a600780c */ /* 0x000fe40004f24270 */
[----:B------:R-:W-:Y:S02]  /*9860*/  FSEL R90, R90, -INF , !P2 ;  /* 0xff8000005a5a7808 */ /* 0x000fe40005000000 */
[----:B------:R-:W-:Y:S02]  /*9870*/  ISETP.LT.OR P1, PT, R167, 0xa, P1 ;  /* 0x0000000aa700780c */ /* 0x000fe40000f21670 */
[----:B------:R-:W-:-:S02]  /*9880*/  ISETP.GT.AND P5, PT, R166, 0x98, !P5 ;  /* 0x00000098a600780c */ /* 0x000fc40006fa4270 */
[----:B------:R-:W-:Y:S02]  /*9890*/  FSEL R20, R20, -INF , !P1 ;  /* 0xff80000014147808 */ /* 0x000fe40004800000 */
[----:B------:R-:W-:Y:S02]  /*98a0*/  LOP3.LUT P1, RZ, R16, 0x8, RZ, 0xc0, !PT ;  /* 0x0000000810ff7812 */ /* 0x000fe4000782c0ff */
[----:B------:R-:W-:Y:S02]  /*98b0*/  ISETP.LT.OR P4, PT, R167, 0x92, P4 ;  /* 0x00000092a700780c */ /* 0x000fe40002781670 */
[----:B------:R-:W-:Y:S02]  /*98c0*/  ISETP.GT.AND P1, PT, R166, 0x10, !P1 ;  /* 0x00000010a600780c */ /* 0x000fe40004f24270 */
[----:B------:R-:W-:Y:S02]  /*98d0*/  FSEL R93, R93, -INF , !P3 ;  /* 0xff8000005d5d7808 */ /* 0x000fe40005800000 */
[----:B------:R-:W-:-:S02]  /*98e0*/  ISETP.LT.OR P1, PT, R167, 0x11, P1 ;  /* 0x00000011a700780c */ /* 0x000fc40000f21670 */
[----:B------:R-:W-:Y:S02]  /*98f0*/  ISETP.LT.OR P5, PT, R167, 0x99, P5 ;  /* 0x00000099a700780c */ /* 0x000fe40002fa1670 */
[----:B------:R-:W-:Y:S02]  /*9900*/  FSEL R153, R153, -INF , !P1 ;  /* 0xff80000099997808 */ /* 0x000fe40004800000 */
[----:B------:R-:W-:Y:S02]  /*9910*/  LOP3.LUT P1, RZ, R16, 0x10, RZ, 0xc0, !PT ;  /* 0x0000001010ff7812 */ /* 0x000fe4000782c0ff */
[----:B------:R-:W-:Y:S02]  /*9920*/  FSEL R96, R96, -INF , !P5 ;  /* 0xff80000060607808 */ /* 0x000fe40006800000 */
        /* <DEDUP_REMOVED lines=115> */
[----:B------:R-:W-:Y:S02]  /*a060*/  FMNMX.FTZ R89, R13, R6, !PT ;  /* 0x000000060d597209 */ /* 0x000fe40007810000 */
[----:B------:R-:W-:Y:S02]  /*a070*/  ISETP.GT.AND P1, PT, R166, 0x88, !P6 ;  /* 0x00000088a600780c */ /* 0x000fe40007724270 */
[----:B------:R-:W-:Y:S02]  /*a080*/  FMNMX.FTZ R10, R14, R89, !PT ;  /* 0x000000590e0a7209 */ /* 0x000fe40007810000 */
[----:B------:R-:W-:Y:S02]  /*a090*/  ISETP.LT.OR P1, PT, R167, 0x89, P1 ;  /* 0x00000089a700780c */ /* 0x000fe40000f21670 */
[----:B------:R-:W-:-:S02]  /*a0a0*/  FMNMX.FTZ R89, R21, R10, !PT ;  /* 0x0000000a15597209 */ /* 0x000fc40007810000 */
[----:B------:R-:W-:Y:S02]  /*a0b0*/  LOP3.LUT P6, RZ, R16, 0x1, RZ, 0xc0, !PT ;  /* 0x0000000110ff7812 */ /* 0x000fe400078cc0ff */
[----:B------:R-:W-:Y:S02]  /*a0c0*/  FMNMX.FTZ R10, R152, R89, !PT ;  /* 0x00000059980a7209 */ /* 0x000fe40007810000 */
[----:B------:R-:W-:Y:S02]  /*a0d0*/  FSEL R91, R91, -INF , !P1 ;  /* 0xff8000005b5b7808 */ /* 0x000fe40004800000 */
[----:B------:R-:W-:Y:S02]  /*a0e0*/  FMNMX.FTZ R89, R155, R10, !PT ;  /* 0x0000000a9b597209 */ /* 0x000fe40007810000 */
[----:B------:R-:W-:Y:S02]  /*a0f0*/  ISETP.GT.AND P1, PT, R166, RZ, !P6 ;  /* 0x000000ffa600720c */ /* 0x000fe40007724270 */
[----:B------:R-:W-:-:S02]  /*a100*/  FMNMX.FTZ R10, R156, R89, !PT ;  /* 0x000000599c0a7209 */ /* 0x000fc40007810000 */
[----:B------:R-:W-:Y:S02]  /*a110*/  ISETP.LT.OR P1, PT, R167, 0x1, P1 ;  /* 0x00000001a700780c */ /* 0x000fe40000f21670 */
[----:B------:R-:W-:Y:S02]  /*a120*/  FMNMX.FTZ R89, R159, R10, !PT ;  /* 0x0000000a9f597209 */ /* 0x000fe40007810000 */
[----:B------:R-:W-:Y:S02]  /*a130*/  FSEL R102, R9, -INF , !P1 ;  /* 0xff80000009667808 */ /* 0x000fe40004800000 */
[----:B------:R-:W-:Y:S02]  /*a140*/  FMNMX.FTZ R10, R160, R89, !PT ;  /* 0x00000059a00a7209 */ /* 0x000fe40007810000 */
[----:B------:R-:W-:Y:S02]  /*a150*/  LOP3.LUT P6, RZ, R2, 0x4, RZ, 0xc0, !PT ;  /* 0x0000000402ff7812 */ /* 0x000fe400078cc0ff */
[----:B------:R-:W-:-:S02]  /*a160*/  FMNMX.FTZ R89, R161, R10, !PT ;  /* 0x0000000aa1597209 */ /* 0x000fc40007810000 */
[----:B------:R-:W-:Y:S02]  /*a170*/  ISETP.GT.AND P6, PT, R166, 0x99, !P6 ;  /* 0x00000099a600780c */ /* 0x000fe400077c4270 */
[----:B------:R-:W-:Y:S02]  /*a180*/  FMNMX.FTZ R89, R162, R89, !PT ;  /* 0x00000059a2597209 */ /* 0x000fe40007810000 */
[----:B------:R-:W-:Y:S02]  /*a190*/  ISETP.LT.OR P6, PT, R167, 0x9a, P6 ;  /* 0x0000009aa700780c */ /* 0x000fe400037c1670 */
[----:B------:R-:W-:Y:S02]  /*a1a0*/  FMNMX.FTZ R10, R140, R89, !PT ;  /* 0x000000598c0a7209 */ /* 0x000fe40007810000 */
[----:B------:R-:W-:Y:S02]  /*a1b0*/  FSEL R98, R98, -INF , !P6 ;  /* 0xff80000062627808 */ /* 0x000fe40007000000 */
[----:B------:R-:W-:-:S04]  /*a1c0*/  FMNMX.FTZ R89, R141, R10, !PT ;  /* 0x0000000a8d597209 */ /* 0x000fc80007810000 */
        /* <DEDUP_REMOVED lines=27> */
[----:B------:R-:W-:-:S05]  /*a380*/  FMNMX.FTZ R89, R101, R10, !PT ;  /* 0x0000000a65597209 */ /* 0x000fca0007810000 */
[----:B------:R-:W0:Y:S02]  /*a390*/  SHFL.BFLY PT, R10, R89, 0x2, 0x1f ;  /* 0x0c401f00590a7f89 */ /* 0x000e2400000e0000 */
[----:B0-----:R-:W-:Y:S02]  /*a3a0*/  FMNMX.FTZ R99, R89, R10, !PT ;  /* 0x0000000a59637209 */ /* 0x001fe40007810000 */
[----:B------:R-:W-:-:S03]  /*a3b0*/  FMNMX.FTZ R89, R102, R7, !PT ;  /* 0x0000000766597209 */ /* 0x000fc60007810000 */
[----:B------:R-:W0:Y:S01]  /*a3c0*/  SHFL.BFLY PT, R10, R99, 0x1, 0x1f ;  /* 0x0c201f00630a7f89 */ /* 0x000e2200000e0000 */
[----:B------:R-:W-:-:S04]  /*a3d0*/  FMNMX.FTZ R168, R12, R89, !PT ;  /* 0x000000590ca87209 */ /* 0x000fc80007810000 */
[----:B------:R-:W-:-:S04]  /*a3e0*/  FMNMX.FTZ R89, R15, R168, !PT ;  /* 0x000000a80f597209 */ /* 0x000fc80007810000 */
[----:B------:R-:W-:-:S04]  /*a3f0*/  FMNMX.FTZ R168, R20, R89, !PT ;  /* 0x0000005914a87209 */ /* 0x000fc80007810000 */
[----:B------:R-:W-:-:S04]  /*a400*/  FMNMX.FTZ R89, R153, R168, !PT ;  /* 0x000000a899597209 */ /* 0x000fc80007810000 */
[----:B------:R-:W-:-:S04]  /*a410*/  FMNMX.FTZ R168, R154, R89, !PT ;  /* 0x000000599aa87209 */ /* 0x000fc80007810000 */
[----:B------:R-:W-:Y:S02]  /*a420*/  FMNMX.FTZ R89, R157, R168, !PT ;  /* 0x000000a89d597209 */ /* 0x000fe40007810000 */
        /* <DEDUP_REMOVED lines=12> */
[--C-:B------:R-:W-:Y:S01]  /*a4f0*/  FFMA.FTZ R155, R108, UR28, -R164.reuse ;  /* 0x0000001c6c9b7c23 */ /* 0x100fe200080108a4 */
[----:B------:R-:W-:Y:S01]  /*a500*/  FMNMX.FTZ R168, R142, R89, !PT ;  /* 0x000000598ea87209 */ /* 0x000fe20007810000 */
[--C-:B------:R-:W-:Y:S01]  /*a510*/  FFMA.FTZ R99, R159, UR28, -R164.reuse ;  /* 0x0000001c9f637c23 */ /* 0x100fe200080108a4 */
[----:B------:R-:W-:Y:S01]  /*a520*/  FSEL R108, R94, -INF , !P4 ;  /* 0xff8000005e6c7808 */ /* 0x000fe20006000000 */
[--C-:B------:R-:W-:Y:S01]  /*a530*/  FFMA.FTZ R14, R14, UR28, -R164.reuse ;  /* 0x0000001c0e0e7c23 */ /* 0x100fe200080108a4 */
[----:B------:R-:W-:Y:S01]  /*a540*/  FMNMX.FTZ R89, R143, R168, !PT ;  /* 0x000000a88f597209 */ /* 0x000fe20007810000 */
[----:B------:R0:W-:Y:S01]  /*a550*/  MUFU.EX2 R94, R155 ;  /* 0x0000009b005e7308 */ /* 0x0001e20000000800 */
        /* <DEDUP_REMOVED lines=39> */
[--C-:B0-----:R-:W-:Y:S01]  /*a7d0*/  FFMA.FTZ R155, R163, UR28, -R164.reuse ;  /* 0x0000001ca39b7c23 */ /* 0x101fe200080108a4 */
[----:B------:R-:W-:-:S01]  /*a7e0*/  FFMA.FTZ R95, R95, UR28, -R164 ;  /* 0x0000001c5f5f7c23 */ /* 0x000fc200080108a4 */
        /* <DEDUP_REMOVED lines=24> */
[----:B------:R-:W-:Y:S02]  /*a970*/  MUFU.EX2 R103, R103 ;  /* 0x0000006700677308 */ /* 0x000fe40000000800 */
[----:B------:R-:W0:Y:S06]  /*a980*/  SHFL.BFLY PT, R166, R89, 0x2, 0x1f ;  /* 0x0c401f0059a67f89 */ /* 0x000e2c00000e0000 */
[----:B------:R-:W-:Y:S08]  /*a990*/  MUFU.EX2 R162, R162 ;  /* 0x000000a200a27308 */ /* 0x000ff00000000800 */
[----:B------:R-:W-:Y:S08]  /*a9a0*/  MUFU.EX2 R140, R140 ;  /* 0x0000008c008c7308 */ /* 0x000ff00000000800 */
[----:B------:R-:W-:Y:S01]  /*a9b0*/  MUFU.EX2 R141, R141 ;  /* 0x0000008d008d7308 */ /* 0x000fe20000000800 */
[----:B0-----:R-:W-:Y:S01]  /*a9c0*/  FMNMX.FTZ R159, R89, R166, !PT ;  /* 0x000000a6599f7209 */ /* 0x001fe20007810000 */
[--C-:B------:R-:W-:Y:S01]  /*a9d0*/  FFMA.FTZ R166, R97, UR28, -R164.reuse ;  /* 0x0000001c61a67c23 */ /* 0x100fe200080108a4 */
[----:B------:R-:W-:-:S01]  /*a9e0*/  FFMA.FTZ R97, R100, UR28, -R164 ;  /* 0x0000001c64617c23 */ /* 0x000fc200080108a4 */
[----:B------:R-:W-:Y:S01]  /*a9f0*/  FFMA.FTZ R100, R101, UR28, -R164 ;  /* 0x0000001c65647c23 */ /* 0x000fe200080108a4 */
[----:B------:R-:W-:Y:S01]  /*aa00*/  FSEL R101, R10, RZ, P1 ;  /* 0x000000ff0a657208 */ /* 0x000fe20000800000 */
[----:B------:R-:W0:Y:S01]  /*aa10*/  SHFL.BFLY PT, R168, R159, 0x1, 0x1f ;  /* 0x0c201f009fa87f89 */ /* 0x000e2200000e0000 */
[----:B------:R-:W-:Y:S01]  /*aa20*/  IMAD.U32 R164, RZ, RZ, UR28 ;  /* 0x0000001cffa47e24 */ /* 0x000fe2000f8e00ff */
[----:B------:R-:W-:Y:S02]  /*aa30*/  MUFU.EX2 R144, R144 ;  /* 0x0000009000907308 */ /* 0x000fe40000000800 */
[----:B------:R-:W-:-:S04]  /*aa40*/  FADD.FTZ R101, -R101, R6 ;  /* 0x0000000665657221 */ /* 0x000fc80000010100 */
[----:B------:R-:W-:Y:S02]  /*aa50*/  FMUL.FTZ R6, R101, UR28 ;  /* 0x0000001c65067c20 */ /* 0x000fe40008410000 */
[----:B------:R-:W-:Y:S08]  /*aa60*/  MUFU.EX2 R145, R145 ;  /* 0x0000009100917308 */ /* 0x000ff00000000800 */
[----:B------:R-:W1:Y:S01]  /*aa70*/  MUFU.EX2 R6, R6 ;  /* 0x0000000600067308 */ /* 0x000e620000000800 */
[----:B0-----:R-:W-:-:S07]  /*aa80*/  FMNMX.FTZ R89, R159, R168, !PT ;  /* 0x000000a89f597209 */ /* 0x001fce0007810000 */
[----:B------:R-:W-:Y:S01]  /*aa90*/  MUFU.EX2 R148, R148 ;  /* 0x0000009400947308 */ /* 0x000fe20000000800 */
[C---:B------:R-:W-:Y:S01]  /*aaa0*/  FSETP.NEU.FTZ.AND P1, PT, R89.reuse, -INF , PT ;  /* 0xff8000005900780b */ /* 0x040fe20003f3d000 */
[----:B------:R-:W-:-:S05]  /*aab0*/  FFMA.FTZ R159, R89, R164, -8 ;  /* 0xc1000000599f7423 */ /* 0x000fca00000100a4 */
[----:B------:R-:W-:Y:S01]  /*aac0*/  FSEL R101, R159, RZ, P1 ;  /* 0x000000ff9f657208 */ /* 0x000fe20000800000 */
[----:B-1----:R-:W-:-:S01]  /*aad0*/  FFMA.FTZ R165, R6, R4, R9 ;  /* 0x0000000406a57223 */ /* 0x002fc20000010009 */
[----:B------:R-:W-:Y:S03]  /*aae0*/  MUFU.EX2 R149, R149 ;  /* 0x0000009500957308 */ /* 0x000fe60000000800 */
[----:B------:R-:W-:-:S01]  /*aaf0*/  FFMA.FTZ R159, R12, UR28, -R101 ;  /* 0x0000001c0c9f7c23 */ /* 0x000fc20008010865 */
[--C-:B------:R-:W-:Y:S01]  /*ab00*/  FFMA.FTZ R12, R15, UR28, -R101.reuse ;  /* 0x0000001c0f0c7c23 */ /* 0x100fe20008010865 */
[----:B------:R-:W-:-:S01]  /*ab10*/  FFMA.FTZ R15, R20, UR28, -R101 ;  /* 0x0000001c140f7c23 */ /* 0x000fc20008010865 */
[--C-:B------:R-:W-:Y:S01]  /*ab20*/  FFMA.FTZ R20, R153, UR28, -R101.reuse ;  /* 0x0000001c99147c23 */ /* 0x100fe20008010865 */
[----:B------:R-:W-:-:S01]  /*ab30*/  FFMA.FTZ R153, R154, UR28, -R101 ;  /* 0x0000001c9a997c23 */ /* 0x000fc20008010865 */
[--C-:B------:R-:W-:Y:S01]  /*ab40*/  FFMA.FTZ R154, R157, UR28, -R101.reuse ;  /* 0x0000001c9d9a7c23 */ /* 0x100fe20008010865 */
[----:B------:R-:W-:-:S01]  /*ab50*/  FFMA.FTZ R157, R158, UR28, -R101 ;  /* 0x0000001c9e9d7c23 */ /* 0x000fc20008010865 */
[----:B------:R-:W-:Y:S01]  /*ab60*/  FSEL R158, R89, RZ, P1 ;  /* 0x000000ff599e7208 */ /* 0x000fe20000800000 */
[----:B------:R-:W-:-:S01]  /*ab70*/  FFMA.FTZ R102, R102, UR28, -R101 ;  /* 0x0000001c66667c23 */ /* 0x000fc20008010865 */
[----:B------:R-:W-:Y:S01]  /*ab80*/  MUFU.EX2 R159, R159 ;  /* 0x0000009f009f7308 */ /* 0x000fe20000000800 */
[----:B------:R-:W-:-:S01]  /*ab90*/  FFMA.FTZ R163, R122, UR28, -R101 ;  /* 0x0000001c7aa37c23 */ /* 0x000fc20008010865 */
[----:B------:R-:W-:Y:S01]  /*aba0*/  FFMA.FTZ R122, R123, UR28, -R101 ;  /* 0x0000001c7b7a7c23 */ /* 0x000fe20008010865 */
[----:B------:R-:W-:-:S01]  /*abb0*/  FADD.FTZ R158, -R158, R7 ;  /* 0x000000079e9e7221 */ /* 0x000fc20000010100 */
[--C-:B------:R-:W-:Y:S01]  /*abc0*/  FFMA.FTZ R123, R126, UR28, -R101.reuse ;  /* 0x0000001c7e7b7c23 */ /* 0x100fe20008010865 */
[----:B------:R-:W-:-:S01]  /*abd0*/  FFMA.FTZ R126, R127, UR28, -R101 ;  /* 0x0000001c7f7e7c23 */ /* 0x000fc20008010865 */
[--C-:B------:R-:W-:Y:S01]  /*abe0*/  FFMA.FTZ R127, R130, UR28, -R101.reuse ;  /* 0x0000001c827f7c23 */ /* 0x100fe20008010865 */
[----:B------:R-:W-:Y:S01]  /*abf0*/  FMUL.FTZ R158, R158, UR28 ;  /* 0x0000001c9e9e7c20 */ /* 0x000fe20008410000 */
        /* <DEDUP_REMOVED lines=8> */
[----:B------:R0:W1:Y:S01]  /*ac80*/  MUFU.EX2 R161, R158 ;  /* 0x0000009e00a17308 */ /* 0x0000620000000800 */
        /* <DEDUP_REMOVED lines=8> */
[----:B0-----:R-:W-:-:S01]  /*ad10*/  FADD.FTZ R158, R14, R165 ;  /* 0x000000a50e9e7221 */ /* 0x001fc20000010000 */
[--C-:B------:R-:W-:Y:S01]  /*ad20*/  FFMA.FTZ R107, R107, UR28, -R101.reuse ;  /* 0x0000001c6b6b7c23 */ /* 0x100fe20008010865 */
[----:B------:R-:W-:-:S01]  /*ad30*/  FFMA.FTZ R110, R110, UR28, -R101 ;  /* 0x0000001c6e6e7c23 */ /* 0x000fc20008010865 */
[----:B------:R-:W-:Y:S01]  /*ad40*/  FFMA.FTZ R111, R111, UR28, -R101 ;  /* 0x0000001c6f6f7c23 */ /* 0x000fe20008010865 */
[----:B------:R-:W-:-:S01]  /*ad50*/  FADD.FTZ R131, R13, R158 ;  /* 0x0000009e0d837221 */ /* 0x000fc20000010000 */
[--C-:B------:R-:W-:Y:S01]  /*ad60*/  FFMA.FTZ R114, R114, UR28, -R101.reuse ;  /* 0x0000001c72727c23 */ /* 0x100fe20008010865 */
[----:B------:R-:W-:-:S01]  /*ad70*/  FFMA.FTZ R115, R115, UR28, -R101 ;  /* 0x0000001c73737c23 */ /* 0x000fc20008010865 */
[----:B------:R-:W0:Y:S01]  /*ad80*/  MUFU.EX2 R15, R15 ;  /* 0x0000000f000f7308 */ /* 0x000e220000000800 */
[----:B-1----:R-:W-:-:S01]  /*ad90*/  FFMA.FTZ R4, R161, R3, R102 ;  /* 0x00000003a1047223 */ /* 0x002fc20000010066 */
[----:B------:R-:W-:Y:S01]  /*ada0*/  FADD.FTZ R158, R152, R131 ;  /* 0x00000083989e7221 */ /* 0x000fe20000010000 */
[----:B------:R-:W-:-:S01]  /*adb0*/  FFMA.FTZ R88, R88, UR28, -R101 ;  /* 0x0000001c58587c23 */ /* 0x000fc20008010865 */
[----:B------:R-:W-:Y:S01]  /*adc0*/  FFMA.FTZ R11, R11, UR28, -R101 ;  /* 0x0000001c0b0b7c23 */ /* 0x000fe20008010865 */
[----:B------:R-:W-:-:S01]  /*add0*/  FADD.FTZ R3, R159, R4 ;  /* 0x000000049f037221 */ /* 0x000fc20000010000 */
[----:B------:R-:W-:Y:S01]  /*ade0*/  FADD.FTZ R131, R21, R158 ;  /* 0x0000009e15837221 */ /* 0x000fe20000010000 */
[----:B------:R-:W-:-:S01]  /*adf0*/  FFMA.FTZ R91, R91, UR28, -R101 ;  /* 0x0000001c5b5b7c23 */ /* 0x000fc20008010865 */
[----:B------:R-:W1:Y:S01]  /*ae00*/  MUFU.EX2 R20, R20 ;  /* 0x0000001400147308 */ /* 0x000e620000000800 */
[----:B--2---:R-:W-:-:S01]  /*ae10*/  FADD.FTZ R4, R12, R3 ;  /* 0x000000030c047221 */ /* 0x004fc20000010000 */
        /* <DEDUP_REMOVED lines=9> */
[----:B------:R-:W-:-:S03]  /*aeb0*/  FFMA.FTZ R98, R98, UR28, -R101 ;  /* 0x0000001c62627c23 */ /* 0x000fc60008010865 */
[----:B------:R-:W-:Y:S02]  /*aec0*/  FADD.FTZ R131, R103, R158 ;  /* 0x0000009e67837221 */ /* 0x000fe40000010000 */
        /* <DEDUP_REMOVED lines=13> */
[----:B------:R-:W-:-:S06]  /*afa0*/  FADD.FTZ R4, R140, R131 ;  /* 0x000000838c047221 */ /* 0x000fcc0000010000 */
[----:B------:R-:W0:Y:S01]  /*afb0*/  MUFU.EX2 R142, R142 ;  /* 0x0000008e008e7308 */ /* 0x000e220000000800 */
[----:B-1----:R-:W-:-:S01]  /*afc0*/  FADD.FTZ R158, R138, R3 ;  /* 0x000000038a9e7221 */ /* 0x002fc20000010000 */
[----:B------:R-:W-:-:S04]  /*afd0*/  FADD.FTZ R3, R141, R4 ;  /* 0x000000048d037221 */ /* 0x000fc80000010000 */
[----:B------:R-:W-:Y:S02]  /*afe0*/  FADD.FTZ R4, R144, R3 ;  /* 0x0000000390047221 */ /* 0x000fe40000010000 */
[----:B------:R-:W1:Y:S01]  /*aff0*/  MUFU.EX2 R143, R143 ;  /* 0x0000008f008f7308 */ /* 0x000e620000000800 */
[----:B--2---:R-:W-:-:S01]  /*b000*/  FADD.FTZ R131, R139, R158 ;  /* 0x0000009e8b837221 */ /* 0x004fc20000010000 */
[----:B------:R-:W-:-:S04]  /*b010*/  FADD.FTZ R3, R145, R4 ;  /* 0x0000000491037221 */ /* 0x000fc80000010000 */
[----:B------:R-:W-:Y:S02]  /*b020*/  FADD.FTZ R4, R148, R3 ;  /* 0x0000000394047221 */ /* 0x000fe40000010000 */
[----:B------:R-:W2:Y:S01]  /*b030*/  MUFU.EX2 R146, R146 ;  /* 0x0000009200927308 */ /* 0x000ea20000000800 */
[----:B0-----:R-:W-:-:S01]  /*b040*/  FADD.FTZ R158, R142, R131 ;  /* 0x000000838e9e7221 */ /* 0x001fc20000010000 */
[----:B------:R-:W-:-:S06]  /*b050*/  FADD.FTZ R3, R149, R4 ;  /* 0x0000000495037221 */ /* 0x000fcc0000010000 */
        /* <DEDUP_REMOVED lines=43> */
[----:B-1----:R-:W-:-:S04]  /*b310*/  FADD.FTZ R3, R135, R4 ;  /* 0x0000000487037221 */ /* 0x002fc80000010000 */
[----:B------:R-:W-:-:S03]  /*b320*/  FADD.FTZ R4, R94, R3 ;  /* 0x000000035e047221 */ /* 0x000fc60000010000 */
        /* <DEDUP_REMOVED lines=56> */
.L_x_1483:
        /* <DEDUP_REMOVED lines=113> */
[----:B------:R-:W-:Y:S01]  /*bdc0*/  IMAD.MOV.U32 R6, RZ, RZ, R10 ;  /* 0x000000ffff067224 */ /* 0x000fe200078e000a */
[----:B------:R-:W-:Y:S06]  /*bdd0*/  @P1 BRA `(.L_x_1484) ;  /* 0xffffffb000141947 */ /* 0x000fec000383ffff */
.L_x_1465:
[----:B------:R-:W-:Y:S01]  /*bde0*/  UISETP.NE.AND UP1, UPT, UR52, URZ, UPT ;  /* 0x0000003f3400728c */ /* 0x000fe2000bf25270 */
[----:B------:R-:W-:Y:S01]  /*bdf0*/  IADD3 R6, R17, 0x1, -R18 ;  /* 0x0000000111067810 */ /* 0x000fe20007ffe812 */
[----:B------:R-:W-:Y:S02]  /*be00*/  UISETP.NE.AND UP0, UPT, UR51, URZ, UPT ;  /* 0x0000003f3300728c */ /* 0x000fe4000bf05270 */
[----:B------:R-:W-:Y:S01]  /*be10*/  UIADD3 UR10, UR39, 0x7f, URZ ;  /* 0x0000007f270a7890 */ /* 0x000fe2000fffe03f */
[----:B------:R-:W-:-:S03]  /*be20*/  R2UR UR11, R6 ;  /* 0x00000000060b72ca */ /* 0x000fc600000e0000 */
[----:B------:R-:W-:-:S03]  /*be30*/  PLOP3.LUT P1, PT, PT, PT, UP0, 0x40, 0x0 ;  /* 0x000000000000781c */ /* 0x000fc60003f2e808 */
[----:B------:R-:W-:Y:S01]  /*be40*/  @UP1 ULDC UR6, c[0x0][0x44c] ;  /* 0x0001130000061ab9 */ /* 0x000fe20000000800 */
[----:B------:R-:W-:Y:S01]  /*be50*/  @UP1 ULDC UR14, c[0x0][0x450] ;  /* 0x00011400000e1ab9 */ /* 0x000fe20000000800 */
[----:B------:R-:W-:-:S04]  /*be60*/  UIMAD.WIDE.U32 UR6, UR10, UR6, URZ ;  /* 0x000000060a0672a5 */ /* 0x000fc8000f8e003f */
[----:B------:R-:W-:-:S04]  /*be70*/  @UP1 USHF.R.U32.HI UR10, URZ, UR14, UR7 ;  /* 0x0000000e3f0a1299 */ /* 0x000fc80008011607 */
[----:B------:R-:W-:-:S04]  /*be80*/  UIADD3 UR10, UR11, UR10, URZ ;  /* 0x0000000a0b0a7290 */ /* 0x000fc8000fffe03f */
        /* <DEDUP_REMOVED lines=13> */
.L_x_1486:
[----:B------:R-:W-:Y:S02]  /*bf60*/  ULDC UR11, c[0x0][0x9e4] ;  /* 0x00027900000b7ab9 */ /* 0x000fe40000000800 */
[----:B------:R-:W-:-:S11]  /*bf70*/  UISETP.NE.AND UP0, UPT, UR11, 0x1, UPT ;  /* 0x000000010b00788c */ /* 0x000fd6000bf05270 */
[----:B------:R-:W-:Y:S02]  /*bf80*/  @UP0 ULDC.64 UR14, c[0x0][0x9e8] ;  /* 0x00027a00000e0ab9 */ /* 0x000fe40000000a00 */
[----:B------:R-:W-:-:S04]  /*bf90*/  UIMAD.WIDE.U32 UR6, UR10, UR14, URZ ;  /* 0x0000000e0a0672a5 */ /* 0x000fc8000f8e003f */
[----:B------:R-:W-:-:S12]  /*bfa0*/  @UP0 USHF.R.U32.HI UR10, URZ, UR15, UR7 ;  /* 0x0000000f3f0a0299 */ /* 0x000fd80008011607 */
.L_x_1487:
[----:B------:R-:W-:-:S04]  /*bfb0*/  UIMAD UR10, UR10, UR11, URZ ;  /* 0x0000000b0a0a72a4 */ /* 0x000fc8000f8e023f */
[----:B------:R-:W-:-:S04]  /*bfc0*/  UISETP.LT.AND UP0, UPT, UR30, UR10, UPT ;  /* 0x0000000a1e00728c */ /* 0x000fc8000bf01270 */
[----:B------:R-:W-:-:S12]  /*bfd0*/  USEL UR30, UR30, UR10, !UP0 ;  /* 0x0000000a1e1e7287 */ /* 0x000fd8000c000000 */
.L_x_1485:
        /* <DEDUP_REMOVED lines=11> */
[----:B------:R-:W-:Y:S01]  /*c090*/  UMOV UR30, UR46 ;  /* 0x0000002e001e7c82 */ /* 0x000fe20008000000 */
[----:B------:R-:W-:-:S05]  /*c0a0*/  ULDC UR28, c[0x0][0x988] ;  /* 0x00026200001c7ab9 */ /* 0x000fca0000000800 */
.L_x_1499:
[----:B------:R-:W-:Y:S01]  /*c0b0*/  ISETP.NE.AND P2, PT, RZ, UR44, PT ;  /* 0x0000002cff007c0c */ /* 0x000fe2000bf45270 */
[----:B------:R-:W-:-:S04]  /*c0c0*/  UISETP.NE.AND UP0, UPT, UR30, 0x1, UPT ;  /* 0x000000011e00788c */ /* 0x000fc8000bf05270 */
[----:B------:R-:W-:-:S04]  /*c0d0*/  USEL UR47, URZ, 0x1, UP0 ;  /* 0x000000013f2f7887 */ /* 0x000fc80008000000 */
[----:B------:R-:W-:-:S04]  /*c0e0*/  ULOP3.LUT UR47, UR31, UR47, URZ, 0x3c, !UPT ;  /* 0x0000002f1f2f7292 */ /* 0x000fc8000f8e3c3f */
[----:B------:R-:W-:Y:S08]  /*c0f0*/  @P2 BRA `(.L_x_1489) ;  /* 0x0000000000382947 */ /* 0x000ff00003800000 */
[----:B------:R-:W-:Y:S05]  /*c100*/  @!P0 BRA `(.L_x_1490) ;  /* 0x0000000000048947 */ /* 0x000fea0003800000 */
[----:B------:R-:W-:Y:S01]  /*c110*/  BPT.TRAP 0x1 ;  /* 0x000000040000795c */ /* 0x000fe20000300000 */
.L_x_1490:
        /* <DEDUP_REMOVED lines=9> */
.L_x_1491:
[----:B-1----:R-:W-:Y:S05]  /*c1b0*/  @P1 BRA `(.L_x_1489) ;  /* 0x0000000000081947 */ /* 0x002fea0003800000 */
[----:B------:R-:W1:Y:S02]  /*c1c0*/  SYNCS.PHASECHK.TRANS64.TRYWAIT P1, [UR6+0x22830], R9 ;  /* 0x02283009ff0075a7 */ /* 0x000e640008020146 */
[----:B-1----:R-:W-:Y:S05]  /*c1d0*/  @!P1 BRA `(.L_x_1492) ;  /* 0x0000014800389947 */ /* 0x002fea0003800000 */
.L_x_1489:
        /* <DEDUP_REMOVED lines=132> */
.L_x_1494:
[----:B------:R-:W-:Y:S01]  /*ca20*/  ULEA UR6, UR30, UR43, 0x3 ;  /* 0x0000002b1e067291 */ /* 0x000fe2000f8e183f */
[----:B------:R-:W-:-:S05]  /*ca30*/  IMAD.U32 R9, RZ, RZ, UR31 ;  /* 0x0000001fff097e24 */ /* 0x000fca000f8e00ff */
[----:B------:R-:W-:-:S04]  /*ca40*/  SHF.L.U32 R9, R9, 0x1f, RZ ;  /* 0x0000001f09097819 */ /* 0x000fc800000006ff */
[----:B------:R0:W1:Y:S01]  /*ca50*/  SYNCS.PHASECHK.TRANS64.TRYWAIT P1, [UR6+0x22850], R9 ;  /* 0x02285009ff0075a7 */ /* 0x0000620008020146 */
[----:B------:R-:W-:Y:S05]  /*ca60*/  @!P0 BRA `(.L_x_1495) ;  /* 0x0000000000048947 */ /* 0x000fea0003800000 */
[----:B------:R-:W-:Y:S01]  /*ca70*/  BPT.TRAP 0x1 ;  /* 0x000000040000795c */ /* 0x000fe20000300000 */
.L_x_1495:
[----:B-1----:R-:W-:Y:S05]  /*ca80*/  @P1 BRA `(.L_x_1493) ;  /* 0x0000000000081947 */ /* 0x002fea0003800000 */
[----:B------:R-:W1:Y:S02]  /*ca90*/  SYNCS.PHASECHK.TRANS64.TRYWAIT P1, [UR6+0x22850], R9 ;  /* 0x02285009ff0075a7 */ /* 0x000e640008020146 */
[----:B-1----:R-:W-:Y:S05]  /*caa0*/  @!P1 BRA `(.L_x_1496) ;  /* 0x00000140001c9947 */ /* 0x002fea0003800000 */
.L_x_1493:
        /* <DEDUP_REMOVED lines=36> */
.L_x_1497:
        /* <DEDUP_REMOVED lines=100> */
[----:B------:R-:W-:Y:S01]  /*d330*/  FMUL.FTZ R103, R0, R103 ;  /* 0x0000006700677220 */ /* 0x000fe20000410000 */
[----:B------:R-:W-:Y:S01]  /*d340*/  IMAD.U32 R165, RZ, RZ, UR28 ;  /* 0x0000001cffa57e24 */ /* 0x000fe2000f8e00ff */
[----:B------:R-:W0:Y:S01]  /*d350*/  MUFU.TANH R156, R156 ;  /* 0x0000009c009c7308 */ /* 0x000e220000002400 */
[----:B-1----:R-:W-:Y:S01]  /*d360*/  FMNMX.FTZ R161, R153, R10, !PT ;  /* 0x0000000a99a17209 */ /* 0x002fe20007810000 */
[----:B------:R-:W-:-:S04]  /*d370*/  ULEA UR6, UR46, UR43, 0x3 ;  /* 0x0000002b2e067291 */ /* 0x000fc8000f8e183f */
[----:B------:R-:W-:Y:S02]  /*d380*/  UIADD3 UR6, UR6, 0x22840, URZ ;  /* 0x0002284006067890 */ /* 0x000fe4000fffe03f */
[----:B------:R-:W1:Y:S01]  /*d390*/  MUFU.TANH R158, R158 ;  /* 0x0000009e009e7308 */ /* 0x000e620000002400 */
[----:B--2---:R-:W-:Y:S01]  /*d3a0*/  FMNMX.FTZ R163, R155, R160, !PT ;  /* 0x000000a09ba37209 */ /* 0x004fe20007810000 */
[----:B------:R-:W-:Y:S01]  /*d3b0*/  FMUL.FTZ R160, R0, R89 ;  /* 0x0000005900a07220 */ /* 0x000fe20000410000 */
[----:B------:R-:W-:-:S05]  /*d3c0*/  UPRMT UR6, UR42, 0x654, UR6 ;  /* 0x000006542a067896 */ /* 0x000fca0008000006 */
[----:B------:R-:W2:Y:S01]  /*d3d0*/  MUFU.TANH R157, R157 ;  /* 0x0000009d009d7308 */ /* 0x000ea20000002400 */
[----:B0-----:R-:W-:-:S03]  /*d3e0*/  FMNMX.FTZ R10, R156, R161, !PT ;  /* 0x000000a19c0a7209 */ /* 0x001fc60007810000 */
[----:B------:R-:W-:Y:S04]  /*d3f0*/  SYNCS.ARRIVE.TRANS64.RED.A1T0 RZ, [UR6], RZ ;  /* 0x000000ffffff79a7 */ /* 0x000fe80008100406 */
        /* <DEDUP_REMOVED lines=129> */
[----:B--2---:R-:W-:Y:S02]  /*dc10*/  FMNMX.FTZ R162, R102, R161, !PT ;  /* 0x000000a166a27209 */ /* 0x004fe40007810000 */
[----:B0-----:R-:W-:-:S05]  /*dc20*/  FMNMX.FTZ R161, R101, R10, !PT ;  /* 0x0000000a65a17209 */ /* 0x001fca0007810000 */
[----:B------:R-:W0:Y:S01]  /*dc30*/  SHFL.BFLY PT, R10, R161, 0x2, 0x1f ;  /* 0x0c401f00a10a7f89 */ /* 0x000e2200000e0000 */
[----:B-1----:R-:W-:-:S05]  /*dc40*/  FMNMX.FTZ R162, R103, R162, !PT ;  /* 0x000000a267a27209 */ /* 0x002fca0007810000 */
[----:B------:R-:W1:Y:S01]  /*dc50*/  SHFL.BFLY PT, R89, R162, 0x2, 0x1f ;  /* 0x0c401f00a2597f89 */ /* 0x000e6200000e0000 */
[----:B0-----:R-:W-:-:S05]  /*dc60*/  FMNMX.FTZ R163, R161, R10, !PT ;  /* 0x0000000aa1a37209 */ /* 0x001fca0007810000 */
[----:B------:R-:W0:Y:S01]  /*dc70*/  SHFL.BFLY PT, R10, R163, 0x1, 0x1f ;  /* 0x0c201f00a30a7f89 */ /* 0x000e2200000e0000 */
[----:B-1----:R-:W-:-:S05]  /*dc80*/  FMNMX.FTZ R164, R162, R89, !PT ;  /* 0x00000059a2a47209 */ /* 0x002fca0007810000 */
[----:B------:R-:W1:Y:S01]  /*dc90*/  SHFL.BFLY PT, R89, R164, 0x1, 0x1f ;  /* 0x0c201f00a4597f89 */ /* 0x000e6200000e0000 */
[----:B0-----:R-:W-:-:S05]  /*dca0*/  FMNMX.FTZ R10, R163, R10, !PT ;  /* 0x0000000aa30a7209 */ /* 0x001fca0007810000 */
[C---:B------:R-:W-:Y:S01]  /*dcb0*/  FFMA.FTZ R161, R10.reuse, R165, -8 ;  /* 0xc10000000aa17423 */ /* 0x040fe200000100a5 */
[----:B------:R-:W-:-:S01]  /*dcc0*/  FADD.FTZ R7, -R10, R7 ;  /* 0x000000070a077221 */ /* 0x000fc20000010100 */
[----:B-1----:R-:W-:Y:S02]  /*dcd0*/  FMNMX.FTZ R89, R164, R89, !PT ;  /* 0x00000059a4597209 */ /* 0x002fe40007810000 */
[----:B------:R-:W-:-:S01]  /*dce0*/  FFMA.FTZ R163, R160, UR28, -R161 ;  /* 0x0000001ca0a37c23 */ /* 0x000fc200080108a1 */
[----:B------:R-:W-:Y:S02]  /*dcf0*/  IMAD.U32 R160, RZ, RZ, UR28 ;  /* 0x0000001cffa07e24 */ /* 0x000fe4000f8e00ff */
[----:B------:R-:W-:Y:S01]  /*dd00*/  FMUL.FTZ R7, R7, UR28 ;  /* 0x0000001c07077c20 */ /* 0x000fe20008410000 */
[----:B------:R-:W-:Y:S01]  /*dd10*/  FFMA.FTZ R12, R12, UR28, -R161 ;  /* 0x0000001c0c0c7c23 */ /* 0x000fe200080108a1 */
[----:B------:R-:W-:-:S01]  /*dd20*/  FADD.FTZ R6, -R89, R6 ;  /* 0x0000000659067221 */ /* 0x000fc20000010100 */
[----:B------:R-:W-:Y:S01]  /*dd30*/  FFMA.FTZ R160, R89, R160, -8 ;  /* 0xc100000059a07423 */ /* 0x000fe200000100a0 */
[----:B------:R-:W-:-:S01]  /*dd40*/  FFMA.FTZ R9, R9, UR28, -R161 ;  /* 0x0000001c09097c23 */ /* 0x000fc200080108a1 */
[----:B------:R-:W-:Y:S01]  /*dd50*/  FFMA.FTZ R14, R14, UR28, -R161 ;  /* 0x0000001c0e0e7c23 */ /* 0x000fe200080108a1 */
[----:B------:R-:W-:Y:S01]  /*dd60*/  FMUL.FTZ R6, R6, UR28 ;  /* 0x0000001c06067c20 */ /* 0x000fe20008410000 */
[--C-:B------:R-:W-:Y:S01]  /*dd70*/  FFMA.FTZ R11, R11, UR28, -R160.reuse ;  /* 0x0000001c0b0b7c23 */ /* 0x100fe200080108a0 */
[----:B------:R-:W-:-:S01]  /*dd80*/  FFMA.FTZ R162, R13, UR28, -R160 ;  /* 0x0000001c0da27c23 */ /* 0x000fc200080108a0 */
[----:B------:R-:W-:Y:S01]  /*dd90*/  MUFU.EX2 R7, R7 ;  /* 0x0000000700077308 */ /* 0x000fe20000000800 */
[----:B------:R-:W-:-:S01]  /*dda0*/  FFMA.FTZ R13, R20, UR28, -R160 ;  /* 0x0000001c140d7c23 */ /* 0x000fc200080108a0 */
        /* <DEDUP_REMOVED lines=8> */
[--C-:B------:R-:W-:Y:S01]  /*de30*/  FFMA.FTZ R155, R158, UR28, -R160.reuse ;  /* 0x0000001c9e9b7c23 */ /* 0x100fe200080108a0 */
[----:B------:R-:W-:-:S01]  /*de40*/  FFMA.FTZ R158, R159, UR28, -R160 ;  /* 0x0000001c9f9e7c23 */ /* 0x000fc200080108a0 */
[--C-:B------:R-:W-:Y:S01]  /*de50*/  FFMA.FTZ R157, R157, UR28, -R161.reuse ;  /* 0x0000001c9d9d7c23 */ /* 0x100fe200080108a1 */
[----:B------:R-:W-:-:S01]  /*de60*/  FFMA.FTZ R136, R136, UR28, -R161 ;  /* 0x0000001c88887c23 */ /* 0x000fc200080108a1 */
[----:B------:R-:W-:Y:S01]  /*de70*/  FFMA.FTZ R138, R138, UR28, -R160 ;  /* 0x0000001c8a8a7c23 */ /* 0x000fe200080108a0 */
        /* <DEDUP_REMOVED lines=61> */
[--C-:B------:R-:W-:Y:S01]  /*e250*/  FFMA.FTZ R90, R90, UR28, -R160.reuse ;  /* 0x0000001c5a5a7c23 */ /* 0x100fe200080108a0 */
        /* <DEDUP_REMOVED lines=16> */
[----:B------:R-:W-:-:S03]  /*e360*/  FFMA.FTZ R103, R103, UR28, -R160 ;  /* 0x0000001c67677c23 */ /* 0x000fc600080108a0 */
        /* <DEDUP_REMOVED lines=139> */
[----:B--2---:R-:W-:-:S01]  /*ec20*/  FADD.FTZ R102, R161, R102 ;  /* 0x00000066a1667221 */ /* 0x004fc20000010000 */
[----:B---3--:R-:W-:-:S03]  /*ec30*/  FADD.FTZ R4, R101, R4 ;  /* 0x0000000465047221 */ /* 0x008fc60000010000 */
[----:B0-----:R-:W-:Y:S01]  /*ec40*/  FADD.FTZ R3, R103, R102 ;  /* 0x0000006667037221 */ /* 0x001fe20000010000 */
[----:B------:R-:W-:Y:S06]  /*ec50*/  @!P0 BRA `(.L_x_1498) ;  /* 0x0000000000048947 */ /* 0x000fec0003800000 */
[----:B------:R-:W-:Y:S01]  /*ec60*/  BPT.TRAP 0x1 ;  /* 0x000000040000795c */ /* 0x000fe20000300000 */
.L_x_1498:
        /* <DEDUP_REMOVED lines=113> */
[----:B------:R-:W-:Y:S01]  /*f380*/  F2FP.SATFINITE.E4M3.F32.PACK_AB_MERGE_C R171, R99, R98, R15 ;  /* 0x0000006263ab723e */ /* 0x000fe2000480700f */
[----:B------:R-:W-:Y:S06]  /*f390*/  @P1 BRA `(.L_x_1499) ;  /* 0xffffffcc00441947 */ /* 0x000fec000383ffff */
.L_x_1488:
[----:B------:R-:W-:-:S13]  /*f3a0*/  ISETP.GE.AND P1, PT, R8, UR41, PT ;  /* 0x0000002908007c0c */ /* 0x000fda000bf26270 */
[----:B------:R-:W-:Y:S05]  /*f3b0*/  @!P1 BRA `(.L_x_1500) ;  /* 0x00000050000c9947 */ /* 0x000fea0003800000 */
        /* <DEDUP_REMOVED lines=8> */
.L_x_1519:
[----:B------:R-:W-:Y:S01]  /*f440*/  ISETP.NE.AND P2, PT, RZ, UR44, PT ;  /* 0x0000002cff007c0c */ /* 0x000fe2000bf45270 */
[----:B------:R-:W-:-:S04]  /*f450*/  UISETP.NE.AND UP0, UPT, UR32, 0x1, UPT ;  /* 0x000000012000788c */ /* 0x000fc8000bf05270 */
[----:B------:R-:W-:-:S04]  /*f460*/  USEL UR47, URZ, 0x1, UP0 ;  /* 0x000000013f2f7887 */ /* 0x000fc80008000000 */
[----:B------:R-:W-:-:S04]  /*f470*/  ULOP3.LUT UR47, UR33, UR47, URZ, 0x3c, !UPT ;  /* 0x0000002f212f7292 */ /* 0x000fc8000f8e3c3f */
[----:B------:R-:W-:Y:S08]  /*f480*/  @P2 BRA `(.L_x_1501) ;  /* 0x0000000000382947 */ /* 0x000ff00003800000 */
[----:B------:R-:W-:Y:S05]  /*f490*/  @!P0 BRA `(.L_x_1502) ;  /* 0x0000000000048947 */ /* 0x000fea0003800000 */
[----:B------:R-:W-:Y:S01]  /*f4a0*/  BPT.TRAP 0x1 ;  /* 0x000000040000795c */ /* 0x000fe20000300000 */
.L_x_1502:
        /* <DEDUP_REMOVED lines=9> */
.L_x_1503:
[----:B-1----:R-:W-:Y:S05]  /*f540*/  @P1 BRA `(.L_x_1501) ;  /* 0x0000000000081947 */ /* 0x002fea0003800000 */
[----:B------:R-:W1:Y:S02]  /*f550*/  SYNCS.PHASECHK.TRANS64.TRYWAIT P1, [UR6+0x22830], R9 ;  /* 0x02283009ff0075a7 */ /* 0x000e640008020146 */
[----:B-1----:R-:W-:Y:S05]  /*f560*/  @!P1 BRA `(.L_x_1504) ;  /* 0x0000011400849947 */ /* 0x002fea0003800000 */
.L_x_1501:
        /* <DEDUP_REMOVED lines=132> */
.L_x_1506:
[----:B------:R-:W-:Y:S01]  /*fdb0*/  ULEA UR6, UR32, UR43, 0x3 ;  /* 0x0000002b20067291 */ /* 0x000fe2000f8e183f */
[----:B------:R-:W-:-:S05]  /*fdc0*/  IMAD.U32 R9, RZ, RZ, UR33 ;  /* 0x00000021ff097e24 */ /* 0x000fca000f8e00ff */
[----:B------:R-:W-:-:S04]  /*fdd0*/  SHF.L.U32 R9, R9, 0x1f, RZ ;  /* 0x0000001f09097819 */ /* 0x000fc800000006ff */
[----:B------:R0:W1:Y:S01]  /*fde0*/  SYNCS.PHASECHK.TRANS64.TRYWAIT P1, [UR6+0x22850], R9 ;  /* 0x02285009ff0075a7 */ /* 0x0000620008020146 */
[----:B------:R-:W-:Y:S05]  /*fdf0*/  @!P0 BRA `(.L_x_1507) ;  /* 0x0000000000048947 */ /* 0x000fea0003800000 */
[----:B------:R-:W-:Y:S01]  /*fe00*/  BPT.TRAP 0x1 ;  /* 0x000000040000795c */ /* 0x000fe20000300000 */
.L_x_1507:
[----:B-1----:R-:W-:Y:S05]  /*fe10*/  @P1 BRA `(.L_x_1505) ;  /* 0x0000000000081947 */ /* 0x002fea0003800000 */
[----:B------:R-:W1:Y:S02]  /*fe20*/  SYNCS.PHASECHK.TRANS64.TRYWAIT P1, [UR6+0x22850], R9 ;  /* 0x02285009ff0075a7 */ /* 0x000e640008020146 */
[----:B-1----:R-:W-:Y:S05]  /*fe30*/  @!P1 BRA `(.L_x_1508) ;  /* 0x0000010c00689947 */ /* 0x002fea0003800000 */
.L_x_1505:
        /* <DEDUP_REMOVED lines=36> */
.L_x_1509:
        /* <DEDUP_REMOVED lines=197> */
.L_x_1512:
[----:B------:R-:W-:-:S05]  /*10cd0*/  IMAD.U32 R170, RZ, RZ, UR29 ;  /* 0x0000001dffaa7e24 */ /* 0x000fca000f8e00ff */
[----:B------:R-:W-:-:S13]  /*10ce0*/  ISETP.NE.AND P1, PT, R170, 0x1, PT ;  /* 0x00000001aa00780c */ /* 0x000fda0003f25270 */
[----:B------:R-:W1:Y:S02]  /*10cf0*/  @P1 LDC.64 R10, c[0x0][0x9e8] ;  /* 0x00027a00ff0a1b82 */ /* 0x000e640000000a00 */
[----:B-1----:R-:W-:-:S05]  /*10d00*/  @P1 IMAD.HI.U32 R10, R168, R10, RZ ;  /* 0x0000000aa80a1227 */ /* 0x002fca00078e00ff */
[----:B------:R-:W-:-:S07]  /*10d10*/  @P1 SHF.R.U32.HI R168, RZ, R11, R10 ;  /* 0x0000000bffa81219 */ /* 0x000fce000001160a */
.L_x_1513:
[----:B------:R-:W-:Y:S05]  /*10d20*/  BSYNC B0 ;  /* 0x0000000000007941 */ /* 0x000fea0003800000 */
.L_x_1511:
[----:B------:R-:W-:-:S05]  /*10d30*/  IMAD R168, R168, R170, R99 ;  /* 0x000000aaa8a87224 */ /* 0x000fca00078e0263 */
[----:B------:R-:W-:Y:S02]  /*10d40*/  VIADDMNMX R165, R168, R170, R165, PT ;  /* 0x000000aaa8a57246 */ /* 0x000fe400038001a5 */
[----:B------:R-:W-:-:S07]  /*10d50*/  VIMNMX R103, R103, R168, !PT ;  /* 0x000000a867677248 */ /* 0x000fce0007fe0100 */
.L_x_1510:
        /* <DEDUP_REMOVED lines=248> */
.L_x_1516:
[----:B------:R-:W-:-:S05]  /*11ce0*/  IMAD.U32 R164, RZ, RZ, UR29 ;  /* 0x0000001dffa47e24 */ /* 0x000fca000f8e00ff */
[----:B------:R-:W-:-:S13]  /*11cf0*/  ISETP.NE.AND P6, PT, R164, 0x1, PT ;  /* 0x00000001a400780c */ /* 0x000fda0003fc5270 */
[----:B------:R-:W0:Y:S02]  /*11d00*/  @P6 LDC.64 R10, c[0x0][0x9e8] ;  /* 0x00027a00ff0a6b82 */ /* 0x000e240000000a00 */
[----:B0-----:R-:W-:-:S05]  /*11d10*/  @P6 IMAD.HI.U32 R10, R102, R10, RZ ;  /* 0x0000000a660a6227 */ /* 0x001fca00078e00ff */
[----:B------:R-:W-:-:S07]  /*11d20*/  @P6 SHF.R.U32.HI R102, RZ, R11, R10 ;  /* 0x0000000bff666219 */ /* 0x000fce000001160a */
.L_x_1517:
[----:B------:R-:W-:Y:S05]  /*11d30*/  BSYNC B0 ;  /* 0x0000000000007941 */ /* 0x000fea0003800000 */
.L_x_1515:
[----:B------:R-:W-:-:S05]  /*11d40*/  IMAD R99, R102, R164, R99 ;  /* 0x000000a466637224 */ /* 0x000fca00078e0263 */
[----:B------:R-:W-:Y:S02]  /*11d50*/  VIADDMNMX R167, R99, R164, R167, PT ;  /* 0x000000a463a77246 */ /* 0x000fe400038001a7 */
[----:B------:R-:W-:-:S07]  /*11d60*/  VIMNMX R166, R166, R99, !PT ;  /* 0x00000063a6a67248 */ /* 0x000fce0007fe0100 */
.L_x_1514:
        /* <DEDUP_REMOVED lines=501> */
.L_x_1518:
        /* <DEDUP_REMOVED lines=115> */
.L_x_1500:
[----:B------:R-:W-:Y:S06]  /*143f0*/  BAR.ARV 0x8, 0x180 ;  /* 0x0206000000007b1d */ /* 0x000fec0000002000 */
[----:B------:R-:W-:Y:S05]  /*14400*/  @!P0 BRA `(.L_x_1520) ;  /* 0x0000000000048947 */ /* 0x000fea0003800000 */
[----:B------:R-:W-:Y:S01]  /*14410*/  BPT.TRAP 0x1 ;  /* 0x000000040000795c */ /* 0x000fe20000300000 */
.L_x_1520:
[----:B------:R-:W-:Y:S01]  /*14420*/  ULEA UR9, UR46, UR43, 0x3 ;  /* 0x0000002b2e097291 */ /* 0x000fe2000f8e183f */
[----:B------:R-:W-:-:S05]  /*14430*/  IMAD.U32 R0, RZ, RZ, UR47 ;  /* 0x0000002fff007e24 */ /* 0x000fca000f8e00ff */
[----:B------:R-:W-:-:S04]  /*14440*/  SHF.L.U32 R0, R0, 0x1f, RZ ;  /* 0x0000001f00007819 */ /* 0x000fc800000006ff */
[----:B------:R0:W1:Y:S01]  /*14450*/  SYNCS.PHASECHK.TRANS64.TRYWAIT P1, [UR9+0x22850], R0 ;  /* 0x02285000ff0075a7 */ /* 0x0000620008020149 */
[----:B------:R-:W-:Y:S05]  /*14460*/  @!P0 BRA `(.L_x_1521) ;  /* 0x0000000000048947 */ /* 0x000fea0003800000 */
[----:B------:R-:W-:Y:S01]  /*14470*/  BPT.TRAP 0x1 ;  /* 0x000000040000795c */ /* 0x000fe20000300000 */
.L_x_1521:
[----:B-1----:R-:W-:Y:S05]  /*14480*/  @P1 BRA `(.L_x_1522) ;  /* 0x0000000000081947 */ /* 0x002fea0003800000 */
[----:B------:R-:W1:Y:S02]  /*14490*/  SYNCS.PHASECHK.TRANS64.TRYWAIT P1, [UR9+0x22850], R0 ;  /* 0x02285000ff0075a7 */ /* 0x000e640008020149 */
[----:B-1----:R-:W-:Y:S05]  /*144a0*/  @!P1 BRA `(.L_x_1523) ;  /* 0x000000c400e49947 */ /* 0x002fea0003800000 */
.L_x_1522:
[----:B------:R-:W-:Y:S01]  /*144b0*/  UIADD3 UR43, UR43, 0x400, URZ ;  /* 0x000004002b2b7890 */ /* 0x000fe2000fffe03f */
[----:B------:R-:W-:Y:S01]  /*144c0*/  WARPGROUP.ARRIVE ;  /* 0x00000000000079c5 */ /* 0x000fe20000000000 */
[----:B------:R-:W-:Y:S01]  /*144d0*/  UMOV UR7, 0xc0000010 ;  /* 0xc000001000077882 */ /* 0x000fe20000000000 */
[----:B------:R-:W-:Y:S01]  /*144e0*/  ULDC.64 UR10, c[0x0][0x9a0] ;  /* 0x00026800000a7ab9 */ /* 0x000fe20000000a00 */
[----:B------:R-:W-:Y:S01]  /*144f0*/  USHF.R.U32.HI UR43, URZ, 0x4, UR43 ;  /* 0x000000043f2b7899 */ /* 0x000fe2000801162b */
[----:B-1----:R-:W-:Y:S01]  /*14500*/  IMAD.MOV.U32 R5, RZ, RZ, 0x3f800000 ;  /* 0x3f800000ff057424 */ /* 0x002fe200078e00ff */
[----:B------:R-:W-:Y:S02]  /*14510*/  UISETP.NE.U32.AND UP0, UPT, UR10, URZ, UPT ;  /* 0x0000003f0a00728c */ /* 0x000fe4000bf05070 */
[----:B------:R-:W-:Y:S02]  /*14520*/  ULOP3.LUT UR43, UR43, 0x3fff, URZ, 0xc0, !UPT ;  /* 0x00003fff2b2b7892 */ /* 0x000fe4000f8ec03f */
[----:B------:R-:W-:-:S02]  /*14530*/  UISETP.NE.AND.EX UP0, UPT, UR11, URZ, UPT, UP0 ;  /* 0x0000003f0b00728c */ /* 0x000fc4000bf05300 */
[----:B------:R-:W-:-:S04]  /*14540*/  ULOP3.LUT UR8, UR43, 0x10000, URZ, 0xfc, !UPT ;  /* 0x000100002b087892 */ /* 0x000fc8000f8efc3f */
[----:B------:R-:W-:Y:S01]  /*14550*/  UIMAD UR8, UR46, 0x500, UR8 ;  /* 0x000005002e0878a4 */ /* 0x000fe2000f8e0208 */
[----:B------:R-:W-:-:S04]  /*14560*/  PLOP3.LUT P1, PT, PT, PT, UP0, 0x80, 0x0 ;  /* 0x000000000000781c */ /* 0x000fc80003f2f008 */
[----:B------:R-:W-:Y:S02]  /*14570*/  @UP0 ULDC.64 UR12, c[0x0][0x9c8] ;  /* 0x00027200000c0ab9 */ /* 0x000fe40000000a00 */
[----:B------:R-:W-:Y:S01]  /*14580*/  UMOV UR6, UR8 ;  /* 0x0000000800067c82 */ /* 0x000fe20008000000 */
[----:B------:R-:W-:-:S09]  /*14590*/  @UP0 UIMAD.WIDE.U32 UR4, UR50, UR12, URZ ;  /* 0x0000000c320402a5 */ /* 0x000fd2000f8e003f */
[----:B------:R-:W-:Y:S01]  /*145a0*/  QGMMA.64x128x32.F32.E4M3.E4M3 R24, R184, gdesc[UR4], R24, gsb0 ;  /* 0x01e00004b8187df3 */ /* 0x000fe20008000818 */
[----:B------:R-:W-:Y:S01]  /*145b0*/  UIADD3 UR6, UR8, 0x100, URZ ;  /* 0x0000010008067890 */ /* 0x000fe2000fffe03f */
[----:B------:R-:W-:Y:S01]  /*145c0*/  UMOV UR7, 0xc0000010 ;  /* 0xc000001000077882 */ /* 0x000fe20000000000 */
[----:B------:R-:W-:Y:S02]  /*145d0*/  WARPGROUP.DEPBAR.LE gsb0, 0x0 ;  /* 0x00008000000079c5 */ /* 0x000fe40000010000 */
[----:B------:R-:W-:-:S07]  /*145e0*/  WARPGROUP.ARRIVE ;  /* 0x00000000000079c5 */ /* 0x000fce0000000000 */
[----:B------:R-:W-:Y:S01]  /*145f0*/  QGMMA.64x128x32.F32.E4M3.E4M3 R24, R180, gdesc[UR4], R24, gsb0 ;  /* 0x01e00004b4187df3 */ /* 0x000fe20008000818 */
[----:B------:R-:W-:-:S04]  /*14600*/  @UP0 USHF.R.S32.HI UR6, URZ, 0x1f, UR50 ;  /* 0x0000001f3f060899 */ /* 0x000fc80008011432 */
[----:B------:R-:W-:-:S04]  /*14610*/  @UP0 UIMAD UR6, UR6, UR12, URZ ;  /* 0x0000000c060602a4 */ /* 0x000fc8000f8e023f */
[----:B------:R-:W-:-:S04]  /*14620*/  @UP0 UIMAD UR6, UR50, UR13, UR6 ;  /* 0x0000000d320602a4 */ /* 0x000fc8000f8e0206 */
[----:B------:R-:W-:-:S03]  /*14630*/  @UP0 UIADD3 UR5, UR5, UR6, URZ ;  /* 0x0000000605050290 */ /* 0x000fc6000fffe03f */
[----:B------:R-:W-:Y:S02]  /*14640*/  @UP0 ULDC.64 UR6, c[0x0][0x9d0] ;  /* 0x0002740000060ab9 */ /* 0x000fe40000000a00 */
[----:B------:R-:W-:-:S04]  /*14650*/  @UP0 UIMAD.WIDE.U32 UR4, UR37, UR6, UR4 ;  /* 0x00000006250402a5 */ /* 0x000fc8000f8e0004 */
[----:B------:R-:W-:Y:S02]  /*14660*/  @UP0 ULEA UR6, UP1, UR4, UR10, 0x2 ;  /* 0x0000000a04060291 */ /* 0x000fe4000f82103f */
[----:B------:R-:W-:-:S04]  /*14670*/  @UP0 UIMAD UR5, UR37, UR7, UR5 ;  /* 0x00000007250502a4 */ /* 0x000fc8000f8e0205 */
[----:B------:R-:W-:Y:S01]  /*14680*/  IMAD.U32 R6, RZ, RZ, UR6 ;  /* 0x00000006ff067e24 */ /* 0x000fe2000f8e00ff */
[----:B------:R-:W-:Y:S02]  /*14690*/  @UP0 ULEA.HI.X UR7, UR4, UR11, UR5, 0x2, UP1 ;  /* 0x0000000b04070291 */ /* 0x000fe400088f1405 */
[----:B------:R-:W-:-:S04]  /*146a0*/  UIADD3 UR6, UR8, 0x200, URZ ;  /* 0x0000020008067890 */ /* 0x000fc8000fffe03f */
[----:B------:R-:W-:Y:S01]  /*146b0*/  IMAD.U32 R7, RZ, RZ, UR7 ;  /* 0x00000007ff077e24 */ /* 0x000fe2000f8e00ff */
        /* <DEDUP_REMOVED lines=8> */
[----:B------:R-:W3:Y:S04]  /*14740*/  SHFL.BFLY PT, R9, R4, 0x2, 0x1f ;  /* 0x0c401f0004097f89 */ /* 0x000ee800000e0000 */
[----:B------:R-:W4:Y:S01]  /*14750*/  SHFL.BFLY PT, R8, R3, 0x2, 0x1f ;  /* 0x0c401f0003087f89 */ /* 0x000f2200000e0000 */
[----:B------:R-:W-:Y:S02]  /*14760*/  WARPGROUP.DEPBAR.LE gsb0, 0x0 ;  /* 0x00008000000079c5 */ /* 0x000fe40000010000 */
[----:B------:R-:W-:-:S06]  /*14770*/  WARPGROUP.ARRIVE ;  /* 0x00000000000079c5 */ /* 0x000fcc0000000000 */
[----:B------:R-:W-:Y:S01]  /*14780*/  QGMMA.64x128x32.F32.E4M3.E4M3 R24, R172, gdesc[UR4], R24, gsb0 ;  /* 0x01e00004ac187df3 */ /* 0x000fe20008000818 */
[----:B------:R-:W-:Y:S01]  /*14790*/  UMOV UR6, UR8 ;  /* 0x0000000800067c82 */ /* 0x000fe20008000000 */
[----:B------:R-:W-:Y:S01]  /*147a0*/  UMOV UR7, 0xc0000010 ;  /* 0xc000001000077882 */ /* 0x000fe20000000000 */
[----:B---3--:R-:W-:-:S01]  /*147b0*/  FADD.FTZ R9, R9, R4 ;  /* 0x0000000409097221 */ /* 0x008fc20000010000 */
[----:B----4-:R-:W-:-:S04]  /*147c0*/  FADD.FTZ R8, R8, R3 ;  /* 0x0000000308087221 */ /* 0x010fc80000010000 */
[----:B0-----:R-:W0:Y:S04]  /*147d0*/  SHFL.BFLY PT, R0, R9, 0x1, 0x1f ;  /* 0x0c201f0009007f89 */ /* 0x001e2800000e0000 */
[----:B-1----:R-:W1:Y:S01]  /*147e0*/  SHFL.BFLY PT, R7, R8, 0x1, 0x1f ;  /* 0x0c201f0008077f89 */ /* 0x002e6200000e0000 */
        /* <DEDUP_REMOVED lines=32> */
.L_x_1524:
        /* <DEDUP_REMOVED lines=13> */
[----:B------:R-:W-:Y:S01]  /*14ac0*/  SYNCS.ARRIVE.TRANS64.RED.A1T0 RZ, [UR4], RZ ;  /* 0x000000ffffff79a7 */ /* 0x000fe20008100404 */
        /* <DEDUP_REMOVED lines=60> */
.L_x_1446:
        /* <DEDUP_REMOVED lines=9> */
[----:B------:R-:W-:Y:S02]  /*14f20*/  R2UR UR5, R50 ;  /* 0x00000000320572ca */ /* 0x000fe400000e0000 */
[----:B------:R-:W-:Y:S01]  /*14f30*/  R2UR UR50, R51 ;  /* 0x00000000333272ca */ /* 0x000fe200000e0000 */
[----:B------:R-:W-:Y:S06]  /*14f40*/  BAR.ARV 0x4, 0x180 ;  /* 0x0106000000007b1d */ /* 0x000fec0000002000 */
[----:B------:R-:W-:Y:S08]  /*14f50*/  @P0 BRA `(.L_x_1526) ;  /* 0x0000002c00a40947 */ /* 0x000ff00003800000 */
[----:B------:R-:W0:Y:S01]  /*14f60*/  S2R R18, SR_TID.X ;  /* 0x0000000000127919 */ /* 0x000e220000002100 */
[----:B------:R-:W-:Y:S01]  /*14f70*/  ULDC.64 UR8, c[0x4][0x38] ;  /* 0x01000e0000087ab9 */ /* 0x000fe20000000a00 */
[----:B------:R-:W-:Y:S01]  /*14f80*/  ULDC.64 UR10, c[0x0][0xc00] ;  /* 0x00030000000a7ab9 */ /* 0x000fe20000000a00 */
[----:B0-----:R-:W-:-:S05]  /*14f90*/  IMAD.SHL.U32 R4, R18, 0x4, RZ ;  /* 0x0000000412047824 */ /* 0x001fca00078e00ff */
[----:B------:R-:W-:Y:S01]  /*14fa0*/  LOP3.LUT R4, R4, 0xc, RZ, 0xc0, !PT ;  /* 0x0000000c04047812 */ /* 0x000fe200078ec0ff */
[----:B------:R-:W-:Y:S03]  /*14fb0*/  BAR.SYNC.DEFER_BLOCKING 0x1, 0x100 ;  /* 0x0044000000007b1d */ /* 0x000fe60000010000 */
[----:B------:R-:W-:-:S05]  /*14fc0*/  IADD3 R4, P0, R4, UR8, RZ ;  /* 0x0000000804047c10 */ /* 0x000fca000ff1e0ff */
[----:B------:R-:W-:Y:S01]  /*14fd0*/  IMAD.X R5, RZ, RZ, UR9, P0 ;  /* 0x00000009ff057e24 */ /* 0x000fe200080e06ff */
[----:B------:R-:W-:-:S04]  /*14fe0*/  ULDC.64 UR8, c[0x0][0xc00] ;  /* 0x0003000000087ab9 */ /* 0x000fc80000000a00 */
[----:B------:R0:W2:Y:S01]  /*14ff0*/  LDG.E.CONSTANT R24, desc[UR54][R4.64] ;  /* 0x0000003604187981 */ /* 0x0000a2000c1e9900 */
[----:B------:R-:W-:Y:S01]  /*15000*/  LOP3.LUT P0, R18, R18, 0x3, RZ, 0xc0, !PT ;  /* 0x0000000312127812 */ /* 0x000fe2000780c0ff */
[----:B------:R-:W-:-:S03]  /*15010*/  UIMAD.WIDE UR8, UR38, 0x4, UR8 ;  /* 0x00000004260878a5 */ /* 0x000fc6000f8e0208 */
[----:B------:R-:W-:-:S04]  /*15020*/  ISETP.EQ.OR P0, PT, R18, 0x3, !P0 ;  /* 0x000000031200780c */ /* 0x000fc80004702670 */
        /* <DEDUP_REMOVED lines=25> */
[----:B------:R-:W-:-:S02]  /*151c0*/  SEL R40, R85, R84, P0 ;  /* 0x0000005455287207 */ /* 0x000fc40000000000 */
        /* <DEDUP_REMOVED lines=10> */
[----:B------:R-:W-:Y:S02]  /*15270*/  LOP3.LUT R4, R53, 0x380, RZ, 0xc0, !PT ;  /* 0x0000038035047812 */ /* 0x000fe400078ec0ff */
        /* <DEDUP_REMOVED lines=8> */
[----:B------:R-:W-:Y:S02]  /*15300*/  IADD3 R55, P1, R10, 0x40, RZ ;  /* 0x000000400a377810 */ /* 0x000fe40007f3e0ff */
[----:B------:R-:W-:Y:S02]  /*15310*/  SEL R69, R57, R64, P0 ;  /* 0x0000004039457207 */ /* 0x000fe40000000000 */
[----:B------:R-:W-:Y:S01]  /*15320*/  SEL R48, R64, R57, P0 ;  /* 0x0000003940307207 */ /* 0x000fe20000000000 */
[----:B------:R-:W-:Y:S01]  /*15330*/  IMAD.X R15, RZ, RZ, R11, P1 ;  /* 0x000000ffff0f7224 */ /* 0x000fe200008e060b */
[----:B------:R-:W-:Y:S02]  /*15340*/  SEL R63, R74, R75, P0 ;  /* 0x0000004b4a3f7207 */ /* 0x000fe40000000000 */
[----:B------:R-:W-:Y:S02]  /*15350*/  SEL R131, R6, R25, P0 ;  /* 0x0000001906837207 */ /* 0x000fe40000000000 */
[----:B------:R-:W-:-:S02]  /*15360*/  SEL R74, R75, R74, P0 ;  /* 0x0000004a4b4a7207 */ /* 0x000fc40000000000 */
[----:B------:R-:W-:Y:S02]  /*15370*/  SEL R57, R86, R87, P0 ;  /* 0x0000005756397207 */ /* 0x000fe40000000000 */
[----:B------:R-:W-:Y:S02]  /*15380*/  SHF.R.U64 R4, R4, 0x3, RZ ;  /* 0x0000000304047819 */ /* 0x000fe400000012ff */
[----:B------:R-:W-:Y:S02]  /*15390*/  SEL R25, R25, R6, P0 ;  /* 0x0000000619197207 */ /* 0x000fe40000000000 */
[----:B------:R-:W-:Y:S02]  /*153a0*/  SEL R86, R87, R86, P0 ;  /* 0x0000005657567207 */ /* 0x000fe40000000000 */
[C---:B------:R-:W-:Y:S02]  /*153b0*/  IADD3 R75, P3, R10.reuse, 0x4000, RZ ;  /* 0x000040000a4b7810 */ /* 0x040fe40007f7e0ff */
[----:B------:R-:W-:-:S02]  /*153c0*/  IADD3 R87, P6, R10, 0x4060, RZ ;  /* 0x000040600a577810 */ /* 0x000fc40007fde0ff */
[----:B------:R-:W-:Y:S01]  /*153d0*/  LOP3.LUT R6, R55, 0x380, RZ, 0xc0, !PT ;  /* 0x0000038037067812 */ /* 0x000fe200078ec0ff */
[----:B------:R-:W-:Y:S01]  /*153e0*/  IMAD.X R93, RZ, RZ, R11, P3 ;  /* 0x000000ffff5d7224 */ /* 0x000fe200018e060b */
[----:B------:R-:W-:Y:S02]  /*153f0*/  SEL R101, R66, R67, P0 ;  /* 0x0000004342657207 */ /* 0x000fe40000000000 */
[----:B------:R-:W-:Y:S02]  /*15400*/  SEL R108, R67, R66, P0 ;  /* 0x00000042436c7207 */ /* 0x000fe40000000000 */
[----:B------:R-:W-:Y:S02]  /*15410*/  LOP3.LUT R5, R10, 0x380, RZ, 0xc0, !PT ;  /* 0x000003800a057812 */ /* 0x000fe400078ec0ff */
[----:B------:R-:W-:Y:S02]  /*15420*/  LOP3.LUT R98, R4, R53, RZ, 0x3c, !PT ;  /* 0x0000003504627212 */ /* 0x000fe400078e3cff */
[----:B------:R-:W-:-:S02]  /*15430*/  SEL R67, R70, R71, P0 ;  /* 0x0000004746437207 */ /* 0x000fc40000000000 */
[----:B------:R-:W-:Y:S02]  /*15440*/  SEL R110, R71, R70, P0 ;  /* 0x00000046476e7207 */ /* 0x000fe40000000000 */
[----:B------:R-:W-:Y:S02]  /*15450*/  SEL R65, R78, R79, P0 ;  /* 0x0000004f4e417207 */ /* 0x000fe40000000000 */
[----:B------:R-:W-:Y:S02]  /*15460*/  LOP3.LUT R4, R75, 0x380, RZ, 0xc0, !PT ;  /* 0x000003804b047812 */ /* 0x000fe400078ec0ff */
[----:B------:R-:W-:Y:S02]  /*15470*/  SEL R78, R79, R78, P0 ;  /* 0x0000004e4f4e7207 */ /* 0x000fe40000000000 */
[----:B------:R-:W-:Y:S02]  /*15480*/  SEL R51, R82, R83, P0 ;  /* 0x0000005352337207 */ /* 0x000fe40000000000 */
[----:B------:R-:W-:-:S02]  /*15490*/  IADD3 R71, P2, R10, 0x60, RZ ;  /* 0x000000600a477810 */ /* 0x000fc40007f5e0ff */
[----:B------:R-:W-:Y:S02]  /*154a0*/  SHF.R.U64 R6, R6, 0x3, RZ ;  /* 0x0000000306067819 */ /* 0x000fe400000012ff */
[----:B------:R-:W-:Y:S01]  /*154b0*/  LOP3.LUT R50, R87, 0x380, RZ, 0xc0, !PT ;  /* 0x0000038057327812 */ /* 0x000fe200078ec0ff */
[----:B------:R-:W-:Y:S01]  /*154c0*/  IMAD.X R13, RZ, RZ, R11, P2 ;  /* 0x000000ffff0d7224 */ /* 0x000fe200010e060b */
[----:B------:R-:W-:Y:S02]  /*154d0*/  SEL R121, R52, R89, P0 ;  /* 0x0000005934797207 */ /* 0x000fe40000000000 */
[----:B------:R-:W-:Y:S02]  /*154e0*/  SEL R34, R89, R52, P0 ;  /* 0x0000003459227207 */ /* 0x000fe40000000000 */
[----:B------:R-:W-:Y:S02]  /*154f0*/  SEL R82, R83, R82, P0 ;  /* 0x0000005253527207 */ /* 0x000fe40000000000 */
[----:B------:R-:W-:-:S02]  /*15500*/  IADD3 R79, P4, R10, 0x4020, RZ ;  /* 0x000040200a4f7810 */ /* 0x000fc40007f9e0ff */
[----:B------:R-:W-:Y:S02]  /*15510*/  SEL R89, R41, R14, P0 ;  /* 0x0000000e29597207 */ /* 0x000fe40000000000 */
[----:B------:R-:W-:Y:S02]  /*15520*/  IADD3 R83, P5, R10, 0x4040, RZ ;  /* 0x000040400a537810 */ /* 0x000fe40007fbe0ff */
[----:B------:R-:W-:Y:S02]  /*15530*/  SHF.R.U64 R5, R5, 0x3, RZ ;  /* 0x0000000305057819 */ /* 0x000fe400000012ff */
[----:B------:R-:W-:Y:S01]  /*15540*/  SEL R103, R8, R9, P0 ;  /* 0x0000000908677207 */ /* 0x000fe20000000000 */
[--C-:B------:R-:W-:Y:S01]  /*15550*/  IMAD.X R7, RZ, RZ, R11.reuse, P5 ;  /* 0x000000ffff077224 */ /* 0x100fe200028e060b */
[----:B------:R-:W-:Y:S01]  /*15560*/  SEL R42, R9, R8, P0 ;  /* 0x00000008092a7207 */ /* 0x000fe20000000000 */
[----:B------:R-:W-:Y:S01]  /*15570*/  IMAD.X R9, RZ, RZ, R11, P4 ;  /* 0x000000ffff097224 */ /* 0x000fe200020e060b */
[----:B------:R-:W-:-:S02]  /*15580*/  SEL R41, R14, R41, P0 ;  /* 0x000000290e297207 */ /* 0x000fc40000000000 */
[----:B------:R-:W-:Y:S02]  /*15590*/  SHF.R.U64 R4, R4, 0x3, RZ ;  /* 0x0000000304047819 */ /* 0x000fe400000012ff */
[----:B------:R-:W-:Y:S02]  /*155a0*/  LOP3.LUT R8, R71, 0x380, RZ, 0xc0, !PT ;  /* 0x0000038047087812 */ /* 0x000fe400078ec0ff */
[----:B------:R-:W-:Y:S02]  /*155b0*/  LOP3.LUT R14, R6, R55, RZ, 0x3c, !PT ;  /* 0x00000037060e7212 */ /* 0x000fe400078e3cff */
[----:B------:R-:W-:Y:S02]  /*155c0*/  SHF.R.U64 R50, R50, 0x3, RZ ;  /* 0x0000000332327819 */ /* 0x000fe400000012ff */
[----:B------:R-:W-:Y:S02]  /*155d0*/  LOP3.LUT R6, R79, 0x380, RZ, 0xc0, !PT ;  /* 0x000003804f067812 */ /* 0x000fe400078ec0ff */
[----:B------:R-:W-:Y:S01]  /*155e0*/  LOP3.LUT R10, R5, R10, RZ, 0x3c, !PT ;  /* 0x0000000a050a7212 */ /* 0x000fe200078e3cff */
[----:B------:R-:W-:Y:S01]  /*155f0*/  IMAD.X R5, RZ, RZ, R11, P6 ;  /* 0x000000ffff057224 */ /* 0x000fe200030e060b */
[----:B------:R-:W-:-:S02]  /*15600*/  LOP3.LUT R18, R83, 0x380, RZ, 0xc0, !PT ;  /* 0x0000038053127812 */ /* 0x000fc400078ec0ff */
[----:B------:R-:W-:Y:S02]  /*15610*/  LOP3.LUT R92, R4, R75, RZ, 0x3c, !PT ;  /* 0x0000004b045c7212 */ /* 0x000fe400078e3cff */
[----:B------:R-:W-:Y:S02]  /*15620*/  SHF.R.U64 R8, R8, 0x3, RZ ;  /* 0x0000000308087819 */ /* 0x000fe400000012ff */
[----:B------:R-:W-:Y:S02]  /*15630*/  LOP3.LUT R4, R50, R87, RZ, 0x3c, !PT ;  /* 0x0000005732047212 */ /* 0x000fe400078e3cff */
[----:B------:R-:W-:Y:S02]  /*15640*/  SEL R113, R68, R91, P0 ;  /* 0x0000005b44717207 */ /* 0x000fe40000000000 */
[----:B------:R-:W-:Y:S02]  /*15650*/  SEL R38, R91, R68, P0 ;  /* 0x000000445b267207 */ /* 0x000fe40000000000 */
[----:B------:R-:W-:-:S02]  /*15660*/  SHF.R.U64 R6, R6, 0x3, RZ ;  /* 0x0000000306067819 */ /* 0x000fc400000012ff */
[----:B------:R-:W-:Y:S02]  /*15670*/  SEL R91, R45, R12, P0 ;  /* 0x0000000c2d5b7207 */ /* 0x000fe40000000000 */
[----:B------:R-:W-:Y:S02]  /*15680*/  SHF.R.U64 R18, R18, 0x3, RZ ;  /* 0x0000000312127819 */ /* 0x000fe400000012ff */
[----:B------:R-:W-:Y:S02]  /*15690*/  SEL R45, R12, R45, P0 ;  /* 0x0000002d0c2d7207 */ /* 0x000fe40000000000 */
[----:B------:R-:W-:Y:S02]  /*156a0*/  LOP3.LUT R12, R8, R71, RZ, 0x3c, !PT ;  /* 0x00000047080c7212 */ /* 0x000fe400078e3cff */
[----:B------:R-:W-:Y:S02]  /*156b0*/  MOV R94, R4 ;  /* 0x00000004005e7202 */ /* 0x000fe40000000f00 */
[----:B------:R-:W-:-:S02]  /*156c0*/  LOP3.LUT R8, R6, R79, RZ, 0x3c, !PT ;  /* 0x0000004f06087212 */ /* 0x000fc400078e3cff */
[----:B------:R-:W-:Y:S02]  /*156d0*/  LOP3.LUT R6, R18, R83, RZ, 0x3c, !PT ;  /* 0x0000005312067212 */ /* 0x000fe400078e3cff */
[----:B------:R-:W-:Y:S02]  /*156e0*/  MOV R92, R92 ;  /* 0x0000005c005c7202 */ /* 0x000fe40000000f00 */
[----:B------:R-:W-:Y:S02]  /*156f0*/  MOV R93, R6 ;  /* 0x00000006005d7202 */ /* 0x000fe40000000f00 */
[----:B------:R-:W-:Y:S02]  /*15700*/  MOV R18, R8 ;  /* 0x0000000800127202 */ /* 0x000fe40000000f00 */
[----:B------:R-:W-:Y:S02]  /*15710*/  MOV R97, R10 ;  /* 0x0000000a00617202 */ /* 0x000fe40000000f00 */
[----:B------:R-:W-:-:S02]  /*15720*/  MOV R98, R98 ;  /* 0x0000006200627202 */ /* 0x000fc40000000f00 */
        /* <DEDUP_REMOVED lines=20> */
[----:B------:R-:W-:Y:S04]  /*15870*/  SHFL.IDX PT, R76, R119, R24, 0x1c1f ;  /* 0x001c1f18774c7589 */ /* 0x000fe800000e0000 */
[----:B------:R0:W-:Y:S04]  /*15880*/  SHFL.IDX PT, R53, R89, R24, 0x1c1f ;  /* 0x001c1f1859357589 */ /* 0x0001e800000e0000 */
[----:B------:R1:W-:Y:S04]  /*15890*/  SHFL.IDX PT, R52, R91, R24, 0x1c1f ;  /* 0x001c1f185b347589 */ /* 0x0003e800000e0000 */
[----:B------:R-:W2:Y:S01]  /*158a0*/  SHFL.IDX PT, R7, R29, R5, 0x1c1f ;  /* 0x001c1f051d077589 */ /* 0x000ea200000e0000 */
[----:B0-----:R-:W-:-:S03]  /*158b0*/  SEL R89, R27, R4, P0 ;  /* 0x000000041b597207 */ /* 0x001fc60000000000 */
[----:B------:R-:W-:Y:S01]  /*158c0*/  SHFL.IDX PT, R77, R30, R5, 0x1c1f ;  /* 0x001c1f051e4d7589 */ /* 0x000fe200000e0000 */
[----:B-1----:R-:W-:-:S03]  /*158d0*/  SEL R91, R4, R27, P0 ;  /* 0x0000001b045b7207 */ /* 0x002fc60000000000 */
[----:B------:R-:W-:Y:S04]  /*158e0*/  SHFL.IDX PT, R45, R45, R5, 0x1c1f ;  /* 0x001c1f052d2d7589 */ /* 0x000fe800000e0000 */
[----:B------:R-:W-:Y:S04]  /*158f0*/  SHFL.IDX PT, R28, R41, R5, 0x1c1f ;  /* 0x001c1f05291c7589 */ /* 0x000fe800000e0000 */
[----:B------:R-:W0:Y:S04]  /*15900*/  SHFL.IDX PT, R44, R44, R5, 0x1c1f ;  /* 0x001c1f052c2c7589 */ /* 0x000e2800000e0000 */
[----:B------:R-:W-:Y:S04]  /*15910*/  SHFL.IDX PT, R8, R125, R24, 0x1c1f ;  /* 0x001c1f187d087589 */ /* 0x000fe800000e0000 */
[----:B------:R-:W-:Y:S01]  /*15920*/  SHFL.IDX PT, R59, R59, R24, 0x1c1f ;  /* 0x001c1f183b3b7589 */ /* 0x000fe200000e0000 */
[----:B--2---:R-:W-:-:S03]  /*15930*/  SEL R87, R6, R7, P0 ;  /* 0x0000000706577207 */ /* 0x004fc60000000000 */
[----:B------:R-:W-:Y:S04]  /*15940*/  SHFL.IDX PT, R66, R69, R24, 0x1c1f ;  /* 0x001c1f1845427589 */ /* 0x000fe800000e0000 */
[----:B------:R-:W-:Y:S04]  /*15950*/  SHFL.IDX PT, R62, R73, R24, 0x1c1f ;  /* 0x001c1f18493e7589 */ /* 0x000fe800000e0000 */
[----:B------:R-:W-:Y:S04]  /*15960*/  SHFL.IDX PT, R100, R67, R24, 0x1c1f ;  /* 0x001c1f1843647589 */ /* 0x000fe800000e0000 */
[----:B------:R-:W-:Y:S01]  /*15970*/  SHFL.IDX PT, R104, R63, R24, 0x1c1f ;  /* 0x001c1f183f687589 */ /* 0x000fe200000e0000 */
[----:B0-----:R-:W-:-:S03]  /*15980*/  SEL R42, R44, R55, P0 ;  /* 0x000000372c2a7207 */ /* 0x001fc60000000000 */
[----:B------:R-:W-:Y:S04]  /*15990*/  SHFL.IDX PT, R70, R57, R24, 0x1c1f ;  /* 0x001c1f1839467589 */ /* 0x000fe800000e0000 */
[----:B------:R0:W1:Y:S04]  /*159a0*/  SHFL.IDX PT, R9, R32, R5, 0x1c1f ;  /* 0x001c1f0520097589 */ /* 0x00006800000e0000 */
[----:B------:R2:W3:Y:S04]  /*159b0*/  SHFL.IDX PT, R75, R86, R5, 0x1c1f ;  /* 0x001c1f05564b7589 */ /* 0x0004e800000e0000 */
[----:B------:R-:W4:Y:S01]  /*159c0*/  SHFL.IDX PT, R47, R47, R5, 0x1c1f ;  /* 0x001c1f052f2f7589 */ /* 0x000f2200000e0000 */
[----:B0-----:R-:W-:-:S03]  /*159d0*/  SEL R32, R50, R51, P0 ;  /* 0x0000003332207207 */ /* 0x001fc60000000000 */
[----:B------:R-:W-:Y:S01]  /*159e0*/  SHFL.IDX PT, R46, R46, R5, 0x1c1f ;  /* 0x001c1f052e2e7589 */ /* 0x000fe200000e0000 */
[----:B--2---:R-:W-:-:S03]  /*159f0*/  SEL R86, R84, R85, P0 ;  /* 0x0000005554567207 */ /* 0x004fc60000000000 */
[----:B------:R-:W0:Y:S01]  /*15a00*/  SHFL.IDX PT, R71, R112, R5, 0x1c1f ;  /* 0x001c1f0570477589 */ /* 0x000e2200000e0000 */
[----:B------:R-:W-:Y:S02]  /*15a10*/  SEL R84, R85, R84, P0 ;  /* 0x0000005455547207 */ /* 0x000fe40000000000 */
[----:B------:R-:W-:Y:S01]  /*15a20*/  SEL R85, R7, R6, P0 ;  /* 0x0000000607557207 */ /* 0x000fe20000000000 */
[----:B------:R-:W-:Y:S04]  /*15a30*/  SHFL.IDX PT, R10, R121, R24, 0x1c1f ;  /* 0x001c1f18790a7589 */ /* 0x000fe800000e0000 */
[----:B------:R-:W-:Y:S01]  /*15a40*/  SHFL.IDX PT, R72, R115, R24, 0x1c1f ;  /* 0x001c1f1873487589 */ /* 0x000fe200000e0000 */
[----:B-1----:R-:W-:-:S03]  /*15a50*/  SEL R83, R8, R9, P0 ;  /* 0x0000000908537207 */ /* 0x002fc60000000000 */
[----:B------:R-:W-:Y:S01]  /*15a60*/  SHFL.IDX PT, R68, R111, R24, 0x1c1f ;  /* 0x001c1f186f447589 */ /* 0x000fe200000e0000 */
[----:B---3--:R-:W-:-:S03]  /*15a70*/  SEL R29, R70, R75, P0 ;  /* 0x0000004b461d7207 */ /* 0x008fc60000000000 */
[----:B------:R-:W-:Y:S01]  /*15a80*/  SHFL.IDX PT, R60, R105, R24, 0x1c1f ;  /* 0x001c1f18693c7589 */ /* 0x000fe200000e0000 */
[----:B----4-:R-:W-:Y:S02]  /*15a90*/  SEL R41, R54, R47, P0 ;  /* 0x0000002f36297207 */ /* 0x010fe40000000000 */
[----:B------:R-:W-:Y:S01]  /*15aa0*/  SEL R43, R47, R54, P0 ;  /* 0x000000362f2b7207 */ /* 0x000fe20000000000 */
[----:B------:R1:W2:Y:S04]  /*15ab0*/  SHFL.IDX PT, R11, R34, R5, 0x1c1f ;  /* 0x001c1f05220b7589 */ /* 0x0002a800000e0000 */
[----:B------:R3:W-:Y:S04]  /*15ac0*/  SHFL.IDX PT, R73, R31, R5, 0x1c1f ;  /* 0x001c1f051f497589 */ /* 0x0007e800000e0000 */
[----:B------:R4:W2:Y:S01]  /*15ad0*/  SHFL.IDX PT, R69, R33, R5, 0x1c1f ;  /* 0x001c1f0521457589 */ /* 0x0008a200000e0000 */
[----:B-1----:R-:W-:-:S03]  /*15ae0*/  SEL R34, R51, R50, P0 ;  /* 0x0000003233227207 */ /* 0x002fc60000000000 */
[----:B------:R1:W-:Y:S01]  /*15af0*/  SHFL.IDX PT, R63, R37, R5, 0x1c1f ;  /* 0x001c1f05253f7589 */ /* 0x0003e200000e0000 */
[----:B0-----:R-:W-:Y:S02]  /*15b00*/  SEL R51, R71, R62, P0 ;  /* 0x0000003e47337207 */ /* 0x001fe40000000000 */
[----:B---3--:R-:W-:Y:S01]  /*15b10*/  SEL R31, R75, R70, P0 ;  /* 0x000000464b1f7207 */ /* 0x008fe20000000000 */
[----:B------:R0:W3:Y:S01]  /*15b20*/  SHFL.IDX PT, R67, R90, R5, 0x1c1f ;  /* 0x001c1f055a437589 */ /* 0x0000e200000e0000 */
[----:B----4-:R-:W-:-:S03]  /*15b30*/  SEL R33, R49, R26, P0 ;  /* 0x0000001a31217207 */ /* 0x010fc60000000000 */
[----:B------:R-:W-:Y:S01]  /*15b40*/  SHFL.IDX PT, R12, R117, R24, 0x1c1f ;  /* 0x001c1f18750c7589 */ /* 0x000fe200000e0000 */
[----:B-1----:R-:W-:-:S03]  /*15b50*/  SEL R37, R52, R45, P0 ;  /* 0x0000002d34257207 */ /* 0x002fc60000000000 */
[----:B------:R-:W-:Y:S01]  /*15b60*/  SHFL.IDX PT, R14, R113, R24, 0x1c1f ;  /* 0x001c1f18710e7589 */ /* 0x000fe200000e0000 */
[----:B--2---:R-:W-:Y:S02]  /*15b70*/  SEL R79, R10, R11, P0 ;  /* 0x0000000b0a4f7207 */ /* 0x004fe40000000000 */
[----:B0-----:R-:W-:Y:S01]  /*15b80*/  SEL R90, R88, R25, P0 ;  /* 0x00000019585a7207 */ /* 0x001fe20000000000 */
[----:B------:R-:W-:Y:S01]  /*15b90*/  SHFL.IDX PT, R64, R107, R24, 0x1c1f ;  /* 0x001c1f186b407589 */ /* 0x000fe200000e0000 */
[----:B------:R-:W-:Y:S02]  /*15ba0*/  SEL R88, R25, R88, P0 ;  /* 0x0000005819587207 */ /* 0x000fe40000000000 */
[----:B------:R-:W-:Y:S01]  /*15bb0*/  F2FP.BF16.F32.PACK_AB R4, R91, R90 ;  /* 0x0000005a5b04723e */ /* 0x000fe200000010ff */
[----:B------:R-:W-:Y:S01]  /*15bc0*/  SHFL.IDX PT, R56, R109, R24, 0x1c1f ;  /* 0x001c1f186d387589 */ /* 0x000fe200000e0000 */
[----:B------:R-:W-:Y:S02]  /*15bd0*/  SEL R70, R68, R69, P0 ;  /* 0x0000004544467207 */ /* 0x000fe40000000000 */
[----:B------:R-:W-:Y:S01]  /*15be0*/  SEL R68, R69, R68, P0 ;  /* 0x0000004445447207 */ /* 0x000fe20000000000 */
[----:B------:R-:W-:Y:S01]  /*15bf0*/  SHFL.IDX PT, R61, R61, R24, 0x1c1f ;  /* 0x001c1f183d3d7589 */ /* 0x000fe200000e0000 */
[----:B------:R-:W-:-:S03]  /*15c00*/  F2FP.BF16.F32.PACK_AB R6, R89, R88 ;  /* 0x000000585906723e */ /* 0x000fc600000010ff */
[----:B------:R-:W-:Y:S01]  /*15c10*/  SHFL.IDX PT, R101, R101, R24, 0x1c1f ;  /* 0x001c1f1865657589 */ /* 0x000fe200000e0000 */
[----:B---3--:R-:W-:-:S03]  /*15c20*/  SEL R47, R67, R58, P0 ;  /* 0x0000003a432f7207 */ /* 0x008fc60000000000 */
[----:B------:R-:W-:Y:S04]  /*15c30*/  SHFL.IDX PT, R102, R65, R24, 0x1c1f ;  /* 0x001c1f1841667589 */ /* 0x000fe800000e0000 */
[----:B------:R-:W0:Y:S04]  /*15c40*/  SHFL.IDX PT, R99, R48, R5, 0x1c1f ;  /* 0x001c1f0530637589 */ /* 0x000e2800000e0000 */
[----:B------:R1:W2:Y:S04]  /*15c50*/  SHFL.IDX PT, R13, R35, R5, 0x1c1f ;  /* 0x001c1f05230d7589 */ /* 0x0002a800000e0000 */
[----:B------:R3:W4:Y:S04]  /*15c60*/  SHFL.IDX PT, R15, R38, R5, 0x1c1f ;  /* 0x001c1f05260f7589 */ /* 0x00072800000e0000 */
[----:B------:R0:W4:Y:S01]  /*15c70*/  SHFL.IDX PT, R65, R36, R5, 0x1c1f ;  /* 0x001c1f0524417589 */ /* 0x00012200000e0000 */
[----:B-1----:R-:W-:-:S03]  /*15c80*/  SEL R35, R26, R49, P0 ;  /* 0x000000311a237207 */ /* 0x002fc60000000000 */
[----:B------:R1:W4:Y:S01]  /*15c90*/  SHFL.IDX PT, R24, R40, R5, 0x1c1f ;  /* 0x001c1f0528187589 */ /* 0x00032200000e0000 */
[----:B------:R-:W-:Y:S02]  /*15ca0*/  SEL R49, R62, R71, P0 ;  /* 0x000000473e317207 */ /* 0x000fe40000000000 */
[----:B---3--:R-:W-:Y:S01]  /*15cb0*/  SEL R38, R28, R53, P0 ;  /* 0x000000351c267207 */ /* 0x008fe20000000000 */
[----:B------:R3:W-:Y:S01]  /*15cc0*/  SHFL.IDX PT, R57, R39, R5, 0x1c1f ;  /* 0x001c1f0527397589 */ /* 0x0007e200000e0000 */
[----:B------:R-:W-:Y:S02]  /*15cd0*/  SEL R62, R60, R63, P0 ;  /* 0x0000003f3c3e7207 */ /* 0x000fe40000000000 */
[----:B0-----:R-:W-:Y:S01]  /*15ce0*/  SEL R36, R53, R28, P0 ;  /* 0x0000001c35247207 */ /* 0x001fe20000000000 */
[----:B------:R-:W-:Y:S01]  /*15cf0*/  SHFL.IDX PT, R103, R110, R5, 0x1c1f ;  /* 0x001c1f056e677589 */ /* 0x000fe200000e0000 */
[----:B------:R-:W-:Y:S02]  /*15d00*/  SEL R48, R66, R99, P0 ;  /* 0x0000006342307207 */ /* 0x000fe40000000000 */
[----:B-1----:R-:W-:Y:S01]  /*15d10*/  SEL R40, R55, R44, P0 ;  /* 0x0000002c37287207 */ /* 0x002fe20000000000 */
[----:B------:R-:W0:Y:S01]  /*15d20*/  SHFL.IDX PT, R30, R108, R5, 0x1c1f ;  /* 0x001c1f056c1e7589 */ /* 0x000e2200000e0000 */
[----:B------:R-:W-:-:S02]  /*15d30*/  SEL R44, R59, R46, P0 ;  /* 0x0000002e3b2c7207 */ /* 0x000fc40000000000 */
[----:B---3--:R-:W-:Y:S01]  /*15d40*/  SEL R39, R45, R52, P0 ;  /* 0x000000342d277207 */ /* 0x008fe20000000000 */
[----:B------:R1:W-:Y:S01]  /*15d50*/  SHFL.IDX PT, R105, R78, R5, 0x1c1f ;  /* 0x001c1f054e697589 */ /* 0x0003e200000e0000 */
[----:B------:R-:W-:Y:S02]  /*15d60*/  SEL R46, R46, R59, P0 ;  /* 0x0000003b2e2e7207 */ /* 0x000fe40000000000 */
[----:B------:R-:W-:Y:S01]  /*15d70*/  SEL R45, R58, R67, P0 ;  /* 0x000000433a2d7207 */ /* 0x000fe20000000000 */
[----:B------:R3:W0:Y:S01]  /*15d80*/  SHFL.IDX PT, R107, R74, R5, 0x1c1f ;  /* 0x001c1f054a6b7589 */ /* 0x00062200000e0000 */
[----:B------:R-:W-:Y:S02]  /*15d90*/  SEL R50, R99, R66, P0 ;  /* 0x0000004263327207 */ /* 0x000fe40000000000 */
[----:B------:R-:W-:Y:S01]  /*15da0*/  SEL R60, R63, R60, P0 ;  /* 0x0000003c3f3c7207 */ /* 0x000fe20000000000 */
[----:B------:R2:W0:Y:S01]  /*15db0*/  SHFL.IDX PT, R109, R82, R5, 0x1c1f ;  /* 0x001c1f05526d7589 */ /* 0x00042200000e0000 */
[----:B------:R-:W-:-:S02]  /*15dc0*/  F2FP.BF16.F32.PACK_AB R7, R35, R34 ;  /* 0x000000222307723e */ /* 0x000fc400000010ff */
[----:B-1----:R-:W-:Y:S02]  /*15dd0*/  SEL R78, R76, R77, P0 ;  /* 0x0000004d4c4e7207 */ /* 0x002fe40000000000 */
[----:B------:R-:W-:Y:S02]  /*15de0*/  SEL R76, R77, R76, P0 ;  /* 0x0000004c4d4c7207 */ /* 0x000fe40000000000 */
[----:B------:R-:W-:Y:S02]  /*15df0*/  SEL R77, R11, R10, P0 ;  /* 0x0000000a0b4d7207 */ /* 0x000fe40000000000 */
[----:B---3--:R-:W-:Y:S02]  /*15e00*/  SEL R74, R72, R73, P0 ;  /* 0x00000049484a7207 */ /* 0x008fe40000000000 */
[----:B--2---:R-:W-:Y:S02]  /*15e10*/  SEL R82, R80, R81, P0 ;  /* 0x0000005150527207 */ /* 0x004fe40000000000 */
[----:B------:R-:W-:-:S02]  /*15e20*/  SEL R80, R81, R80, P0 ;  /* 0x0000005051507207 */ /* 0x000fc40000000000 */
[----:B------:R-:W-:Y:S02]  /*15e30*/  SEL R81, R9, R8, P0 ;  /* 0x0000000809517207 */ /* 0x000fe40000000000 */
[----:B------:R-:W-:Y:S02]  /*15e40*/  SEL R72, R73, R72, P0 ;  /* 0x0000004849487207 */ /* 0x000fe40000000000 */
[----:B------:R-:W-:Y:S02]  /*15e50*/  F2FP.BF16.F32.PACK_AB R5, R33, R32 ;  /* 0x000000202105723e */ /* 0x000fe400000010ff */
[----:B------:R-:W-:Y:S02]  /*15e60*/  SEL R75, R12, R13, P0 ;  /* 0x0000000d0c4b7207 */ /* 0x000fe40000000000 */
[----:B------:R-:W-:Y:S01]  /*15e70*/  SEL R73, R13, R12, P0 ;  /* 0x0000000c0d497207 */ /* 0x000fe20000000000 */
[----:B------:R1:W-:Y:S01]  /*15e80*/  STSM.16.M88.4 [R97], R4 ;  /* 0x0000000461007844 */ /* 0x0003e20000000200 */
[----:B----4-:R-:W-:-:S02]  /*15e90*/  SEL R71, R14, R15, P0 ;  /* 0x0000000f0e477207 */ /* 0x010fc40000000000 */
[----:B------:R-:W-:Y:S02]  /*15ea0*/  SEL R69, R15, R14, P0 ;  /* 0x0000000e0f457207 */ /* 0x000fe40000000000 */
[----:B------:R-:W-:Y:S02]  /*15eb0*/  SEL R66, R64, R65, P0 ;  /* 0x0000004140427207 */ /* 0x000fe40000000000 */
[----:B------:R-:W-:Y:S02]  /*15ec0*/  SEL R63, R61, R24, P0 ;  /* 0x000000183d3f7207 */ /* 0x000fe40000000000 */
[----:B------:R-:W-:Y:S02]  /*15ed0*/  F2FP.BF16.F32.PACK_AB R8, R87, R86 ;  /* 0x000000565708723e */ /* 0x000fe400000010ff */
[----:B------:R-:W-:Y:S02]  /*15ee0*/  F2FP.BF16.F32.PACK_AB R9, R37, R36 ;  /* 0x000000242509723e */ /* 0x000fe400000010ff */
[----:B------:R-:W-:-:S02]  /*15ef0*/  F2FP.BF16.F32.PACK_AB R10, R85, R84 ;  /* 0x00000054550a723e */ /* 0x000fc400000010ff */
[----:B------:R-:W-:Y:S01]  /*15f00*/  F2FP.BF16.F32.PACK_AB R11, R39, R38 ;  /* 0x00000026270b723e */ /* 0x000fe200000010ff */
[----:B-1----:R-:W-:Y:S01]  /*15f10*/  IMAD.U32 R97, RZ, RZ, UR9 ;  /* 0x00000009ff617e24 */ /* 0x002fe2000f8e00ff */
[----:B------:R-:W-:Y:S02]  /*15f20*/  SEL R64, R65, R64, P0 ;  /* 0x0000004041407207 */ /* 0x000fe40000000000 */
[----:B------:R-:W-:Y:S01]  /*15f30*/  SEL R61, R24, R61, P0 ;  /* 0x0000003d183d7207 */ /* 0x000fe20000000000 */
[----:B------:R1:W-:Y:S01]  /*15f40*/  STSM.16.M88.4 [R98], R8 ;  /* 0x0000000862007844 */ /* 0x0003e20000000200 */
[----:B------:R-:W-:Y:S02]  /*15f50*/  F2FP.BF16.F32.PACK_AB R12, R83, R82 ;  /* 0x00000052530c723e */ /* 0x000fe400000010ff */
[----:B------:R-:W-:Y:S02]  /*15f60*/  F2FP.BF16.F32.PACK_AB R13, R41, R40 ;  /* 0x00000028290d723e */ /* 0x000fe400000010ff */
[----:B------:R-:W-:-:S02]  /*15f70*/  F2FP.BF16.F32.PACK_AB R14, R81, R80 ;  /* 0x00000050510e723e */ /* 0x000fc400000010ff */
[----:B------:R-:W-:Y:S02]  /*15f80*/  F2FP.BF16.F32.PACK_AB R15, R43, R42 ;  /* 0x0000002a2b0f723e */ /* 0x000fe400000010ff */
[----:B0-----:R-:W-:Y:S02]  /*15f90*/  SEL R52, R101, R30, P0 ;  /* 0x0000001e65347207 */ /* 0x001fe40000000000 */
[----:B------:R-:W-:Y:S01]  /*15fa0*/  SEL R54, R30, R101, P0 ;  /* 0x000000651e367207 */ /* 0x000fe20000000000 */
[----:B------:R-:W-:Y:S01]  /*15fb0*/  STSM.16.M88.4 [R95], R12 ;  /* 0x0000000c5f007844 */ /* 0x000fe20000000200 */
[----:B------:R-:W-:Y:S02]  /*15fc0*/  SEL R53, R100, R103, P0 ;  /* 0x0000006764357207 */ /* 0x000fe40000000000 */
[----:B------:R-:W-:Y:S01]  /*15fd0*/  SEL R55, R103, R100, P0 ;  /* 0x0000006467377207 */ /* 0x000fe20000000000 */
[----:B-1----:R-:W0:Y:S01]  /*15fe0*/  LDC.64 R98, c[0x0][0xc08] ;  /* 0x00030200ff627b82 */ /* 0x002e220000000a00 */
[----:B------:R-:W-:-:S02]  /*15ff0*/  SEL R67, R56, R57, P0 ;  /* 0x0000003938437207 */ /* 0x000fc40000000000 */
[----:B------:R-:W-:Y:S02]  /*16000*/  SEL R65, R57, R56, P0 ;  /* 0x0000003839417207 */ /* 0x000fe40000000000 */
[----:B------:R-:W-:Y:S02]  /*16010*/  F2FP.BF16.F32.PACK_AB R24, R79, R78 ;  /* 0x0000004e4f18723e */ /* 0x000fe400000010ff */
[----:B------:R-:W-:Y:S02]  /*16020*/  F2FP.BF16.F32.PACK_AB R25, R45, R44 ;  /* 0x0000002c2d19723e */ /* 0x000fe400000010ff */
[----:B------:R-:W-:Y:S02]  /*16030*/  F2FP.BF16.F32.PACK_AB R26, R77, R76 ;  /* 0x0000004c4d1a723e */ /* 0x000fe400000010ff */
[----:B------:R-:W-:Y:S02]  /*16040*/  F2FP.BF16.F32.PACK_AB R27, R47, R46 ;  /* 0x0000002e2f1b723e */ /* 0x000fe400000010ff */
[----:B------:R-:W-:-:S02]  /*16050*/  SEL R56, R104, R107, P0 ;  /* 0x0000006b68387207 */ /* 0x000fc40000000000 */
[----:B------:R-:W-:Y:S01]  /*16060*/  SEL R58, R107, R104, P0 ;  /* 0x000000686b3a7207 */ /* 0x000fe20000000000 */
[----:B------:R1:W-:Y:S01]  /*16070*/  STSM.16.M88.4 [R96], R24 ;  /* 0x0000001860007844 */ /* 0x0003e20000000200 */
[----:B------:R-:W-:Y:S02]  /*16080*/  SEL R57, R102, R105, P0 ;  /* 0x0000006966397207 */ /* 0x000fe40000000000 */
[----:B------:R-:W-:Y:S02]  /*16090*/  SEL R59, R105, R102, P0 ;  /* 0x00000066693b7207 */ /* 0x000fe40000000000 */
[----:B------:R-:W-:Y:S02]  /*160a0*/  SEL R28, R106, R109, P0 ;  /* 0x0000006d6a1c7207 */ /* 0x000fe40000000000 */
[----:B------:R-:W-:Y:S02]  /*160b0*/  SEL R30, R109, R106, P0 ;  /* 0x0000006a6d1e7207 */ /* 0x000fe40000000000 */
[----:B------:R-:W-:-:S02]  /*160c0*/  F2FP.BF16.F32.PACK_AB R4, R75, R74 ;  /* 0x0000004a4b04723e */ /* 0x000fc400000010ff */
[----:B------:R-:W-:Y:S02]  /*160d0*/  F2FP.BF16.F32.PACK_AB R5, R49, R48 ;  /* 0x000000303105723e */ /* 0x000fe400000010ff */
[----:B------:R-:W-:Y:S02]  /*160e0*/  F2FP.BF16.F32.PACK_AB R6, R73, R72 ;  /* 0x000000484906723e */ /* 0x000fe400000010ff */
[----:B------:R-:W-:Y:S01]  /*160f0*/  F2FP.BF16.F32.PACK_AB R7, R51, R50 ;  /* 0x000000323307723e */ /* 0x000fe200000010ff */
[----:B-1----:R-:W-:Y:S01]  /*16100*/  IMAD.U32 R96, RZ, RZ, UR8 ;  /* 0x00000008ff607e24 */ /* 0x002fe2000f8e00ff */
[----:B------:R-:W-:Y:S02]  /*16110*/  F2FP.BF16.F32.PACK_AB R8, R71, R70 ;  /* 0x000000464708723e */ /* 0x000fe400000010ff */
[----:B------:R-:W-:Y:S01]  /*16120*/  F2FP.BF16.F32.PACK_AB R9, R53, R52 ;  /* 0x000000343509723e */ /* 0x000fe200000010ff */
[----:B------:R1:W-:Y:S01]  /*16130*/  STSM.16.M88.4 [R92], R4 ;  /* 0x000000045c007844 */ /* 0x0003e20000000200 */
[----:B------:R-:W-:-:S02]  /*16140*/  F2FP.BF16.F32.PACK_AB R10, R69, R68 ;  /* 0x00000044450a723e */ /* 0x000fc400000010ff */
[----:B------:R-:W-:Y:S02]  /*16150*/  F2FP.BF16.F32.PACK_AB R11, R55, R54 ;  /* 0x00000036370b723e */ /* 0x000fe400000010ff */
        /* <DEDUP_REMOVED lines=8> */
[----:B------:R-:W-:Y:S01]  /*161e0*/  F2FP.BF16.F32.PACK_AB R26, R61, R60 ;  /* 0x0000003c3d1a723e */ /* 0x000fe200000010ff */
[----:B-1----:R-:W1:Y:S01]  /*161f0*/  LDC R92, c[0x0][0xbe8] ;  /* 0x0002fa00ff5c7b82 */ /* 0x002e620000000800 */
[----:B------:R-:W-:Y:S02]  /*16200*/  F2FP.BF16.F32.PACK_AB R27, R31, R30 ;  /* 0x0000001e1f1b723e */ /* 0x000fe400000010ff */
[----:B------:R-:W-:-:S03]  /*16210*/  ISETP.NE.U32.AND P0, PT, RZ, UR10, PT ;  /* 0x0000000aff007c0c */ /* 0x000fc6000bf05070 */
[----:B------:R4:W-:Y:S02]  /*16220*/  STSM.16.M88.4 [R94], R24 ;  /* 0x000000185e007844 */ /* 0x0009e40000000200 */
[----:B------:R-:W-:Y:S01]  /*16230*/  BAR.SYNC.DEFER_BLOCKING 0x1, 0x100 ;  /* 0x0044000000007b1d */ /* 0x000fe20000010000 */
[----:B------:R-:W-:-:S13]  /*16240*/  ISETP.NE.AND.EX P0, PT, RZ, UR11, PT, P0 ;  /* 0x0000000bff007c0c */ /* 0x000fda000bf05300 */
[----:B------:R-:W4:Y:S01]  /*16250*/  @P0 LDG.E R95, desc[UR54][R96.64] ;  /* 0x00000036605f0981 */ /* 0x000f22000c1e1900 */
[----:B0-----:R-:W-:Y:S02]  /*16260*/  ISETP.NE.U32.AND P1, PT, R98, RZ, PT ;  /* 0x000000ff6200720c */ /* 0x001fe40003f25070 */
[----:B------:R-:W-:-:S11]  /*16270*/  R2UR UR4, R99 ;  /* 0x00000000630472ca */ /* 0x000fd600000e0000 */
[----:B------:R-:W-:Y:S01]  /*16280*/  VOTEU.ANY UP0, P1 ;  /* 0x00000000003f7886 */ /* 0x000fe20000800100 */
[----:B-1----:R-:W-:Y:S01]  /*16290*/  ISETP.NE.AND P1, PT, R92, 0x1, PT ;  /* 0x000000015c00780c */ /* 0x002fe20003f25270 */
[----:B------:R-:W-:Y:S02]  /*162a0*/  UISETP.NE.AND.EX UP0, UPT, UR4, URZ, UPT, UP0 ;  /* 0x0000003f0400728c */ /* 0x000fe4000bf05300 */
[----:B------:R-:W-:Y:S01]  /*162b0*/  UISETP.GT.AND UP1, UPT, UR45, 0x1, UPT ;  /* 0x000000012d00788c */ /* 0x000fe2000bf24270 */
[----:B------:R-:W-:Y:S01]  /*162c0*/  UMOV UR18, 0x9b8 ;  /* 0x000009b800127882 */ /* 0x000fe20000000000 */
[----:B------:R-:W-:Y:S02]  /*162d0*/  ULDC UR4, c[0x0][0xa88] ;  /* 0x0002a20000047ab9 */ /* 0x000fe40000000800 */
[----:B------:R-:W-:Y:S01]  /*162e0*/  USEL UR18, UR18, 0x978, UP1 ;  /* 0x0000097812127887 */ /* 0x000fe20008800000 */
[----:B------:R-:W-:Y:S01]  /*162f0*/  PLOP3.LUT P4, PT, PT, PT, UP0, 0x80, 0x0 ;  /* 0x000000000000781c */ /* 0x000fe20003f8f008 */
[----:B--2---:R-:W-:-:S03]  /*16300*/  IMAD.U32 R9, RZ, RZ, UR4 ;  /* 0x00000004ff097e24 */ /* 0x004fc6000f8e00ff */
[----:B------:R-:W-:Y:S01]  /*16310*/  @UP0 ULDC.64 UR8, c[0x0][0xc08] ;  /* 0x0003020000080ab9 */ /* 0x000fe20000000a00 */
[----:B------:R-:W0:Y:S01]  /*16320*/  @P1 LDC R6, c[0x0][0xbec] ;  /* 0x0002fb00ff061b82 */ /* 0x000e220000000800 */
[----:B------:R-:W-:-:S07]  /*16330*/  @UP0 UIMAD.WIDE UR8, UR38, 0x4, UR8 ;  /* 0x00000004260808a5 */ /* 0x000fce000f8e0208 */
[----:B------:R-:W1:Y:S01]  /*16340*/  @P1 LDC R11, c[0x0][0xbf0] ;  /* 0x0002fc00ff0b1b82 */ /* 0x000e620000000800 */
[----:B------:R-:W-:Y:S01]  /*16350*/  UISETP.NE.U32.AND UP0, UPT, UR10, URZ, UPT ;  /* 0x0000003f0a00728c */ /* 0x000fe2000bf05070 */
[----:B------:R-:W-:Y:S01]  /*16360*/  IMAD.U32 R4, RZ, RZ, UR8 ;  /* 0x00000008ff047e24 */ /* 0x000fe2000f8e00ff */
[----:B------:R-:W-:Y:S01]  /*16370*/  ULDC.64 UR12, c[0x0][UR18+0x218] ;  /* 0x00008600120c7abb */ /* 0x000fe20008000a00 */
[----:B------:R-:W-:Y:S01]  /*16380*/  IMAD.U32 R5, RZ, RZ, UR9 ;  /* 0x00000009ff057e24 */ /* 0x000fe2000f8e00ff */
[----:B------:R-:W-:Y:S02]  /*16390*/  UISETP.NE.AND.EX UP0, UPT, UR11, URZ, UPT, UP0 ;  /* 0x0000003f0b00728c */ /* 0x000fe4000bf05300 */
[----:B------:R-:W-:Y:S01]  /*163a0*/  USEL UR16, UR40, URZ, UP1 ;  /* 0x0000003f28107287 */ /* 0x000fe20008800000 */
[----:B---3--:R-:W-:Y:S01]  /*163b0*/  VIADD R13, R22, UR39 ;  /* 0x00000027160d7c36 */ /* 0x008fe20008000000 */
[----:B------:R-:W-:Y:S01]  /*163c0*/  UMOV UR4, URZ ;  /* 0x0000003f00047c82 */ /* 0x000fe20008000000 */
[----:B------:R-:W-:Y:S01]  /*163d0*/  UIMAD.WIDE.U32 UR8, UR12, UR37, URZ ;  /* 0x000000250c0872a5 */ /* 0x000fe2000f8e003f */
[----:B------:R0:W5:Y:S01]  /*163e0*/  @P4 LDG.E R9, desc[UR54][R4.64] ;  /* 0x0000003604094981 */ /* 0x000162000c1e1900 */
[----:B------:R-:W-:Y:S01]  /*163f0*/  ULDC.64 UR14, c[0x0][UR18+0x228] ;  /* 0x00008a00120e7abb */ /* 0x000fe20008000a00 */
[----:B------:R-:W-:Y:S01]  /*16400*/  UIMAD UR12, UR13, UR37, URZ ;  /* 0x000000250d0c72a4 */ /* 0x000fe2000f8e023f */
[----:B------:R-:W-:Y:S01]  /*16410*/  IMAD.MOV.U32 R7, RZ, RZ, R13 ;  /* 0x000000ffff077224 */ /* 0x000fe200078e000d */
[----:B------:R-:W-:-:S02]  /*16420*/  USHF.R.S32.HI UR17, URZ, 0x1f, UR38 ;  /* 0x0000001f3f117899 */ /* 0x000fc40008011426 */
[----:B------:R-:W-:Y:S02]  /*16430*/  USEL UR7, UR38, URZ, !UP0 ;  /* 0x0000003f26077287 */ /* 0x000fe4000c000000 */
[----:B------:R-:W-:Y:S01]  /*16440*/  UIMAD.WIDE.U32 UR20, UR14, UR16, URZ ;  /* 0x000000100e1472a5 */ /* 0x000fe2000f8e003f */
[----:B------:R-:W-:Y:S01]  /*16450*/  ULDC.64 UR10, c[0x0][UR18+0x220] ;  /* 0x00008800120a7abb */ /* 0x000fe20008000a00 */
[----:B------:R-:W-:Y:S01]  /*16460*/  UIMAD UR14, UR15, UR16, URZ ;  /* 0x000000100f0e72a4 */ /* 0x000fe2000f8e023f */
[----:B0-----:R-:W-:Y:S01]  /*16470*/  @P1 IMAD.HI.U32 R4, R13, R6, RZ ;  /* 0x000000060d041227 */ /* 0x001fe200078e00ff */
[----:B------:R-:W-:Y:S02]  /*16480*/  UIADD3 UR15, UR9, UR12, URZ ;  /* 0x0000000c090f7290 */ /* 0x000fe4000fffe03f */
[----:B------:R-:W-:Y:S01]  /*16490*/  USEL UR17, UR17, URZ, !UP0 ;  /* 0x0000003f11117287 */ /* 0x000fe2000c000000 */
[----:B------:R-:W-:Y:S01]  /*164a0*/  IMAD.U32 R5, RZ, RZ, UR21 ;  /* 0x00000015ff057e24 */ /* 0x000fe2000f8e00ff */
[----:B------:R-:W-:Y:S01]  /*164b0*/  UIMAD UR9, UR11, UR7, URZ ;  /* 0x000000070b0972a4 */ /* 0x000fe2000f8e023f */
[----:B-1----:R-:W-:Y:S01]  /*164c0*/  @P1 SHF.R.U32.HI R7, RZ, R11, R4 ;  /* 0x0000000bff071219 */ /* 0x002fe20000011604 */
[----:B------:R-:W-:Y:S01]  /*164d0*/  UIMAD.WIDE.U32 UR12, UR10, UR7, URZ ;  /* 0x000000070a0c72a5 */ /* 0x000fe2000f8e003f */
[----:B------:R-:W-:Y:S01]  /*164e0*/  IMAD.U32 R4, RZ, RZ, UR20 ;  /* 0x00000014ff047e24 */ /* 0x000fe2000f8e00ff */
[----:B------:R-:W-:Y:S01]  /*164f0*/  UIMAD UR9, UR10, UR17, UR9 ;  /* 0x000000110a0972a4 */ /* 0x000fe2000f8e0209 */
[--C-:B------:R-:W-:Y:S01]  /*16500*/  SHF.R.S32.HI R5, RZ, 0x1f, R7.reuse ;  /* 0x0000001fff057819 */ /* 0x100fe20000011407 */
[----:B------:R-:W-:Y:S01]  /*16510*/  UIADD3 UR14, UR21, UR14, URZ ;  /* 0x0000000e150e7290 */ /* 0x000fe2000fffe03f */
[----:B------:R-:W-:Y:S01]  /*16520*/  IMAD.MOV R11, RZ, RZ, -R7 ;  /* 0x000000ffff0b7224 */ /* 0x000fe200078e0a07 */
[----:B------:R-:W-:-:S03]  /*16530*/  UIADD3 UR9, UR13, UR9, URZ ;  /* 0x000000090d097290 */ /* 0x000fc6000fffe03f */
[----:B------:R-:W-:Y:S02]  /*16540*/  IMAD R11, R92, R11, R13 ;  /* 0x0000000b5c0b7224 */ /* 0x000fe400078e020d */
[----:B------:R-:W-:-:S03]  /*16550*/  IMAD.U32 R8, RZ, RZ, UR14 ;  /* 0x0000000eff087e24 */ /* 0x000fc6000f8e00ff */
[----:B------:R-:W-:Y:S02]  /*16560*/  SHF.R.S32.HI R6, RZ, 0x1f, R11 ;  /* 0x0000001fff067819 */ /* 0x000fe4000001140b */
[----:B----4-:R-:W-:-:S13]  /*16570*/  @P0 R2UR UR4, R95 ;  /* 0x000000005f0402ca */ /* 0x010fda00000e0000 */
        /* <DEDUP_REMOVED lines=15> */
[----:B------:R-:W-:Y:S08]  /*16670*/  @P4 BRA `(.L_x_1527) ;  /* 0x0000000000104947 */ /* 0x000ff00003800000 */
[----:B------:R-:W-:Y:S05]  /*16680*/  @!P0 BRA `(.L_x_1527) ;  /* 0x00000000000c8947 */ /* 0x000fea0003800000 */
[----:B------:R-:W2:Y:S04]  /*16690*/  LDG.E R4, desc[UR54][R96.64] ;  /* 0x0000003660047981 */ /* 0x000ea8000c1e1900 */
[----:B-----5:R-:W2:Y:S02]  /*166a0*/  LDG.E R9, desc[UR54][R96.64+0x4] ;  /* 0x0000043660097981 */ /* 0x020ea4000c1e1900 */
[----:B--2---:R-:W-:-:S07]  /*166b0*/  IMAD.IADD R9, R9, 0x1, -R4 ;  /* 0x0000000109097824 */ /* 0x004fce00078e0a04 */
.L_x_1527:
[----:B------:R-:W-:Y:S01]  /*166c0*/  SHFL.IDX PT, R4, R8, RZ, 0x1c1f ;  /* 0x001c1fff08047589 */ /* 0x000fe200000e0000 */
[----:B------:R-:W-:Y:S01]  /*166d0*/  VIADD R11, R213, UR39 ;  /* 0x00000027d50b7c36 */ /* 0x000fe20008000000 */
[----:B------:R-:W-:Y:S01]  /*166e0*/  LOP3.LUT P0, RZ, R201, 0x3, RZ, 0xc0, !PT ;  /* 0x00000003c9ff7812 */ /* 0x000fe2000780c0ff */
[----:B-----5:R-:W-:Y:S01]  /*166f0*/  IMAD R18, R9, R92, RZ ;  /* 0x0000005c09127224 */ /* 0x020fe200078e02ff */
[----:B------:R-:W0:Y:S01]  /*16700*/  SHFL.IDX PT, R5, R10, RZ, 0x1c1f ;  /* 0x001c1fff0a057589 */ /* 0x000e2200000e0000 */
[C---:B------:R-:W-:Y:S01]  /*16710*/  VIADD R9, R11.reuse, 0x8 ;  /* 0x000000080b097836 */ /* 0x040fe20000000000 */
[----:B------:R-:W-:Y:S02]  /*16720*/  PLOP3.LUT P3, PT, PT, PT, UP1, 0x80, 0x0 ;  /* 0x000000000000781c */ /* 0x000fe40003f6f018 */
[----:B------:R-:W-:Y:S01]  /*16730*/  SHFL.IDX PT, R6, R8, 0x1, 0x1c1f ;  /* 0x003c1f0008067f89 */ /* 0x000fe200000e0000 */
[-C--:B------:R-:W-:Y:S02]  /*16740*/  ISETP.GE.OR P2, PT, R11, R18.reuse, P0 ;  /* 0x000000120b00720c */ /* 0x080fe40000746670 */
[-C--:B------:R-:W-:Y:S01]  /*16750*/  ISETP.GE.OR P0, PT, R9, R18.reuse, P0 ;  /* 0x000000120900720c */ /* 0x080fe20000706670 */
[----:B------:R-:W1:Y:S10]  /*16760*/  SHFL.IDX PT, R7, R10, 0x1, 0x1c1f ;  /* 0x003c1f000a077f89 */ /* 0x000e7400000e0000 */
[----:B0-----:R0:W-:Y:S01]  /*16770*/  @!P2 ST.E desc[UR54][R4.64], R3 ;  /* 0x000000030400a985 */ /* 0x0011e2000c101936 */
[----:B------:R-:W-:-:S03]  /*16780*/  ISETP.GE.AND P2, PT, R11, R18, PT ;  /* 0x000000120b00720c */ /* 0x000fc60003f46270 */
[----:B-1----:R0:W-:Y:S01]  /*16790*/  @!P0 ST.E desc[UR54][R6.64], R0 ;  /* 0x0000000006008985 */ /* 0x0021e2000c101936 */
[----:B------:R-:W-:Y:S01]  /*167a0*/  ISETP.GE.AND P0, PT, R9, R18, PT ;  /* 0x000000120900720c */ /* 0x000fe20003f06270 */
[----:B------:R-:W-:-:S12]  /*167b0*/  @P3 BRA `(.L_x_1528) ;  /* 0x0000000800883947 */ /* 0x000fd80003800000 */
[----:B0-----:R-:W-:Y:S01]  /*167c0*/  IMAD R3, R200, 0x40, R23 ;  /* 0x00000040c8037824 */ /* 0x001fe200078e0217 */
[----:B------:R-:W-:Y:S01]  /*167d0*/  ULDC.64 UR12, c[0x0][0xaa0] ;  /* 0x0002a800000c7ab9 */ /* 0x000fe20000000a00 */
[----:B------:R-:W0:Y:S02]  /*167e0*/  @P1 LDC R45, c[0x0][0xbf0] ;  /* 0x0002fc00ff2d1b82 */ /* 0x000e240000000800 */
        /* <DEDUP_REMOVED lines=27> */
[----:B------:R-:W5:Y:S01]  /*169a0*/  LD.E.128 R8, desc[UR54][R8.64] ;  /* 0x0000003608087980 */ /* 0x000f62000c101d00 */
[----:B------:R-:W-:Y:S02]  /*169b0*/  LOP3.LUT R20, R5, R20, RZ, 0x3c, !PT ;  /* 0x0000001405147212 */ /* 0x000fe400078e3cff */
[----:B------:R-:W-:Y:S01]  /*169c0*/  LOP3.LUT R12, R12, R13, RZ, 0x3c, !PT ;  /* 0x0000000d0c0c7212 */ /* 0x000fe200078e3cff */
[--C-:B------:R-:W-:Y:S01]  /*169d0*/  IMAD.X R13, RZ, RZ, R21.reuse, P5 ;  /* 0x000000ffff0d7224 */ /* 0x100fe200028e0615 */
        /* <DEDUP_REMOVED lines=16> */
[----:B------:R-:W-:Y:S01]  /*16ae0*/  UIADD3 UR9, UR9, UR10, URZ ;  /* 0x0000000a09097290 */ /* 0x000fe2000fffe03f */
[----:B------:R-:W-:Y:S01]  /*16af0*/  IMAD R0, R189, 0x20, R200 ;  /* 0x00000020bd007824 */ /* 0x000fe200078e02c8 */
[----:B------:R-:W5:Y:S01]  /*16b00*/  LD.E.128 R28, desc[UR54][R28.64] ;  /* 0x000000361c1c7980 */ /* 0x000f62000c101d00 */
[----:B------:R-:W-:Y:S02]  /*16b10*/  ULDC.64 UR10, c[0x0][0xae8] ;  /* 0x0002ba00000a7ab9 */ /* 0x000fe40000000a00 */
[----:B------:R-:W-:Y:S01]  /*16b20*/  UIMAD.WIDE.U32 UR8, UR37, UR10, UR8 ;  /* 0x0000000a250872a5 */ /* 0x000fe2000f8e0008 */
[----:B------:R-:W-:Y:S01]  /*16b30*/  VIADD R44, R0, UR39 ;  /* 0x00000027002c7c36 */ /* 0x000fe20008000000 */
[----:B------:R-:W-:Y:S01]  /*16b40*/  USHF.R.S32.HI UR4, URZ, 0x1f, UR7 ;  /* 0x0000001f3f047899 */ /* 0x000fe20008011407 */
[----:B------:R-:W5:Y:S01]  /*16b50*/  LD.E.128 R32, desc[UR54][R32.64] ;  /* 0x0000003620207980 */ /* 0x000f62000c101d00 */
[----:B------:R-:W-:-:S03]  /*16b60*/  UIMAD UR9, UR37, UR11, UR9 ;  /* 0x0000000b250972a4 */ /* 0x000fc6000f8e0209 */
[----:B------:R-:W-:Y:S01]  /*16b70*/  ULDC.64 UR10, c[0x0][0xaf0] ;  /* 0x0002bc00000a7ab9 */ /* 0x000fe20000000a00 */
[----:B------:R-:W5:Y:S01]  /*16b80*/  LD.E.128 R36, desc[UR54][R36.64] ;  /* 0x0000003624247980 */ /* 0x000f62000c101d00 */
[----:B------:R-:W-:Y:S01]  /*16b90*/  UIMAD UR4, UR4, UR10, URZ ;  /* 0x0000000a040472a4 */ /* 0x000fe2000f8e023f */
[----:B------:R-:W-:Y:S01]  /*16ba0*/  IMAD.MOV.U32 R3, RZ, RZ, R44 ;  /* 0x000000ffff037224 */ /* 0x000fe200078e002c */
[----:B------:R-:W-:Y:S01]  /*16bb0*/  UIMAD.WIDE.U32 UR8, UR7, UR10, UR8 ;  /* 0x0000000a070872a5 */ /* 0x000fe2000f8e0008 */
[----:B------:R-:W5:Y:S01]  /*16bc0*/  LD.E.128 R40, desc[UR54][R40.64] ;  /* 0x0000003628287980 */ /* 0x000f62000c101d00 */
[----:B-1----:R-:W-:Y:S01]  /*16bd0*/  @P1 IMAD.HI.U32 R0, R44, R21, RZ ;  /* 0x000000152c001227 */ /* 0x002fe200078e00ff */
[----:B------:R-:W-:Y:S01]  /*16be0*/  UIMAD UR4, UR7, UR11, UR4 ;  /* 0x0000000b070472a4 */ /* 0x000fe2000f8e0204 */
[----:B------:R-:W-:Y:S01]  /*16bf0*/  @!PT LDS RZ, [RZ] ;  /* 0x00000000fffff984 */ /* 0x000fe20000000800 */
[----:B------:R-:W-:Y:S01]  /*16c00*/  @!PT LDS RZ, [RZ] ;  /* 0x00000000fffff984 */ /* 0x000fe20000000800 */
[----:B------:R-:W-:Y:S01]  /*16c10*/  @!PT LDS RZ, [RZ] ;  /* 0x00000000fffff984 */ /* 0x000fe20000000800 */
[----:B------:R-:W-:Y:S01]  /*16c20*/  @!PT LDS RZ, [RZ] ;  /* 0x00000000fffff984 */ /* 0x000fe20000000800 */
[----:B------:R1:W-:Y:S06]  /*16c30*/  MEMBAR.ALL.CTA ;  /* 0x0000000000007992 */ /* 0x0003ec0000008000 */
[----:B-1----:R-:W1:Y:S01]  /*16c40*/  FENCE.VIEW.ASYNC.S ;  /* 0x00000000000073c6 */ /* 0x002e620000000000 */
[----:B------:R-:W-:Y:S01]  /*16c50*/  ULDC.64 UR10, c[0x0][0xae0] ;  /* 0x0002b800000a7ab9 */ /* 0x000fe20000000a00 */
[----:B0-----:R-:W-:Y:S01]  /*16c60*/  @P1 SHF.R.U32.HI R3, RZ, R45, R0 ;  /* 0x0000002dff031219 */ /* 0x001fe20000011600 */
[----:B------:R-:W-:-:S03]  /*16c70*/  UIADD3 UR4, UR9, UR4, URZ ;  /* 0x0000000409047290 */ /* 0x000fc6000fffe03f */
[--C-:B------:R-:W-:Y:S01]  /*16c80*/  SHF.R.S32.HI R0, RZ, 0x1f, R3.reuse ;  /* 0x0000001fff007819 */ /* 0x100fe20000011403 */
[----:B------:R-:W-:Y:S02]  /*16c90*/  IMAD.MOV R45, RZ, RZ, -R3 ;  /* 0x000000ffff2d7224 */ /* 0x000fe400078e0a03 */
[----:B------:R-:W-:Y:S02]  /*16ca0*/  IMAD.U32 R21, RZ, RZ, UR9 ;  /* 0x00000009ff157e24 */ /* 0x000fe4000f8e00ff */
[----:B------:R-:W-:Y:S02]  /*16cb0*/  IMAD R0, R0, UR10, RZ ;  /* 0x0000000a00007c24 */ /* 0x000fe4000f8e02ff */
[----:B------:R-:W-:Y:S02]  /*16cc0*/  IMAD R45, R92, R45, R44 ;  /* 0x0000002d5c2d7224 */ /* 0x000fe400078e022c */
[----:B------:R-:W-:Y:S01]  /*16cd0*/  IMAD.U32 R20, RZ, RZ, UR8 ;  /* 0x00000008ff147e24 */ /* 0x000fe2000f8e00ff */
[----:B------:R-:W-:Y:S01]  /*16ce0*/  ULDC.64 UR8, c[0x0][0xad8] ;  /* 0x0002b60000087ab9 */ /* 0x000fe20000000a00 */
[----:B------:R-:W-:-:S02]  /*16cf0*/  IMAD.U32 R21, RZ, RZ, UR4 ;  /* 0x00000004ff157e24 */ /* 0x000fc4000f8e00ff */
[C---:B------:R-:W-:Y:S01]  /*16d00*/  IMAD R47, R3.reuse, UR11, R0 ;  /* 0x0000000b032f7c24 */ /* 0x040fe2000f8e0200 */
[----:B------:R-:W-:Y:S01]  /*16d10*/  SHF.R.S32.HI R0, RZ, 0x1f, R45 ;  /* 0x0000001fff007819 */ /* 0x000fe2000001142d */
[----:B------:R-:W-:-:S04]  /*16d20*/  IMAD.WIDE.U32 R20, R3, UR10, R20 ;  /* 0x0000000a03147c25 */ /* 0x000fc8000f8e0014 */
[----:B------:R-:W-:Y:S02]  /*16d30*/  IMAD.IADD R21, R21, 0x1, R47 ;  /* 0x0000000115157824 */ /* 0x000fe400078e022f */
[----:B------:R-:W-:Y:S02]  /*16d40*/  IMAD R0, R0, UR8, RZ ;  /* 0x0000000800007c24 */ /* 0x000fe4000f8e02ff */
[----:B------:R-:W-:Y:S02]  /*16d50*/  VIADD R49, R200, UR39 ;  /* 0x00000027c8317c36 */ /* 0x000fe40008000000 */
[C---:B------:R-:W-:Y:S02]  /*16d60*/  IMAD R47, R45.reuse, UR9, R0 ;  /* 0x000000092d2f7c24 */ /* 0x040fe4000f8e0200 */
[----:B------:R-:W-:Y:S01]  /*16d70*/  IMAD.WIDE.U32 R20, R45, UR8, R20 ;  /* 0x000000082d147c25 */ /* 0x000fe2000f8e0014 */
[----:B------:R-:W-:Y:S01]  /*16d80*/  ISETP.GE.AND P2, PT, R49, R18, PT ;  /* 0x000000123100720c */ /* 0x000fe20003f46270 */
[----:B------:R-:W-:-:S02]  /*16d90*/  ULDC.64 UR8, c[0x0][0xa80] ;  /* 0x0002a00000087ab9 */ /* 0x000fc40000000a00 */
[----:B------:R-:W-:Y:S01]  /*16da0*/  VIADD R3, R49, 0x20 ;  /* 0x0000002031037836 */ /* 0x000fe20000000000 */
[C---:B------:R-:W-:Y:S01]  /*16db0*/  LEA R0, P3, R20.reuse, UR8, 0x1 ;  /* 0x0000000814007c11 */ /* 0x040fe2000f8608ff */
[----:B------:R-:W-:Y:S02]  /*16dc0*/  IMAD.IADD R21, R21, 0x1, R47 ;  /* 0x0000000115157824 */ /* 0x000fe400078e022f */
[----:B------:R-:W-:Y:S01]  /*16dd0*/  VIADD R17, R17, 0x22820 ;  /* 0x0002282011117836 */ /* 0x000fe20000000000 */
[-C--:B------:R-:W-:Y:S01]  /*16de0*/  ISETP.GE.AND P0, PT, R3, R18.reuse, PT ;  /* 0x000000120300720c */ /* 0x080fe20003f06270 */
[----:B------:R-:W-:Y:S01]  /*16df0*/  VIADD R3, R49, 0x40 ;  /* 0x0000004031037836 */ /* 0x000fe20000000000 */
[----:B------:R-:W-:Y:S02]  /*16e00*/  LEA.HI.X R46, R20, UR9, R21, 0x1, P3 ;  /* 0x00000009142e7c11 */ /* 0x000fe400098f0c15 */
[----:B------:R-:W-:Y:S01]  /*16e10*/  PRMT R17, RZ, 0x654, R17 ;  /* 0x00000654ff117816 */ /* 0x000fe20000000011 */
[----:B-1----:R0:W1:Y:S01]  /*16e20*/  SHFL.IDX PT, R44, R0, RZ, 0x181f ;  /* 0x00181fff002c7589 */ /* 0x00206200000e0000 */
        /* <DEDUP_REMOVED lines=8> */
[CC--:B-1----:R-:W-:Y:S02]  /*16eb0*/  @!P2 LEA R20, P4, R23.reuse, R44.reuse, 0x1 ;  /* 0x0000002c1714a211 */ /* 0x0c2fe400078808ff */
[C---:B------:R-:W-:Y:S02]  /*16ec0*/  @!P3 LEA R44, P5, R188.reuse, R44, 0x1 ;  /* 0x0000002cbc2cb211 */ /* 0x040fe400078a08ff */
[-C--:B--2---:R-:W-:Y:S02]  /*16ed0*/  @!P2 LEA.HI.X R21, R23, R3.reuse, R216, 0x1, P4 ;  /* 0x000000031715a211 */ /* 0x084fe400020f0cd8 */
[----:B------:R-:W-:-:S03]  /*16ee0*/  @!P3 LEA.HI.X R45, R188, R3, R215, 0x1, P5 ;  /* 0x00000003bc2db211 */ /* 0x000fc600028f0cd7 */
[----:B-----5:R3:W-:Y:S04]  /*16ef0*/  @!P2 ST.E.128 desc[UR54][R20.64], R4 ;  /* 0x000000041400a985 */ /* 0x0207e8000c101d36 */
[----:B------:R3:W-:Y:S02]  /*16f00*/  @!P3 ST.E.128 desc[UR54][R44.64], R28 ;  /* 0x0000001c2c00b985 */ /* 0x0007e4000c101d36 */
.L_x_1530:
[----:B------:R-:W-:Y:S05]  /*16f10*/  BSYNC B1 ;  /* 0x0000000000017941 */ /* 0x000fea0003800000 */
.L_x_1529:
[----:B--2---:R2:W4:Y:S01]  /*16f20*/  SHFL.IDX PT, R3, R46, 0x1, 0x181f ;  /* 0x00381f002e037f89 */ /* 0x00452200000e0000 */
[----:B------:R-:W-:Y:S03]  /*16f30*/  BSSY B1, `(.L_x_1531) ;  /* 0x000000c000017945 */ /* 0x000fe60003800000 */
[----:B---3-5:R2:W3:Y:S01]  /*16f40*/  SHFL.IDX PT, R6, R0, 0x1, 0x181f ;  /* 0x00381f0000067f89 */ /* 0x0284e200000e0000 */
[----:B------:R-:W-:Y:S05]  /*16f50*/  @P0 BRA `(.L_x_1532) ;  /* 0x0000000000240947 */ /* 0x000fea0003800000 */
[----:B------:R-:W-:Y:S02]  /*16f60*/  ULDC UR4, c[0x0][0xac8] ;  /* 0x0002b20000047ab9 */ /* 0x000fe40000000800 */
[----:B------:R-:W-:Y:S02]  /*16f70*/  ISETP.GE.AND P3, PT, R23, UR4, PT ;  /* 0x0000000417007c0c */ /* 0x000fe4000bf66270 */
[----:B------:R-:W-:-:S11]  /*16f80*/  ISETP.GE.AND P4, PT, R188, UR4, PT ;  /* 0x00000004bc007c0c */ /* 0x000fd6000bf86270 */
[CC--:B---3--:R-:W-:Y:S02]  /*16f90*/  @!P3 LEA R4, P0, R23.reuse, R6.reuse, 0x1 ;  /* 0x000000061704b211 */ /* 0x0c8fe400078008ff */
[C---:B------:R-:W-:Y:S02]  /*16fa0*/  @!P4 LEA R6, P2, R188.reuse, R6, 0x1 ;  /* 0x00000006bc06c211 */ /* 0x040fe400078408ff */
[-C--:B----4-:R-:W-:Y:S02]  /*16fb0*/  @!P3 LEA.HI.X R5, R23, R3.reuse, R216, 0x1, P0 ;  /* 0x000000031705b211 */ /* 0x090fe400000f0cd8 */
[----:B------:R-:W-:-:S03]  /*16fc0*/  @!P4 LEA.HI.X R7, R188, R3, R215, 0x1, P2 ;  /* 0x00000003bc07c211 */ /* 0x000fc600010f0cd7 */
[----:B------:R3:W-:Y:S04]  /*16fd0*/  @!P3 ST.E.128 desc[UR54][R4.64], R8 ;  /* 0x000000080400b985 */ /* 0x0007e8000c101d36 */
[----:B------:R3:W-:Y:S02]  /*16fe0*/  @!P4 ST.E.128 desc[UR54][R6.64], R32 ;  /* 0x000000200600c985 */ /* 0x0007e4000c101d36 */
.L_x_1532:
[----:B------:R-:W-:Y:S05]  /*16ff0*/  BSYNC B1 ;  /* 0x0000000000017941 */ /* 0x000fea0003800000 */
.L_x_1531:
[----:B----4-:R4:W0:Y:S01]  /*17000*/  SHFL.IDX PT, R3, R46, 0x2, 0x181f ;  /* 0x00581f002e037f89 */ /* 0x01082200000e0000 */
[----:B------:R-:W-:Y:S03]  /*17010*/  BSSY B1, `(.L_x_1533) ;  /* 0x000000c000017945 */ /* 0x000fe60003800000 */
[----:B---3--:R4:W3:Y:S01]  /*17020*/  SHFL.IDX PT, R6, R0, 0x2, 0x181f ;  /* 0x00581f0000067f89 */ /* 0x0088e200000e0000 */
[----:B------:R-:W-:Y:S05]  /*17030*/  @P1 BRA `(.L_x_1534) ;  /* 0x0000000000241947 */ /* 0x000fea0003800000 */
[----:B------:R-:W-:Y:S02]  /*17040*/  ULDC UR4, c[0x0][0xac8] ;  /* 0x0002b20000047ab9 */ /* 0x000fe40000000800 */
[----:B------:R-:W-:Y:S02]  /*17050*/  ISETP.GE.AND P2, PT, R23, UR4, PT ;  /* 0x0000000417007c0c */ /* 0x000fe4000bf46270 */
[----:B------:R-:W-:-:S11]  /*17060*/  ISETP.GE.AND P3, PT, R188, UR4, PT ;  /* 0x00000004bc007c0c */ /* 0x000fd6000bf66270 */
[CC--:B---3--:R-:W-:Y:S02]  /*17070*/  @!P2 LEA R4, P0, R23.reuse, R6.reuse, 0x1 ;  /* 0x000000061704a211 */ /* 0x0c8fe400078008ff */
[C---:B------:R-:W-:Y:S02]  /*17080*/  @!P3 LEA R6, P1, R188.reuse, R6, 0x1 ;  /* 0x00000006bc06b211 */ /* 0x040fe400078208ff */
[-C--:B0-----:R-:W-:Y:S02]  /*17090*/  @!P2 LEA.HI.X R5, R23, R3.reuse, R216, 0x1, P0 ;  /* 0x000000031705a211 */ /* 0x081fe400000f0cd8 */
[----:B------:R-:W-:-:S03]  /*170a0*/  @!P3 LEA.HI.X R7, R188, R3, R215, 0x1, P1 ;  /* 0x00000003bc07b211 */ /* 0x000fc600008f0cd7 */
[----:B------:R0:W-:Y:S04]  /*170b0*/  @!P2 ST.E.128 desc[UR54][R4.64], R12 ;  /* 0x0000000c0400a985 */ /* 0x0001e8000c101d36 */
[----:B------:R0:W-:Y:S02]  /*170c0*/  @!P3 ST.E.128 desc[UR54][R6.64], R36 ;  /* 0x000000240600b985 */ /* 0x0001e4000c101d36 */
.L_x_1534:
[----:B------:R-:W-:Y:S05]  /*170d0*/  BSYNC B1 ;  /* 0x0000000000017941 */ /* 0x000fea0003800000 */
.L_x_1533:
[----:B0-----:R-:W-:Y:S01]  /*170e0*/  VIADD R3, R49, 0x60 ;  /* 0x0000006031037836 */ /* 0x001fe20000000000 */
[----:B--2-4-:R-:W0:Y:S04]  /*170f0*/  SHFL.IDX PT, R46, R46, 0x3, 0x181f ;  /* 0x00781f002e2e7f89 */ /* 0x014e2800000e0000 */
[----:B------:R-:W-:Y:S01]  /*17100*/  ISETP.GE.AND P0, PT, R3, R18, PT ;  /* 0x000000120300720c */ /* 0x000fe20003f06270 */
[----:B------:R-:W2:-:S12]  /*17110*/  SHFL.IDX PT, R0, R0, 0x3, 0x181f ;  /* 0x00781f0000007f89 */ /* 0x000e9800000e0000 */
[----:B------:R-:W-:Y:S05]  /*17120*/  @P0 BRA `(.L_x_1535) ;  /* 0x00000018005c0947 */ /* 0x000fea0003800000 */
[----:B------:R-:W-:Y:S02]  /*17130*/  ULDC UR4, c[0x0][0xac8] ;  /* 0x0002b20000047ab9 */ /* 0x000fe40000000800 */
[----:B------:R-:W-:-:S13]  /*17140*/  ISETP.GE.AND P1, PT, R23, UR4, PT ;  /* 0x0000000417007c0c */ /* 0x000fda000bf26270 */
[----:B--2---:R-:W-:-:S04]  /*17150*/  @!P1 LEA R4, P0, R23, R0, 0x1 ;  /* 0x0000000017049211 */ /* 0x004fc800078008ff */
[----:B0-----:R-:W-:Y:S02]  /*17160*/  @!P1 LEA.HI.X R5, R23, R46, R216, 0x1, P0 ;  /* 0x0000002e17059211 */ /* 0x001fe400000f0cd8 */
[----:B------:R-:W-:-:S03]  /*17170*/  ISETP.GE.AND P0, PT, R188, UR4, PT ;  /* 0x00000004bc007c0c */ /* 0x000fc6000bf06270 */
[----:B------:R4:W-:Y:S10]  /*17180*/  @!P1 ST.E.128 desc[UR54][R4.64], R24 ;  /* 0x0000001804009985 */ /* 0x0009f4000c101d36 */
[----:B------:R-:W-:Y:S05]  /*17190*/  @P0 BRA `(.L_x_1535) ;  /* 0x0000001800400947 */ /* 0x000fea0003800000 */
[----:B----4-:R-:W-:-:S04]  /*171a0*/  LEA R4, P0, R188, R0, 0x1 ;  /* 0x00000000bc047211 */ /* 0x010fc800078008ff */
[----:B------:R-:W-:-:S05]  /*171b0*/  LEA.HI.X R5, R188, R46, R215, 0x1, P0 ;  /* 0x0000002ebc057211 */ /* 0x000fca00000f0cd7 */
[----:B------:R0:W-:Y:S01]  /*171c0*/  ST.E.128 desc[UR54][R4.64], R40 ;  /* 0x0000002804007985 */ /* 0x0001e2000c101d36 */
[----:B------:R-:W-:Y:S05]  /*171d0*/  BRA `(.L_x_1535) ;  /* 0x0000001800307947 */ /* 0x000fea0003800000 */
.L_x_1528:
[----:B------:R-:W-:Y:S01]  /*171e0*/  ULDC.64 UR12, c[0x0][0xb08] ;  /* 0x0002c200000c7ab9 */ /* 0x000fe20000000a00 */
[----:B0-----:R-:W0:Y:S01]  /*171f0*/  @P1 LDC R0, c[0x0][0xbec] ;  /* 0x0002fb00ff001b82 */ /* 0x001e220000000800 */
[----:B------:R-:W-:Y:S01]  /*17200*/  UIMAD UR10, UR11, UR12, URZ ;  /* 0x0000000c0b0a72a4 */ /* 0x000fe2000f8e023f */
[----:B------:R-:W-:Y:S01]  /*17210*/  IMAD.MOV.U32 R3, RZ, RZ, R13 ;  /* 0x000000ffff037224 */ /* 0x000fe200078e000d */
[----:B------:R-:W-:Y:S01]  /*17220*/  UIMAD.WIDE.U32 UR8, UR4, UR12, URZ ;  /* 0x0000000c040872a5 */ /* 0x000fe2000f8e003f */
[----:B------:R-:W-:Y:S01]  /*17230*/  VIADD R17, R17, 0x22820 ;  /* 0x0002282011117836 */ /* 0x000fe20000000000 */
[----:B------:R-:W-:Y:S01]  /*17240*/  UIMAD UR10, UR4, UR13, UR10 ;  /* 0x0000000d040a72a4 */ /* 0x000fe2000f8e020a */
[C---:B------:R-:W-:Y:S01]  /*17250*/  VIADD R21, R19.reuse, 0x10 ;  /* 0x0000001013157836 */ /* 0x040fe20000000000 */
[----:B------:R-:W-:Y:S01]  /*17260*/  USHF.R.S32.HI UR4, URZ, 0x1f, UR7 ;  /* 0x0000001f3f047899 */ /* 0x000fe20008011407 */
[----:B------:R-:W1:Y:S01]  /*17270*/  @P1 LDC R5, c[0x0][0xbf0] ;  /* 0x0002fc00ff051b82 */ /* 0x000e620000000800 */
[----:B------:R-:W-:Y:S01]  /*17280*/  UIADD3 UR9, UR9, UR10, URZ ;  /* 0x0000000a09097290 */ /* 0x000fe2000fffe03f */
[----:B------:R-:W-:Y:S01]  /*17290*/  PRMT R17, RZ, 0x654, R17 ;  /* 0x00000654ff117816 */ /* 0x000fe20000000011 */
[C---:B------:R-:W-:Y:S01]  /*172a0*/  VIADD R25, R19.reuse, 0x18 ;  /* 0x0000001813197836 */ /* 0x040fe20000000000 */
[----:B------:R-:W-:Y:S01]  /*172b0*/  ULDC.64 UR10, c[0x0][0xb38] ;  /* 0x0002ce00000a7ab9 */ /* 0x000fe20000000a00 */
[C---:B------:R-:W-:Y:S01]  /*172c0*/  VIADD R27, R19.reuse, 0x20 ;  /* 0x00000020131b7836 */ /* 0x040fe20000000000 */
[----:B------:R-:W-:Y:S01]  /*172d0*/  UIMAD.WIDE.U32 UR8, UR37, UR10, UR8 ;  /* 0x0000000a250872a5 */ /* 0x000fe2000f8e0008 */
[----:B------:R-:W-:Y:S01]  /*172e0*/  VIADD R93, R19, 0x28 ;  /* 0x00000028135d7836 */ /* 0x000fe20000000000 */
[----:B------:R2:W-:Y:S01]  /*172f0*/  SYNCS.ARRIVE.TRANS64.RED.A1T0 RZ, [R17+URZ], RZ ;  /* 0x000000ff11ff79a7 */ /* 0x0005e2000810043f */
[----:B------:R-:W-:Y:S01]  /*17300*/  BSSY B1, `(.L_x_1536) ;  /* 0x0000069000017945 */ /* 0x000fe20003800000 */
[----:B------:R-:W-:Y:S01]  /*17310*/  UIMAD UR9, UR37, UR11, UR9 ;  /* 0x0000000b250972a4 */ /* 0x000fe2000f8e0209 */
[----:B------:R-:W-:-:S02]  /*17320*/  SHF.R.S32.HI R20, RZ, 0x1f, R21 ;  /* 0x0000001fff147819 */ /* 0x000fc40000011415 */
[----:B------:R-:W-:Y:S01]  /*17330*/  ULDC.64 UR10, c[0x0][0xb40] ;  /* 0x0002d000000a7ab9 */ /* 0x000fe20000000a00 */
[----:B------:R-:W-:Y:S01]  /*17340*/  SHF.R.S32.HI R24, RZ, 0x1f, R25 ;  /* 0x0000001fff187819 */ /* 0x000fe20000011419 */
[----:B------:R-:W-:Y:S01]  /*17350*/  UIMAD UR4, UR4, UR10, URZ ;  /* 0x0000000a040472a4 */ /* 0x000fe2000f8e023f */
[----:B0-----:R-:W-:Y:S01]  /*17360*/  @P1 IMAD.HI.U32 R0, R13, R0, RZ ;  /* 0x000000000d001227 */ /* 0x001fe200078e00ff */
[----:B------:R-:W-:Y:S01]  /*17370*/  UIMAD.WIDE.U32 UR8, UR7, UR10, UR8 ;  /* 0x0000000a070872a5 */ /* 0x000fe2000f8e0008 */
[----:B------:R-:W-:Y:S01]  /*17380*/  SHF.R.S32.HI R26, RZ, 0x1f, R27 ;  /* 0x0000001fff1a7819 */ /* 0x000fe2000001141b */
[----:B------:R-:W-:Y:S01]  /*17390*/  UIMAD UR4, UR7, UR11, UR4 ;  /* 0x0000000b070472a4 */ /* 0x000fe2000f8e0204 */
[----:B--2---:R-:W-:Y:S02]  /*173a0*/  VIADD R17, R19, 0x8 ;  /* 0x0000000813117836 */ /* 0x004fe40000000000 */
[----:B------:R-:W-:Y:S01]  /*173b0*/  ULDC.64 UR10, c[0x0][0xb48] ;  /* 0x0002d200000a7ab9 */ /* 0x000fe20000000a00 */
[----:B------:R-:W-:Y:S01]  /*173c0*/  UIADD3 UR9, UR9, UR4, URZ ;  /* 0x0000000409097290 */ /* 0x000fe2000fffe03f */
[----:B-1----:R-:W-:-:S02]  /*173d0*/  @P1 SHF.R.U32.HI R3, RZ, R5, R0 ;  /* 0x00000005ff031219 */ /* 0x002fc40000011600 */
[----:B------:R-:W-:Y:S01]  /*173e0*/  SHF.R.S32.HI R18, RZ, 0x1f, R17 ;  /* 0x0000001fff127819 */ /* 0x000fe20000011411 */
[----:B------:R-:W-:Y:S01]  /*173f0*/  UIMAD.WIDE.U32 UR8, UR40, UR10, UR8 ;  /* 0x0000000a280872a5 */ /* 0x000fe2000f8e0008 */
[--C-:B------:R-:W-:Y:S01]  /*17400*/  SHF.R.S32.HI R0, RZ, 0x1f, R3.reuse ;  /* 0x0000001fff007819 */ /* 0x100fe20000011403 */
[----:B------:R-:W-:Y:S02]  /*17410*/  IMAD.MOV R7, RZ, RZ, -R3 ;  /* 0x000000ffff077224 */ /* 0x000fe400078e0a03 */
[----:B------:R-:W-:Y:S02]  /*17420*/  UIMAD UR40, UR40, UR11, UR9 ;  /* 0x0000000b282872a4 */ /* 0x000fe4000f8e0209 */
[----:B------:R-:W-:Y:S01]  /*17430*/  IMAD R7, R92, R7, R13 ;  /* 0x000000075c077224 */ /* 0x000fe200078e020d */
[----:B------:R-:W-:Y:S01]  /*17440*/  ULDC.64 UR10, c[0x0][0xb30] ;  /* 0x0002cc00000a7ab9 */ /* 0x000fe20000000a00 */
[----:B------:R-:W-:Y:S01]  /*17450*/  IMAD.U32 R5, RZ, RZ, UR9 ;  /* 0x00000009ff057e24 */ /* 0x000fe2000f8e00ff */
[----:B------:R-:W-:Y:S01]  /*17460*/  SHF.R.S32.HI R92, RZ, 0x1f, R93 ;  /* 0x0000001fff5c7819 */ /* 0x000fe2000001145d */
[----:B------:R-:W-:-:S02]  /*17470*/  IMAD R0, R0, UR10, RZ ;  /* 0x0000000a00007c24 */ /* 0x000fc4000f8e02ff */
[----:B------:R-:W-:Y:S01]  /*17480*/  IMAD.U32 R4, RZ, RZ, UR8 ;  /* 0x00000008ff047e24 */ /* 0x000fe2000f8e00ff */
[----:B------:R-:W-:Y:S01]  /*17490*/  ULDC.64 UR8, c[0x0][0xb28] ;  /* 0x0002ca0000087ab9 */ /* 0x000fe20000000a00 */
[----:B------:R-:W-:Y:S02]  /*174a0*/  IMAD.U32 R5, RZ, RZ, UR40 ;  /* 0x00000028ff057e24 */ /* 0x000fe4000f8e00ff */
        /* <DEDUP_REMOVED lines=11> */
[----:B------:R0:W1:Y:S04]  /*17560*/  SHFL.IDX PT, R6, R0, RZ, 0x1c1f ;  /* 0x001c1fff00067589 */ /* 0x00006800000e0000 */
[----:B------:R0:W2:Y:S01]  /*17570*/  SHFL.IDX PT, R7, R3, RZ, 0x1c1f ;  /* 0x001c1fff03077589 */ /* 0x0000a200000e0000 */
[----:B------:R-:W-:Y:S05]  /*17580*/  @P2 BRA `(.L_x_1537) ;  /* 0x0000000400002947 */ /* 0x000fea0003800000 */
[----:B------:R-:W-:Y:S02]  /*17590*/  ULDC UR4, c[0x0][0xac8] ;  /* 0x0002b20000047ab9 */ /* 0x000fe40000000800 */
[----:B------:R-:W-:Y:S02]  /*175a0*/  ISETP.GE.AND P1, PT, R19, UR4, PT ;  /* 0x0000000413007c0c */ /* 0x000fe4000bf26270 */
[----:B------:R-:W-:Y:S02]  /*175b0*/  ISETP.GE.AND P4, PT, R17, UR4, PT ;  /* 0x0000000411007c0c */ /* 0x000fe4000bf86270 */
[----:B------:R-:W-:Y:S02]  /*175c0*/  ISETP.GE.AND P3, PT, R21, UR4, PT ;  /* 0x0000000415007c0c */ /* 0x000fe4000bf66270 */
[----:B------:R-:W-:-:S07]  /*175d0*/  ISETP.GE.AND P2, PT, R25, UR4, PT ;  /* 0x0000000419007c0c */ /* 0x000fce000bf46270 */
[----:B-12---:R-:W-:Y:S02]  /*175e0*/  @!P1 IMAD.WIDE R4, R19, 0x4, R6 ;  /* 0x0000000413049825 */ /* 0x006fe400078e0206 */
[----:B------:R-:W-:-:S03]  /*175f0*/  @!P4 LEA R8, P5, R17, R6, 0x2 ;  /* 0x000000061108c211 */ /* 0x000fc600078a10ff */
[----:B------:R1:W-:Y:S01]  /*17600*/  @!P1 ST.E.64 desc[UR54][R4.64], R90 ;  /* 0x0000005a04009985 */ /* 0x0003e2000c101b36 */
[----:B------:R-:W-:Y:S02]  /*17610*/  ISETP.GE.AND P1, PT, R27, UR4, PT ;  /* 0x000000041b007c0c */ /* 0x000fe4000bf26270 */
[-C--:B------:R-:W-:Y:S02]  /*17620*/  @!P4 LEA.HI.X R9, R17, R7.reuse, R18, 0x2, P5 ;  /* 0x000000071109c211 */ /* 0x080fe400028f1412 */
[-C--:B------:R-:W-:Y:S02]  /*17630*/  @!P3 LEA R10, P5, R21, R6.reuse, 0x2 ;  /* 0x00000006150ab211 */ /* 0x080fe400078a10ff */
        /* <DEDUP_REMOVED lines=11> */
[-C--:B-1----:R-:W-:Y:S02]  /*176f0*/  @!P4 LEA R4, P6, R93, R6.reuse, 0x2 ;  /* 0x000000065d04c211 */ /* 0x082fe400078c10ff */
[----:B------:R1:W-:Y:S01]  /*17700*/  @!P1 ST.E.64 desc[UR54][R14.64], R82 ;  /* 0x000000520e009985 */ /* 0x0003e2000c101b36 */
[----:B------:R-:W-:Y:S02]  /*17710*/  ISETP.GE.AND P1, PT, R197, UR4, PT ;  /* 0x00000004c5007c0c */ /* 0x000fe4000bf26270 */
[-C--:B------:R-:W-:Y:S02]  /*17720*/  @!P4 LEA.HI.X R5, R93, R7.reuse, R92, 0x2, P6 ;  /* 0x000000075d05c211 */ /* 0x080fe400030f145c */
[CC--:B--2---:R-:W-:Y:S02]  /*17730*/  @!P3 LEA R8, P6, R199.reuse, R6.reuse, 0x2 ;  /* 0x00000006c708b211 */ /* 0x0c4fe400078c10ff */
        /* <DEDUP_REMOVED lines=11> */
[CC--:B-1----:R-:W-:Y:S01]  /*177f0*/  @!P4 LEA R14, P5, R196.reuse, R6.reuse, 0x2 ;  /* 0x00000006c40ec211 */ /* 0x0c2fe200078a10ff */
[----:B------:R1:W-:Y:S01]  /*17800*/  @!P1 ST.E.64 desc[UR54][R12.64], R74 ;  /* 0x0000004a0c009985 */ /* 0x0003e2000c101b36 */
[----:B--2---:R-:W-:Y:S02]  /*17810*/  @!P6 LEA R4, P3, R195, R6, 0x2 ;  /* 0x00000006c304e211 */ /* 0x004fe400078610ff */
        /* <DEDUP_REMOVED lines=13> */
[-C--:B-1----:R-:W-:Y:S02]  /*178f0*/  @!P4 LEA R12, P2, R192, R6.reuse, 0x2 ;  /* 0x00000006c00cc211 */ /* 0x082fe400078410ff */
[----:B------:R3:W-:Y:S01]  /*17900*/  @!P1 ST.E.64 desc[UR54][R10.64], R66 ;  /* 0x000000420a009985 */ /* 0x0007e2000c101b36 */
[CC--:B--2---:R-:W-:Y:S02]  /*17910*/  @!P6 LEA R14, P1, R191.reuse, R6.reuse, 0x2 ;  /* 0x00000006bf0ee211 */ /* 0x0c4fe400078210ff */
[----:B------:R-:W-:Y:S02]  /*17920*/  @!P5 LEA R6, P3, R190, R6, 0x2 ;  /* 0x00000006be06d211 */ /* 0x000fe400078610ff */
[-C--:B------:R-:W-:Y:S02]  /*17930*/  @!P4 LEA.HI.X R13, R192, R7.reuse, R204, 0x2, P2 ;  /* 0x00000007c00dc211 */ /* 0x080fe400010f14cc */
[-C--:B------:R-:W-:Y:S02]  /*17940*/  @!P6 LEA.HI.X R15, R191, R7.reuse, R203, 0x2, P1 ;  /* 0x00000007bf0fe211 */ /* 0x080fe400008f14cb */
[----:B------:R-:W-:Y:S01]  /*17950*/  @!P5 LEA.HI.X R7, R190, R7, R202, 0x2, P3 ;  /* 0x00000007be07d211 */ /* 0x000fe200018f14ca */
[----:B------:R3:W-:Y:S04]  /*17960*/  @!P4 ST.E.64 desc[UR54][R12.64], R64 ;  /* 0x000000400c00c985 */ /* 0x0007e8000c101b36 */
[----:B------:R3:W-:Y:S04]  /*17970*/  @!P6 ST.E.64 desc[UR54][R14.64], R62 ;  /* 0x0000003e0e00e985 */ /* 0x0007e8000c101b36 */
[----:B------:R3:W-:Y:S02]  /*17980*/  @!P5 ST.E.64 desc[UR54][R6.64], R60 ;  /* 0x0000003c0600d985 */ /* 0x0007e4000c101b36 */
.L_x_1537:
[----:B------:R-:W-:Y:S05]  /*17990*/  BSYNC B1 ;  /* 0x0000000000017941 */ /* 0x000fea0003800000 */
.L_x_1536:
[----:B--23--:R2:W3:Y:S04]  /*179a0*/  SHFL.IDX PT, R7, R3, 0x1, 0x1c1f ;  /* 0x003c1f0003077f89 */ /* 0x00c4e800000e0000 */
[----:B-1----:R2:W1:Y:S01]  /*179b0*/  SHFL.IDX PT, R6, R0, 0x1, 0x1c1f ;  /* 0x003c1f0000067f89 */ /* 0x00246200000e0000 */
[----:B------:R-:W-:Y:S05]  /*179c0*/  @P0 BRA `(.L_x_1535) ;  /* 0x0000001000340947 */ /* 0x000fea0003800000 */
[----:B------:R-:W-:Y:S02]  /*179d0*/  ULDC UR4, c[0x0][0xac8] ;  /* 0x0002b20000047ab9 */ /* 0x000fe40000000800 */
[----:B------:R-:W-:Y:S02]  /*179e0*/  ISETP.GE.AND P0, PT, R17, UR4, PT ;  /* 0x0000000411007c0c */ /* 0x000fe4000bf06270 */
[----:B------:R-:W-:Y:S02]  /*179f0*/  ISETP.GE.AND P1, PT, R21, UR4, PT ;  /* 0x0000000415007c0c */ /* 0x000fe4000bf26270 */
[----:B------:R-:W-:Y:S02]  /*17a00*/  ISETP.GE.AND P2, PT, R25, UR4, PT ;  /* 0x0000000419007c0c */ /* 0x000fe4000bf46270 */
[----:B------:R-:W-:Y:S02]  /*17a10*/  ISETP.GE.AND P6, PT, R19, UR4, PT ;  /* 0x0000000413007c0c */ /* 0x000fe4000bfc6270 */
[----:B------:R-:W-:-:S05]  /*17a20*/  ISETP.GE.AND P3, PT, R27, UR4, PT ;  /* 0x000000041b007c0c */ /* 0x000fca000bf66270 */
[-C--:B-1----:R-:W-:Y:S02]  /*17a30*/  @!P0 LEA R8, P4, R17, R6.reuse, 0x2 ;  /* 0x0000000611088211 */ /* 0x082fe400078810ff */
[-C--:B------:R-:W-:Y:S02]  /*17a40*/  @!P1 LEA R10, P5, R21, R6.reuse, 0x2 ;  /* 0x00000006150a9211 */ /* 0x080fe400078a10ff */
[-C--:B---3--:R-:W-:Y:S02]  /*17a50*/  @!P0 LEA.HI.X R9, R17, R7.reuse, R18, 0x2, P4 ;  /* 0x0000000711098211 */ /* 0x088fe400020f1412 */
[----:B------:R-:W-:Y:S01]  /*17a60*/  ISETP.GE.AND P4, PT, R93, UR4, PT ;  /* 0x000000045d007c0c */ /* 0x000fe2000bf86270 */
[----:B------:R-:W-:Y:S01]  /*17a70*/  @!P6 IMAD.WIDE R4, R19, 0x4, R6 ;  /* 0x000000041304e825 */ /* 0x000fe200078e0206 */
[----:B------:R-:W-:Y:S02]  /*17a80*/  @!P1 LEA.HI.X R11, R21, R7, R20, 0x2, P5 ;  /* 0x00000007150b9211 */ /* 0x000fe400028f1414 */
[----:B------:R-:W-:-:S02]  /*17a90*/  @!P2 LEA R12, P5, R25, R6, 0x2 ;  /* 0x00000006190ca211 */ /* 0x000fc400078a10ff */
[----:B------:R1:W-:Y:S02]  /*17aa0*/  @!P6 ST.E.64 desc[UR54][R4.64], R32 ;  /* 0x000000200400e985 */ /* 0x0003e4000c101b36 */
[-C--:B------:R-:W-:Y:S02]  /*17ab0*/  @!P2 LEA.HI.X R13, R25, R7.reuse, R24, 0x2, P5 ;  /* 0x00000007190da211 */ /* 0x080fe400028f1418 */
[-C--:B------:R-:W-:Y:S01]  /*17ac0*/  @!P3 LEA R14, P5, R27, R6.reuse, 0x2 ;  /* 0x000000061b0eb211 */ /* 0x080fe200078a10ff */
[----:B------:R3:W-:Y:S01]  /*17ad0*/  @!P0 ST.E.64 desc[UR54][R8.64], R34 ;  /* 0x0000002208008985 */ /* 0x0007e2000c101b36 */
[----:B------:R-:W-:Y:S02]  /*17ae0*/  ISETP.GE.AND P0, PT, R199, UR4, PT ;  /* 0x00000004c7007c0c */ /* 0x000fe4000bf06270 */
[----:B------:R-:W-:Y:S01]  /*17af0*/  @!P3 LEA.HI.X R15, R27, R7, R26, 0x2, P5 ;  /* 0x000000071b0fb211 */ /* 0x000fe200028f141a */
[----:B------:R4:W-:Y:S01]  /*17b00*/  @!P1 ST.E.64 desc[UR54][R10.64], R36 ;  /* 0x000000240a009985 */ /* 0x0009e2000c101b36 */
[----:B------:R-:W-:-:S02]  /*17b10*/  @!P4 LEA R20, P5, R93, R6, 0x2 ;  /* 0x000000065d14c211 */ /* 0x000fc400078a10ff */
[----:B------:R-:W-:Y:S01]  /*17b20*/  ISETP.GE.AND P1, PT, R198, UR4, PT ;  /* 0x00000004c6007c0c */ /* 0x000fe2000bf26270 */
[----:B------:R5:W-:Y:S01]  /*17b30*/  @!P2 ST.E.64 desc[UR54][R12.64], R38 ;  /* 0x000000260c00a985 */ /* 0x000be2000c101b36 */
[----:B------:R-:W-:Y:S02]  /*17b40*/  @!P4 LEA.HI.X R21, R93, R7, R92, 0x2, P5 ;  /* 0x000000075d15c211 */ /* 0x000fe400028f145c */
[----:B------:R-:W-:Y:S01]  /*17b50*/  ISETP.GE.AND P2, PT, R197, UR4, PT ;  /* 0x00000004c5007c0c */ /* 0x000fe2000bf46270 */
[----:B------:R-:W-:Y:S02]  /*17b60*/  @!P3 ST.E.64 desc[UR54][R14.64], R40 ;  /* 0x000000280e00b985 */ /* 0x000fe4000c101b36 */
[----:B------:R-:W-:Y:S02]  /*17b70*/  @!P0 LEA R24, P3, R199, R6, 0x2 ;  /* 0x00000006c7188211 */ /* 0x000fe400078610ff */
[----:B------:R-:W-:Y:S01]  /*17b80*/  @!P4 ST.E.64 desc[UR54][R20.64], R42 ;  /* 0x0000002a1400c985 */ /* 0x000fe2000c101b36 */
[----:B------:R-:W-:-:S02]  /*17b90*/  ISETP.GE.AND P4, PT, R196, UR4, PT ;  /* 0x00000004c4007c0c */ /* 0x000fc4000bf86270 */
[-C--:B------:R-:W-:Y:S02]  /*17ba0*/  @!P0 LEA.HI.X R25, R199, R7.reuse, R211, 0x2, P3 ;  /* 0x00000007c7198211 */ /* 0x080fe400018f14d3 */
[CC--:B-1----:R-:W-:Y:S02]  /*17bb0*/  @!P1 LEA R4, P5, R198.reuse, R6.reuse, 0x2 ;  /* 0x00000006c6049211 */ /* 0x0c2fe400078a10ff */
[----:B------:R-:W-:Y:S01]  /*17bc0*/  ISETP.GE.AND P3, PT, R195, UR4, PT ;  /* 0x00000004c3007c0c */ /* 0x000fe2000bf66270 */
[----:B------:R-:W-:Y:S01]  /*17bd0*/  @!P0 ST.E.64 desc[UR54][R24.64], R44 ;  /* 0x0000002c18008985 */ /* 0x000fe2000c101b36 */
[C---:B---3--:R-:W-:Y:S02]  /*17be0*/  @!P2 LEA R8, P6, R197.reuse, R6, 0x2 ;  /* 0x00000006c508a211 */ /* 0x048fe400078c10ff */
[-C--:B------:R-:W-:Y:S02]  /*17bf0*/  @!P1 LEA.HI.X R5, R198, R7.reuse, R210, 0x2, P5 ;  /* 0x00000007c6059211 */ /* 0x080fe400028f14d2 */
[----:B------:R-:W-:-:S02]  /*17c00*/  @!P2 LEA.HI.X R9, R197, R7, R209, 0x2, P6 ;  /* 0x00000007c509a211 */ /* 0x000fc400030f14d1 */
[----:B------:R-:W-:Y:S01]  /*17c10*/  ISETP.GE.AND P0, PT, R194, UR4, PT ;  /* 0x00000004c2007c0c */ /* 0x000fe2000bf06270 */
[----:B------:R1:W-:Y:S01]  /*17c20*/  @!P1 ST.E.64 desc[UR54][R4.64], R46 ;  /* 0x0000002e04009985 */ /* 0x0003e2000c101b36 */
[CC--:B----4-:R-:W-:Y:S02]  /*17c30*/  @!P4 LEA R10, P1, R196.reuse, R6.reuse, 0x2 ;  /* 0x00000006c40ac211 */ /* 0x0d0fe400078210ff */
[----:B------:R-:W-:Y:S01]  /*17c40*/  ISETP.GE.AND P5, PT, R193, UR4, PT ;  /* 0x00000004c1007c0c */ /* 0x000fe2000bfa6270 */
[----:B------:R3:W-:Y:S01]  /*17c50*/  @!P2 ST.E.64 desc[UR54][R8.64], R48 ;  /* 0x000000300800a985 */ /* 0x0007e2000c101b36 */
[----:B------:R-:W-:Y:S02]  /*17c60*/  @!P4 LEA.HI.X R11, R196, R7, R208, 0x2, P1 ;  /* 0x00000007c40bc211 */ /* 0x000fe400008f14d0 */
[----:B------:R-:W-:Y:S02]  /*17c70*/  ISETP.GE.AND P2, PT, R192, UR4, PT ;  /* 0x00000004c0007c0c */ /* 0x000fe4000bf46270 */
[----:B------:R-:W-:Y:S01]  /*17c80*/  ISETP.GE.AND P1, PT, R191, UR4, PT ;  /* 0x00000004bf007c0c */ /* 0x000fe2000bf26270 */
[----:B------:R4:W-:Y:S01]  /*17c90*/  @!P4 ST.E.64 desc[UR54][R10.64], R50 ;  /* 0x000000320a00c985 */ /* 0x0009e2000c101b36 */
[----:B-----5:R-:W-:-:S02]  /*17ca0*/  @!P3 LEA R12, P6, R195, R6, 0x2 ;  /* 0x00000006c30cb211 */ /* 0x020fc400078c10ff */
[C---:B-1----:R-:W-:Y:S02]  /*17cb0*/  @!P0 LEA R4, P4, R194.reuse, R6, 0x2 ;  /* 0x00000006c2048211 */ /* 0x042fe400078810ff */
[-C--:B------:R-:W-:Y:S02]  /*17cc0*/  @!P3 LEA.HI.X R13, R195, R7.reuse, R207, 0x2, P6 ;  /* 0x00000007c30db211 */ /* 0x080fe400030f14cf */
[----:B------:R-:W-:-:S03]  /*17cd0*/  @!P0 LEA.HI.X R5, R194, R7, R206, 0x2, P4 ;  /* 0x00000007c2058211 */ /* 0x000fc600020f14ce */
[CC--:B---3--:R-:W-:Y:S01]  /*17ce0*/  @!P2 LEA R8, P4, R192.reuse, R6.reuse, 0x2 ;  /* 0x00000006c008a211 */ /* 0x0c8fe200078810ff */
[----:B------:R4:W-:Y:S01]  /*17cf0*/  @!P3 ST.E.64 desc[UR54][R12.64], R52 ;  /* 0x000000340c00b985 */ /* 0x0009e2000c101b36 */
[-C--:B------:R-:W-:Y:S02]  /*17d00*/  @!P5 LEA R14, P3, R193, R6.reuse, 0x2 ;  /* 0x00000006c10ed211 */ /* 0x080fe400078610ff */
[----:B------:R-:W-:Y:S01]  /*17d10*/  @!P1 LEA R20, P6, R191, R6, 0x2 ;  /* 0x00000006bf149211 */ /* 0x000fe200078c10ff */
[----:B------:R4:W-:Y:S01]  /*17d20*/  @!P0 ST.E.64 desc[UR54][R4.64], R54 ;  /* 0x0000003604008985 */ /* 0x0009e2000c101b36 */
        /* <DEDUP_REMOVED lines=8> */
[----:B----4-:R-:W-:-:S04]  /*17db0*/  LEA R4, P0, R190, R6, 0x2 ;  /* 0x00000006be047211 */ /* 0x010fc800078010ff */
[----:B------:R-:W-:-:S05]  /*17dc0*/  LEA.HI.X R5, R190, R7, R202, 0x2, P0 ;  /* 0x00000007be057211 */ /* 0x000fca00000f14ca */
[----:B------:R1:W-:Y:S01]  /*17dd0*/  ST.E.64 desc[UR54][R4.64], R30 ;  /* 0x0000001e04007985 */ /* 0x0003e2000c101b36 */
[----:B------:R-:W-:Y:S05]  /*17de0*/  BRA `(.L_x_1535) ;  /* 0x0000000c002c7947 */ /* 0x000fea0003800000 */
.L_x_1526:
[----:B------:R-:W0:Y:S01]  /*17df0*/  LDC.64 R4, c[0x0][0xc00] ;  /* 0x00030000ff047b82 */ /* 0x000e220000000a00 */
[----:B------:R-:W-:Y:S01]  /*17e00*/  ULDC.64 UR8, c[0x0][0xc00] ;  /* 0x0003000000087ab9 */ /* 0x000fe20000000a00 */
[----:B------:R-:W-:Y:S01]  /*17e10*/  IMAD.MOV.U32 R3, RZ, RZ, RZ ;  /* 0x000000ffff037224 */ /* 0x000fe200078e00ff */
[----:B------:R-:W-:-:S05]  /*17e20*/  UIMAD.WIDE UR8, UR38, 0x4, UR8 ;  /* 0x00000004260878a5 */ /* 0x000fca000f8e0208 */
[----:B------:R-:W1:Y:S01]  /*17e30*/  LDC.64 R6, c[0x0][0xc08] ;  /* 0x00030200ff067b82 */ /* 0x000e620000000a00 */
[----:B0-----:R-:W-:Y:S01]  /*17e40*/  ISETP.NE.U32.AND P0, PT, R4, RZ, PT ;  /* 0x000000ff0400720c */ /* 0x001fe20003f05070 */
[----:B------:R-:W-:Y:S01]  /*17e50*/  IMAD.U32 R4, RZ, RZ, UR8 ;  /* 0x00000008ff047e24 */ /* 0x000fe2000f8e00ff */
[----:B------:R-:W-:Y:S01]  /*17e60*/  R2UR UR4, R5 ;  /* 0x00000000050472ca */ /* 0x000fe200000e0000 */
[----:B------:R-:W-:Y:S01]  /*17e70*/  IMAD.U32 R5, RZ, RZ, UR9 ;  /* 0x00000009ff057e24 */ /* 0x000fe2000f8e00ff */
[----:B-1----:R-:W-:-:S09]  /*17e80*/  ISETP.NE.U32.AND P1, PT, R6, RZ, PT ;  /* 0x000000ff0600720c */ /* 0x002fd20003f25070 */
[----:B------:R-:W-:Y:S02]  /*17e90*/  VOTEU.ANY UP0, P0 ;  /* 0x00000000003f7886 */ /* 0x000fe40000000100 */
[----:B------:R-:W-:Y:S01]  /*17ea0*/  UISETP.NE.AND.EX UP0, UPT, UR4, URZ, UPT, UP0 ;  /* 0x0000003f0400728c */ /* 0x000fe2000bf05300 */
[----:B------:R-:W-:Y:S01]  /*17eb0*/  R2UR UR4, R7 ;  /* 0x00000000070472ca */ /* 0x000fe200000e0000 */
[----:B------:R-:W-:-:S04]  /*17ec0*/  VOTEU.ANY UP1, P1 ;  /* 0x00000000003f7886 */ /* 0x000fc80000820100 */
[----:B------:R-:W-:-:S08]  /*17ed0*/  PLOP3.LUT P0, PT, PT, PT, UP0, 0x80, 0x0 ;  /* 0x000000000000781c */ /* 0x000fd00003f0f008 */
[----:B------:R-:W-:-:S06]  /*17ee0*/  UISETP.NE.AND.EX UP1, UPT, UR4, URZ, UPT, UP1 ;  /* 0x0000003f0400728c */ /* 0x000fcc000bf25310 */
[----:B------:R-:W-:Y:S01]  /*17ef0*/  PLOP3.LUT P1, PT, PT, PT, UP1, 0x80, 0x0 ;  /* 0x000000000000781c */ /* 0x000fe20003f2f018 */
[----:B------:R0:W5:Y:S01]  /*17f00*/  @P0 LDG.E R3, desc[UR54][R4.64] ;  /* 0x0000003604030981 */ /* 0x000162000c1e1900 */
[----:B------:R-:W-:Y:S02]  /*17f10*/  ULDC UR4, c[0x0][0xa88] ;  /* 0x0002a20000047ab9 */ /* 0x000fe40000000800 */
[----:B------:R-:W-:Y:S01]  /*17f20*/  IMAD.U32 R0, RZ, RZ, UR4 ;  /* 0x00000004ff007e24 */ /* 0x000fe2000f8e00ff */
[----:B------:R-:W-:Y:S02]  /*17f30*/  @UP1 ULDC.64 UR8, c[0x0][0xc08] ;  /* 0x0003020000081ab9 */ /* 0x000fe40000000a00 */
[----:B------:R-:W-:-:S06]  /*17f40*/  @UP1 UIMAD.WIDE UR8, UR38, 0x4, UR8 ;  /* 0x00000004260818a5 */ /* 0x000fcc000f8e0208 */
[----:B------:R-:W-:Y:S02]  /*17f50*/  IMAD.U32 R6, RZ, RZ, UR8 ;  /* 0x00000008ff067e24 */ /* 0x000fe4000f8e00ff */
[----:B------:R-:W-:-:S05]  /*17f60*/  IMAD.U32 R7, RZ, RZ, UR9 ;  /* 0x00000009ff077e24 */ /* 0x000fca000f8e00ff */
[----:B------:R0:W5:Y:S01]  /*17f70*/  @P1 LDG.E R0, desc[UR54][R6.64] ;  /* 0x0000003606001981 */ /* 0x000162000c1e1900 */
[----:B------:R-:W-:Y:S05]  /*17f80*/  @P1 BRA `(.L_x_1538) ;  /* 0x0000000000101947 */ /* 0x000fea0003800000 */
[----:B------:R-:W-:Y:S05]  /*17f90*/  @!P0 BRA `(.L_x_1538) ;  /* 0x00000000000c8947 */ /* 0x000fea0003800000 */
[----:B0-----:R-:W2:Y:S04]  /*17fa0*/  LDG.E R7, desc[UR54][R4.64] ;  /* 0x0000003604077981 */ /* 0x001ea8000c1e1900 */
[----:B-----5:R-:W2:Y:S02]  /*17fb0*/  LDG.E R0, desc[UR54][R4.64+0x4] ;  /* 0x0000043604007981 */ /* 0x020ea4000c1e1900 */
[----:B--2---:R-:W-:-:S07]  /*17fc0*/  IMAD.IADD R0, R0, 0x1, -R7 ;  /* 0x0000000100007824 */ /* 0x004fce00078e0a07 */
.L_x_1538:
[----:B-----5:R-:W-:Y:S01]  /*17fd0*/  R2UR UR16, R3 ;  /* 0x00000000031072ca */ /* 0x020fe200000e0000 */
[----:B------:R-:W-:Y:S01]  /*17fe0*/  USHF.R.S32.HI UR7, URZ, 0x1f, UR38 ;  /* 0x0000001f3f077899 */ /* 0x000fe20008011426 */
[----:B------:R-:W-:Y:S01]  /*17ff0*/  ISETP.GT.AND P0, PT, R217, 0x7f, PT ;  /* 0x0000007fd900780c */ /* 0x000fe20003f04270 */
[----:B------:R-:W-:Y:S01]  /*18000*/  USEL UR4, UR38, URZ, !UP0 ;  /* 0x0000003f26047287 */ /* 0x000fe2000c000000 */
[----:B------:R-:W-:Y:S01]  /*18010*/  BSSY B1, `(.L_x_1539) ;  /* 0x000003a000017945 */ /* 0x000fe20003800000 */
[----:B------:R-:W-:-:S08]  /*18020*/  USEL UR7, UR7, URZ, !UP0 ;  /* 0x0000003f07077287 */ /* 0x000fd0000c000000 */
[----:B------:R-:W-:Y:S02]  /*18030*/  USHF.R.S32.HI UR16, URZ, 0x1f, UR16 ;  /* 0x0000001f3f107899 */ /* 0x000fe40008011410 */
[----:B------:R-:W-:Y:S10]  /*18040*/  @P0 BRA `(.L_x_1540) ;  /* 0x0000000000d80947 */ /* 0x000ff40003800000 */
[----:B0-----:R-:W0:Y:S01]  /*18050*/  S2R R5, SR_TID.X ;  /* 0x0000000000057919 */ /* 0x001e220000002100 */
[----:B------:R-:W1:Y:S01]  /*18060*/  LDC R9, c[0x0][0xbe8] ;  /* 0x0002fa00ff097b82 */ /* 0x000e620000000800 */
[----:B------:R-:W-:Y:S02]  /*18070*/  IMAD.U32 R8, RZ, RZ, UR39 ;  /* 0x00000027ff087e24 */ /* 0x000fe4000f8e00ff */
[----:B-1----:R-:W-:-:S03]  /*18080*/  IMAD R4, R0, R9, RZ ;  /* 0x0000000900047224 */ /* 0x002fc600078e02ff */
[----:B0-----:R-:W-:-:S04]  /*18090*/  IADD3 R8, R8, -0x80, R5 ;  /* 0xffffff8008087810 */ /* 0x001fc80007ffe005 */
[----:B------:R-:W-:-:S13]  /*180a0*/  ISETP.GE.AND P0, PT, R8, R4, PT ;  /* 0x000000040800720c */ /* 0x000fda0003f06270 */
[----:B------:R-:W-:Y:S05]  /*180b0*/  @P0 BRA `(.L_x_1540) ;  /* 0x0000000000bc0947 */ /* 0x000fea0003800000 */
[----:B------:R-:W-:Y:S01]  /*180c0*/  ISETP.NE.AND P0, PT, R9, 0x1, PT ;  /* 0x000000010900780c */ /* 0x000fe20003f05270 */
[----:B------:R-:W-:Y:S01]  /*180d0*/  UISETP.GT.AND UP0, UPT, UR45, 0x1, UPT ;  /* 0x000000012d00788c */ /* 0x000fe2000bf04270 */
[----:B------:R-:W-:Y:S01]  /*180e0*/  IMAD.MOV.U32 R6, RZ, RZ, R8 ;  /* 0x000000ffff067224 */ /* 0x000fe200078e0008 */
[----:B------:R-:W-:Y:S02]  /*180f0*/  UMOV UR8, 0x9b8 ;  /* 0x000009b800087882 */ /* 0x000fe40000000000 */
[----:B------:R-:W-:Y:S02]  /*18100*/  USEL UR17, UR8, 0x978, UP0 ;  /* 0x0000097808117887 */ /* 0x000fe40008000000 */
[----:B------:R-:W-:-:S06]  /*18110*/  USEL UR19, UR40, URZ, UP0 ;  /* 0x0000003f28137287 */ /* 0x000fcc0008000000 */
[----:B------:R-:W0:Y:S04]  /*18120*/  @P0 LDC R7, c[0x0][0xbec] ;  /* 0x0002fb00ff070b82 */ /* 0x000e280000000800 */
[----:B------:R-:W-:Y:S01]  /*18130*/  ULDC.64 UR8, c[0x0][UR17+0x218] ;  /* 0x0000860011087abb */ /* 0x000fe20008000a00 */
[----:B------:R-:W-:Y:S01]  /*18140*/  ULDC.64 UR10, c[0x0][UR17+0x220] ;  /* 0x00008800110a7abb */ /* 0x000fe20008000a00 */
[----:B------:R-:W-:Y:S02]  /*18150*/  UIMAD.WIDE.U32 UR14, UR8, UR37, URZ ;  /* 0x00000025080e72a5 */ /* 0x000fe4000f8e003f */
[----:B------:R-:W1:Y:S01]  /*18160*/  @P0 LDC R10, c[0x0][0xbf0] ;  /* 0x0002fc00ff0a0b82 */ /* 0x000e620000000800 */
[----:B------:R-:W-:Y:S02]  /*18170*/  UIMAD UR18, UR9, UR37, URZ ;  /* 0x00000025091272a4 */ /* 0x000fe4000f8e023f */
[----:B------:R-:W-:Y:S01]  /*18180*/  UIMAD UR11, UR11, UR4, URZ ;  /* 0x000000040b0b72a4 */ /* 0x000fe2000f8e023f */
[----:B------:R-:W-:Y:S01]  /*18190*/  IMAD.U32 R4, RZ, RZ, UR14 ;  /* 0x0000000eff047e24 */ /* 0x000fe2000f8e00ff */
[----:B------:R-:W-:Y:S01]  /*181a0*/  UIMAD.WIDE.U32 UR8, UR10, UR4, URZ ;  /* 0x000000040a0872a5 */ /* 0x000fe2000f8e003f */
[----:B------:R-:W-:Y:S01]  /*181b0*/  IMAD.U32 R5, RZ, RZ, UR15 ;  /* 0x0000000fff057e24 */ /* 0x000fe2000f8e00ff */
[----:B------:R-:W-:-:S02]  /*181c0*/  UIADD3 UR14, UR18, UR15, URZ ;  /* 0x0000000f120e7290 */ /* 0x000fc4000fffe03f */
[----:B------:R-:W-:Y:S01]  /*181d0*/  UIMAD UR11, UR10, UR7, UR11 ;  /* 0x000000070a0b72a4 */ /* 0x000fe2000f8e020b */
[----:B------:R-:W-:-:S03]  /*181e0*/  ULDC.64 UR12, c[0x0][UR17+0x228] ;  /* 0x00008a00110c7abb */ /* 0x000fc60008000a00 */
[----:B------:R-:W-:Y:S01]  /*181f0*/  UIADD3 UR11, UR9, UR11, URZ ;  /* 0x0000000b090b7290 */ /* 0x000fe2000fffe03f */
[----:B------:R-:W-:Y:S01]  /*18200*/  IMAD.U32 R11, RZ, RZ, UR14 ;  /* 0x0000000eff0b7e24 */ /* 0x000fe2000f8e00ff */
[----:B------:R-:W-:Y:S01]  /*18210*/  UIMAD.WIDE.U32 UR20, UR12, UR19, URZ ;  /* 0x000000130c1472a5 */ /* 0x000fe2000f8e003f */
[----:B0-----:R-:W-:Y:S01]  /*18220*/  @P0 IMAD.HI.U32 R7, R8, R7, RZ ;  /* 0x0000000708070227 */ /* 0x001fe200078e00ff */
[----:B------:R-:W-:-:S04]  /*18230*/  UIMAD UR10, UR13, UR19, URZ ;  /* 0x000000130d0a72a4 */ /* 0x000fc8000f8e023f */
[----:B------:R-:W-:Y:S01]  /*18240*/  UIADD3 UR10, UR10, UR21, URZ ;  /* 0x000000150a0a7290 */ /* 0x000fe2000fffe03f */
[----:B-1----:R-:W-:Y:S02]  /*18250*/  @P0 SHF.R.U32.HI R6, RZ, R10, R7 ;  /* 0x0000000aff060219 */ /* 0x002fe40000011607 */
[----:B------:R-:W-:Y:S01]  /*18260*/  IADD3 R5, P0, P1, R4, UR8, R3 ;  /* 0x0000000804057c10 */ /* 0x000fe2000f91e003 */
[----:B------:R-:W-:Y:S01]  /*18270*/  IMAD.U32 R4, RZ, RZ, UR16 ;  /* 0x00000010ff047e24 */ /* 0x000fe2000f8e00ff */
[----:B------:R-:W-:Y:S01]  /*18280*/  ULDC.64 UR8, c[0x0][UR17+0x210] ;  /* 0x0000840011087abb */ /* 0x000fe20008000a00 */
[----:B------:R-:W-:-:S04]  /*18290*/  IMAD.MOV R7, RZ, RZ, -R6 ;  /* 0x000000ffff077224 */ /* 0x000fc800078e0a06 */
[----:B------:R-:W-:Y:S01]  /*182a0*/  IMAD R7, R9, R7, R8 ;  /* 0x0000000709077224 */ /* 0x000fe200078e0208 */
[----:B------:R-:W-:Y:S02]  /*182b0*/  IADD3.X R8, R11, UR11, R4, P0, P1 ;  /* 0x0000000b0b087c10 */ /* 0x000fe400087e2404 */
[----:B------:R-:W-:Y:S01]  /*182c0*/  IADD3 R4, P0, P1, R6, UR20, R5 ;  /* 0x0000001406047c10 */ /* 0x000fe2000f91e005 */
[----:B------:R-:W-:Y:S01]  /*182d0*/  IMAD R9, R7, UR9, RZ ;  /* 0x0000000907097c24 */ /* 0x000fe2000f8e02ff */
[----:B------:R-:W-:Y:S02]  /*182e0*/  SHF.R.S32.HI R5, RZ, 0x1f, R6 ;  /* 0x0000001fff057819 */ /* 0x000fe40000011406 */
[----:B------:R-:W-:Y:S02]  /*182f0*/  SHF.R.S32.HI R6, RZ, 0x1f, R7 ;  /* 0x0000001fff067819 */ /* 0x000fe40000011407 */
[----:B------:R-:W-:Y:S01]  /*18300*/  IADD3.X R5, R5, UR10, R8, P0, P1 ;  /* 0x0000000a05057c10 */ /* 0x000fe200087e2408 */
[----:B------:R-:W-:Y:S01]  /*18310*/  ULDC.64 UR10, c[0x0][0xba8] ;  /* 0x0002ea00000a7ab9 */ /* 0x000fe20000000a00 */
[----:B------:R-:W-:Y:S01]  /*18320*/  @!UP0 ULDC UR10, c[0x0][0xb50] ;  /* 0x0002d400000a8ab9 */ /* 0x000fe20000000800 */
[----:B------:R-:W-:Y:S01]  /*18330*/  IMAD R9, R6, UR8, R9 ;  /* 0x0000000806097c24 */ /* 0x000fe2000f8e0209 */
[----:B------:R-:W-:Y:S01]  /*18340*/  @!UP0 ULDC UR11, c[0x0][0xb54] ;  /* 0x0002d500000b8ab9 */ /* 0x000fe20000000800 */
[----:B------:R-:W-:-:S04]  /*18350*/  IMAD.WIDE.U32 R4, R7, UR8, R4 ;  /* 0x0000000807047c25 */ /* 0x000fc8000f8e0004 */
[----:B------:R-:W-:Y:S01]  /*18360*/  IMAD.IADD R5, R5, 0x1, R9 ;  /* 0x0000000105057824 */ /* 0x000fe200078e0209 */
[----:B------:R-:W-:-:S04]  /*18370*/  LEA R6, P0, R4, UR10, 0x2 ;  /* 0x0000000a04067c11 */ /* 0x000fc8000f8010ff */
[----:B------:R-:W-:Y:S01]  /*18380*/  LEA.HI.X R7, R4, UR11, R5, 0x2, P0 ;  /* 0x0000000b04077c11 */ /* 0x000fe200080f1405 */
[----:B------:R-:W-:-:S05]  /*18390*/  IMAD.MOV.U32 R5, RZ, RZ, -0x800000 ;  /* 0xff800000ff057424 */ /* 0x000fca00078e00ff */
[----:B------:R1:W-:Y:S03]  /*183a0*/  STG.E desc[UR54][R6.64], R5 ;  /* 0x0000000506007986 */ /* 0x0003e6000c101936 */
.L_x_1540:
[----:B------:R-:W-:Y:S05]  /*183b0*/  BSYNC B1 ;  /* 0x0000000000017941 */ /* 0x000fea0003800000 */
.L_x_1539:
[----:B------:R-:W-:-:S06]  /*183c0*/  UISETP.GT.AND UP0, UPT, UR45, 0x1, UPT ;  /* 0x000000012d00788c */ /* 0x000fcc000bf04270 */
[----:B------:R-:W-:-:S13]  /*183d0*/  PLOP3.LUT P0, PT, PT, PT, UP0, 0x80, 0x0 ;  /* 0x000000000000781c */ /* 0x000fda0003f0f008 */
[----:B------:R-:W-:Y:S05]  /*183e0*/  @P0 BRA `(.L_x_1535) ;  /* 0x0000000400ac0947 */ /* 0x000fea0003800000 */
[----:B------:R-:W2:Y:S01]  /*183f0*/  LDC R11, c[0x0][0xbe8] ;  /* 0x0002fa00ff0b7b82 */ /* 0x000ea20000000800 */
[C---:B------:R-:W-:Y:S01]  /*18400*/  R2UR UR11, R3.reuse ;  /* 0x00000000030b72ca */ /* 0x040fe200000e0000 */
[----:B------:R-:W-:Y:S01]  /*18410*/  ULDC.64 UR12, c[0x0][0xaa0] ;  /* 0x0002a800000c7ab9 */ /* 0x000fe20000000a00 */
[----:B------:R-:W-:Y:S01]  /*18420*/  R2UR UR8, R3 ;  /* 0x00000000030872ca */ /* 0x000fe200000e0000 */
[----:B------:R-:W-:Y:S01]  /*18430*/  UIMAD UR10, UR16, UR12, URZ ;  /* 0x0000000c100a72a4 */ /* 0x000fe2000f8e023f */
[----:B------:R-:W-:Y:S01]  /*18440*/  IMAD R3, R189, 0x20, R200 ;  /* 0x00000020bd037824 */ /* 0x000fe200078e02c8 */
[----:B------:R-:W-:Y:S03]  /*18450*/  BSSY B1, `(.L_x_1541) ;  /* 0x000003a000017945 */ /* 0x000fe60003800000 */
[----:B------:R-:W-:-:S04]  /*18460*/  VIADD R8, R3, UR39 ;  /* 0x0000002703087c36 */ /* 0x000fc80008000000 */
[----:B------:R-:W-:Y:S01]  /*18470*/  IMAD.MOV.U32 R3, RZ, RZ, R8 ;  /* 0x000000ffff037224 */ /* 0x000fe200078e0008 */
[----:B------:R-:W-:Y:S02]  /*18480*/  UIMAD UR10, UR11, UR13, UR10 ;  /* 0x0000000d0b0a72a4 */ /* 0x000fe4000f8e020a */
[----:B------:R-:W-:-:S04]  /*18490*/  UIMAD.WIDE.U32 UR8, UR8, UR12, URZ ;  /* 0x0000000c080872a5 */ /* 0x000fc8000f8e003f */
[----:B------:R-:W-:-:S03]  /*184a0*/  UIADD3 UR9, UR9, UR10, URZ ;  /* 0x0000000a09097290 */ /* 0x000fc6000fffe03f */
[----:B------:R-:W-:Y:S01]  /*184b0*/  ULDC.64 UR10, c[0x0][0xae8] ;  /* 0x0002ba00000a7ab9 */ /* 0x000fe20000000a00 */
[----:B--2---:R-:W-:Y:S01]  /*184c0*/  ISETP.NE.AND P0, PT, R11, 0x1, PT ;  /* 0x000000010b00780c */ /* 0x004fe20003f05270 */
[----:B------:R-:W-:-:S04]  /*184d0*/  UIMAD.WIDE.U32 UR8, UR37, UR10, UR8 ;  /* 0x0000000a250872a5 */ /* 0x000fc8000f8e0008 */
[----:B------:R-:W-:-:S03]  /*184e0*/  UIMAD UR9, UR37, UR11, UR9 ;  /* 0x0000000b250972a4 */ /* 0x000fc6000f8e0209 */
[----:B------:R-:W-:Y:S02]  /*184f0*/  ULDC.64 UR10, c[0x0][0xaf0] ;  /* 0x0002bc00000a7ab9 */ /* 0x000fe40000000a00 */
[----:B------:R-:W-:Y:S02]  /*18500*/  UIMAD UR7, UR7, UR10, URZ ;  /* 0x0000000a070772a4 */ /* 0x000fe4000f8e023f */
[----:B------:R-:W-:Y:S01]  /*18510*/  UIMAD.WIDE.U32 UR8, UR4, UR10, UR8 ;  /* 0x0000000a040872a5 */ /* 0x000fe2000f8e0008 */
[----:B01----:R-:W0:Y:S01]  /*18520*/  @P0 LDC R5, c[0x0][0xbec] ;  /* 0x0002fb00ff050b82 */ /* 0x003e220000000800 */
[----:B------:R-:W-:-:S03]  /*18530*/  UIMAD UR7, UR4, UR11, UR7 ;  /* 0x0000000b040772a4 */ /* 0x000fc6000f8e0207 */
[----:B------:R-:W-:Y:S01]  /*18540*/  ULDC.64 UR10, c[0x0][0xae0] ;  /* 0x0002b800000a7ab9 */ /* 0x000fe20000000a00 */
[----:B------:R-:W-:-:S03]  /*18550*/  UIADD3 UR4, UR9, UR7, URZ ;  /* 0x0000000709047290 */ /* 0x000fc6000fffe03f */
        /* <DEDUP_REMOVED lines=16> */
[----:B------:R-:W-:Y:S02]  /*18660*/  VIADD R8, R200, UR39 ;  /* 0x00000027c8087c36 */ /* 0x000fe40008000000 */
[----:B------:R-:W-:Y:S02]  /*18670*/  IMAD R11, R0, R11, RZ ;  /* 0x0000000b000b7224 */ /* 0x000fe400078e02ff */
[C---:B------:R-:W-:Y:S02]  /*18680*/  IMAD R3, R7.reuse, UR9, R6 ;  /* 0x0000000907037c24 */ /* 0x040fe4000f8e0206 */
[----:B------:R-:W-:Y:S01]  /*18690*/  IMAD.WIDE.U32 R4, R7, UR8, R4 ;  /* 0x0000000807047c25 */ /* 0x000fe2000f8e0004 */
[----:B------:R-:W-:Y:S01]  /*186a0*/  ISETP.GE.AND P2, PT, R8, R11, PT ;  /* 0x0000000b0800720c */ /* 0x000fe20003f46270 */
[----:B------:R-:W-:-:S02]  /*186b0*/  ULDC.64 UR8, c[0x0][0xa80] ;  /* 0x0002a00000087ab9 */ /* 0x000fc40000000a00 */
[----:B------:R-:W-:Y:S01]  /*186c0*/  VIADD R0, R8, 0x20 ;  /* 0x0000002008007836 */ /* 0x000fe20000000000 */
[----:B------:R-:W-:Y:S01]  /*186d0*/  LEA R6, P3, R4, UR8, 0x1 ;  /* 0x0000000804067c11 */ /* 0x000fe2000f8608ff */
[----:B------:R-:W-:-:S03]  /*186e0*/  IMAD.IADD R3, R5, 0x1, R3 ;  /* 0x0000000105037824 */ /* 0x000fc600078e0203 */
[-C--:B------:R-:W-:Y:S01]  /*186f0*/  ISETP.GE.AND P1, PT, R0, R11.reuse, PT ;  /* 0x0000000b0000720c */ /* 0x080fe20003f26270 */
[----:B------:R-:W-:Y:S01]  /*18700*/  VIADD R0, R8, 0x40 ;  /* 0x0000004008007836 */ /* 0x000fe20000000000 */
[----:B------:R-:W-:Y:S02]  /*18710*/  LEA.HI.X R3, R4, UR9, R3, 0x1, P3 ;  /* 0x0000000904037c11 */ /* 0x000fe400098f0c03 */
[----:B------:R0:W1:Y:S02]  /*18720*/  SHFL.IDX PT, R4, R6, RZ, 0x181f ;  /* 0x00181fff06047589 */ /* 0x00006400000e0000 */
[----:B------:R-:W-:Y:S02]  /*18730*/  ISETP.GE.AND P0, PT, R0, R11, PT ;  /* 0x0000000b0000720c */ /* 0x000fe40003f06270 */
[----:B------:R0:W2:Y:S01]  /*18740*/  SHFL.IDX PT, R0, R3, RZ, 0x181f ;  /* 0x00181fff03007589 */ /* 0x0000a200000e0000 */
[----:B------:R-:W-:Y:S10]  /*18750*/  @P2 BRA `(.L_x_1542) ;  /* 0x0000000000242947 */ /* 0x000ff40003800000 */
[----:B------:R-:W-:Y:S02]  /*18760*/  ULDC UR4, c[0x0][0xac8] ;  /* 0x0002b20000047ab9 */ /* 0x000fe40000000800 */
[----:B------:R-:W-:Y:S02]  /*18770*/  ISETP.GE.AND P4, PT, R23, UR4, PT ;  /* 0x0000000417007c0c */ /* 0x000fe4000bf86270 */
[----:B------:R-:W-:-:S11]  /*18780*/  ISETP.GE.AND P5, PT, R188, UR4, PT ;  /* 0x00000004bc007c0c */ /* 0x000fd6000bfa6270 */
[CC--:B-1----:R-:W-:Y:S02]  /*18790*/  @!P4 LEA R12, P2, R23.reuse, R4.reuse, 0x1 ;  /* 0x00000004170cc211 */ /* 0x0c2fe400078408ff */
[C---:B------:R-:W-:Y:S02]  /*187a0*/  @!P5 LEA R4, P3, R188.reuse, R4, 0x1 ;  /* 0x00000004bc04d211 */ /* 0x040fe400078608ff */
[-C--:B--2---:R-:W-:Y:S02]  /*187b0*/  @!P4 LEA.HI.X R13, R23, R0.reuse, R216, 0x1, P2 ;  /* 0x00000000170dc211 */ /* 0x084fe400010f0cd8 */
[----:B------:R-:W-:-:S03]  /*187c0*/  @!P5 LEA.HI.X R5, R188, R0, R215, 0x1, P3 ;  /* 0x00000000bc05d211 */ /* 0x000fc600018f0cd7 */
[----:B------:R3:W-:Y:S04]  /*187d0*/  @!P4 ST.E.128 desc[UR54][R12.64], RZ ;  /* 0x000000ff0c00c985 */ /* 0x0007e8000c101d36 */
[----:B------:R3:W-:Y:S02]  /*187e0*/  @!P5 ST.E.128 desc[UR54][R4.64], RZ ;  /* 0x000000ff0400d985 */ /* 0x0007e4000c101d36 */
.L_x_1542:
[----:B------:R-:W-:Y:S05]  /*187f0*/  BSYNC B1 ;  /* 0x0000000000017941 */ /* 0x000fea0003800000 */
.L_x_1541:
[----:B--2---:R2:W4:Y:S01]  /*18800*/  SHFL.IDX PT, R0, R3, 0x1, 0x181f ;  /* 0x00381f0003007f89 */ /* 0x00452200000e0000 */
[----:B------:R-:W-:Y:S03]  /*18810*/  BSSY B1, `(.L_x_1543) ;  /* 0x000000c000017945 */ /* 0x000fe60003800000 */
[----:B-1-3--:R2:W1:Y:S01]  /*18820*/  SHFL.IDX PT, R4, R6, 0x1, 0x181f ;  /* 0x00381f0006047f89 */ /* 0x00a46200000e0000 */
[----:B------:R-:W-:Y:S05]  /*18830*/  @P1 BRA `(.L_x_1544) ;  /* 0x0000000000241947 */ /* 0x000fea0003800000 */
[----:B------:R-:W-:Y:S02]  /*18840*/  ULDC UR4, c[0x0][0xac8] ;  /* 0x0002b20000047ab9 */ /* 0x000fe40000000800 */
[----:B------:R-:W-:Y:S02]  /*18850*/  ISETP.GE.AND P3, PT, R23, UR4, PT ;  /* 0x0000000417007c0c */ /* 0x000fe4000bf66270 */
[----:B------:R-:W-:-:S11]  /*18860*/  ISETP.GE.AND P4, PT, R188, UR4, PT ;  /* 0x00000004bc007c0c */ /* 0x000fd6000bf86270 */
[CC--:B-1----:R-:W-:Y:S02]  /*18870*/  @!P3 LEA R12, P1, R23.reuse, R4.reuse, 0x1 ;  /* 0x00000004170cb211 */ /* 0x0c2fe400078208ff */
[C---:B------:R-:W-:Y:S02]  /*18880*/  @!P4 LEA R4, P2, R188.reuse, R4, 0x1 ;  /* 0x00000004bc04c211 */ /* 0x040fe400078408ff */
[-C--:B----4-:R-:W-:Y:S02]  /*18890*/  @!P3 LEA.HI.X R13, R23, R0.reuse, R216, 0x1, P1 ;  /* 0x00000000170db211 */ /* 0x090fe400008f0cd8 */
[----:B------:R-:W-:-:S03]  /*188a0*/  @!P4 LEA.HI.X R5, R188, R0, R215, 0x1, P2 ;  /* 0x00000000bc05c211 */ /* 0x000fc600010f0cd7 */
[----:B------:R3:W-:Y:S04]  /*188b0*/  @!P3 ST.E.128 desc[UR54][R12.64], RZ ;  /* 0x000000ff0c00b985 */ /* 0x0007e8000c101d36 */
[----:B------:R3:W-:Y:S02]  /*188c0*/  @!P4 ST.E.128 desc[UR54][R4.64], RZ ;  /* 0x000000ff0400c985 */ /* 0x0007e4000c101d36 */
.L_x_1544:
[----:B------:R-:W-:Y:S05]  /*188d0*/  BSYNC B1 ;  /* 0x0000000000017941 */ /* 0x000fea0003800000 */
.L_x_1543:
[----:B----4-:R4:W0:Y:S01]  /*188e0*/  SHFL.IDX PT, R0, R3, 0x2, 0x181f ;  /* 0x00581f0003007f89 */ /* 0x01082200000e0000 */
        /* <DEDUP_REMOVED lines=8> */
[-C--:B0-----:R-:W-:Y:S02]  /*18970*/  @!P2 LEA.HI.X R13, R23, R0.reuse, R216, 0x1, P0 ;  /* 0x00000000170da211 */ /* 0x081fe400000f0cd8 */
[----:B------:R-:W-:-:S03]  /*18980*/  @!P3 LEA.HI.X R5, R188, R0, R215, 0x1, P1 ;  /* 0x00000000bc05b211 */ /* 0x000fc600008f0cd7 */
[----:B------:R3:W-:Y:S04]  /*18990*/  @!P2 ST.E.128 desc[UR54][R12.64], RZ ;  /* 0x000000ff0c00a985 */ /* 0x0007e8000c101d36 */
[----:B------:R3:W-:Y:S02]  /*189a0*/  @!P3 ST.E.128 desc[UR54][R4.64], RZ ;  /* 0x000000ff0400b985 */ /* 0x0007e4000c101d36 */
.L_x_1546:
[----:B------:R-:W-:Y:S05]  /*189b0*/  BSYNC B1 ;  /* 0x0000000000017941 */ /* 0x000fea0003800000 */
.L_x_1545:
[----:B0-----:R-:W-:Y:S01]  /*189c0*/  VIADD R0, R8, 0x60 ;  /* 0x0000006008007836 */ /* 0x001fe20000000000 */
[----:B--2-4-:R-:W0:Y:S04]  /*189d0*/  SHFL.IDX PT, R3, R3, 0x3, 0x181f ;  /* 0x00781f0003037f89 */ /* 0x014e2800000e0000 */
[----:B------:R-:W-:Y:S01]  /*189e0*/  ISETP.GE.AND P0, PT, R0, R11, PT ;  /* 0x0000000b0000720c */ /* 0x000fe20003f06270 */
[----:B-1-3--:R1:W2:-:S12]  /*189f0*/  SHFL.IDX PT, R4, R6, 0x3, 0x181f ;  /* 0x00781f0006047f89 */ /* 0x00a29800000e0000 */
[----:B-1----:R-:W-:Y:S05]  /*18a00*/  @P0 BRA `(.L_x_1535) ;  /* 0x0000000000240947 */ /* 0x002fea0003800000 */
[----:B------:R-:W-:Y:S02]  /*18a10*/  ULDC UR4, c[0x0][0xac8] ;  /* 0x0002b20000047ab9 */ /* 0x000fe40000000800 */
[----:B------:R-:W-:Y:S02]  /*18a20*/  ISETP.GE.AND P2, PT, R23, UR4, PT ;  /* 0x0000000417007c0c */ /* 0x000fe4000bf46270 */
[----:B------:R-:W-:-:S11]  /*18a30*/  ISETP.GE.AND P3, PT, R188, UR4, PT ;  /* 0x00000004bc007c0c */ /* 0x000fd6000bf66270 */
[CC--:B--2---:R-:W-:Y:S02]  /*18a40*/  @!P2 LEA R6, P0, R23.reuse, R4.reuse, 0x1 ;  /* 0x000000041706a211 */ /* 0x0c4fe400078008ff */
[C---:B------:R-:W-:Y:S02]  /*18a50*/  @!P3 LEA R4, P1, R188.reuse, R4, 0x1 ;  /* 0x00000004bc04b211 */ /* 0x040fe400078208ff */
[-C--:B0-----:R-:W-:Y:S02]  /*18a60*/  @!P2 LEA.HI.X R7, R23, R3.reuse, R216, 0x1, P0 ;  /* 0x000000031707a211 */ /* 0x081fe400000f0cd8 */
[----:B------:R-:W-:-:S03]  /*18a70*/  @!P3 LEA.HI.X R5, R188, R3, R215, 0x1, P1 ;  /* 0x00000003bc05b211 */ /* 0x000fc600008f0cd7 */
[----:B------:R0:W-:Y:S04]  /*18a80*/  @!P2 ST.E.128 desc[UR54][R6.64], RZ ;  /* 0x000000ff0600a985 */ /* 0x0001e8000c101d36 */
[----:B------:R0:W-:Y:S02]  /*18a90*/  @!P3 ST.E.128 desc[UR54][R4.64], RZ ;  /* 0x000000ff0400b985 */ /* 0x0001e4000c101d36 */
.L_x_1535:
[----:B------:R-:W-:Y:S05]  /*18aa0*/  BSYNC B0 ;  /* 0x0000000000007941 */ /* 0x000fea0003800000 */
.L_x_1525:
[----:B------:R-:W-:Y:S02]  /*18ab0*/  ULDC UR4, c[0x0][0xc3c] ;  /* 0x00030f0000047ab9 */ /* 0x000fe40000000800 */
[----:B------:R-:W-:-:S06]  /*18ac0*/  UISETP.GE.AND UP0, UPT, UR50, UR4, UPT ;  /* 0x000000043200728c */ /* 0x000fcc000bf06270 */
[----:B------:R-:W-:-:S13]  /*18ad0*/  PLOP3.LUT P0, PT, PT, PT, UP0, 0x80, 0x0 ;  /* 0x000000000000781c */ /* 0x000fda0003f0f008 */
[----:B------:R-:W-:Y:S05]  /*18ae0*/  @!P0 BRA `(.L_x_1547) ;  /* 0xfffffe8000ec8947 */ /* 0x000fea000383ffff */
[----:B------:R-:W-:Y:S05]  /*18af0*/  EXIT ;  /* 0x000000000000794d */ /* 0x000fea0003800000 */
.L_x_1434:
        /* <DEDUP_REMOVED lines=19> */
[----:B------:R-:W-:Y:S02]  /*18c30*/  IMAD.MOV.U32 R0, RZ, RZ, RZ ;  /* 0x000000ffff007224 */ /* 0x000fe400078e00ff */
[----:B------:R-:W-:Y:S01]  /*18c40*/  IMAD.MOV.U32 R9, RZ, RZ, RZ ;  /* 0x000000ffff097224 */ /* 0x000fe200078e00ff */
[----:B0-----:R-:W-:-:S04]  /*18c50*/  LOP3.LUT R7, R4, 0x1f, RZ, 0xc0, !PT ;  /* 0x0000001f04077812 */ /* 0x001fc800078ec0ff */
[----:B------:R-:W-:-:S04]  /*18c60*/  ISETP.NE.AND P0, PT, R7, 0x1f, PT ;  /* 0x0000001f0700780c */ /* 0x000fc80003f05270 */
[----:B------:R-:W-:-:S13]  /*18c70*/  ISETP.GE.OR P1, PT, R7, UR4, !P0 ;  /* 0x0000000407007c0c */ /* 0x000fda000c726670 */
[----:B------:R-:W0:Y:S08]  /*18c80*/  @!P1 LDC.64 R4, c[0x0][0xc80] ;  /* 0x00032000ff049b82 */ /* 0x000e300000000a00 */
[----:B------:R-:W1:Y:S01]  /*18c90*/  @!P1 LDC.64 R2, c[0x0][0xc78] ;  /* 0x00031e00ff029b82 */ /* 0x000e620000000a00 */
[----:B0-----:R-:W-:-:S05]  /*18ca0*/  @!P1 IMAD.WIDE.U32 R4, R7, 0x4, R4 ;  /* 0x0000000407049825 */ /* 0x001fca00078e0004 */
[----:B------:R-:W2:Y:S01]  /*18cb0*/  @!P1 LDG.E R0, desc[UR54][R4.64] ;  /* 0x0000003604009981 */ /* 0x000ea2000c1e1900 */
[----:B-1----:R-:W-:-:S05]  /*18cc0*/  @!P1 IMAD.WIDE.U32 R2, R7, 0x4, R2 ;  /* 0x0000000407029825 */ /* 0x002fca00078e0002 */
        /* <DEDUP_REMOVED lines=21> */
[----:B------:R-:W1:Y:S01]  /*18e20*/  S2R R6, SR_CTAID.X ;  /* 0x0000000000067919 */ /* 0x000e620000002500 */
[----:B0-----:R-:W-:Y:S02]  /*18e30*/  SEL R5, R4, RZ, P5 ;  /* 0x000000ff04057207 */ /* 0x001fe40002800000 */
[----:B------:R-:W0:Y:S03]  /*18e40*/  LDC R4, c[0x0][0xc38] ;  /* 0x00030e00ff047b82 */ /* 0x000e260000000800 */
[----:B------:R-:W-:-:S05]  /*18e50*/  IMAD.IADD R5, R2, 0x1, R5 ;  /* 0x0000000102057824 */ /* 0x000fca00078e0205 */
[----:B------:R-:W0:Y:S02]  /*18e60*/  SHFL.IDX PT, R11, R5, 0x1f, 0x1f ;  /* 0x03e01f00050b7f89 */ /* 0x000e2400000e0000 */
[----:B0-----:R-:W-:-:S05]  /*18e70*/  IMAD R11, R11, R4, RZ ;  /* 0x000000040b0b7224 */ /* 0x001fca00078e02ff */
[----:B-1----:R-:W-:Y:S01]  /*18e80*/  ISETP.GT.AND P6, PT, R11, R6, PT ;  /* 0x000000060b00720c */ /* 0x002fe20003fc4270 */
[----:B------:R-:W-:-:S12]  /*18e90*/  IMAD.MOV.U32 R8, RZ, RZ, R11 ;  /* 0x000000ffff087224 */ /* 0x000fd800078e000b */
[----:B------:R-:W-:Y:S05]  /*18ea0*/  @P6 BRA `(.L_x_1549) ;  /* 0x00000000009c6947 */ /* 0x000fea0003800000 */
[----:B------:R-:W-:Y:S01]  /*18eb0*/  IMAD.MOV.U32 R11, RZ, RZ, R8 ;  /* 0x000000ffff0b7224 */ /* 0x000fe200078e0008 */
[----:B------:R-:W-:Y:S01]  /*18ec0*/  UMOV UR4, URZ ;  /* 0x0000003f00047c82 */ /* 0x000fe20008000000 */
[----:B------:R-:W-:-:S05]  /*18ed0*/  ULDC UR5, c[0x0][0xc3c] ;  /* 0x00030f0000057ab9 */ /* 0x000fca0000000800 */
.L_x_1551:
[----:B------:R-:W-:-:S04]  /*18ee0*/  UIADD3 UR4, UR4, 0x1f, URZ ;  /* 0x0000001f04047890 */ /* 0x000fc8000fffe03f */
[----:B------:R-:W-:-:S06]  /*18ef0*/  UISETP.GE.AND UP0, UPT, UR4, UR5, UPT ;  /* 0x000000050400728c */ /* 0x000fcc000bf06270 */
[----:B------:R-:W-:-:S13]  /*18f00*/  PLOP3.LUT P6, PT, PT, PT, UP0, 0x40, 0x0 ;  /* 0x000000000000781c */ /* 0x000fda0003fce808 */
[----:B------:R-:W-:Y:S05]  /*18f10*/  @!P6 BRA `(.L_x_1550) ;  /* 0x0000000800d0e947 */ /* 0x000fea0003800000 */
[----:B------:R-:W-:Y:S02]  /*18f20*/  VIADD R9, R7, UR4 ;  /* 0x0000000407097c36 */ /* 0x000fe40008000000 */
[----:B------:R-:W-:-:S03]  /*18f30*/  IMAD.MOV.U32 R0, RZ, RZ, RZ ;  /* 0x000000ffff007224 */ /* 0x000fc600078e00ff */
[----:B------:R-:W-:-:S13]  /*18f40*/  ISETP.GE.OR P6, PT, R9, UR5, !P0 ;  /* 0x0000000509007c0c */ /* 0x000fda000c7c6670 */
[----:B------:R-:W0:Y:S08]  /*18f50*/  @!P6 LDC.64 R4, c[0x0][0xc80] ;  /* 0x00032000ff04eb82 */ /* 0x000e300000000a00 */
[----:B------:R-:W1:Y:S01]  /*18f60*/  @!P6 LDC.64 R2, c[0x0][0xc78] ;  /* 0x00031e00ff02eb82 */ /* 0x000e620000000a00 */
[----:B0-----:R-:W-:-:S05]  /*18f70*/  @!P6 IMAD.WIDE R4, R9, 0x4, R4 ;  /* 0x000000040904e825 */ /* 0x001fca00078e0204 */
[----:B------:R0:W2:Y:S01]  /*18f80*/  @!P6 LDG.E R0, desc[UR54][R4.64] ;  /* 0x000000360400e981 */ /* 0x0000a2000c1e1900 */
[----:B-1----:R-:W-:-:S04]  /*18f90*/  @!P6 IMAD.WIDE R2, R9, 0x4, R2 ;  /* 0x000000040902e825 */ /* 0x002fc800078e0202 */
[----:B------:R-:W-:Y:S01]  /*18fa0*/  IMAD.MOV.U32 R9, RZ, RZ, RZ ;  /* 0x000000ffff097224 */ /* 0x000fe200078e00ff */
[----:B0-----:R-:W0:Y:S05]  /*18fb0*/  LDC R4, c[0x0][0xc38] ;  /* 0x00030e00ff047b82 */ /* 0x001e2a0000000800 */
[----:B------:R-:W2:Y:S02]  /*18fc0*/  @!P6 LDG.E R9, desc[UR54][R2.64] ;  /* 0x000000360209e981 */ /* 0x000ea4000c1e1900 */
[----:B--2---:R-:W-:-:S05]  /*18fd0*/  IMAD R15, R0, R9, RZ ;  /* 0x00000009000f7224 */ /* 0x004fca00078e02ff */
        /* <DEDUP_REMOVED lines=20> */
.L_x_1549:
[----:B------:R-:W-:-:S04]  /*19120*/  IMAD.IADD R8, R11, 0x1, -R8 ;  /* 0x000000010b087824 */ /* 0x000fc800078e0a08 */
[----:B------:R-:W-:-:S05]  /*19130*/  IMAD R3, R5, R4, R8 ;  /* 0x0000000405037224 */ /* 0x000fca00078e0208 */
[----:B------:R-:W-:Y:S01]  /*19140*/  ISETP.GT.AND P0, PT, R3, R6, PT ;  /* 0x000000060300720c */ /* 0x000fe20003f04270 */
[----:B------:R-:W-:-:S12]  /*19150*/  IMAD.MOV.U32 R3, RZ, RZ, RZ ;  /* 0x000000ffff037224 */ /* 0x000fd800078e00ff */
[----:B------:R-:W-:Y:S02]  /*19160*/  VOTEU.ANY UR6, UPT, !P0 ;  /* 0x0000000000067886 */ /* 0x000fe400040e0100 */
[----:B------:R-:W-:Y:S02]  /*19170*/  UPOPC UR5, UR6 ;  /* 0x00000006000572bf */ /* 0x000fe40008000000 */
[----:B------:R-:W-:Y:S02]  /*19180*/  ISETP.NE.AND P0, PT, RZ, UR6, PT ;  /* 0x00000006ff007c0c */ /* 0x000fe4000bf05270 */
[----:B------:R-:W-:Y:S02]  /*19190*/  UIADD3 UR41, UR5, UR4, URZ ;  /* 0x0000000405297290 */ /* 0x000fe4000fffe03f */
[----:B------:R-:W-:Y:S02]  /*191a0*/  IMAD.U32 R2, RZ, RZ, UR5 ;  /* 0x00000005ff027e24 */ /* 0x000fe4000f8e00ff */
[----:B------:R-:W-:-:S03]  /*191b0*/  IMAD.U32 R11, RZ, RZ, UR5 ;  /* 0x00000005ff0b7e24 */ /* 0x000fc6000f8e00ff */
[----:B------:R-:W0:Y:S04]  /*191c0*/  SHFL.IDX PT, R9, R9, R2, 0x1f ;  /* 0x00001f0209097589 */ /* 0x000e2800000e0000 */
[----:B------:R1:W2:Y:S01]  /*191d0*/  SHFL.IDX PT, R0, R0, R11, 0x1f ;  /* 0x00001f0b00007589 */ /* 0x0002a200000e0000 */
[----:B0-----:R-:W-:Y:S01]  /*191e0*/  ISETP.NE.AND P1, PT, R9, 0x1, PT ;  /* 0x000000010900780c */ /* 0x001fe20003f25270 */
[----:B-1----:R-:W-:-:S12]  /*191f0*/  @!P0 BRA `(.L_x_1552) ;  /* 0x00000000000c8947 */ /* 0x002fd80003800000 */
[----:B------:R-:W-:-:S06]  /*19200*/  UIADD3 UR4, UR5, -0x1, URZ ;  /* 0xffffffff05047890 */ /* 0x000fcc000fffe03f */
[----:B------:R-:W-:-:S05]  /*19210*/  IMAD.U32 R2, RZ, RZ, UR4 ;  /* 0x00000004ff027e24 */ /* 0x000fca000f8e00ff */
[----:B------:R0:W1:Y:S02]  /*19220*/  SHFL.IDX PT, R3, R5, R2, 0x1f ;  /* 0x00001f0205037589 */ /* 0x00006400000e0000 */
.L_x_1552:
[----:B01----:R-:W-:-:S04]  /*19230*/  IMAD R2, R3, R4, R8 ;  /* 0x0000000403027224 */ /* 0x003fc800078e0208 */
[----:B------:R-:W-:Y:S01]  /*19240*/  IMAD.IADD R5, R6, 0x1, -R2 ;  /* 0x0000000106057824 */ /* 0x000fe200078e0a02 */
[----:B------:R0:W-:Y:S01]  /*19250*/  STL [R1], R2 ;  /* 0x0000000201007387 */ /* 0x0001e20000100800 */
[----:B------:R-:W-:Y:S05]  /*19260*/  @!P1 BRA `(.L_x_1553) ;  /* 0x0000000000ec9947 */ /* 0x000fea0003800000 */
[-C--:B--2---:R-:W-:Y:S02]  /*19270*/  IABS R12, R0.reuse ;  /* 0x00000000000c7213 */ /* 0x084fe40000000000 */
[----:B------:R-:W-:Y:S02]  /*19280*/  IABS R4, R9 ;  /* 0x0000000900047213 */ /* 0x000fe40000000000 */
[----:B------:R-:W1:Y:S01]  /*19290*/  I2F.RP R6, R12 ;  /* 0x0000000c00067306 */ /* 0x000e620000209400 */
[----:B------:R-:W-:-:S07]  /*192a0*/  IABS R10, R0 ;  /* 0x00000000000a7213 */ /* 0x000fce0000000000 */
[----:B------:R-:W2:Y:S08]  /*192b0*/  I2F.RP R8, R4 ;  /* 0x0000000400087306 */ /* 0x000eb00000209400 */
[----:B-1----:R-:W0:Y:S08]  /*192c0*/  MUFU.RCP R6, R6 ;  /* 0x0000000600067308 */ /* 0x002e300000001000 */
[----:B--2---:R-:W-:Y:S01]  /*192d0*/  MUFU.RCP R8, R8 ;  /* 0x0000000800087308 */ /* 0x004fe20000001000 */
[----:B0-----:R-:W-:Y:S01]  /*192e0*/  VIADD R2, R6, 0xffffffe ;  /* 0x0ffffffe06027836 */ /* 0x001fe20000000000 */
[----:B------:R-:W-:-:S06]  /*192f0*/  IABS R6, R5 ;  /* 0x0000000500067213 */ /* 0x000fcc0000000000 */
[----:B------:R0:W1:Y:S02]  /*19300*/  F2I.FTZ.U32.TRUNC.NTZ R3, R2 ;  /* 0x0000000200037305 */ /* 0x000064000021f000 */
[----:B0-----:R-:W-:Y:S02]  /*19310*/  IMAD.MOV.U32 R2, RZ, RZ, RZ ;  /* 0x000000ffff027224 */ /* 0x001fe400078e00ff */
[----:B-1----:R-:W-:-:S04]  /*19320*/  IMAD.MOV R11, RZ, RZ, -R3 ;  /* 0x000000ffff0b7224 */ /* 0x002fc800078e0a03 */
[----:B------:R-:W-:-:S04]  /*19330*/  IMAD R11, R11, R12, RZ ;  /* 0x0000000c0b0b7224 */ /* 0x000fc800078e02ff */
[----:B------:R-:W-:-:S04]  /*19340*/  IMAD.HI.U32 R3, R3, R11, R2 ;  /* 0x0000000b03037227 */ /* 0x000fc800078e0002 */
[----:B------:R-:W-:Y:S02]  /*19350*/  IMAD.MOV R11, RZ, RZ, -R10 ;  /* 0x000000ffff0b7224 */ /* 0x000fe400078e0a0a */
[----:B------:R-:W-:-:S04]  /*19360*/  IMAD.HI.U32 R2, R3, R6, RZ ;  /* 0x0000000603027227 */ /* 0x000fc800078e00ff */
[----:B------:R-:W-:Y:S01]  /*19370*/  IMAD R3, R2, R11, R6 ;  /* 0x0000000b02037224 */ /* 0x000fe200078e0206 */
[----:B------:R-:W-:Y:S01]  /*19380*/  LOP3.LUT R6, R5, R0, RZ, 0x3c, !PT ;  /* 0x0000000005067212 */ /* 0x000fe200078e3cff */
[----:B------:R-:W-:-:S03]  /*19390*/  VIADD R10, R8, 0xffffffe ;  /* 0x0ffffffe080a7836 */ /* 0x000fc60000000000 */
[----:B------:R-:W-:Y:S02]  /*193a0*/  ISETP.GT.U32.AND P1, PT, R12, R3, PT ;  /* 0x000000030c00720c */ /* 0x000fe40003f24070 */
[----:B------:R-:W-:-:S11]  /*193b0*/  ISETP.GE.AND P2, PT, R6, RZ, PT ;  /* 0x000000ff0600720c */ /* 0x000fd60003f46270 */
[----:B------:R-:W-:Y:S02]  /*193c0*/  @!P1 IMAD.IADD R3, R3, 0x1, -R12 ;  /* 0x0000000103039824 */ /* 0x000fe400078e0a0c */
[----:B------:R-:W-:Y:S01]  /*193d0*/  @!P1 VIADD R2, R2, 0x1 ;  /* 0x0000000102029836 */ /* 0x000fe20000000000 */
[----:B------:R-:W-:Y:S02]  /*193e0*/  ISETP.NE.AND P1, PT, R0, RZ, PT ;  /* 0x000000ff0000720c */ /* 0x000fe40003f25270 */
[----:B------:R-:W-:Y:S02]  /*193f0*/  ISETP.GE.U32.AND P0, PT, R3, R12, PT ;  /* 0x0000000c0300720c */ /* 0x000fe40003f06070 */
[----:B------:R-:W0:Y:S11]  /*19400*/  F2I.FTZ.U32.TRUNC.NTZ R3, R10 ;  /* 0x0000000a00037305 */ /* 0x000e36000021f000 */
        /* <DEDUP_REMOVED lines=14> */
[----:B------:R-:W-:Y:S02]  /*194f0*/  IMAD R3, R2, R6, R3 ;  /* 0x0000000602037224 */ /* 0x000fe400078e0203 */
[----:B------:R-:W-:-:S03]  /*19500*/  IMAD.MOV R6, RZ, RZ, -R8 ;  /* 0x000000ffff067224 */ /* 0x000fc600078e0a08 */
        /* <DEDUP_REMOVED lines=13> */
[----:B------:R-:W-:Y:S02]  /*195e0*/  IMAD R2, R0, R6, R5 ;  /* 0x0000000600027224 */ /* 0x000fe400078e0205 */
[----:B------:R-:W-:-:S05]  /*195f0*/  IMAD R3, R3, 0x10000, R4 ;  /* 0x0001000003037824 */ /* 0x000fca00078e0204 */
[----:B------:R0:W-:Y:S01]  /*19600*/  STL [R1+0x8], R3 ;  /* 0x0000080301007387 */ /* 0x0001e20000100800 */
[----:B------:R-:W-:Y:S05]  /*19610*/  BRA `(.L_x_1554) ;  /* 0x0000000400007947 */ /* 0x000fea0003800000 */
.L_x_1553:
[----:B------:R-:W-:Y:S02]  /*19620*/  ULDC.64 UR4, c[0x0][0xc90] ;  /* 0x0003240000047ab9 */ /* 0x000fe40000000a00 */
[----:B------:R-:W-:-:S06]  /*19630*/  UIMAD.WIDE UR4, UR41, 0x4, UR4 ;  /* 0x00000004290478a5 */ /* 0x000fcc000f8e0204 */
[----:B0-----:R-:W-:Y:S02]  /*19640*/  IMAD.U32 R2, RZ, RZ, UR4 ;  /* 0x00000004ff027e24 */ /* 0x001fe4000f8e00ff */
[----:B------:R-:W-:-:S05]  /*19650*/  IMAD.U32 R3, RZ, RZ, UR5 ;  /* 0x00000005ff037e24 */ /* 0x000fca000f8e00ff */
[----:B------:R0:W2:Y:S01]  /*19660*/  LDG.E R13, desc[UR54][R2.64] ;  /* 0x00000036020d7981 */ /* 0x0000a2000c1e1900 */
[----:B------:R-:W-:Y:S01]  /*19670*/  IABS R15, R5 ;  /* 0x00000005000f7213 */ /* 0x000fe20000000000 */
[----:B0-----:R-:W-:Y:S02]  /*19680*/  IMAD.MOV.U32 R2, RZ, RZ, RZ ;  /* 0x000000ffff027224 */ /* 0x001fe400078e00ff */
[----:B--2---:R-:W-:-:S05]  /*19690*/  IMAD R6, R0, R13, RZ ;  /* 0x0000000d00067224 */ /* 0x004fca00078e02ff */
[-C--:B------:R-:W-:Y:S02]  /*196a0*/  IABS R10, R6.reuse ;  /* 0x00000006000a7213 */ /* 0x080fe40000000000 */
[----:B------:R-:W-:Y:S02]  /*196b0*/  IABS R12, R6 ;  /* 0x00000006000c7213 */ /* 0x000fe40000000000 */
[----:B------:R-:W0:Y:S08]  /*196c0*/  I2F.RP R8, R10 ;  /* 0x0000000a00087306 */ /* 0x000e300000209400 */
[----:B0-----:R-:W0:Y:S02]  /*196d0*/  MUFU.RCP R8, R8 ;  /* 0x0000000800087308 */ /* 0x001e240000001000 */
[----:B0-----:R-:W-:-:S06]  /*196e0*/  VIADD R9, R8, 0xffffffe ;  /* 0x0ffffffe08097836 */ /* 0x001fcc0000000000 */
[----:B------:R-:W0:Y:S02]  /*196f0*/  F2I.FTZ.U32.TRUNC.NTZ R3, R9 ;  /* 0x0000000900037305 */ /* 0x000e24000021f000 */
[----:B0-----:R-:W-:-:S04]  /*19700*/  IMAD.MOV R11, RZ, RZ, -R3 ;  /* 0x000000ffff0b7224 */ /* 0x001fc800078e0a03 */
[----:B------:R-:W-:-:S04]  /*19710*/  IMAD R11, R11, R10, RZ ;  /* 0x0000000a0b0b7224 */ /* 0x000fc800078e02ff */
[----:B------:R-:W-:-:S04]  /*19720*/  IMAD.HI.U32 R2, R3, R11, R2 ;  /* 0x0000000b03027227 */ /* 0x000fc800078e0002 */
[----:B------:R-:W-:Y:S02]  /*19730*/  IMAD.MOV R3, RZ, RZ, -R12 ;  /* 0x000000ffff037224 */ /* 0x000fe400078e0a0c */
        /* <DEDUP_REMOVED lines=12> */
[----:B------:R-:W-:Y:S02]  /*19800*/  IMAD R11, R13, R2, RZ ;  /* 0x000000020d0b7224 */ /* 0x000fe400078e02ff */
[----:B------:R-:W-:Y:S02]  /*19810*/  IMAD.MOV R2, RZ, RZ, -R2 ;  /* 0x000000ffff027224 */ /* 0x000fe400078e0a02 */
[----:B------:R-:W-:Y:S02]  /*19820*/  IMAD.MOV R3, RZ, RZ, -R11 ;  /* 0x000000ffff037224 */ /* 0x000fe400078e0a0b */
[----:B------:R-:W-:Y:S02]  /*19830*/  IMAD R6, R6, R2, R5 ;  /* 0x0000000206067224 */ /* 0x000fe400078e0205 */
[----:B------:R-:W-:Y:S01]  /*19840*/  IMAD.MOV.U32 R2, RZ, RZ, RZ ;  /* 0x000000ffff027224 */ /* 0x000fe200078e00ff */
[----:B------:R-:W-:-:S04]  /*19850*/  VIADDMNMX R13, R3, R4, R13, PT ;  /* 0x00000004030d7246 */ /* 0x000fc8000380010d */
[-C--:B------:R-:W-:Y:S02]  /*19860*/  IABS R8, R13.reuse ;  /* 0x0000000d00087213 */ /* 0x080fe40000000000 */
[----:B------:R-:W-:Y:S02]  /*19870*/  IABS R10, R13 ;  /* 0x0000000d000a7213 */ /* 0x000fe40000000000 */
[----:B------:R-:W0:Y:S08]  /*19880*/  I2F.RP R4, R8 ;  /* 0x0000000800047306 */ /* 0x000e300000209400 */
[----:B0-----:R-:W0:Y:S02]  /*19890*/  MUFU.RCP R4, R4 ;  /* 0x0000000400047308 */ /* 0x001e240000001000 */
[----:B0-----:R-:W-:-:S02]  /*198a0*/  VIADD R3, R4, 0xffffffe ;  /* 0x0ffffffe04037836 */ /* 0x001fc40000000000 */
[----:B------:R-:W-:-:S04]  /*198b0*/  IMAD.MOV R4, RZ, RZ, -R13 ;  /* 0x000000ffff047224 */ /* 0x000fc800078e0a0d */
[----:B------:R-:W0:Y:S02]  /*198c0*/  F2I.FTZ.U32.TRUNC.NTZ R3, R3 ;  /* 0x0000000300037305 */ /* 0x000e24000021f000 */
[----:B0-----:R-:W-:-:S04]  /*198d0*/  IMAD.MOV R9, RZ, RZ, -R3 ;  /* 0x000000ffff097224 */ /* 0x001fc800078e0a03 */
[----:B------:R-:W-:Y:S01]  /*198e0*/  IMAD.MOV.U32 R5, RZ, RZ, R9 ;  /* 0x000000ffff057224 */ /* 0x000fe200078e0009 */
[----:B------:R-:W-:-:S03]  /*198f0*/  IABS R9, R6 ;  /* 0x0000000600097213 */ /* 0x000fc60000000000 */
        /* <DEDUP_REMOVED lines=11> */
[----:B------:R-:W-:Y:S02]  /*199b0*/  ISETP.GE.AND P2, PT, R3, RZ, PT ;  /* 0x000000ff0300720c */ /* 0x000fe40003f46270 */
[----:B------:R-:W-:-:S05]  /*199c0*/  IADD3 R3, R11, 0x1000000, R6 ;  /* 0x010000000b037810 */ /* 0x000fca0007ffe006 */
[----:B------:R-:W-:-:S06]  /*199d0*/  @P0 VIADD R2, R2, 0x1 ;  /* 0x0000000102020836 */ /* 0x000fcc0000000000 */
[----:B------:R-:W-:Y:S01]  /*199e0*/  @!P2 IMAD.MOV R2, RZ, RZ, -R2 ;  /* 0x000000ffff02a224 */ /* 0x000fe200078e0a02 */
[----:B------:R-:W-:-:S05]  /*199f0*/  @!P1 LOP3.LUT R2, RZ, R13, RZ, 0x33, !PT ;  /* 0x0000000dff029212 */ /* 0x000fca00078e33ff */
[----:B------:R-:W-:-:S05]  /*19a00*/  IMAD R3, R2, R4, R3 ;  /* 0x0000000402037224 */ /* 0x000fca00078e0203 */
[----:B------:R1:W-:Y:S02]  /*19a10*/  STL [R1+0x8], R3 ;  /* 0x0000080301007387 */ /* 0x0003e40000100800 */
.L_x_1554:
[----:B01----:R-:W-:-:S05]  /*19a20*/  LOP3.LUT R3, RZ, R2, RZ, 0x33, !PT ;  /* 0x00000002ff037212 */ /* 0x003fca00078e33ff */
[----:B------:R-:W-:-:S05]  /*19a30*/  IMAD.IADD R0, R0, 0x1, R3 ;  /* 0x0000000100007824 */ /* 0x000fca00078e0203 */
[----:B------:R0:W-:Y:S01]  /*19a40*/  STL [R1+0x4], R0 ;  /* 0x0000040001007387 */ /* 0x0001e20000100800 */
[----:B------:R-:W-:Y:S05]  /*19a50*/  BRA `(.L_x_1555) ;  /* 0x0000000000107947 */ /* 0x000fea0003800000 */
.L_x_1550:
[----:B------:R1:W-:Y:S01]  /*19a60*/  STL [R1], R6 ;  /* 0x0000000601007387 */ /* 0x0003e20000100800 */
[----:B------:R-:W-:-:S03]  /*19a70*/  ULDC UR41, c[0x0][0xc3c] ;  /* 0x00030f0000297ab9 */ /* 0x000fc60000000800 */
[----:B------:R1:W-:Y:S04]  /*19a80*/  STL [R1+0x4], RZ ;  /* 0x000004ff01007387 */ /* 0x0003e80000100800 */
[----:B------:R1:W-:Y:S02]  /*19a90*/  STL [R1+0x8], RZ ;  /* 0x000008ff01007387 */ /* 0x0003e40000100800 */
.L_x_1555:
[----:B------:R-:W2:Y:S04]  /*19aa0*/  LDL R8, [R1] ;  /* 0x0000000001087983 */ /* 0x000ea80000100800 */
[----:B------:R-:W2:Y:S04]  /*19ab0*/  LDL R9, [R1+0x4] ;  /* 0x0000040001097983 */ /* 0x000ea80000100800 */
[----:B------:R-:W2:Y:S01]  /*19ac0*/  LDL R10, [R1+0x8] ;  /* 0x00000800010a7983 */ /* 0x000ea20000100800 */
[----:B------:R-:W-:Y:S01]  /*19ad0*/  ISETP.NE.AND P0, PT, R7, RZ, PT ;  /* 0x000000ff0700720c */ /* 0x000fe20003f05270 */
[----:B------:R-:W-:-:S12]  /*19ae0*/  IMAD.U32 R2, RZ, RZ, UR41 ;  /* 0x00000029ff027e24 */ /* 0x000fd8000f8e00ff */
[----:B------:R-:W3:Y:S01]  /*19af0*/  @!P0 S2R R3, SR_CgaCtaId ;  /* 0x0000000000038919 */ /* 0x000ee20000008800 */
[----:B0-----:R-:W-:Y:S01]  /*19b00*/  @!P0 MOV R0, 0x400 ;  /* 0x0000040000008802 */ /* 0x001fe20000000f00 */
[----:B------:R-:W-:-:S03]  /*19b10*/  @!P0 IMAD.MOV.U32 R11, RZ, RZ, R2 ;  /* 0x000000ffff0b8224 */ /* 0x000fc600078e0002 */
[----:B---3--:R-:W-:-:S05]  /*19b20*/  @!P0 LEA R0, R3, R0, 0x18 ;  /* 0x0000000003008211 */ /* 0x008fca00078ec0ff */
[----:B--2---:R2:W-:Y:S01]  /*19b30*/  @!P0 STS.128 [R0+0x228d0], R8 ;  /* 0x0228d00800008388 */ /* 0x0045e20000000c00 */
[----:B------:R-:W-:Y:S06]  /*19b40*/  BAR.ARV 0x5, 0x180 ;  /* 0x0146000000007b1d */ /* 0x000fec0000002000 */
.L_x_1548:
        /* <DEDUP_REMOVED lines=15> */
[----:B--2---:R-:W-:-:S05]  /*19c40*/  IMAD.U32 R36, RZ, RZ, UR4 ;  /* 0x00000004ff247e24 */ /* 0x004fca000f8e00ff */
[----:B------:R-:W-:Y:S01]  /*19c50*/  LEA R17, R36, R17, 0x18 ;  /* 0x0000001124117211 */ /* 0x000fe200078ec0ff */
[C---:B0-----:R-:W-:Y:S01]  /*19c60*/  IMAD.SHL.U32 R5, R10.reuse, 0x20, RZ ;  /* 0x000000200a057824 */ /* 0x041fe200078e00ff */
[C---:B------:R-:W-:Y:S01]  /*19c70*/  LOP3.LUT R8, R10.reuse, 0x7f, RZ, 0xc0, !PT ;  /* 0x0000007f0a087812 */ /* 0x040fe200078ec0ff */
[C---:B------:R-:W-:Y:S01]  /*19c80*/  IMAD.SHL.U32 R2, R10.reuse, 0x80, RZ ;  /* 0x000000800a027824 */ /* 0x040fe200078e00ff */
[C---:B------:R-:W-:Y:S01]  /*19c90*/  LOP3.LUT P0, RZ, R10.reuse, 0x4, RZ, 0xc0, !PT ;  /* 0x000000040aff7812 */ /* 0x040fe2000780c0ff */
[----:B------:R-:W-:Y:S01]  /*19ca0*/  IMAD.SHL.U32 R9, R10, 0x4, RZ ;  /* 0x000000040a097824 */ /* 0x000fe200078e00ff */
[----:B------:R-:W-:Y:S02]  /*19cb0*/  LOP3.LUT R4, R5, 0x80, RZ, 0xc0, !PT ;  /* 0x0000008005047812 */ /* 0x000fe400078ec0ff */
[----:B------:R-:W-:Y:S02]  /*19cc0*/  SHF.R.U32.HI R0, RZ, 0x5, R8 ;  /* 0x00000005ff007819 */ /* 0x000fe40000011608 */
[----:B------:R-:W-:-:S02]  /*19cd0*/  LOP3.LUT R3, R2, 0x380, RZ, 0xc0, !PT ;  /* 0x0000038002037812 */ /* 0x000fc400078ec0ff */
[C---:B------:R-:W-:Y:S02]  /*19ce0*/  LOP3.LUT R7, R5.reuse, 0x60, RZ, 0xc0, !PT ;  /* 0x0000006005077812 */ /* 0x040fe400078ec0ff */
[----:B-1----:R-:W-:Y:S01]  /*19cf0*/  LOP3.LUT R6, R4, 0x10, R10, 0xf8, !PT ;  /* 0x0000001004067812 */ /* 0x002fe200078ef80a */
[----:B------:R-:W-:Y:S01]  /*19d00*/  IMAD.SHL.U32 R4, R10, 0x10, RZ ;  /* 0x000000100a047824 */ /* 0x000fe200078e00ff */
[----:B------:R-:W-:Y:S01]  /*19d10*/  LOP3.LUT R5, R5, 0x100, RZ, 0xc0, !PT ;  /* 0x0000010005057812 */ /* 0x000fe200078ec0ff */
[----:B------:R-:W-:Y:S01]  /*19d20*/  IMAD R3, R0, 0x10, R3 ;  /* 0x0000001000037824 */ /* 0x000fe200078e0203 */
[----:B------:R-:W-:Y:S01]  /*19d30*/  LOP3.LUT R6, R6, 0x10, R9, 0x78, !PT ;  /* 0x0000001006067812 */ /* 0x000fe200078e7809 */
[----:B------:R-:W-:Y:S01]  /*19d40*/  IMAD R7, R0, 0x200, R7 ;  /* 0x0000020000077824 */ /* 0x000fe200078e0207 */
[----:B------:R-:W-:Y:S01]  /*19d50*/  LOP3.LUT R0, R4, 0x3f0, RZ, 0xc0, !PT ;  /* 0x000003f004007812 */ /* 0x000fe200078ec0ff */
[----:B------:R-:W-:Y:S01]  /*19d60*/  IMAD.SHL.U32 R9, R10, 0x2, RZ ;  /* 0x000000020a097824 */ /* 0x000fe200078e00ff */
[----:B------:R-:W-:-:S02]  /*19d70*/  LOP3.LUT R3, R3, 0x70, R4, 0x78, !PT ;  /* 0x0000007003037812 */ /* 0x000fc400078e7804 */
[----:B------:R-:W-:Y:S02]  /*19d80*/  IADD3 R5, R6, R7, R5 ;  /* 0x0000000706057210 */ /* 0x000fe40007ffe005 */
[----:B------:R-:W-:Y:S02]  /*19d90*/  LOP3.LUT R9, R0, 0x70, R9, 0x78, !PT ;  /* 0x0000007000097812 */ /* 0x000fe400078e7809 */
[----:B------:R-:W-:Y:S01]  /*19da0*/  LOP3.LUT R0, R3, 0xc00, R2, 0xf8, !PT ;  /* 0x00000c0003007812 */ /* 0x000fe200078ef802 */
[----:B------:R-:W-:Y:S01]  /*19db0*/  STL [R1+0xc], R5 ;  /* 0x00000c0501007387 */ /* 0x000fe20000100800 */
[----:B------:R-:W-:Y:S02]  /*19dc0*/  LOP3.LUT R37, R9, 0x400, R4, 0xf8, !PT ;  /* 0x0000040009257812 */ /* 0x000fe400078ef804 */
[----:B------:R-:W-:Y:S01]  /*19dd0*/  SHF.R.U32.HI R2, RZ, 0x3, R8 ;  /* 0x00000003ff027819 */ /* 0x000fe20000011608 */
[----:B------:R0:W-:Y:S01]  /*19de0*/  STL [R1+0x10], R0 ;  /* 0x0000100001007387 */ /* 0x0001e20000100800 */
[----:B------:R-:W-:-:S02]  /*19df0*/  LOP3.LUT R29, R4, 0x70, RZ, 0xc0, !PT ;  /* 0x00000070041d7812 */ /* 0x000fc400078ec0ff */
[----:B------:R-:W-:Y:S01]  /*19e00*/  LOP3.LUT R2, R2, 0x70, R4, 0xf8, !PT ;  /* 0x0000007002027812 */ /* 0x000fe200078ef804 */
[----:B------:R-:W-:Y:S03]  /*19e10*/  STL [R1+0x1c], RZ ;  /* 0x00001cff01007387 */ /* 0x000fe60000100800 */
[----:B------:R-:W-:Y:S01]  /*19e20*/  LOP3.LUT R2, R2, 0x80, RZ, 0xfc, !PT ;  /* 0x0000008002027812 */ /* 0x000fe200078efcff */
[----:B0-----:R-:W-:-:S05]  /*19e30*/  IMAD.MOV.U32 R0, RZ, RZ, 0x40 ;  /* 0x00000040ff007424 */ /* 0x001fca00078e00ff */
[----:B------:R-:W-:-:S05]  /*19e40*/  SEL R0, R0, 0xffffffc0, !P0 ;  /* 0xffffffc000007807 */ /* 0x000fca0004000000 */
[----:B------:R0:W-:Y:S02]  /*19e50*/  STL [R1+0x14], R0 ;  /* 0x0000140001007387 */ /* 0x0001e40000100800 */
[----:B0-----:R-:W-:-:S05]  /*19e60*/  IMAD.IADD R0, R17, 0x1, R37 ;  /* 0x0000000111007824 */ /* 0x001fca00078e0225 */
[----:B------:R0:W-:Y:S02]  /*19e70*/  STL [R1+0x18], R0 ;  /* 0x0000180001007387 */ /* 0x0001e40000100800 */
.L_x_1636:
[----:B------:R-:W-:Y:S01]  /*19e80*/  ULDC.64 UR4, c[0x0][0xa28] ;  /* 0x00028a0000047ab9 */ /* 0x000fe20000000a00 */
[----:B------:R-:W-:Y:S01]  /*19e90*/  ULDC.64 UR6, c[0x0][0xa18] ;  /* 0x0002860000067ab9 */ /* 0x000fe20000000a00 */
[----:B------:R-:W-:Y:S02]  /*19ea0*/  UISETP.NE.U32.AND UP0, UPT, UR4, URZ, UPT ;  /* 0x0000003f0400728c */ /* 0x000fe4000bf05070 */
[----:B------:R-:W-:Y:S02]  /*19eb0*/  UISETP.NE.U32.AND UP2, UPT, UR6, URZ, UPT ;  /* 0x0000003f0600728c */ /* 0x000fe4000bf45070 */
[----:B------:R-:W-:Y:S02]  /*19ec0*/  UISETP.NE.AND.EX UP0, UPT, UR5, URZ, UPT, UP0 ;  /* 0x0000003f0500728c */ /* 0x000fe4000bf05300 */
[----:B------:R-:W-:Y:S01]  /*19ed0*/  UISETP.NE.AND.EX UP2, UPT, UR7, URZ, UPT, UP2 ;  /* 0x0000003f0700728c */ /* 0x000fe2000bf45320 */
[----:B------:R-:W-:Y:S02]  /*19ee0*/  ULDC.64 UR4, c[0x0][0xa00] ;  /* 0x0002800000047ab9 */ /* 0x000fe40000000a00 */
[----:B------:R-:W-:Y:S01]  /*19ef0*/  ULDC.64 UR6, c[0x0][0xa00] ;  /* 0x0002800000067ab9 */ /* 0x000fe20000000a00 */
[----:B------:R-:W-:Y:S01]  /*19f00*/  UISETP.NE.U32.AND UP1, UPT, UR4, URZ, UPT ;  /* 0x0000003f0400728c */ /* 0x000fe2000bf25070 */
[----:B------:R-:W-:Y:S01]  /*19f10*/  PLOP3.LUT P0, PT, PT, PT, UP0, 0x80, 0x0 ;  /* 0x000000000000781c */ /* 0x000fe20003f0f008 */
[----:B------:R-:W-:-:S02]  /*19f20*/  UIMAD.WIDE UR6, UR41, 0x4, UR6 ;  /* 0x00000004290678a5 */ /* 0x000fc4000f8e0206 */
[----:B------:R-:W-:Y:S01]  /*19f30*/  UISETP.NE.AND.EX UP3, UPT, UR5, URZ, UPT, UP1 ;  /* 0x0000003f0500728c */ /* 0x000fe2000bf65310 */
[----:B------:R-:W-:Y:S02]  /*19f40*/  UMOV UR37, URZ ;  /* 0x0000003f00257c82 */ /* 0x000fe40008000000 */
[----:B------:R-:W-:Y:S01]  /*19f50*/  @UP0 ULDC.64 UR4, c[0x0][0xa28] ;  /* 0x00028a0000040ab9 */ /* 0x000fe20000000a00 */
[----:B------:R-:W-:Y:S01]  /*19f60*/  ULDC.64 UR8, c[0x0][0xa20] ;  /* 0x0002880000087ab9 */ /* 0x000fe20000000a00 */
[----:B------:R-:W-:Y:S01]  /*19f70*/  @UP0 UIMAD.WIDE UR4, UR41, 0x4, UR4 ;  /* 0x00000004290408a5 */ /* 0x000fe2000f8e0204 */
[----:B------:R-:W-:Y:S01]  /*19f80*/  PLOP3.LUT P1, PT, PT, PT, UP3, 0x80, 0x0 ;  /* 0x000000000000781c */ /* 0x000fe20003f2f038 */
[----:B------:R-:W-:Y:S01]  /*19f90*/  ULDC UR38, c[0x0][0x2f0] ;  /* 0x0000bc0000267ab9 */ /* 0x000fe20000000800 */
[----:B------:R-:W-:Y:S01]  /*19fa0*/  PLOP3.LUT P2, PT, PT, PT, UP3, 0x80, 0x0 ;  /* 0x000000000000781c */ /* 0x000fe20003f4f038 */
[----:B------:R-:W-:Y:S01]  /*19fb0*/  UMOV UR40, URZ ;  /* 0x0000003f00287c82 */ /* 0x000fe20008000000 */
[----:B------:R-:W-:Y:S01]  /*19fc0*/  UP2UR UR48, UPR, URZ, 0x8 ;  /* 0x000000083f307883 */ /* 0x000fe20008000000 */
[----:B------:R-:W-:-:S02]  /*19fd0*/  IMAD.U32 R2, RZ, RZ, UR4 ;  /* 0x00000004ff027e24 */ /* 0x000fc4000f8e00ff */
[----:B------:R-:W-:Y:S01]  /*19fe0*/  IMAD.U32 R3, RZ, RZ, UR5 ;  /* 0x00000005ff037e24 */ /* 0x000fe2000f8e00ff */
[----:B------:R-:W-:-:S04]  /*19ff0*/  @UP2 ULDC.64 UR4, c[0x0][0xa18] ;  /* 0x0002860000042ab9 */ /* 0x000fc80000000a00 */
[----:B0-----:R0:W2:Y:S01]  /*1a000*/  @P0 LDG.E R0, desc[UR54][R2.64] ;  /* 0x0000003602000981 */ /* 0x0010a2000c1e1900 */
[----:B------:R-:W-:Y:S01]  /*1a010*/  @UP2 UIMAD.WIDE UR4, UR41, 0x4, UR4 ;  /* 0x00000004290428a5 */ /* 0x000fe2000f8e0204 */
[----:B0-----:R-:W-:Y:S02]  /*1a020*/  IMAD.U32 R2, RZ, RZ, UR6 ;  /* 0x00000006ff027e24 */ /* 0x001fe4000f8e00ff */
[----:B------:R-:W-:-:S05]  /*1a030*/  IMAD.U32 R3, RZ, RZ, UR7 ;  /* 0x00000007ff037e24 */ /* 0x000fca000f8e00ff */
[----:B---3--:R0:W3:Y:S01]  /*1a040*/  @P1 LDG.E R4, desc[UR54][R2.64] ;  /* 0x0000003602041981 */ /* 0x0080e2000c1e1900 */
[----:B------:R-:W-:Y:S01]  /*1a050*/  PLOP3.LUT P1, PT, PT, PT, UP2, 0x80, 0x0 ;  /* 0x000000000000781c */ /* 0x000fe20003f2f028 */
[----:B0-----:R-:W-:Y:S02]  /*1a060*/  IMAD.U32 R2, RZ, RZ, UR4 ;  /* 0x00000004ff027e24 */ /* 0x001fe4000f8e00ff */
[----:B------:R-:W-:Y:S01]  /*1a070*/  IMAD.U32 R3, RZ, RZ, UR5 ;  /* 0x00000005ff037e24 */ /* 0x000fe2000f8e00ff */
[----:B------:R-:W-:-:S09]  /*1a080*/  ULDC.64 UR4, c[0x0][0x418] ;  /* 0x0001060000047ab9 */ /* 0x000fd20000000a00 */
[----:B------:R-:W4:Y:S01]  /*1a090*/  @P1 LDG.E R5, desc[UR54][R2.64] ;  /* 0x0000003602051981 */ /* 0x000f22000c1e1900 */
[----:B------:R-:W-:-:S03]  /*1a0a0*/  UISETP.NE.U32.AND UP0, UPT, UR4, URZ, UPT ;  /* 0x0000003f0400728c */ /* 0x000fc6000bf05070 */
[----:B------:R-:W-:Y:S01]  /*1a0b0*/  ULDC UR4, c[0x0][0x424] ;  /* 0x0001090000047ab9 */ /* 0x000fe20000000800 */
[----:B------:R-:W-:-:S04]  /*1a0c0*/  UISETP.NE.AND.EX UP0, UPT, UR5, URZ, UPT, UP0 ;  /* 0x0000003f0500728c */ /* 0x000fc8000bf05300 */
[----:B------:R-:W-:-:S04]  /*1a0d0*/  USEL UR4, UR4, 0x1, UP0 ;  /* 0x0000000104047887 */ /* 0x000fc80008000000 */
[----:B------:R-:W-:Y:S01]  /*1a0e0*/  UIMAD UR38, UR4, UR38, URZ ;  /* 0x00000026042672a4 */ /* 0x000fe2000f8e023f */
[----:B--2---:R-:W-:Y:S02]  /*1a0f0*/  @P0 R2UR UR37, R0 ;  /* 0x00000000002502ca */ /* 0x004fe400000e0000 */
[----:B------:R-:W-:-:S04]  /*1a100*/  ISETP.NE.U32.AND P0, PT, RZ, UR8, PT ;  /* 0x00000008ff007c0c */ /* 0x000fc8000bf05070 */
[----:B------:R-:W-:Y:S02]  /*1a110*/  ISETP.NE.AND.EX P0, PT, RZ, UR9, PT, P0 ;  /* 0x00000009ff007c0c */ /* 0x000fe4000bf05300 */
[----:B---3--:R-:W-:Y:S02]  /*1a120*/  @P2 R2UR UR40, R4 ;  /* 0x00000000042822ca */ /* 0x008fe400000e0000 */
[----:B----4-:R-:W-:Y:S01]  /*1a130*/  @P1 R2UR UR42, R5 ;  /* 0x00000000052a12ca */ /* 0x010fe200000e0000 */
[----:B-1----:R-:W-:-:S14]  /*1a140*/  @P1 BRA `(.L_x_1557) ;  /* 0x00000000002c1947 */ /* 0x002fdc0003800000 */
[----:B------:R-:W-:Y:S01]  /*1a150*/  UISETP.NE.AND UP0, UPT, UR48, URZ, UPT ;  /* 0x0000003f3000728c */ /* 0x000fe2000bf05270 */
[----:B------:R-:W-:-:S05]  /*1a160*/  ULDC UR42, c[0x0][0x288] ;  /* 0x0000a200002a7ab9 */ /* 0x000fca0000000800 */
[----:B------:R-:W-:-:S13]  /*1a170*/  PLOP3.LUT P1, PT, PT, PT, UP0, 0x40, 0x0 ;  /* 0x000000000000781c */ /* 0x000fda0003f2e808 */
[----:B------:R-:W-:Y:S05]  /*1a180*/  @P1 BRA `(.L_x_1557) ;  /* 0x00000000001c1947 */ /* 0x000fea0003800000 */
[----:B------:R-:W-:Y:S02]  /*1a190*/  IMAD.U32 R2, RZ, RZ, UR6 ;  /* 0x00000006ff027e24 */ /* 0x000fe4000f8e00ff */
[----:B------:R-:W-:-:S05]  /*1a1a0*/  IMAD.U32 R3, RZ, RZ, UR7 ;  /* 0x00000007ff037e24 */ /* 0x000fca000f8e00ff */
[----:B------:R-:W2:Y:S04]  /*1a1b0*/  LDG.E R0, desc[UR54][R2.64] ;  /* 0x0000003602007981 */ /* 0x000ea8000c1e1900 */
[----:B------:R-:W3:Y:S01]  /*1a1c0*/  LDG.E R4, desc[UR54][R2.64+0x4] ;  /* 0x0000043602047981 */ /* 0x000ee2000c1e1900 */
[----:B--2---:R-:W-:Y:S02]  /*1a1d0*/  R2UR UR4, R0 ;  /* 0x00000000000472ca */ /* 0x004fe400000e0000 */
[----:B---3--:R-:W-:-:S13]  /*1a1e0*/  R2UR UR42, R4 ;  /* 0x00000000042a72ca */ /* 0x008fda00000e0000 */
[----:B------:R-:W-:-:S12]  /*1a1f0*/  UIADD3 UR42, -UR4, UR42, URZ ;  /* 0x0000002a042a7290 */ /* 0x000fd8000fffe13f */
.L_x_1557:
[----:B------:R-:W-:Y:S05]  /*1a200*/  @!P0 BRA `(.L_x_1558) ;  /* 0x00000000001c8947 */ /* 0x000fea0003800000 */
[----:B------:R-:W-:Y:S02]  /*1a210*/  ULDC.64 UR4, c[0x0][0xa20] ;  /* 0x0002880000047ab9 */ /* 0x000fe40000000a00 */
[----:B------:R-:W-:-:S06]  /*1a220*/  UIMAD.WIDE UR4, UR41, 0x4, UR4 ;  /* 0x00000004290478a5 */ /* 0x000fcc000f8e0204 */
[----:B------:R-:W-:Y:S02]  /*1a230*/  IMAD.U32 R2, RZ, RZ, UR4 ;  /* 0x00000004ff027e24 */ /* 0x000fe4000f8e00ff */
[----:B------:R-:W-:-:S05]  /*1a240*/  IMAD.U32 R3, RZ, RZ, UR5 ;  /* 0x00000005ff037e24 */ /* 0x000fca000f8e00ff */
[----:B------:R-:W2:Y:S02]  /*1a250*/  LDG.E R2, desc[UR54][R2.64] ;  /* 0x0000003602027981 */ /* 0x000ea4000c1e1900 */
[----:B--2---:R-:W-:Y:S01]  /*1a260*/  R2UR UR38, R2 ;  /* 0x00000000022672ca */ /* 0x004fe200000e0000 */
[----:B------:R-:W-:-:S14]  /*1a270*/  BRA `(.L_x_1559) ;  /* 0x0000000000347947 */ /* 0x000fdc0003800000 */
.L_x_1558:
        /* <DEDUP_REMOVED lines=13> */
.L_x_1559:
[----:B------:R-:W2:Y:S01]  /*1a350*/  LDL.LU R0, [R1+0x4] ;  /* 0x0000040001007983 */ /* 0x000ea20000300800 */
[----:B------:R-:W-:Y:S01]  /*1a360*/  ULDC UR4, c[0x0][0x448] ;  /* 0x0001120000047ab9 */ /* 0x000fe20000000800 */
[----:B------:R-:W-:Y:S02]  /*1a370*/  UIADD3 UR38, -UR37, UR38, URZ ;  /* 0x0000002625267290 */ /* 0x000fe4000fffe13f */
[----:B------:R-:W-:Y:S02]  /*1a380*/  UISETP.NE.AND UP0, UPT, UR4, 0x1, UPT ;  /* 0x000000010400788c */ /* 0x000fe4000bf05270 */
[----:B------:R-:W-:Y:S02]  /*1a390*/  UIADD3 UR6, UR38, 0x1, -UR42 ;  /* 0x0000000126067890 */ /* 0x000fe4000fffe82a */
[----:B------:R-:W-:Y:S02]  /*1a3a0*/  UP2UR UR49, UPR, URZ, 0x1 ;  /* 0x000000013f317883 */ /* 0x000fe40008000000 */
[----:B------:R-:W-:-:S02]  /*1a3b0*/  PLOP3.LUT P0, PT, PT, PT, UP0, 0x80, 0x0 ;  /* 0x000000000000781c */ /* 0x000fc40003f0f008 */
[----:B------:R-:W-:-:S03]  /*1a3c0*/  PLOP3.LUT P1, PT, PT, PT, UP0, 0x80, 0x0 ;  /* 0x000000000000781c */ /* 0x000fc60003f2f008 */
[----:B------:R-:W-:Y:S01]  /*1a3d0*/  @UP0 ULDC UR4, c[0x0][0x44c] ;  /* 0x0001130000040ab9 */ /* 0x000fe20000000800 */
[----:B--2---:R-:W-:-:S04]  /*1a3e0*/  IMAD.SHL.U32 R19, R0, 0x80, RZ ;  /* 0x0000008000137824 */ /* 0x004fc800078e00ff */
[----:B------:R-:W-:-:S04]  /*1a3f0*/  VIADD R0, R19, 0x7f ;  /* 0x0000007f13007836 */ /* 0x000fc80000000000 */
[----:B------:R-:W-:Y:S01]  /*1a400*/  @P0 IMAD.HI.U32 R2, R0, UR4, RZ ;  /* 0x0000000400020c27 */ /* 0x000fe2000f8e00ff */
[----:B------:R-:W-:-:S04]  /*1a410*/  @UP0 ULDC UR4, c[0x0][0x450] ;  /* 0x0001140000040ab9 */ /* 0x000fc80000000800 */
[----:B------:R-:W-:Y:S01]  /*1a420*/  @P1 SHF.R.U32.HI R0, RZ, UR4, R2 ;  /* 0x00000004ff001c19 */ /* 0x000fe20008011602 */
[----:B------:R-:W-:Y:S02]  /*1a430*/  ULDC.64 UR4, c[0x0][0x9e0] ;  /* 0x0002780000047ab9 */ /* 0x000fe40000000a00 */
[----:B------:R-:W-:Y:S01]  /*1a440*/  UISETP.GE.AND UP0, UPT, UR5, 0x1, UPT ;  /* 0x000000010500788c */ /* 0x000fe2000bf06270 */
[----:B------:R-:W-:-:S05]  /*1a450*/  R2UR UR7, R0 ;  /* 0x00000000000772ca */ /* 0x000fca00000e0000 */
[----:B------:R-:W-:-:S08]  /*1a460*/  PLOP3.LUT P1, PT, PT, PT, UP0, 0x80, 0x0 ;  /* 0x000000000000781c */ /* 0x000fd00003f2f008 */
[----:B------:R-:W-:-:S04]  /*1a470*/  UIADD3 UR6, UR6, UR7, URZ ;  /* 0x0000000706067290 */ /* 0x000fc8000fffe03f */
[----:B------:R-:W-:-:S06]  /*1a480*/  UIADD3 UR4, UR6, UR4, URZ ;  /* 0x0000000406047290 */ /* 0x000fcc000fffe03f */
[----:B------:R-:W-:Y:S01]  /*1a490*/  IMAD.U32 R0, RZ, RZ, UR4 ;  /* 0x00000004ff007e24 */ /* 0x000fe2000f8e00ff */
[----:B------:R-:W-:Y:S06]  /*1a4a0*/  @!P1 BRA `(.L_x_1560) ;  /* 0x0000000000409947 */ /* 0x000fec0003800000 */
        /* <DEDUP_REMOVED lines=10> */
.L_x_1561:
[----:B------:R-:W-:-:S11]  /*1a550*/  UISETP.NE.AND UP0, UPT, UR5, 0x1, UPT ;  /* 0x000000010500788c */ /* 0x000fd6000bf05270 */
[----:B------:R-:W-:Y:S02]  /*1a560*/  @UP0 ULDC.64 UR8, c[0x0][0x9e8] ;  /* 0x00027a0000080ab9 */ /* 0x000fe40000000a00 */
[----:B------:R-:W-:-:S04]  /*1a570*/  UIMAD.WIDE.U32 UR6, UR4, UR8, URZ ;  /* 0x00000008040672a5 */ /* 0x000fc8000f8e003f */
[----:B------:R-:W-:-:S12]  /*1a580*/  @UP0 USHF.R.U32.HI UR4, URZ, UR9, UR7 ;  /* 0x000000093f040299 */ /* 0x000fd80008011607 */
.L_x_1562:
[----:B------:R-:W-:-:S06]  /*1a590*/  UIMAD UR4, UR4, UR5, UR5 ;  /* 0x00000005040472a4 */ /* 0x000fcc000f8e0205 */
[----:B------:R-:W-:-:S07]  /*1a5a0*/  VIMNMX R0, R0, UR4, PT ;  /* 0x0000000400007c48 */ /* 0x000fce000bfe0100 */
.L_x_1560:
[----:B------:R-:W-:Y:S01]  /*1a5b0*/  UISETP.NE.AND UP0, UPT, UR49, URZ, UPT ;  /* 0x0000003f3100728c */ /* 0x000fe2000bf05270 */
[----:B------:R-:W-:Y:S01]  /*1a5c0*/  R2UR UR10, R19 ;  /* 0x00000000130a72ca */ /* 0x000fe200000e0000 */
[----:B------:R-:W-:Y:S01]  /*1a5d0*/  UIADD3 UR6, UR38, 0x9f, URZ ;  /* 0x0000009f26067890 */ /* 0x000fe2000fffe03f */
[----:B------:R-:W-:-:S03]  /*1a5e0*/  VIADD R0, R0, 0x9f ;  /* 0x0000009f00007836 */ /* 0x000fc60000000000 */
[----:B------:R-:W-:Y:S01]  /*1a5f0*/  UIMAD.WIDE UR6, UR6, 0x66666667, URZ ;  /* 0x66666667060678a5 */ /* 0x000fe2000f8e023f */
[----:B------:R-:W-:-:S04]  /*1a600*/  IMAD.HI R0, R0, 0x66666667, RZ ;  /* 0x6666666700007827 */ /* 0x000fc800078e02ff */
[----:B------:R-:W-:Y:S01]  /*1a610*/  @UP0 ULDC UR8, c[0x0][0x44c] ;  /* 0x0001130000080ab9 */ /* 0x000fe20000000800 */
[----:B------:R-:W-:Y:S01]  /*1a620*/  @UP0 ULDC UR4, c[0x0][0x450] ;  /* 0x0001140000040ab9 */ /* 0x000fe20000000800 */
[----:B------:R-:W-:Y:S01]  /*1a630*/  SHF.R.U32.HI R3, RZ, 0x1f, R0 ;  /* 0x0000001fff037819 */ /* 0x000fe20000011600 */
[----:B------:R-:W-:-:S03]  /*1a640*/  UIMAD.WIDE.U32 UR8, UR10, UR8, URZ ;  /* 0x000000080a0872a5 */ /* 0x000fc6000f8e003f */
[----:B------:R-:W-:Y:S01]  /*1a650*/  LEA.HI.SX32 R3, R0, R3, 0x1a ;  /* 0x0000000300037211 */ /* 0x000fe200078fd2ff */
[----:B------:R-:W-:Y:S02]  /*1a660*/  @UP0 USHF.R.U32.HI UR10, URZ, UR4, UR9 ;  /* 0x000000043f0a0299 */ /* 0x000fe40008011609 */
[----:B------:R-:W-:Y:S02]  /*1a670*/  USHF.R.U32.HI UR4, URZ, 0x1f, UR7 ;  /* 0x0000001f3f047899 */ /* 0x000fe40008011607 */
[----:B------:R-:W-:Y:S02]  /*1a680*/  UIADD3 UR10, UR10, UR38, -UR42 ;  /* 0x000000260a0a7290 */ /* 0x000fe4000fffe82a */
[----:B------:R-:W-:Y:S01]  /*1a690*/  ULEA.HI.SX32 UR4, UR7, UR4, 0x1a ;  /* 0x0000000407047291 */ /* 0x000fe2000f8fd23f */
[----:B------:R-:W-:Y:S02]  /*1a6a0*/  ULDC UR8, c[0x0][0x9dc] ;  /* 0x0002770000087ab9 */ /* 0x000fe40000000800 */
[----:B------:R-:W-:-:S03]  /*1a6b0*/  UIADD3 UR8, UR10, -UR8, URZ ;  /* 0x800000080a087290 */ /* 0x000fc6000fffe03f */
[----:B------:R-:W-:Y:S01]  /*1a6c0*/  VIMNMX R4, R3, UR4, PT ;  /* 0x0000000403047c48 */ /* 0x000fe2000bfe0100 */
[----:B------:R-:W-:Y:S08]  /*1a6d0*/  @!P1 BRA `(.L_x_1563) ;  /* 0x0000000000449947 */ /* 0x000ff00003800000 */
        /* <DEDUP_REMOVED lines=10> */
.L_x_1564:
[----:B------:R-:W-:-:S11]  /*1a780*/  UISETP.NE.AND UP0, UPT, UR5, 0x1, UPT ;  /* 0x000000010500788c */ /* 0x000fd6000bf05270 */
[----:B------:R-:W-:Y:S02]  /*1a790*/  @UP0 ULDC.64 UR12, c[0x0][0x9e8] ;  /* 0x00027a00000c0ab9 */ /* 0x000fe40000000a00 */
[----:B------:R-:W-:-:S04]  /*1a7a0*/  UIMAD.WIDE.U32 UR6, UR10, UR12, URZ ;  /* 0x0000000c0a0672a5 */ /* 0x000fc8000f8e003f */
[----:B------:R-:W-:-:S12]  /*1a7b0*/  @UP0 USHF.R.U32.HI UR10, URZ, UR13, UR7 ;  /* 0x0000000d3f0a0299 */ /* 0x000fd80008011607 */
.L_x_1565:
[----:B------:R-:W-:-:S04]  /*1a7c0*/  UIMAD UR5, UR10, UR5, URZ ;  /* 0x000000050a0572a4 */ /* 0x000fc8000f8e023f */
[----:B------:R-:W-:-:S04]  /*1a7d0*/  UISETP.LT.AND UP0, UPT, UR8, UR5, UPT ;  /* 0x000000050800728c */ /* 0x000fc8000bf01270 */
[----:B------:R-:W-:-:S12]  /*1a7e0*/  USEL UR8, UR8, UR5, !UP0 ;  /* 0x0000000508087287 */ /* 0x000fd8000c000000 */
.L_x_1563:
[----:B------:R-:W2:Y:S01]  /*1a7f0*/  LDL R18, [R1+0x8] ;  /* 0x0000080001127983 */ /* 0x000ea20000100800 */
[----:B------:R-:W-:-:S04]  /*1a800*/  UIMAD.WIDE UR4, UR8, 0x66666667, URZ ;  /* 0x66666667080478a5 */ /* 0x000fc8000f8e023f */
[----:B------:R-:W-:-:S04]  /*1a810*/  USHF.R.U32.HI UR4, URZ, 0x1f, UR5 ;  /* 0x0000001f3f047899 */ /* 0x000fc80008011605 */
[----:B------:R-:W-:-:S04]  /*1a820*/  ULEA.HI.SX32 UR6, UR5, UR4, 0x1a ;  /* 0x0000000405067291 */ /* 0x000fc8000f8fd23f */
[----:B------:R-:W-:-:S04]  /*1a830*/  UISETP.LT.AND UP0, UPT, URZ, UR6, UPT ;  /* 0x000000063f00728c */ /* 0x000fc8000bf01270 */
[----:B------:R-:W-:-:S06]  /*1a840*/  USEL UR11, URZ, UR6, !UP0 ;  /* 0x000000063f0b7287 */ /* 0x000fcc000c000000 */
[----:B------:R-:W-:Y:S02]  /*1a850*/  ISETP.GT.AND P0, PT, R4, UR11, PT ;  /* 0x0000000b04007c0c */ /* 0x000fe4000bf04270 */
[----:B--2---:R-:W-:-:S13]  /*1a860*/  R2UR UR7, R18 ;  /* 0x00000000120772ca */ /* 0x004fda00000e0000 */
[----:B------:R-:W-:Y:S02]  /*1a870*/  ULOP3.LUT UR5, UR7, 0xff000000, URZ, 0xc0, !UPT ;  /* 0xff00000007057892 */ /* 0x000fe4000f8ec03f */
[----:B------:R-:W-:Y:S02]  /*1a880*/  ULOP3.LUT UR4, UR7, 0xff0000, URZ, 0xc0, !UPT ;  /* 0x00ff000007047892 */ /* 0x000fe4000f8ec03f */
[----:B------:R-:W-:-:S04]  /*1a890*/  USHF.R.U32.HI UR5, URZ, 0x8, UR5 ;  /* 0x000000083f057899 */ /* 0x000fc80008011605 */
[----:B------:R-:W-:-:S03]  /*1a8a0*/  ULEA.HI UR5, UR4, UR5, URZ, 0x10 ;  /* 0x0000000504057291 */ /* 0x000fc6000f8f803f */
[----:B------:R-:W-:Y:S01]  /*1a8b0*/  UMOV UR4, URZ ;  /* 0x0000003f00047c82 */ /* 0x000fe20008000000 */
[----:B------:R-:W-:Y:S01]  /*1a8c0*/  ULOP3.LUT UR43, UR5, 0xff, URZ, 0xc0, !UPT ;  /* 0x000000ff052b7892 */ /* 0x000fe2000f8ec03f */
[----:B------:R-:W-:Y:S11]  /*1a8d0*/  @!P0 BRA `(.L_x_1566) ;  /* 0x0000000000908947 */ /* 0x000ff60003800000 */
[----:B------:R-:W-:Y:S01]  /*1a8e0*/  USHF.R.U32.HI UR6, URZ, 0x10, UR5 ;  /* 0x000000103f067899 */ /* 0x000fe20008011605 */
[----:B------:R-:W-:-:S03]  /*1a8f0*/  UMOV UR4, URZ ;  /* 0x0000003f00047c82 */ /* 0x000fc60008000000 */
[----:B------:R-:W-:-:S11]  /*1a900*/  UISETP.NE.AND UP0, UPT, UR6, URZ, UPT ;  /* 0x0000003f0600728c */ /* 0x000fd6000bf05270 */
[----:B------:R-:W-:Y:S02]  /*1a910*/  @!UP0 ULDC UR6, c[0x0][0x9f0] ;  /* 0x00027c0000068ab9 */ /* 0x000fe40000000800 */
[----:B------:R-:W-:Y:S01]  /*1a920*/  IABS R0, UR6 ;  /* 0x0000000600007c13 */ /* 0x000fe20008000000 */
[----:B------:R-:W-:-:S03]  /*1a930*/  IMAD.U32 R5, RZ, RZ, UR6 ;  /* 0x00000006ff057e24 */ /* 0x000fc6000f8e00ff */
[----:B------:R-:W-:Y:S02]  /*1a940*/  R2UR UR12, R0 ;  /* 0x00000000000c72ca */ /* 0x000fe400000e0000 */
[----:B------:R-:W-:-:S04]  /*1a950*/  IADD3 R0, R5, -0x1, R4 ;  /* 0xffffffff05007810 */ /* 0x000fc80007ffe004 */
[----:B------:R-:W-:Y:S02]  /*1a960*/  R2UR UR7, R0 ;  /* 0x00000000000772ca */ /* 0x000fe400000e0000 */
[----:B------:R-:W-:-:S05]  /*1a970*/  IABS R0, UR6 ;  /* 0x0000000600007c13 */ /* 0x000fca0008000000 */
[----:B------:R-:W0:Y:S06]  /*1a980*/  I2F.RP R2, UR12 ;  /* 0x0000000c00027d06 */ /* 0x000e2c0008209400 */
[----:B------:R-:W-:Y:S02]  /*1a990*/  UIADD3 UR7, -UR11, UR7, URZ ;  /* 0x000000070b077290 */ /* 0x000fe4000fffe13f */
[----:B0-----:R-:W0:Y:S02]  /*1a9a0*/  MUFU.RCP R2, R2 ;  /* 0x0000000200027308 */ /* 0x001e240000001000 */
[----:B0-----:R-:W-:-:S02]  /*1a9b0*/  VIADD R3, R2, 0xffffffe ;  /* 0x0ffffffe02037836 */ /* 0x001fc40000000000 */
[----:B------:R-:W-:Y:S01]  /*1a9c0*/  IMAD.MOV R2, RZ, RZ, -R0 ;  /* 0x000000ffff027224 */ /* 0x000fe200078e0a00 */
[----:B------:R-:W-:Y:S01]  /*1a9d0*/  IABS R0, UR7 ;  /* 0x0000000700007c13 */ /* 0x000fe20008000000 */
[----:B------:R-:W-:Y:S02]  /*1a9e0*/  ULOP3.LUT UR7, UR7, UR6, URZ, 0x3c, !UPT ;  /* 0x0000000607077292 */ /* 0x000fe4000f8e3c3f */
[----:B------:R-:W0:Y:S01]  /*1a9f0*/  F2I.FTZ.U32.TRUNC.NTZ R3, R3 ;  /* 0x0000000300037305 */ /* 0x000e22000021f000 */
[----:B------:R-:W-:Y:S02]  /*1aa00*/  R2UR UR9, R0 ;  /* 0x00000000000972ca */ /* 0x000fe400000e0000 */
[----:B------:R-:W-:Y:S02]  /*1aa10*/  R2UR UR10, R2 ;  /* 0x00000000020a72ca */ /* 0x000fe400000e0000 */
[----:B0-----:R-:W-:-:S13]  /*1aa20*/  R2UR UR5, R3 ;  /* 0x00000000030572ca */ /* 0x001fda00000e0000 */
[----:B------:R-:W-:-:S04]  /*1aa30*/  UIADD3 UR8, URZ, -UR5, URZ ;  /* 0x800000053f087290 */ /* 0x000fc8000fffe03f */
[----:B------:R-:W-:-:S04]  /*1aa40*/  UIMAD UR8, UR8, UR12, URZ ;  /* 0x0000000c080872a4 */ /* 0x000fc8000f8e023f */
[----:B------:R-:W-:-:S04]  /*1aa50*/  UIMAD.WIDE.U32 UR4, UR5, UR8, UR4 ;  /* 0x00000008050472a5 */ /* 0x000fc8000f8e0004 */
[----:B------:R-:W-:-:S04]  /*1aa60*/  UIMAD.WIDE.U32 UR4, UR5, UR9, URZ ;  /* 0x00000009050472a5 */ /* 0x000fc8000f8e003f */
        /* <DEDUP_REMOVED lines=11> */
.L_x_1566:
[----:B------:R-:W-:Y:S01]  /*1ab20*/  UIMAD UR43, UR43, UR4, UR11 ;  /* 0x000000042b2b72a4 */ /* 0x000fe2000f8e020b */
[----:B------:R-:W-:Y:S05]  /*1ab30*/  BSSY B7, `(.L_x_1567) ;  /* 0x0000493000077945 */ /* 0x000fea0003800000 */
[----:B------:R-:W-:-:S05]  /*1ab40*/  IMAD.U32 R3, RZ, RZ, UR43 ;  /* 0x0000002bff037e24 */ /* 0x000fca000f8e00ff */
[----:B------:R-:W-:-:S04]  /*1ab50*/  VIADDMNMX R4, R3, UR4, R4, PT ;  /* 0x0000000403047c46 */ /* 0x000fc8000b800104 */
[----:B------:R-:W-:-:S13]  /*1ab60*/  R2UR UR50, R4 ;  /* 0x00000000043272ca */ /* 0x000fda00000e0000 */
[----:B------:R-:W-:-:S06]  /*1ab70*/  UISETP.GT.AND UP0, UPT, UR50, UR43, UPT ;  /* 0x0000002b3200728c */ /* 0x000fcc000bf04270 */
[----:B------:R-:W-:-:S13]  /*1ab80*/  PLOP3.LUT P0, PT, PT, PT, UP0, 0x80, 0x0 ;  /* 0x000000000000781c */ /* 0x000fda0003f0f008 */
        /* <DEDUP_REMOVED lines=19> */
.L_x_1568:
        /* <DEDUP_REMOVED lines=20> */
.L_x_1571:
[----:B------:R-:W-:Y:S05]  /*1ae00*/  BSYNC B6 ;  /* 0x0000000000067941 */ /* 0x000fea0003800000 */
.L_x_1570:
        /* <DEDUP_REMOVED lines=22> */
.L_x_1573:
[----:B------:R-:W-:Y:S05]  /*1af70*/  BSYNC B6 ;  /* 0x0000000000067941 */ /* 0x000fea0003800000 */
.L_x_1572:
        /* <DEDUP_REMOVED lines=20> */
.L_x_1575:
[----:B------:R-:W-:Y:S05]  /*1b0c0*/  BSYNC B6 ;  /* 0x0000000000067941 */ /* 0x000fea0003800000 */
.L_x_1574:
[----:B------:R-:W-:Y:S01]  /*1b0d0*/  LOP3.LUT P6, RZ, R16, 0x1, RZ, 0xc0, !PT ;  /* 0x0000000110ff7812 */ /* 0x000fe200078cc0ff */
[----:B------:R-:W-:-:S12]  /*1b0e0*/  BSSY B6, `(.L_x_1576) ;  /* 0x0000012000067945 */ /* 0x000fd80003800000 */
        /* <DEDUP_REMOVED lines=17> */
.L_x_1577:
[----:B------:R-:W-:Y:S05]  /*1b200*/  BSYNC B6 ;  /* 0x0000000000067941 */ /* 0x000fea0003800000 */
.L_x_1576:
[----:B------:R-:W-:Y:S01]  /*1b210*/  ULDC.64 UR4, c[0x0][0x9f8] ;  /* 0x00027e0000047ab9 */ /* 0x000fe20000000a00 */
[----:B------:R-:W-:Y:S01]  /*1b220*/  IMAD.U32 R32, RZ, RZ, UR41 ;  /* 0x00000029ff207e24 */ /* 0x000fe2000f8e00ff */
[----:B------:R-:W-:Y:S01]  /*1b230*/  UISETP.NE.U32.AND UP0, UPT, UR4, URZ, UPT ;  /* 0x0000003f0400728c */ /* 0x000fe2000bf05070 */
[----:B------:R-:W0:Y:S03]  /*1b240*/  LDC R20, c[0x0][0x430] ;  /* 0x00010c00ff147b82 */ /* 0x000e260000000800 */
[----:B------:R-:W-:-:S06]  /*1b250*/  UISETP.NE.AND.EX UP0, UPT, UR5, URZ, UPT, UP0 ;  /* 0x0000003f0500728c */ /* 0x000fcc000bf05300 */
[----:B------:R-:W-:-:S05]  /*1b260*/  PLOP3.LUT P0, PT, PT, PT, UP0, 0x80, 0x0 ;  /* 0x000000000000781c */ /* 0x000fca0003f0f008 */
[----:B------:R-:W-:Y:S02]  /*1b270*/  @UP0 ULDC.64 UR4, c[0x0][0x9f8] ;  /* 0x00027e0000040ab9 */ /* 0x000fe40000000a00 */
[----:B------:R-:W-:-:S06]  /*1b280*/  @UP0 UIMAD.WIDE UR4, UR41, 0x4, UR4 ;  /* 0x00000004290408a5 */ /* 0x000fcc000f8e0204 */
[----:B------:R-:W-:Y:S02]  /*1b290*/  IMAD.U32 R2, RZ, RZ, UR4 ;  /* 0x00000004ff027e24 */ /* 0x000fe4000f8e00ff */
[----:B------:R-:W-:-:S05]  /*1b2a0*/  IMAD.U32 R3, RZ, RZ, UR5 ;  /* 0x00000005ff037e24 */ /* 0x000fca000f8e00ff */
[----:B------:R1:W5:Y:S01]  /*1b2b0*/  @P0 LDG.E R32, desc[UR54][R2.64] ;  /* 0x0000003602200981 */ /* 0x000362000c1e1900 */
[----:B------:R-:W-:-:S03]  /*1b2c0*/  UMOV UR4, 0xffffffff ;  /* 0xffffffff00047882 */ /* 0x000fc60000000000 */
[----:B------:R-:W-:Y:S05]  /*1b2d0*/  BRA.DIV UR4, `(.L_x_1578) ;  /* 0x0000005a04707947 */ /* 0x000fea000b800000 */
.L_x_1656:
[----:B------:R-:W2:Y:S01]  /*1b2e0*/  S2R R0, SR_TID.X ;  /* 0x0000000000007919 */ /* 0x000ea20000002100 */
[----:B------:R-:W-:Y:S01]  /*1b2f0*/  UMOV UR4, 0xa0 ;  /* 0x000000a000047882 */ /* 0x000fe20000000000 */
[----:B0-----:R-:W-:Y:S01]  /*1b300*/  ISETP.NE.AND P3, PT, R20, 0x1, PT ;  /* 0x000000011400780c */ /* 0x001fe20003f65270 */
[----:B------:R-:W-:Y:S01]  /*1b310*/  UIMAD UR4, UR50, UR4, -0xa0 ;  /* 0xffffff60320474a4 */ /* 0x000fe2000f8e0204 */
[----:B------:R-:W0:Y:S01]  /*1b320*/  S2R R4, SR_TID.X ;  /* 0x0000000000047919 */ /* 0x000e220000002100 */
[----:B-----5:R-:W-:Y:S02]  /*1b330*/  SHF.R.S32.HI R35, RZ, 0x1f, R32 ;  /* 0x0000001fff237819 */ /* 0x020fe40000011420 */
[----:B------:R-:W-:Y:S01]  /*1b340*/  LOP3.LUT R16, R16, 0xfffffff7, RZ, 0xc0, !PT ;  /* 0xfffffff710107812 */ /* 0x000fe200078ec0ff */
[----:B------:R-:W3:Y:S07]  /*1b350*/  S2R R8, SR_TID.X ;  /* 0x0000000000087919 */ /* 0x000eee0000002100 */
[----:B-1----:R-:W1:Y:S01]  /*1b360*/  @P3 LDC R3, c[0x0][0x434] ;  /* 0x00010d00ff033b82 */ /* 0x002e620000000800 */
[----:B------:R-:W-:-:S07]  /*1b370*/  @P3 LOP3.LUT R16, R16, 0x8, RZ, 0xfc, !PT ;  /* 0x0000000810103812 */ /* 0x000fce00078efcff */
[----:B------:R-:W4:Y:S08]  /*1b380*/  @P3 LDC R5, c[0x0][0x438] ;  /* 0x00010e00ff053b82 */ /* 0x000f300000000800 */
[----:B------:R-:W4:Y:S01]  /*1b390*/  @P3 LDC R14, c[0x0][0x434] ;  /* 0x00010d00ff0e3b82 */ /* 0x000f220000000800 */
[C---:B--2---:R-:W-:Y:S01]  /*1b3a0*/  LOP3.LUT R2, R0.reuse, 0x7f, RZ, 0xc0, !PT ;  /* 0x0000007f00027812 */ /* 0x044fe200078ec0ff */
[----:B------:R-:W-:-:S03]  /*1b3b0*/  IMAD.SHL.U32 R0, R0, 0x10, RZ ;  /* 0x0000001000007824 */ /* 0x000fc600078e00ff */
[----:B------:R-:W-:Y:S02]  /*1b3c0*/  SHF.R.U32.HI R2, RZ, 0x3, R2 ;  /* 0x00000003ff027819 */ /* 0x000fe40000011602 */
[----:B0-----:R-:W-:Y:S02]  /*1b3d0*/  LOP3.LUT R4, R4, 0x7f, RZ, 0xc0, !PT ;  /* 0x0000007f04047812 */ /* 0x001fe400078ec0ff */
[----:B------:R-:W-:Y:S01]  /*1b3e0*/  LOP3.LUT R0, R2, 0x70, R0, 0xf8, !PT ;  /* 0x0000007002007812 */ /* 0x000fe200078ef800 */
[----:B---3--:R-:W-:Y:S01]  /*1b3f0*/  IMAD.SHL.U32 R15, R8, 0x10, RZ ;  /* 0x00000010080f7824 */ /* 0x008fe200078e00ff */
[----:B------:R-:W-:-:S03]  /*1b400*/  SHF.R.U32.HI R4, RZ, 0x3, R4 ;  /* 0x00000003ff047819 */ /* 0x000fc60000011604 */
[----:B------:R-:W-:Y:S01]  /*1b410*/  VIADD R0, R0, UR4 ;  /* 0x0000000400007c36 */ /* 0x000fe20008000000 */
[----:B------:R-:W-:-:S04]  /*1b420*/  LOP3.LUT R15, R4, 0x70, R15, 0xf8, !PT ;  /* 0x00000070040f7812 */ /* 0x000fc800078ef80f */
[C---:B------:R-:W-:Y:S01]  /*1b430*/  ISETP.GE.AND P1, PT, R0.reuse, UR38, PT ;  /* 0x0000002600007c0c */ /* 0x040fe2000bf26270 */
[----:B------:R-:W-:Y:S01]  /*1b440*/  VIADD R0, R0, UR37 ;  /* 0x0000002500007c36 */ /* 0x000fe20008000000 */
[----:B------:R-:W-:-:S03]  /*1b450*/  LOP3.LUT R15, R15, 0x80, RZ, 0xfc, !PT ;  /* 0x000000800f0f7812 */ /* 0x000fc600078efcff */
[----:B-1----:R-:W-:-:S04]  /*1b460*/  @P3 IMAD.HI.U32 R2, R0, R3, RZ ;  /* 0x0000000300023227 */ /* 0x002fc800078e00ff */
[----:B------:R-:W-:Y:S02]  /*1b470*/  VIADD R11, R15, UR4 ;  /* 0x000000040f0b7c36 */ /* 0x000fe40008000000 */
[----:B------:R-:W-:Y:S01]  /*1b480*/  IMAD.MOV.U32 R10, RZ, RZ, R0 ;  /* 0x000000ffff0a7224 */ /* 0x000fe200078e0000 */
[----:B----4-:R-:W-:Y:S01]  /*1b490*/  @P3 SHF.R.U32.HI R10, RZ, R5, R2 ;  /* 0x00000005ff0a3219 */ /* 0x010fe20000011602 */
[----:B------:R-:W0:Y:S01]  /*1b4a0*/  @!P1 LDC.64 R6, c[0x0][0x428] ;  /* 0x00010a00ff069b82 */ /* 0x000e220000000a00 */
[C---:B------:R-:W-:Y:S01]  /*1b4b0*/  ISETP.GE.AND P0, PT, R11.reuse, UR38, PT ;  /* 0x000000260b007c0c */ /* 0x040fe2000bf06270 */
[----:B------:R-:W-:Y:S01]  /*1b4c0*/  VIADD R11, R11, UR37 ;  /* 0x000000250b0b7c36 */ /* 0x000fe20008000000 */
[----:B------:R-:W-:Y:S02]  /*1b4d0*/  @!P1 SHF.R.S32.HI R3, RZ, 0x1f, R10 ;  /* 0x0000001fff039819 */ /* 0x000fe4000001140a */
[----:B------:R-:W-:-:S03]  /*1b4e0*/  ISETP.GT.U32.OR P0, PT, R15, 0x9f, P0 ;  /* 0x0000009f0f00780c */ /* 0x000fc60000704470 */
[----:B------:R-:W1:Y:S10]  /*1b4f0*/  @!P1 LDC.64 R4, c[0x0][0x418] ;  /* 0x00010600ff049b82 */ /* 0x000e740000000a00 */
[----:B------:R-:W2:Y:S01]  /*1b500*/  @!P0 LDC.64 R8, c[0x0][0x428] ;  /* 0x00010a00ff088b82 */ /* 0x000ea20000000a00 */
[----:B0-----:R-:W-:-:S04]  /*1b510*/  @!P1 IMAD R2, R35, R6, RZ ;  /* 0x0000000623029224 */ /* 0x001fc800078e02ff */
[----:B------:R-:W-:Y:S02]  /*1b520*/  @!P1 IMAD R7, R32, R7, R2 ;  /* 0x0000000720079224 */ /* 0x000fe400078e0202 */
[----:B------:R-:W-:-:S04]  /*1b530*/  @!P1 IMAD.MOV.U32 R2, RZ, RZ, R10 ;  /* 0x000000ffff029224 */ /* 0x000fc800078e000a */
[----:B------:R-:W-:Y:S02]  /*1b540*/  @!P1 IMAD.WIDE.U32 R2, R32, R6, R2 ;  /* 0x0000000620029225 */ /* 0x000fe400078e0002 */
[----:B------:R-:W0:Y:S02]  /*1b550*/  @P3 LDC R6, c[0x0][0x438] ;  /* 0x00010e00ff063b82 */ /* 0x000e240000000800 */
[----:B------:R-:W-:Y:S01]  /*1b560*/  @!P1 IMAD.IADD R3, R3, 0x1, R7 ;  /* 0x0000000103039824 */ /* 0x000fe200078e0207 */
[----:B-1----:R-:W-:Y:S01]  /*1b570*/  @!P1 LEA R12, P2, R2, R4, 0x2 ;  /* 0x00000004020c9211 */ /* 0x002fe200078410ff */
[----:B------:R-:W-:-:S03]  /*1b580*/  IMAD.MOV.U32 R7, RZ, RZ, R11 ;  /* 0x000000ffff077224 */ /* 0x000fc600078e000b */
[----:B------:R-:W-:Y:S01]  /*1b590*/  @!P1 LEA.HI.X R13, R2, R5, R3, 0x2, P2 ;  /* 0x00000005020d9211 */ /* 0x000fe200010f1403 */
[----:B------:R-:W-:Y:S01]  /*1b5a0*/  @P3 IMAD.HI.U32 R3, R11, R14, RZ ;  /* 0x0000000e0b033227 */ /* 0x000fe200078e00ff */
[----:B------:R-:W1:Y:S03]  /*1b5b0*/  @!P0 LDC.64 R4, c[0x0][0x418] ;  /* 0x00010600ff048b82 */ /* 0x000e660000000a00 */
[----:B--2---:R-:W-:-:S04]  /*1b5c0*/  @!P0 IMAD R2, R35, R8, RZ ;  /* 0x0000000823028224 */ /* 0x004fc800078e02ff */
[----:B------:R-:W-:Y:S01]  /*1b5d0*/  @!P0 IMAD R9, R32, R9, R2 ;  /* 0x0000000920098224 */ /* 0x000fe200078e0202 */
[----:B0-----:R-:W-:Y:S01]  /*1b5e0*/  @P3 SHF.R.U32.HI R7, RZ, R6, R3 ;  /* 0x00000006ff073219 */ /* 0x001fe20000011603 */
[----:B------:R-:W-:-:S03]  /*1b5f0*/  IMAD.MOV.U32 R6, RZ, RZ, RZ ;  /* 0x000000ffff067224 */ /* 0x000fc600078e00ff */
[--C-:B------:R-:W-:Y:S01]  /*1b600*/  @!P0 SHF.R.S32.HI R3, RZ, 0x1f, R7.reuse ;  /* 0x0000001fff038819 */ /* 0x100fe20000011407 */
[----:B------:R-:W-:Y:S02]  /*1b610*/  @!P0 IMAD.MOV.U32 R2, RZ, RZ, R7 ;  /* 0x000000ffff028224 */ /* 0x000fe400078e0007 */
[----:B------:R-:W5:Y:S02]  /*1b620*/  @!P1 LDG.E R6, desc[UR54][R12.64] ;  /* 0x000000360c069981 */ /* 0x000f64000c1e1900 */
[----:B------:R-:W-:-:S04]  /*1b630*/  @!P0 IMAD.WIDE.U32 R2, R32, R8, R2 ;  /* 0x0000000820028225 */ /* 0x000fc800078e0002 */
[----:B------:R-:W-:Y:S01]  /*1b640*/  @!P0 IMAD.IADD R3, R9, 0x1, R3 ;  /* 0x0000000109038824 */ /* 0x000fe200078e0203 */
[----:B-1----:R-:W-:-:S04]  /*1b650*/  @!P0 LEA R8, P1, R2, R4, 0x2 ;  /* 0x0000000402088211 */ /* 0x002fc800078210ff */
[----:B------:R-:W-:Y:S01]  /*1b660*/  @!P0 LEA.HI.X R9, R2, R5, R3, 0x2, P1 ;  /* 0x0000000502098211 */ /* 0x000fe200008f1403 */
[----:B------:R-:W-:Y:S02]  /*1b670*/  IMAD.MOV.U32 R5, RZ, RZ, RZ ;  /* 0x000000ffff057224 */ /* 0x000fe400078e00ff */
[----:B------:R-:W-:Y:S02]  /*1b680*/  IMAD.MOV R3, RZ, RZ, -R10 ;  /* 0x000000ffff037224 */ /* 0x000fe400078e0a0a */
[----:B------:R-:W-:Y:S02]  /*1b690*/  IMAD.MOV R2, RZ, RZ, -R7 ;  /* 0x000000ffff027224 */ /* 0x000fe400078e0a07 */
[----:B------:R0:W5:Y:S01]  /*1b6a0*/  @!P0 LDG.E R5, desc[UR54][R8.64] ;  /* 0x0000003608058981 */ /* 0x000162000c1e1900 */
[----:B------:R-:W-:Y:S01]  /*1b6b0*/  IMAD R7, R20, R3, R0 ;  /* 0x0000000314077224 */ /* 0x000fe200078e0200 */
[----:B------:R-:W-:Y:S01]  /*1b6c0*/  ISETP.GT.U32.AND P0, PT, R15, 0x9f, PT ;  /* 0x0000009f0f00780c */ /* 0x000fe20003f04070 */
[----:B------:R-:W-:Y:S01]  /*1b6d0*/  IMAD.U32 R0, RZ, RZ, UR44 ;  /* 0x0000002cff007e24 */ /* 0x000fe2000f8e00ff */
[----:B------:R-:W-:Y:S01]  /*1b6e0*/  LOP3.LUT R16, R16, 0xfffffffd, RZ, 0xc0, !PT ;  /* 0xfffffffd10107812 */ /* 0x000fe200078ec0ff */
[----:B------:R-:W-:Y:S01]  /*1b6f0*/  IMAD.U32 R4, RZ, RZ, UR50 ;  /* 0x00000032ff047e24 */ /* 0x000fe2000f8e00ff */
[----:B------:R-:W-:-:S02]  /*1b700*/  LOP3.LUT R18, R18, 0xffff, RZ, 0xc0, !PT ;  /* 0x0000ffff12127812 */ /* 0x000fc400078ec0ff */
[----:B------:R-:W-:Y:S01]  /*1b710*/  ISETP.NE.AND P2, PT, R0, 0x3, PT ;  /* 0x000000030000780c */ /* 0x000fe20003f45270 */
[----:B------:R-:W-:Y:S02]  /*1b720*/  VIADD R4, R4, 0xffffffff ;  /* 0xffffffff04047836 */ /* 0x000fe40000000000 */
[----:B0-----:R-:W-:-:S04]  /*1b730*/  IMAD R9, R20, R2, R11 ;  /* 0x0000000214097224 */ /* 0x001fc800078e020b */
[----:B------:R-:W-:-:S04]  /*1b740*/  @P0 LOP3.LUT R16, R16, 0x2, RZ, 0xfc, !PT ;  /* 0x0000000210100812 */ /* 0x000fc800078efcff */
[----:B------:R-:W-:-:S04]  /*1b750*/  LOP3.LUT R16, R16, 0xfffffffb, RZ, 0xc0, !PT ;  /* 0xfffffffb10107812 */ /* 0x000fc800078ec0ff */
[----:B------:R-:W-:Y:S01]  /*1b760*/  @P2 LOP3.LUT R16, R16, 0x4, RZ, 0xfc, !PT ;  /* 0x0000000410102812 */ /* 0x000fe200078efcff */
[----:B------:R-:W-:Y:S06]  /*1b770*/  @!P2 BRA `(.L_x_1579) ;  /* 0x000000000004a947 */ /* 0x000fec0003800000 */
[----:B------:R-:W-:Y:S01]  /*1b780*/  BPT.TRAP 0x1 ;  /* 0x000000040000795c */ /* 0x000fe20000300000 */
.L_x_1579:
[----:B------:R-:W-:Y:S01]  /*1b790*/  IMAD R0, R30, 0x8, R17 ;  /* 0x000000081e007824 */ /* 0x000fe200078e0211 */
[----:B------:R-:W-:Y:S01]  /*1b7a0*/  SHF.L.U32 R25, R34, 0x1f, RZ ;  /* 0x0000001f22197819 */ /* 0x000fe200000006ff */
[----:B------:R-:W-:Y:S01]  /*1b7b0*/  BSSY B0, `(.L_x_1580) ;  /* 0x0000004000007945 */ /* 0x000fe20003800000 */
[----:B------:R-:W-:Y:S02]  /*1b7c0*/  SHF.R.S32.HI R23, RZ, 0x1f, R7 ;  /* 0x0000001fff177819 */ /* 0x000fe40000011407 */
[----:B------:R-:W0:Y:S02]  /*1b7d0*/  SYNCS.PHASECHK.TRANS64.TRYWAIT P0, [R0+URZ+0x22880], R25 ;  /* 0x02288019000075a7 */ /* 0x000e24000800017f */
[----:B0-----:R-:W-:Y:S05]  /*1b7e0*/  @!P0 BRA `(.L_x_1581) ;  /* 0x0000005400588947 */ /* 0x001fea0003800000 */
.L_x_1657:
[----:B------:R-:W-:Y:S05]  /*1b7f0*/  BSYNC B0 ;  /* 0x0000000000007941 */ /* 0x000fea0003800000 */
.L_x_1580:
[----:B------:R-:W1:Y:S01]  /*1b800*/  LDC R8, c[0x0][0x2f4] ;  /* 0x0000bd00ff087b82 */ /* 0x000e620000000800 */
[----:B------:R-:W-:Y:S01]  /*1b810*/  ULDC.64 UR4, c[0x0][0x328] ;  /* 0x0000ca0000047ab9 */ /* 0x000fe20000000a00 */
[----:B-----5:R-:W-:Y:S01]  /*1b820*/  SHF.R.S32.HI R24, RZ, 0x1f, R6 ;  /* 0x0000001fff187819 */ /* 0x020fe20000011406 */
[----:B------:R-:W-:Y:S01]  /*1b830*/  IMAD R2, R23, UR4, RZ ;  /* 0x0000000417027c24 */ /* 0x000fe2000f8e02ff */
[----:B------:R-:W-:Y:S01]  /*1b840*/  ULDC.64 UR6, c[0x0][0x338] ;  /* 0x0000ce0000067ab9 */ /* 0x000fe20000000a00 */
[----:B------:R-:W2:Y:S01]  /*1b850*/  S2R R12, SR_TID.X ;  /* 0x00000000000c7919 */ /* 0x000ea20000002100 */
[----:B------:R-:W-:Y:S01]  /*1b860*/  SHF.R.S32.HI R26, RZ, 0x1f, R9 ;  /* 0x0000001fff1a7819 */ /* 0x000fe20000011409 */
[C---:B------:R-:W-:Y:S01]  /*1b870*/  IMAD R11, R7.reuse, UR5, R2 ;  /* 0x00000005070b7c24 */ /* 0x040fe2000f8e0202 */
[----:B------:R-:W-:Y:S01]  /*1b880*/  SHF.R.S32.HI R27, RZ, 0x1f, R5 ;  /* 0x0000001fff1b7819 */ /* 0x000fe20000011405 */
[----:B------:R-:W-:Y:S01]  /*1b890*/  IMAD.WIDE.U32 R2, R7, UR4, RZ ;  /* 0x0000000407027c25 */ /* 0x000fe2000f8e00ff */
[----:B------:R-:W-:-:S03]  /*1b8a0*/  LOP3.LUT R16, R16, 0xfffffffe, RZ, 0xc0, !PT ;  /* 0xfffffffe10107812 */ /* 0x000fc600078ec0ff */
[----:B------:R-:W-:Y:S02]  /*1b8b0*/  IMAD.IADD R3, R3, 0x1, R11 ;  /* 0x0000000103037824 */ /* 0x000fe400078e020b */
[----:B------:R-:W-:Y:S02]  /*1b8c0*/  IMAD R10, R24, UR6, RZ ;  /* 0x00000006180a7c24 */ /* 0x000fe4000f8e02ff */
[----:B------:R-:W-:-:S04]  /*1b8d0*/  IMAD.WIDE.U32 R2, R6, UR6, R2 ;  /* 0x0000000606027c25 */ /* 0x000fc8000f8e0002 */
[----:B------:R-:W-:Y:S01]  /*1b8e0*/  IMAD R10, R6, UR7, R10 ;  /* 0x00000007060a7c24 */ /* 0x000fe2000f8e020a */
[----:B-1----:R-:W-:-:S03]  /*1b8f0*/  ISETP.GE.AND P1, PT, R29, R8, PT ;  /* 0x000000081d00720c */ /* 0x002fc60003f26270 */
[----:B------:R-:W-:Y:S01]  /*1b900*/  IMAD.IADD R11, R3, 0x1, R10 ;  /* 0x00000001030b7824 */ /* 0x000fe200078e020a */
[----:B------:R-:W-:Y:S01]  /*1b910*/  ISETP.GE.AND P0, PT, R29, R8, PT ;  /* 0x000000081d00720c */ /* 0x000fe20003f06270 */
[----:B------:R-:W-:Y:S02]  /*1b920*/  IMAD R8, R26, UR4, RZ ;  /* 0x000000041a087c24 */ /* 0x000fe4000f8e02ff */
[----:B------:R-:W-:Y:S02]  /*1b930*/  IMAD.MOV.U32 R10, RZ, RZ, R2 ;  /* 0x000000ffff0a7224 */ /* 0x000fe400078e0002 */
[C---:B------:R-:W-:Y:S02]  /*1b940*/  IMAD R8, R9.reuse, UR5, R8 ;  /* 0x0000000509087c24 */ /* 0x040fe4000f8e0208 */
[----:B------:R-:W-:Y:S01]  /*1b950*/  IMAD.WIDE.U32 R2, R9, UR4, RZ ;  /* 0x0000000409027c25 */ /* 0x000fe2000f8e00ff */
[----:B------:R-:W-:-:S03]  /*1b960*/  ULDC.64 UR4, c[0x0][0x330] ;  /* 0x0000cc0000047ab9 */ /* 0x000fc60000000a00 */
[----:B------:R-:W-:Y:S01]  /*1b970*/  IMAD.IADD R3, R3, 0x1, R8 ;  /* 0x0000000103037824 */ /* 0x000fe200078e0208 */
[----:B------:R-:W-:Y:S01]  /*1b980*/  @P1 LOP3.LUT R16, R16, 0x1, RZ, 0xfc, !PT ;  /* 0x0000000110101812 */ /* 0x000fe200078efcff */
[----:B------:R-:W-:Y:S01]  /*1b990*/  IMAD R8, R27, UR6, RZ ;  /* 0x000000061b087c24 */ /* 0x000fe2000f8e02ff */
[----:B--2---:R-:W-:Y:S01]  /*1b9a0*/  LOP3.LUT R12, R12, 0x7f, RZ, 0xc0, !PT ;  /* 0x0000007f0c0c7812 */ /* 0x004fe200078ec0ff */
[C---:B------:R-:W-:Y:S01]  /*1b9b0*/  IMAD.WIDE.U32 R2, R5.reuse, UR6, R2 ;  /* 0x0000000605027c25 */ /* 0x040fe2000f8e0002 */
[----:B------:R-:W-:Y:S02]  /*1b9c0*/  LOP3.LUT R16, R16, 0xffffff7f, RZ, 0xc0, !PT ;  /* 0xffffff7f10107812 */ /* 0x000fe400078ec0ff */
[----:B------:R-:W-:Y:S01]  /*1b9d0*/  SHF.R.U32.HI R12, RZ, 0x3, R12 ;  /* 0x00000003ff0c7819 */ /* 0x000fe2000001160c */
        /* <DEDUP_REMOVED lines=9> */
[----:B------:R-:W-:Y:S01]  /*1ba70*/  IADD3 R8, P1, R2, UR6, RZ ;  /* 0x0000000602087c10 */ /* 0x000fe2000ff3e0ff */
[----:B------:R-:W-:-:S03]  /*1ba80*/  IMAD.MOV.U32 R2, RZ, RZ, -0xa0 ;  /* 0xffffff60ff027424 */ /* 0x000fc600078e00ff */
[----:B------:R-:W-:Y:S01]  /*1ba90*/  IADD3.X R20, R20, UR7, R3, P1, !PT ;  /* 0x0000000714147c10 */ /* 0x000fe20008ffe403 */
[----:B------:R-:W-:-:S04]  /*1baa0*/  IMAD R4, R4, R2, UR38 ;  /* 0x0000002604047e24 */ /* 0x000fc8000f8e0202 */
[----:B------:R-:W-:Y:S02]  /*1bab0*/  IMAD.IADD R10, R4, 0x1, -R12 ;  /* 0x00000001040a7824 */ /* 0x000fe400078e0a0c */
[----:B------:R-:W-:-:S03]  /*1bac0*/  IMAD R4, R30, 0x5000, R37 ;  /* 0x000050001e047824 */ /* 0x000fc600078e0225 */
[----:B------:R-:W-:-:S13]  /*1bad0*/  ISETP.GE.AND P1, PT, R10, 0x1, PT ;  /* 0x000000010a00780c */ /* 0x000fda0003f26270 */
[----:B------:R-:W-:Y:S01]  /*1bae0*/  @P1 LOP3.LUT R16, R16, 0x80, RZ, 0xfc, !PT ;  /* 0x0000008010101812 */ /* 0x000fe200078efcff */
[----:B------:R-:W-:Y:S06]  /*1baf0*/  BRA.DIV UR4, `(.L_x_1582) ;  /* 0x0000005204a87947 */ /* 0x000fec000b800000 */
[----:B------:R-:W1:Y:S01]  /*1bb00*/  SHFL.IDX PT, R2, R21, RZ, 0x181f ;  /* 0x00181fff15027589 */ /* 0x000e6200000e0000 */
[----:B------:R-:W-:Y:S01]  /*1bb10*/  IMAD.IADD R4, R17, 0x1, R4 ;  /* 0x0000000111047824 */ /* 0x000fe200078e0204 */
[----:B------:R-:W-:Y:S02]  /*1bb20*/  ISETP.GE.AND P3, PT, R10, 0x41, PT ;  /* 0x000000410a00780c */ /* 0x000fe40003f66270 */
        /* <DEDUP_REMOVED lines=48> */
[----:B-1----:R-:W-:-:S05]  /*1be30*/  IADD3 R2, P1, R29, R2, RZ ;  /* 0x000000021d027210 */ /* 0x002fca0007f3e0ff */
[----:B------:R-:W-:Y:S01]  /*1be40*/  IMAD.X R3, RZ, RZ, R22, P1 ;  /* 0x000000ffff037224 */ /* 0x000fe200008e0616 */
        /* <DEDUP_REMOVED lines=24> */
.L_x_1679:
        /* <DEDUP_REMOVED lines=9> */
.L_x_1583:
        /* <DEDUP_REMOVED lines=11> */
.L_x_1584:
[----:B------:R1:W-:Y:S01]  /*1c110*/  SYNCS.ARRIVE.TRANS64.A1T0 RZ, [R0+URZ+0x22870], RZ ;  /* 0x022870ff00ff79a7 */ /* 0x0003e2000810003f */
[----:B------:R-:W-:Y:S05]  /*1c120*/  @!P6 BRA `(.L_x_1585) ;  /* 0x000000000004e947 */ /* 0x000fea0003800000 */
[----:B------:R-:W-:Y:S01]  /*1c130*/  BPT.TRAP 0x1 ;  /* 0x000000040000795c */ /* 0x000fe20000300000 */
.L_x_1585:
[----:B------:R-:W2:Y:S01]  /*1c140*/  SYNCS.PHASECHK.TRANS64.TRYWAIT P0, [R0+URZ+0x22840], R25 ;  /* 0x02284019000075a7 */ /* 0x000ea2000800017f */
[----:B------:R-:W-:Y:S04]  /*1c150*/  BSSY B0, `(.L_x_1586) ;  /* 0x0000002000007945 */ /* 0x000fe80003800000 */
[----:B--2---:R-:W-:Y:S05]  /*1c160*/  @!P0 BRA `(.L_x_1587) ;  /* 0x0000005800308947 */ /* 0x004fea0003800000 */
.L_x_1680:
[----:B------:R-:W-:Y:S05]  /*1c170*/  BSYNC B0 ;  /* 0x0000000000007941 */ /* 0x000fea0003800000 */
.L_x_1586:
        /* <DEDUP_REMOVED lines=16> */
[----:B------:R-:W-:Y:S01]  /*1c280*/  IADD3 R8, P0, R2, UR10, RZ ;  /* 0x0000000a02087c10 */ /* 0x000fe2000ff1e0ff */
[----:B------:R-:W-:Y:S01]  /*1c290*/  IMAD R6, R27, UR6, RZ ;  /* 0x000000061b067c24 */ /* 0x000fe2000f8e02ff */
[----:B---3--:R-:W-:Y:S01]  /*1c2a0*/  ISETP.GE.AND P2, PT, R29, R12, PT ;  /* 0x0000000c1d00720c */ /* 0x008fe20003f46270 */
[----:B------:R-:W-:Y:S01]  /*1c2b0*/  IMAD R11, R9, UR5, R26 ;  /* 0x00000005090b7c24 */ /* 0x000fe2000f8e021a */
[----:B------:R-:W-:Y:S01]  /*1c2c0*/  IADD3.X R7, R3, UR11, R10, P0, !PT ;  /* 0x0000000b03077c10 */ /* 0x000fe200087fe40a */
[----:B------:R-:W-:Y:S01]  /*1c2d0*/  IMAD.WIDE.U32 R2, R9, UR4, RZ ;  /* 0x0000000409027c25 */ /* 0x000fe2000f8e00ff */
[----:B------:R-:W-:-:S03]  /*1c2e0*/  UMOV UR4, 0xffffffff ;  /* 0xffffffff00047882 */ /* 0x000fc60000000000 */
[----:B------:R-:W-:Y:S02]  /*1c2f0*/  IMAD.IADD R3, R3, 0x1, R11 ;  /* 0x0000000103037824 */ /* 0x000fe400078e020b */
[C---:B------:R-:W-:Y:S02]  /*1c300*/  IMAD R9, R5.reuse, UR7, R6 ;  /* 0x0000000705097c24 */ /* 0x040fe4000f8e0206 */
[----:B------:R-:W-:-:S04]  /*1c310*/  IMAD.WIDE.U32 R2, R5, UR6, R2 ;  /* 0x0000000605027c25 */ /* 0x000fc8000f8e0002 */
        /* <DEDUP_REMOVED lines=10> */
[----:B---3--:R-:W-:-:S05]  /*1c3c0*/  @P6 IADD3 R14, P0, R29, R14, RZ ;  /* 0x0000000e1d0e6210 */ /* 0x008fca0007f1e0ff */
[----:B----4-:R-:W-:Y:S02]  /*1c3d0*/  @P6 IMAD.X R3, RZ, RZ, R2, P0 ;  /* 0x000000ffff036224 */ /* 0x010fe400000e0602 */
[----:B------:R-:W-:Y:S02]  /*1c3e0*/  @P6 IMAD.MOV.U32 R2, RZ, RZ, R14 ;  /* 0x000000ffff026224 */ /* 0x000fe400078e000e */
[----:B------:R-:W3:Y:S04]  /*1c3f0*/  SHFL.IDX PT, R14, R8, 0x1, 0x181f ;  /* 0x00381f00080e7f89 */ /* 0x000ee800000e0000 */
[----:B------:R4:W-:Y:S01]  /*1c400*/  @P6 LDGSTS.E.BYPASS.LTC128B.128 [R4+0x18400], desc[UR54][R2.64], !P2 ;  /* 0x1840000002046fae */ /* 0x0009e2000d101d76 */
[----:B------:R-:W-:-:S03]  /*1c410*/  LOP3.LUT P6, RZ, R16, 0x100, RZ, 0xc0, !PT ;  /* 0x0000010010ff7812 */ /* 0x000fc600078cc0ff */
[----:B----4-:R-:W4:Y:S01]  /*1c420*/  SHFL.IDX PT, R2, R7, 0x1, 0x181f ;  /* 0x00381f0007027f89 */ /* 0x010f2200000e0000 */
[----:B---3--:R-:W-:-:S05]  /*1c430*/  @P1 IADD3 R14, P0, R29, R14, RZ ;  /* 0x0000000e1d0e1210 */ /* 0x008fca0007f1e0ff */
[----:B----4-:R-:W-:Y:S02]  /*1c440*/  @P1 IMAD.X R3, RZ, RZ, R2, P0 ;  /* 0x000000ffff031224 */ /* 0x010fe400000e0602 */
[----:B------:R-:W-:Y:S02]  /*1c450*/  @P1 IMAD.MOV.U32 R2, RZ, RZ, R14 ;  /* 0x000000ffff021224 */ /* 0x000fe400078e000e */
[----:B------:R-:W3:Y:S04]  /*1c460*/  SHFL.IDX PT, R14, R8, 0x2, 0x181f ;  /* 0x00581f00080e7f89 */ /* 0x000ee800000e0000 */
[----:B------:R4:W-:Y:S01]  /*1c470*/  @P1 LDGSTS.E.BYPASS.LTC128B.128 [R4+0x18c00], desc[UR54][R2.64], !P2 ;  /* 0x18c0000002041fae */ /* 0x0009e2000d101d76 */
[----:B------:R-:W-:-:S03]  /*1c480*/  ISETP.NE.AND P1, PT, R9, RZ, PT ;  /* 0x000000ff0900720c */ /* 0x000fc60003f25270 */
        /* <DEDUP_REMOVED lines=34> */
[----:B------:R-:W3:Y:S01]  /*1c6b0*/  SHFL.IDX PT, R14, R8, 0x7, 0x181f ;  /* 0x00f81f00080e7f89 */ /* 0x000ee200000e0000 */
[----:B------:R-:W-:-:S03]  /*1c6c0*/  @P6 IMAD.MOV.U32 R3, RZ, RZ, R9 ;  /* 0x000000ffff036224 */ /* 0x000fc600078e0009 */
[----:B------:R-:W4:Y:S04]  /*1c6d0*/  SHFL.IDX PT, R9, R7, 0x7, 0x181f ;  /* 0x00f81f0007097f89 */ /* 0x000f2800000e0000 */
[----:B------:R5:W-:Y:S04]  /*1c6e0*/  @P6 LDGSTS.E.BYPASS.LTC128B.128 [R4+0x1b400], desc[UR54][R2.64], !P2 ;  /* 0x1b40000002046fae */ /* 0x000be8000d101d76 */
[----:B------:R-:W-:Y:S01]  /*1c6f0*/  SHFL.IDX PT, R7, R5, 0x1, 0x181f ;  /* 0x00381f0005077f89 */ /* 0x000fe200000e0000 */
[----:B---3--:R-:W-:-:S05]  /*1c700*/  @P3 IADD3 R14, P0, R29, R14, RZ ;  /* 0x0000000e1d0e3210 */ /* 0x008fca0007f1e0ff */
[----:B----4-:R-:W-:Y:S02]  /*1c710*/  @P3 IMAD.X R9, RZ, RZ, R9, P0 ;  /* 0x000000ffff093224 */ /* 0x010fe400000e0609 */
[----:B-----5:R-:W-:Y:S02]  /*1c720*/  @P3 IMAD.MOV.U32 R2, RZ, RZ, R14 ;  /* 0x000000ffff023224 */ /* 0x020fe400078e000e */
[----:B------:R-:W3:Y:S01]  /*1c730*/  SHFL.IDX PT, R14, R6, RZ, 0x181f ;  /* 0x00181fff060e7589 */ /* 0x000ee200000e0000 */
[----:B------:R-:W-:-:S03]  /*1c740*/  @P3 IMAD.MOV.U32 R3, RZ, RZ, R9 ;  /* 0x000000ffff033224 */ /* 0x000fc600078e0009 */
[----:B------:R-:W4:Y:S04]  /*1c750*/  SHFL.IDX PT, R9, R5, RZ, 0x181f ;  /* 0x00181fff05097589 */ /* 0x000f2800000e0000 */
[----:B------:R5:W-:Y:S01]  /*1c760*/  @P3 LDGSTS.E.BYPASS.LTC128B.128 [R4+0x1bc00], desc[UR54][R2.64], !P2 ;  /* 0x1bc0000002043fae */ /* 0x000be2000d101d76 */
[----:B---3--:R-:W-:-:S05]  /*1c770*/  @P1 IADD3 R14, P0, R29, R14, RZ ;  /* 0x0000000e1d0e1210 */ /* 0x008fca0007f1e0ff */
[----:B----4-:R-:W-:Y:S02]  /*1c780*/  @P1 IMAD.X R9, RZ, RZ, R9, P0 ;  /* 0x000000ffff091224 */ /* 0x010fe400000e0609 */
[----:B-----5:R-:W-:Y:S02]  /*1c790*/  @P1 IMAD.MOV.U32 R2, RZ, RZ, R14 ;  /* 0x000000ffff021224 */ /* 0x020fe400078e000e */
[----:B------:R-:W-:Y:S01]  /*1c7a0*/  @P1 IMAD.MOV.U32 R3, RZ, RZ, R9 ;  /* 0x000000ffff031224 */ /* 0x000fe200078e0009 */
[----:B------:R3:W4:Y:S04]  /*1c7b0*/  SHFL.IDX PT, R14, R6, 0x1, 0x181f ;  /* 0x00381f00060e7f89 */ /* 0x00072800000e0000 */
[----:B------:R3:W-:Y:S02]  /*1c7c0*/  @P1 LDGSTS.E.BYPASS.LTC128B.128 [R4+0x1c400], desc[UR54][R2.64], !P2 ;  /* 0x1c40000002041fae */ /* 0x0007e4000d101d76 */
.L_x_1702:
        /* <DEDUP_REMOVED lines=9> */
.L_x_1589:
        /* <DEDUP_REMOVED lines=11> */
.L_x_1590:
[----:B------:R3:W-:Y:S02]  /*1c910*/  SYNCS.ARRIVE.TRANS64.A1T0 RZ, [R0+URZ+0x22830], RZ ;  /* 0x022830ff00ff79a7 */ /* 0x0007e4000810003f */
[----:B------:R-:W-:Y:S05]  /*1c920*/  WARPSYNC.ALL ;  /* 0x0000000000007948 */ /* 0x000fea0003800000 */
[----:B0123--:R-:W-:Y:S01]  /*1c930*/  VIADD R0, R17, 0x14400 ;  /* 0x0001440011007836 */ /* 0x00ffe20000000000 */
[----:B------:R-:W-:Y:S01]  /*1c940*/  USHF.R.S32.HI UR4, URZ, 0x1f, UR40 ;  /* 0x0000001f3f047899 */ /* 0x000fe20008011428 */
[----:B------:R-:W-:Y:S03]  /*1c950*/  BAR.SYNC.DEFER_BLOCKING 0x8, 0x180 ;  /* 0x0206000000007b1d */ /* 0x000fe60000010000 */
[----:B------:R-:W-:-:S03]  /*1c960*/  LOP3.LUT P0, RZ, R0, 0x3ff, RZ, 0xc0, !PT ;  /* 0x000003ff00ff7812 */ /* 0x000fc6000780c0ff */
[----:B------:R-:W-:Y:S01]  /*1c970*/  ULDC.64 UR6, c[0x0][0x298] ;  /* 0x0000a60000067ab9 */ /* 0x000fe20000000a00 */
[----:B------:R-:W-:Y:S01]  /*1c980*/  BSSY B6, `(.L_x_1591) ;  /* 0x0000016000067945 */ /* 0x000fe20003800000 */
        /* <DEDUP_REMOVED lines=21> */
.L_x_1592:
[----:B------:R-:W-:Y:S05]  /*1cae0*/  BSYNC B6 ;  /* 0x0000000000067941 */ /* 0x000fea0003800000 */
.L_x_1591:
[----:B------:R0:W5:Y:S01]  /*1caf0*/  LDL R8, [R1+0x18] ;  /* 0x0000180001087983 */ /* 0x0001620000100800 */
[----:B------:R-:W-:Y:S01]  /*1cb00*/  UISETP.NE.AND UP0, UPT, UR49, URZ, UPT ;  /* 0x0000003f3100728c */ /* 0x000fe2000bf05270 */
[C---:B------:R-:W-:Y:S01]  /*1cb10*/  R2UR UR8, R18.reuse ;  /* 0x00000000120872ca */ /* 0x040fe200000e0000 */
[----:B------:R-:W-:Y:S01]  /*1cb20*/  ULDC.64 UR6, c[0x0][0x2d8] ;  /* 0x0000b60000067ab9 */ /* 0x000fe20000000a00 */
[----:B------:R-:W1:Y:S01]  /*1cb30*/  S2R R20, SR_TID.X ;  /* 0x0000000000147919 */ /* 0x000e620000002100 */
[----:B------:R-:W-:Y:S01]  /*1cb40*/  R2UR UR9, R18 ;  /* 0x00000000120972ca */ /* 0x000fe200000e0000 */
[----:B------:R-:W-:Y:S01]  /*1cb50*/  UMOV UR4, UR38 ;  /* 0x0000002600047c82 */ /* 0x000fe20008000000 */
[----:B------:R-:W-:Y:S01]  /*1cb60*/  PLOP3.LUT P0, PT, PT, PT, UP0, 0x80, 0x0 ;  /* 0x000000000000781c */ /* 0x000fe20003f0f008 */
[----:B------:R-:W-:Y:S01]  /*1cb70*/  UMOV UR5, UR45 ;  /* 0x0000002d00057c82 */ /* 0x000fe20008000000 */
[----:B------:R-:W-:Y:S01]  /*1cb80*/  PLOP3.LUT P1, PT, PT, PT, UP0, 0x80, 0x0 ;  /* 0x000000000000781c */ /* 0x000fe20003f2f008 */
[----:B------:R-:W-:Y:S01]  /*1cb90*/  UISETP.NE.AND UP1, UPT, UR48, URZ, UPT ;  /* 0x0000003f3000728c */ /* 0x000fe2000bf25270 */
[----:B------:R-:W2:Y:S01]  /*1cba0*/  LDC R6, c[0x0][0x448] ;  /* 0x00011200ff067b82 */ /* 0x000ea20000000800 */
[----:B------:R-:W-:-:S03]  /*1cbb0*/  @UP0 ULDC UR10, c[0x0][0x44c] ;  /* 0x00011300000a0ab9 */ /* 0x000fc60000000800 */
[----:B------:R-:W-:Y:S02]  /*1cbc0*/  UIMAD.WIDE.U32 UR4, UR8, UR6, UR4 ;  /* 0x00000006080472a5 */ /* 0x000fe4000f8e0004 */
[----:B------:R-:W-:Y:S02]  /*1cbd0*/  USHF.R.S32.HI UR6, URZ, 0x1f, UR41 ;  /* 0x0000001f3f067899 */ /* 0x000fe40008011429 */
[----:B------:R-:W-:Y:S02]  /*1cbe0*/  UIMAD UR5, UR9, UR7, UR5 ;  /* 0x00000007090572a4 */ /* 0x000fe4000f8e0205 */
[----:B------:R-:W-:Y:S01]  /*1cbf0*/  USEL UR6, UR6, URZ, !UP1 ;  /* 0x0000003f06067287 */ /* 0x000fe2000c800000 */
[----:B------:R-:W-:Y:S01]  /*1cc00*/  ULDC.64 UR8, c[0x0][0x2e0] ;  /* 0x0000b80000087ab9 */ /* 0x000fe20000000a00 */
[----:B------:R-:W-:Y:S01]  /*1cc10*/  USEL UR7, UR41, URZ, !UP1 ;  /* 0x0000003f29077287 */ /* 0x000fe2000c800000 */
[C---:B-1----:R-:W-:Y:S01]  /*1cc20*/  LOP3.LUT R21, R20.reuse, 0x7f, RZ, 0xc0, !PT ;  /* 0x0000007f14157812 */ /* 0x042fe200078ec0ff */
[----:B------:R-:W-:-:S03]  /*1cc30*/  IMAD.SHL.U32 R20, R20, 0x10, RZ ;  /* 0x0000001014147824 */ /* 0x000fc600078e00ff */
[----:B------:R-:W-:-:S04]  /*1cc40*/  SHF.R.U32.HI R21, RZ, 0x3, R21 ;  /* 0x00000003ff157819 */ /* 0x000fc80000011615 */
[----:B------:R-:W-:-:S05]  /*1cc50*/  LOP3.LUT R20, R21, 0x70, R20, 0xf8, !PT ;  /* 0x0000007015147812 */ /* 0x000fca00078ef814 */
[----:B------:R-:W-:-:S04]  /*1cc60*/  IMAD.IADD R9, R20, 0x1, R19 ;  /* 0x0000000114097824 */ /* 0x000fc800078e0213 */
[----:B------:R-:W-:Y:S01]  /*1cc70*/  @P0 IMAD.HI.U32 R0, R9, UR10, RZ ;  /* 0x0000000a09000c27 */ /* 0x000fe2000f8e00ff */
[----:B------:R-:W-:-:S03]  /*1cc80*/  @UP0 ULDC UR10, c[0x0][0x450] ;  /* 0x00011400000a0ab9 */ /* 0x000fc60000000800 */
[----:B------:R-:W-:Y:S01]  /*1cc90*/  IMAD.MOV.U32 R7, RZ, RZ, R9 ;  /* 0x000000ffff077224 */ /* 0x000fe200078e0009 */
[----:B------:R-:W-:Y:S01]  /*1cca0*/  @P1 SHF.R.U32.HI R7, RZ, UR10, R0 ;  /* 0x0000000aff071c19 */ /* 0x000fe20008011600 */
[----:B------:R-:W-:-:S03]  /*1ccb0*/  UIMAD UR6, UR6, UR8, URZ ;  /* 0x00000008060672a4 */ /* 0x000fc6000f8e023f */
[----:B------:R-:W-:Y:S01]  /*1ccc0*/  SHF.R.S32.HI R0, RZ, 0x1f, R7 ;  /* 0x0000001fff007819 */ /* 0x000fe20000011407 */
[----:B------:R-:W-:Y:S02]  /*1ccd0*/  UIMAD UR6, UR7, UR9, UR6 ;  /* 0x00000009070672a4 */ /* 0x000fe4000f8e0206 */
[----:B------:R-:W-:-:S03]  /*1cce0*/  UIMAD.WIDE.U32 UR4, UR7, UR8, UR4 ;  /* 0x00000008070472a5 */ /* 0x000fc6000f8e0004 */
[----:B------:R-:W-:Y:S01]  /*1ccf0*/  ULDC.64 UR8, c[0x0][0x2d0] ;  /* 0x0000b40000087ab9 */ /* 0x000fe20000000a00 */
[----:B------:R-:W1:Y:S01]  /*1cd00*/  S2R R20, SR_TID.X ;  /* 0x0000000000147919 */ /* 0x000e620000002100 */
[----:B------:R-:W-:Y:S01]  /*1cd10*/  IMAD R0, R0, UR8, RZ ;  /* 0x0000000800007c24 */ /* 0x000fe2000f8e02ff */
[----:B------:R-:W-:Y:S02]  /*1cd20*/  UIADD3 UR6, UR5, UR6, URZ ;  /* 0x0000000605067290 */ /* 0x000fe4000fffe03f */
[----:B------:R-:W-:Y:S02]  /*1cd30*/  IMAD.U32 R5, RZ, RZ, UR5 ;  /* 0x00000005ff057e24 */ /* 0x000fe4000f8e00ff */
[----:B------:R-:W-:Y:S02]  /*1cd40*/  IMAD R5, R7, UR9, R0 ;  /* 0x0000000907057c24 */ /* 0x000fe4000f8e0200 */
[----:B------:R-:W-:Y:S01]  /*1cd50*/  IMAD.U32 R4, RZ, RZ, UR4 ;  /* 0x00000004ff047e24 */ /* 0x000fe2000f8e00ff */
[----:B------:R-:W-:Y:S01]  /*1cd60*/  ULDC.64 UR4, c[0x0][0x2c8] ;  /* 0x0000b20000047ab9 */ /* 0x000fe20000000a00 */
[----:B------:R-:W-:-:S02]  /*1cd70*/  IMAD.MOV R0, RZ, RZ, -R7 ;  /* 0x000000ffff007224 */ /* 0x000fc400078e0a07 */
[----:B------:R-:W-:Y:S02]  /*1cd80*/  IMAD.U32 R3, RZ, RZ, UR6 ;  /* 0x00000006ff037e24 */ /* 0x000fe4000f8e00ff */
[----:B------:R-:W-:Y:S02]  /*1cd90*/  IMAD.MOV.U32 R2, RZ, RZ, R4 ;  /* 0x000000ffff027224 */ /* 0x000fe400078e0004 */
[----:B--2---:R-:W-:Y:S02]  /*1cda0*/  IMAD R9, R6, R0, R9 ;  /* 0x0000000006097224 */ /* 0x004fe400078e0209 */
[----:B------:R-:W-:-:S03]  /*1cdb0*/  IMAD.WIDE.U32 R2, R7, UR8, R2 ;  /* 0x0000000807027c25 */ /* 0x000fc6000f8e0002 */
[----:B------:R-:W-:Y:S01]  /*1cdc0*/  SHF.R.S32.HI R0, RZ, 0x1f, R9 ;  /* 0x0000001fff007819 */ /* 0x000fe20000011409 */
[----:B------:R-:W-:-:S04]  /*1cdd0*/  IMAD.IADD R3, R3, 0x1, R5 ;  /* 0x0000000103037824 */ /* 0x000fc800078e0205 */
        /* <DEDUP_REMOVED lines=9> */
[----:B-1----:R-:W-:-:S04]  /*1ce70*/  LOP3.LUT R20, R20, 0x7f, RZ, 0xc0, !PT ;  /* 0x0000007f14147812 */ /* 0x002fc800078ec0ff */
[----:B------:R-:W-:Y:S01]  /*1ce80*/  SHF.R.U32.HI R10, RZ, 0x3, R20 ;  /* 0x00000003ff0a7819 */ /* 0x000fe20000011614 */
[----:B0-----:R-:W-:Y:S06]  /*1ce90*/  BRA.DIV UR4, `(.L_x_1593) ;  /* 0x0000005604d47947 */ /* 0x001fec000b800000 */
        /* <DEDUP_REMOVED lines=47> */
[----:B------:R-:W-:-:S13]  /*1d190*/  ISETP.GE.AND P2, PT, R7, R4, PT ;  /* 0x000000040700720c */ /* 0x000fda0003f46270 */
[----:B0-----:R-:W-:Y:S02]  /*1d1a0*/  @!P2 IADD3 R2, P1, R29, R14, RZ ;  /* 0x0000000e1d02a210 */ /* 0x001fe40007f3e0ff */
[----:B------:R0:W2:Y:S03]  /*1d1b0*/  SHFL.IDX PT, R14, R0, 0x7, 0x181f ;  /* 0x00f81f00000e7f89 */ /* 0x0000a600000e0000 */
[----:B-1----:R-:W-:Y:S02]  /*1d1c0*/  @!P2 IMAD.X R3, RZ, RZ, R6, P1 ;  /* 0x000000ffff03a224 */ /* 0x002fe400008e0606 */
[----:B------:R0:W1:Y:S04]  /*1d1d0*/  SHFL.IDX PT, R6, R5, 0x7, 0x181f ;  /* 0x00f81f0005067f89 */ /* 0x00006800000e0000 */
[----:B------:R0:W-:Y:S02]  /*1d1e0*/  @!P2 LDGSTS.E.BYPASS.LTC128B.128 [R8+0x17400], desc[UR54][R2.64], !P0 ;  /* 0x174000000208afae */ /* 0x0001e4000c101d76 */
.L_x_1719:
[----:B------:R-:W-:-:S05]  /*1d1f0*/  VIADD R19, R19, 0x70 ;  /* 0x0000007013137836 */ /* 0x000fca0000000000 */
[----:B------:R-:W-:-:S13]  /*1d200*/  ISETP.GE.AND P1, PT, R19, R4, PT ;  /* 0x000000041300720c */ /* 0x000fda0003f26270 */
[----:B0-2---:R-:W-:-:S05]  /*1d210*/  @!P1 IADD3 R2, P2, R29, R14, RZ ;  /* 0x0000000e1d029210 */ /* 0x005fca0007f5e0ff */
[----:B-1----:R-:W-:-:S05]  /*1d220*/  @!P1 IMAD.X R3, RZ, RZ, R6, P2 ;  /* 0x000000ffff039224 */ /* 0x002fca00010e0606 */
[----:B------:R-:W-:Y:S01]  /*1d230*/  @!PT LDS RZ, [RZ] ;  /* 0x00000000fffff984 */ /* 0x000fe20000000800 */
[----:B------:R-:W-:Y:S01]  /*1d240*/  @!PT LDS RZ, [RZ] ;  /* 0x00000000fffff984 */ /* 0x000fe20000000800 */
[----:B------:R-:W-:Y:S01]  /*1d250*/  @!PT LDS RZ, [RZ] ;  /* 0x00000000fffff984 */ /* 0x000fe20000000800 */
[----:B------:R0:W-:Y:S01]  /*1d260*/  @!P1 LDGSTS.E.BYPASS.LTC128B.128 [R8+0x17c00], desc[UR54][R2.64], !P0 ;  /* 0x17c0000002089fae */ /* 0x0001e2000c101d76 */
[----:B------:R-:W-:Y:S01]  /*1d270*/  PLOP3.LUT P0, PT, PT, PT, PT, 0x80, 0x0 ;  /* 0x000000000000781c */ /* 0x000fe20003f0f070 */
[----:B------:R-:W-:-:S12]  /*1d280*/  NOP ;  /* 0x0000000000007918 */ /* 0x000fd80000000000 */
.L_x_1594:
        /* <DEDUP_REMOVED lines=18> */
.L_x_1720:
[----:B------:R-:W-:Y:S05]  /*1d3b0*/  BSYNC B0 ;  /* 0x0000000000007941 */ /* 0x000fea0003800000 */
.L_x_1595:
[----:B------:R-:W-:-:S04]  /*1d3c0*/  UIADD3 UR4, UR50, -0x2, URZ ;  /* 0xfffffffe32047890 */ /* 0x000fc8000fffe03f */
[----:B------:R-:W-:-:S06]  /*1d3d0*/  UISETP.GE.AND UP0, UPT, UR4, UR43, UPT ;  /* 0x0000002b0400728c */ /* 0x000fcc000bf06270 */
[----:B------:R-:W-:-:S13]  /*1d3e0*/  PLOP3.LUT P0, PT, PT, PT, UP0, 0x80, 0x0 ;  /* 0x000000000000781c */ /* 0x000fda0003f0f008 */
[----:B------:R-:W-:Y:S05]  /*1d3f0*/  @!P0 BRA `(.L_x_1597) ;  /* 0x0000001800188947 */ /* 0x000fea0003800000 */
[----:B------:R-:W-:Y:S02]  /*1d400*/  IMAD.MOV.U32 R22, RZ, RZ, R30 ;  /* 0x000000ffff167224 */ /* 0x000fe400078e001e */
[----:B------:R-:W-:Y:S02]  /*1d410*/  IMAD.MOV.U32 R23, RZ, RZ, R34 ;  /* 0x000000ffff177224 */ /* 0x000fe400078e0022 */
[----:B------:R-:W-:-:S07]  /*1d420*/  IMAD.U32 R31, RZ, RZ, UR4 ;  /* 0x00000004ff1f7e24 */ /* 0x000fce000f8e00ff */
.L_x_1617:
[----:B0-----:R-:W0:Y:S01]  /*1d430*/  S2R R0, SR_TID.X ;  /* 0x0000000000007919 */ /* 0x001e220000002100 */
[----:B-1----:R-:W1:Y:S01]  /*1d440*/  LDC R2, c[0x0][0x430] ;  /* 0x00010c00ff027b82 */ /* 0x002e620000000800 */
[----:B------:R-:W-:Y:S05]  /*1d450*/  YIELD ;  /* 0x0000000000007946 */ /* 0x000fea0003800000 */
[----:B------:R-:W2:Y:S01]  /*1d460*/  S2R R7, SR_TID.X ;  /* 0x0000000000077919 */ /* 0x000ea20000002100 */
[----:B------:R-:W-:Y:S01]  /*1d470*/  ULDC.64 UR4, c[0x0][0x428] ;  /* 0x00010a0000047ab9 */ /* 0x000fe20000000a00 */
[----:B-1----:R-:W-:Y:S02]  /*1d480*/  ISETP.NE.AND P0, PT, R2, 0x1, PT ;  /* 0x000000010200780c */ /* 0x002fe40003f05270 */
[----:B0-----:R-:W-:Y:S01]  /*1d490*/  LOP3.LUT R2, R0, 0x7f, RZ, 0xc0, !PT ;  /* 0x0000007f00027812 */ /* 0x001fe200078ec0ff */
[----:B------:R-:W-:-:S03]  /*1d4a0*/  IMAD.MOV.U32 R0, RZ, RZ, 0xa0 ;  /* 0x000000a0ff007424 */ /* 0x000fc600078e00ff */
[----:B------:R-:W-:Y:S01]  /*1d4b0*/  SHF.R.U32.HI R6, RZ, 0x3, R2 ;  /* 0x00000003ff067819 */ /* 0x000fe20000011602 */
[----:B------:R-:W-:-:S06]  /*1d4c0*/  IMAD R9, R31, R0, UR37 ;  /* 0x000000251f097e24 */ /* 0x000fcc000f8e0200 */
[----:B------:R-:W0:Y:S01]  /*1d4d0*/  @P0 LDC R3, c[0x0][0x434] ;  /* 0x00010d00ff030b82 */ /* 0x000e220000000800 */
[C---:B--2---:R-:W-:Y:S01]  /*1d4e0*/  IMAD.SHL.U32 R8, R7.reuse, 0x10, RZ ;  /* 0x0000001007087824 */ /* 0x044fe200078e00ff */
[----:B------:R-:W-:-:S04]  /*1d4f0*/  LOP3.LUT R2, R7, 0x7f, RZ, 0xc0, !PT ;  /* 0x0000007f07027812 */ /* 0x000fc800078ec0ff */
[----:B------:R-:W-:Y:S02]  /*1d500*/  LOP3.LUT R8, R6, 0x70, R8, 0xf8, !PT ;  /* 0x0000007006087812 */ /* 0x000fe400078ef808 */
[----:B------:R-:W1:Y:S01]  /*1d510*/  S2R R6, SR_TID.X ;  /* 0x0000000000067919 */ /* 0x000e620000002100 */
[----:B------:R-:W2:Y:S01]  /*1d520*/  @P0 LDC R5, c[0x0][0x438] ;  /* 0x00010e00ff050b82 */ /* 0x000ea20000000800 */
[----:B------:R-:W-:Y:S01]  /*1d530*/  SHF.R.U32.HI R2, RZ, 0x3, R2 ;  /* 0x00000003ff027819 */ /* 0x000fe20000011602 */
[----:B------:R-:W-:-:S04]  /*1d540*/  IMAD.IADD R10, R8, 0x1, R9 ;  /* 0x00000001080a7824 */ /* 0x000fc800078e0209 */
[----:B------:R-:W-:Y:S02]  /*1d550*/  IMAD.MOV.U32 R0, RZ, RZ, R10 ;  /* 0x000000ffff007224 */ /* 0x000fe400078e000a */
[----:B------:R-:W3:Y:S08]  /*1d560*/  @P0 LDC R4, c[0x0][0x434] ;  /* 0x00010d00ff040b82 */ /* 0x000ef00000000800 */
[----:B------:R-:W4:Y:S01]  /*1d570*/  @P0 LDC R7, c[0x0][0x438] ;  /* 0x00010e00ff070b82 */ /* 0x000f220000000800 */
[----:B-1----:R-:W-:-:S05]  /*1d580*/  IMAD.SHL.U32 R6, R6, 0x10, RZ ;  /* 0x0000001006067824 */ /* 0x002fca00078e00ff */
[----:B------:R-:W-:Y:S01]  /*1d590*/  LOP3.LUT R6, R2, 0x70, R6, 0xf8, !PT ;  /* 0x0000007002067812 */ /* 0x000fe200078ef806 */
[----:B0-----:R-:W-:-:S03]  /*1d5a0*/  @P0 IMAD.HI.U32 R2, R10, R3, RZ ;  /* 0x000000030a020227 */ /* 0x001fc600078e00ff */
[----:B------:R-:W-:Y:S01]  /*1d5b0*/  LOP3.LUT R6, R6, 0x80, RZ, 0xfc, !PT ;  /* 0x0000008006067812 */ /* 0x000fe200078efcff */
[----:B------:R-:W-:Y:S01]  /*1d5c0*/  IMAD R3, R35, UR4, RZ ;  /* 0x0000000423037c24 */ /* 0x000fe2000f8e02ff */
[----:B--2---:R-:W-:Y:S02]  /*1d5d0*/  @P0 SHF.R.U32.HI R0, RZ, R5, R2 ;  /* 0x00000005ff000219 */ /* 0x004fe40000011602 */
[C---:B------:R-:W-:Y:S01]  /*1d5e0*/  ISETP.GT.U32.AND P1, PT, R6.reuse, 0x9f, PT ;  /* 0x0000009f0600780c */ /* 0x040fe20003f24070 */
[----:B------:R-:W-:Y:S01]  /*1d5f0*/  IMAD.IADD R9, R6, 0x1, R9 ;  /* 0x0000000106097824 */ /* 0x000fe200078e0209 */
[----:B------:R-:W-:Y:S01]  /*1d600*/  SHF.R.S32.HI R5, RZ, 0x1f, R0 ;  /* 0x0000001fff057819 */ /* 0x000fe20000011400 */
[----:B------:R-:W-:Y:S02]  /*1d610*/  IMAD R8, R32, UR5, R3 ;  /* 0x0000000520087c24 */ /* 0x000fe4000f8e0203 */
[----:B---3--:R-:W-:-:S04]  /*1d620*/  @P0 IMAD.HI.U32 R2, R9, R4, RZ ;  /* 0x0000000409020227 */ /* 0x008fc800078e00ff */
[----:B------:R-:W-:Y:S01]  /*1d630*/  IMAD.MOV.U32 R11, RZ, RZ, R9 ;  /* 0x000000ffff0b7224 */ /* 0x000fe200078e0009 */
[----:B----4-:R-:W-:Y:S01]  /*1d640*/  @P0 SHF.R.U32.HI R11, RZ, R7, R2 ;  /* 0x00000007ff0b0219 */ /* 0x010fe20000011602 */
[----:B------:R-:W-:-:S03]  /*1d650*/  IMAD.MOV.U32 R4, RZ, RZ, R0 ;  /* 0x000000ffff047224 */ /* 0x000fc600078e0000 */
[--C-:B------:R-:W-:Y:S01]  /*1d660*/  @!P1 SHF.R.S32.HI R3, RZ, 0x1f, R11.reuse ;  /* 0x0000001fff039819 */ /* 0x100fe2000001140b */
[----:B------:R-:W-:Y:S02]  /*1d670*/  @!P1 IMAD.MOV.U32 R2, RZ, RZ, R11 ;  /* 0x000000ffff029224 */ /* 0x000fe400078e000b */
[----:B------:R-:W-:-:S04]  /*1d680*/  IMAD.WIDE.U32 R4, R32, UR4, R4 ;  /* 0x0000000420047c25 */ /* 0x000fc8000f8e0004 */
[----:B------:R-:W-:Y:S01]  /*1d690*/  @!P1 IMAD.WIDE.U32 R2, R32, UR4, R2 ;  /* 0x0000000420029c25 */ /* 0x000fe2000f8e0002 */
[----:B------:R-:W-:Y:S02]  /*1d6a0*/  ULDC.64 UR4, c[0x0][0x418] ;  /* 0x0001060000047ab9 */ /* 0x000fe40000000a00 */
[----:B------:R-:W-:Y:S01]  /*1d6b0*/  LEA R6, P0, R4, UR4, 0x2 ;  /* 0x0000000404067c11 */ /* 0x000fe2000f8010ff */
[C---:B------:R-:W-:Y:S02]  /*1d6c0*/  IMAD.IADD R5, R8.reuse, 0x1, R5 ;  /* 0x0000000108057824 */ /* 0x040fe400078e0205 */
[----:B------:R-:W-:-:S03]  /*1d6d0*/  @!P1 IMAD.IADD R3, R8, 0x1, R3 ;  /* 0x0000000108039824 */ /* 0x000fc600078e0203 */
[----:B------:R-:W-:Y:S01]  /*1d6e0*/  LEA.HI.X R7, R4, UR5, R5, 0x2, P0 ;  /* 0x0000000504077c11 */ /* 0x000fe200080f1405 */
[----:B------:R-:W-:Y:S01]  /*1d6f0*/  IMAD.U32 R12, RZ, RZ, UR44 ;  /* 0x0000002cff0c7e24 */ /* 0x000fe2000f8e00ff */
[----:B------:R-:W-:Y:S01]  /*1d700*/  @!P1 LEA R4, P0, R2, UR4, 0x2 ;  /* 0x0000000402049c11 */ /* 0x000fe2000f8010ff */
[----:B------:R-:W-:Y:S01]  /*1d710*/  VIADD R30, R22, 0x1 ;  /* 0x00000001161e7836 */ /* 0x000fe20000000000 */
[----:B------:R-:W-:Y:S01]  /*1d720*/  ULDC UR4, c[0x0][0x430] ;  /* 0x00010c0000047ab9 */ /* 0x000fe20000000800 */
[----:B------:R0:W2:Y:S01]  /*1d730*/  LDG.E R8, desc[UR54][R6.64] ;  /* 0x0000003606087981 */ /* 0x0000a2000c1e1900 */
[----:B------:R-:W-:Y:S02]  /*1d740*/  ISETP.NE.AND P2, PT, R12, 0x3, PT ;  /* 0x000000030c00780c */ /* 0x000fe40003f45270 */
[----:B------:R-:W-:Y:S01]  /*1d750*/  @!P1 LEA.HI.X R5, R2, UR5, R3, 0x2, P0 ;  /* 0x0000000502059c11 */ /* 0x000fe200080f1403 */
[----:B------:R-:W-:Y:S01]  /*1d760*/  IMAD.MOV R3, RZ, RZ, -R0 ;  /* 0x000000ffff037224 */ /* 0x000fe200078e0a00 */
[----:B------:R-:W-:Y:S01]  /*1d770*/  ISETP.NE.AND P0, PT, R30, 0x2, PT ;  /* 0x000000021e00780c */ /* 0x000fe20003f05270 */
[----:B------:R-:W-:-:S02]  /*1d780*/  IMAD.MOV R0, RZ, RZ, -R11 ;  /* 0x000000ffff007224 */ /* 0x000fc400078e0a0b */
[----:B0-----:R-:W-:Y:S01]  /*1d790*/  IMAD.MOV.U32 R7, RZ, RZ, RZ ;  /* 0x000000ffff077224 */ /* 0x001fe200078e00ff */
[----:B------:R-:W-:Y:S01]  /*1d7a0*/  SEL R34, RZ, 0x1, P0 ;  /* 0x00000001ff227807 */ /* 0x000fe20000000000 */
[----:B------:R-:W-:Y:S02]  /*1d7b0*/  IMAD R10, R3, UR4, R10 ;  /* 0x00000004030a7c24 */ /* 0x000fe4000f8e020a */
[----:B------:R-:W-:Y:S02]  /*1d7c0*/  IMAD R9, R0, UR4, R9 ;  /* 0x0000000400097c24 */ /* 0x000fe4000f8e0209 */
[----:B------:R0:W5:Y:S01]  /*1d7d0*/  @!P1 LDG.E R7, desc[UR54][R4.64] ;  /* 0x0000003604079981 */ /* 0x000162000c1e1900 */
[C---:B------:R-:W-:Y:S01]  /*1d7e0*/  ISETP.GT.AND P1, PT, R31.reuse, UR43, PT ;  /* 0x0000002b1f007c0c */ /* 0x040fe2000bf24270 */
[----:B------:R-:W-:Y:S01]  /*1d7f0*/  VIADD R31, R31, 0xffffffff ;  /* 0xffffffff1f1f7836 */ /* 0x000fe20000000000 */
[----:B------:R-:W-:Y:S02]  /*1d800*/  SEL R30, R30, RZ, P0 ;  /* 0x000000ff1e1e7207 */ /* 0x000fe40000000000 */
[----:B------:R-:W-:-:S02]  /*1d810*/  LOP3.LUT R34, R23, R34, RZ, 0x3c, !PT ;  /* 0x0000002217227212 */ /* 0x000fc400078e3cff */
[----:B--2---:R-:W-:Y:S01]  /*1d820*/  SHF.R.S32.HI R27, RZ, 0x1f, R8 ;  /* 0x0000001fff1b7819 */ /* 0x004fe20000011408 */
[----:B0-----:R-:W-:Y:S06]  /*1d830*/  @!P2 BRA `(.L_x_1598) ;  /* 0x000000000004a947 */ /* 0x001fec0003800000 */
[----:B------:R-:W-:Y:S01]  /*1d840*/  BPT.TRAP 0x1 ;  /* 0x000000040000795c */ /* 0x000fe20000300000 */
.L_x_1598:
[----:B------:R-:W-:Y:S01]  /*1d850*/  IMAD R0, R30, 0x8, R17 ;  /* 0x000000081e007824 */ /* 0x000fe200078e0211 */
[----:B------:R-:W-:Y:S01]  /*1d860*/  SHF.L.U32 R28, R34, 0x1f, RZ ;  /* 0x0000001f221c7819 */ /* 0x000fe200000006ff */
[----:B------:R-:W-:Y:S01]  /*1d870*/  BSSY B0, `(.L_x_1599) ;  /* 0x0000004000007945 */ /* 0x000fe20003800000 */
[----:B------:R-:W-:Y:S02]  /*1d880*/  SHF.R.S32.HI R25, RZ, 0x1f, R10 ;  /* 0x0000001fff197819 */ /* 0x000fe4000001140a */
[----:B------:R-:W0:Y:S02]  /*1d890*/  SYNCS.PHASECHK.TRANS64.TRYWAIT P0, [R0+URZ+0x22880], R28 ;  /* 0x0228801c000075a7 */ /* 0x000e24000800017f */
[----:B0-----:R-:W-:Y:S05]  /*1d8a0*/  @!P0 BRA `(.L_x_1600) ;  /* 0x0000005400988947 */ /* 0x001fea0003800000 */
.L_x_1721:
[----:B------:R-:W-:Y:S05]  /*1d8b0*/  BSYNC B0 ;  /* 0x0000000000007941 */ /* 0x000fea0003800000 */
.L_x_1599:
[----:B------:R-:W-:Y:S01]  /*1d8c0*/  ULDC.64 UR4, c[0x0][0x328] ;  /* 0x0000ca0000047ab9 */ /* 0x000fe20000000a00 */
[----:B------:R-:W-:Y:S01]  /*1d8d0*/  ULDC.64 UR6, c[0x0][0x338] ;  /* 0x0000ce0000067ab9 */ /* 0x000fe20000000a00 */
[----:B------:R-:W-:Y:S01]  /*1d8e0*/  IMAD R3, R25, UR4, RZ ;  /* 0x0000000419037c24 */ /* 0x000fe2000f8e02ff */
[----:B------:R-:W-:Y:S01]  /*1d8f0*/  SHF.R.S32.HI R24, RZ, 0x1f, R9 ;  /* 0x0000001fff187819 */ /* 0x000fe20000011409 */
[----:B------:R-:W1:Y:S01]  /*1d900*/  LDC R11, c[0x0][0x2f4] ;  /* 0x0000bd00ff0b7b82 */ /* 0x000e620000000800 */
[----:B-----5:R-:W-:Y:S01]  /*1d910*/  SHF.R.S32.HI R26, RZ, 0x1f, R7 ;  /* 0x0000001fff1a7819 */ /* 0x020fe20000011407 */
[C---:B------:R-:W-:Y:S02]  /*1d920*/  IMAD R4, R10.reuse, UR5, R3 ;  /* 0x000000050a047c24 */ /* 0x040fe4000f8e0203 */
[----:B------:R-:W-:-:S04]  /*1d930*/  IMAD.WIDE.U32 R2, R10, UR4, RZ ;  /* 0x000000040a027c25 */ /* 0x000fc8000f8e00ff */
[----:B------:R-:W-:Y:S02]  /*1d940*/  IMAD.IADD R3, R3, 0x1, R4 ;  /* 0x0000000103037824 */ /* 0x000fe400078e0204 */
[----:B------:R-:W-:Y:S02]  /*1d950*/  IMAD R4, R27, UR6, RZ ;  /* 0x000000061b047c24 */ /* 0x000fe4000f8e02ff */
[----:B------:R-:W-:-:S04]  /*1d960*/  IMAD.WIDE.U32 R2, R8, UR6, R2 ;  /* 0x0000000608027c25 */ /* 0x000fc8000f8e0002 */
[----:B------:R-:W-:Y:S02]  /*1d970*/  IMAD R4, R8, UR7, R4 ;  /* 0x0000000708047c24 */ /* 0x000fe4000f8e0204 */
[----:B------:R-:W-:Y:S02]  /*1d980*/  IMAD R6, R24, UR4, RZ ;  /* 0x0000000418067c24 */ /* 0x000fe4000f8e02ff */
[----:B------:R-:W-:Y:S02]  /*1d990*/  IMAD.IADD R5, R3, 0x1, R4 ;  /* 0x0000000103057824 */ /* 0x000fe400078e0204 */
[----:B------:R-:W-:Y:S02]  /*1d9a0*/  IMAD.MOV.U32 R4, RZ, RZ, R2 ;  /* 0x000000ffff047224 */ /* 0x000fe400078e0002 */
[----:B------:R-:W-:Y:S01]  /*1d9b0*/  IMAD R6, R9, UR5, R6 ;  /* 0x0000000509067c24 */ /* 0x000fe2000f8e0206 */
[----:B-1----:R-:W-:Y:S01]  /*1d9c0*/  ISETP.GE.AND P2, PT, R29, R11, PT ;  /* 0x0000000b1d00720c */ /* 0x002fe20003f46270 */
[----:B------:R-:W-:Y:S01]  /*1d9d0*/  IMAD.WIDE.U32 R2, R9, UR4, RZ ;  /* 0x0000000409027c25 */ /* 0x000fe2000f8e00ff */
[----:B------:R-:W-:-:S03]  /*1d9e0*/  ULDC.64 UR4, c[0x0][0x330] ;  /* 0x0000cc0000047ab9 */ /* 0x000fc60000000a00 */
        /* <DEDUP_REMOVED lines=11> */
[----:B------:R-:W-:Y:S01]  /*1daa0*/  IADD3.X R4, R20, UR7, R5, P0, !PT ;  /* 0x0000000714047c10 */ /* 0x000fe200087fe405 */
[----:B------:R-:W-:Y:S01]  /*1dab0*/  IMAD R6, R30, 0x5000, R37 ;  /* 0x000050001e067824 */ /* 0x000fe200078e0225 */
[----:B------:R-:W-:-:S04]  /*1dac0*/  IADD3 R19, P0, R2, UR6, RZ ;  /* 0x0000000602137c10 */ /* 0x000fc8000ff1e0ff */
[----:B------:R-:W-:Y:S01]  /*1dad0*/  IADD3.X R20, R20, UR7, R3, P0, !PT ;  /* 0x0000000714147c10 */ /* 0x000fe200087fe403 */
[----:B------:R-:W-:Y:S08]  /*1dae0*/  BRA.DIV UR4, `(.L_x_1601) ;  /* 0x00000056041c7947 */ /* 0x000ff0000b800000 */
[----:B------:R-:W1:Y:S01]  /*1daf0*/  SHFL.IDX PT, R2, R21, RZ, 0x181f ;  /* 0x00181fff15027589 */ /* 0x000e6200000e0000 */
[----:B------:R-:W-:-:S03]  /*1db00*/  IMAD.IADD R6, R17, 0x1, R6 ;  /* 0x0000000111067824 */ /* 0x000fc600078e0206 */
        /* <DEDUP_REMOVED lines=46> */
.L_x_1743:
        /* <DEDUP_REMOVED lines=8> */
.L_x_1602:
        /* <DEDUP_REMOVED lines=11> */
.L_x_1603:
[----:B------:R1:W-:Y:S01]  /*1df20*/  SYNCS.ARRIVE.TRANS64.A1T0 RZ, [R0+URZ+0x22870], RZ ;  /* 0x022870ff00ff79a7 */ /* 0x0003e2000810003f */
[----:B------:R-:W-:Y:S05]  /*1df30*/  @!P3 BRA `(.L_x_1604) ;  /* 0x000000000004b947 */ /* 0x000fea0003800000 */
[----:B------:R-:W-:Y:S01]  /*1df40*/  BPT.TRAP 0x1 ;  /* 0x000000040000795c */ /* 0x000fe20000300000 */
.L_x_1604:
[----:B------:R-:W2:Y:S01]  /*1df50*/  SYNCS.PHASECHK.TRANS64.TRYWAIT P0, [R0+URZ+0x22840], R28 ;  /* 0x0228401c000075a7 */ /* 0x000ea2000800017f */
[----:B------:R-:W-:Y:S04]  /*1df60*/  BSSY B0, `(.L_x_1605) ;  /* 0x0000002000007945 */ /* 0x000fe80003800000 */
[----:B--2---:R-:W-:Y:S05]  /*1df70*/  @!P0 BRA `(.L_x_1606) ;  /* 0x0000005800b08947 */ /* 0x004fea0003800000 */
.L_x_1744:
[----:B------:R-:W-:Y:S05]  /*1df80*/  BSYNC B0 ;  /* 0x0000000000007941 */ /* 0x000fea0003800000 */
.L_x_1605:
        /* <DEDUP_REMOVED lines=8> */
[----:B------:R-:W-:Y:S02]  /*1e010*/  IMAD R10, R27, UR6, RZ ;  /* 0x000000061b0a7c24 */ /* 0x000fe4000f8e02ff */
[----:B------:R-:W-:-:S04]  /*1e020*/  IMAD.WIDE.U32 R4, R8, UR6, R2 ;  /* 0x0000000608047c25 */ /* 0x000fc8000f8e0002 */
[C---:B------:R-:W-:Y:S02]  /*1e030*/  IMAD R24, R9.reuse, UR5, R24 ;  /* 0x0000000509187c24 */ /* 0x040fe4000f8e0218 */
[----:B------:R-:W-:Y:S01]  /*1e040*/  IMAD.WIDE.U32 R2, R9, UR4, RZ ;  /* 0x0000000409027c25 */ /* 0x000fe2000f8e00ff */
[----:B------:R-:W-:-:S03]  /*1e050*/  ULDC.64 UR4, c[0x0][0x308] ;  /* 0x0000c20000047ab9 */ /* 0x000fc60000000a00 */
[----:B------:R-:W-:Y:S01]  /*1e060*/  IMAD R10, R8, UR7, R10 ;  /* 0x00000007080a7c24 */ /* 0x000fe2000f8e020a */
[----:B---3--:R-:W-:Y:S01]  /*1e070*/  ISETP.GE.AND P2, PT, R29, R11, PT ;  /* 0x0000000b1d00720c */ /* 0x008fe20003f46270 */
[----:B------:R-:W-:Y:S02]  /*1e080*/  IMAD.IADD R3, R3, 0x1, R24 ;  /* 0x0000000103037824 */ /* 0x000fe400078e0218 */
[----:B------:R-:W-:Y:S02]  /*1e090*/  IMAD R8, R26, UR6, RZ ;  /* 0x000000061a087c24 */ /* 0x000fe4000f8e02ff */
[----:B------:R-:W-:Y:S02]  /*1e0a0*/  IMAD.IADD R5, R5, 0x1, R10 ;  /* 0x0000000105057824 */ /* 0x000fe400078e020a */
[C---:B------:R-:W-:Y:S02]  /*1e0b0*/  IMAD R8, R7.reuse, UR7, R8 ;  /* 0x0000000707087c24 */ /* 0x040fe4000f8e0208 */
[----:B------:R-:W-:Y:S01]  /*1e0c0*/  IMAD.WIDE.U32 R2, R7, UR6, R2 ;  /* 0x0000000607027c25 */ /* 0x000fe2000f8e0002 */
[----:B------:R-:W-:-:S03]  /*1e0d0*/  ULDC.64 UR6, c[0x0][0x2e8] ;  /* 0x0000ba0000067ab9 */ /* 0x000fc60000000a00 */
        /* <DEDUP_REMOVED lines=13> */
[----:B------:R-:W1:Y:S04]  /*1e1b0*/  SHFL.IDX PT, R10, R5, 0x1, 0x181f ;  /* 0x00381f00050a7f89 */ /* 0x000e6800000e0000 */
[----:B------:R-:W2:Y:S04]  /*1e1c0*/  SHFL.IDX PT, R12, R4, 0x2, 0x181f ;  /* 0x00581f00040c7f89 */ /* 0x000ea800000e0000 */
[----:B------:R-:W2:Y:S01]  /*1e1d0*/  SHFL.IDX PT, R9, R5, 0x2, 0x181f ;  /* 0x00581f0005097f89 */ /* 0x000ea200000e0000 */
[----:B---3--:R-:W-:-:S03]  /*1e1e0*/  IADD3 R2, P0, R29, R14, RZ ;  /* 0x0000000e1d027210 */ /* 0x008fc60007f1e0ff */
[----:B------:R-:W-:Y:S02]  /*1e1f0*/  SHFL.IDX PT, R13, R4, 0x4, 0x181f ;  /* 0x00981f00040d7f89 */ /* 0x000fe400000e0000 */
[----:B----4-:R-:W-:Y:S02]  /*1e200*/  IMAD.X R3, RZ, RZ, R3, P0 ;  /* 0x000000ffff037224 */ /* 0x010fe400000e0603 */
[----:B0-----:R-:W-:Y:S04]  /*1e210*/  SHFL.IDX PT, R19, R5, 0x5, 0x181f ;  /* 0x00b81f0005137f89 */ /* 0x001fe800000e0000 */
[----:B------:R5:W-:Y:S04]  /*1e220*/  LDGSTS.E.BYPASS.LTC128B.128 [R6+0x18400], desc[UR54][R2.64], !P2 ;  /* 0x1840000002067fae */ /* 0x000be8000d101d76 */
[----:B------:R-:W-:Y:S04]  /*1e230*/  SHFL.IDX PT, R20, R4, 0x6, 0x181f ;  /* 0x00d81f0004147f89 */ /* 0x000fe800000e0000 */
[----:B------:R-:W-:Y:S01]  /*1e240*/  SHFL.IDX PT, R14, R7, 0x1, 0x181f ;  /* 0x00381f00070e7f89 */ /* 0x000fe200000e0000 */
[----:B-----5:R-:W-:-:S03]  /*1e250*/  IADD3 R2, P0, R29, R11, RZ ;  /* 0x0000000b1d027210 */ /* 0x020fc60007f1e0ff */
[----:B------:R-:W0:Y:S02]  /*1e260*/  SHFL.IDX PT, R11, R4, 0x3, 0x181f ;  /* 0x00781f00040b7f89 */ /* 0x000e2400000e0000 */
[----:B-1----:R-:W-:Y:S02]  /*1e270*/  IMAD.X R3, RZ, RZ, R10, P0 ;  /* 0x000000ffff037224 */ /* 0x002fe400000e060a */
[----:B------:R-:W1:Y:S04]  /*1e280*/  SHFL.IDX PT, R10, R5, 0x3, 0x181f ;  /* 0x00781f00050a7f89 */ /* 0x000e6800000e0000 */
[----:B------:R2:W-:Y:S02]  /*1e290*/  LDGSTS.E.BYPASS.LTC128B.128 [R6+0x18c00], desc[UR54][R2.64], !P2 ;  /* 0x18c0000002067fae */ /* 0x0005e4000d101d76 */
[----:B--2---:R-:W-:-:S02]  /*1e2a0*/  IADD3 R2, P0, R29, R12, RZ ;  /* 0x0000000c1d027210 */ /* 0x004fc40007f1e0ff */
[----:B------:R-:W-:Y:S03]  /*1e2b0*/  SHFL.IDX PT, R12, R4, 0x5, 0x181f ;  /* 0x00b81f00040c7f89 */ /* 0x000fe600000e0000 */
[----:B------:R-:W-:Y:S02]  /*1e2c0*/  IMAD.X R3, RZ, RZ, R9, P0 ;  /* 0x000000ffff037224 */ /* 0x000fe400000e0609 */
[----:B------:R-:W2:Y:S04]  /*1e2d0*/  SHFL.IDX PT, R9, R5, 0x4, 0x181f ;  /* 0x00981f0005097f89 */ /* 0x000ea800000e0000 */
[----:B------:R0:W-:Y:S02]  /*1e2e0*/  LDGSTS.E.BYPASS.LTC128B.128 [R6+0x19400], desc[UR54][R2.64], !P2 ;  /* 0x1940000002067fae */ /* 0x0001e4000d101d76 */
[----:B0-----:R-:W-:-:S02]  /*1e2f0*/  IADD3 R2, P0, R29, R11, RZ ;  /* 0x0000000b1d027210 */ /* 0x001fc40007f1e0ff */
[----:B------:R-:W-:Y:S03]  /*1e300*/  SHFL.IDX PT, R11, R4, 0x7, 0x181f ;  /* 0x00f81f00040b7f89 */ /* 0x000fe600000e0000 */
[----:B-1----:R-:W-:Y:S01]  /*1e310*/  IMAD.X R3, RZ, RZ, R10, P0 ;  /* 0x000000ffff037224 */ /* 0x002fe200000e060a */
[----:B------:R-:W-:Y:S04]  /*1e320*/  SHFL.IDX PT, R4, R8, RZ, 0x181f ;  /* 0x00181fff08047589 */ /* 0x000fe800000e0000 */
[----:B------:R0:W-:Y:S04]  /*1e330*/  LDGSTS.E.BYPASS.LTC128B.128 [R6+0x19c00], desc[UR54][R2.64], !P2 ;  /* 0x19c0000002067fae */ /* 0x0001e8000d101d76 */
[----:B------:R-:W1:Y:S04]  /*1e340*/  SHFL.IDX PT, R10, R5, 0x6, 0x181f ;  /* 0x00d81f00050a7f89 */ /* 0x000e6800000e0000 */
[----:B------:R-:W-:Y:S01]  /*1e350*/  SHFL.IDX PT, R8, R8, 0x1, 0x181f ;  /* 0x00381f0008087f89 */ /* 0x000fe200000e0000 */
[----:B0-----:R-:W-:-:S05]  /*1e360*/  IADD3 R2, P0, R29, R13, RZ ;  /* 0x0000000d1d027210 */ /* 0x001fca0007f1e0ff */
[----:B--2---:R-:W-:Y:S02]  /*1e370*/  IMAD.X R3, RZ, RZ, R9, P0 ;  /* 0x000000ffff037224 */ /* 0x004fe400000e0609 */
[----:B------:R-:W0:Y:S04]  /*1e380*/  SHFL.IDX PT, R9, R5, 0x7, 0x181f ;  /* 0x00f81f0005097f89 */ /* 0x000e2800000e0000 */
[----:B------:R2:W-:Y:S04]  /*1e390*/  LDGSTS.E.BYPASS.LTC128B.128 [R6+0x1a400], desc[UR54][R2.64], !P2 ;  /* 0x1a40000002067fae */ /* 0x0005e8000d101d76 */
[----:B------:R-:W3:Y:S01]  /*1e3a0*/  SHFL.IDX PT, R5, R7, RZ, 0x181f ;  /* 0x00181fff07057589 */ /* 0x000ee200000e0000 */
[----:B--2---:R-:W-:-:S05]  /*1e3b0*/  IADD3 R2, P0, R29, R12, RZ ;  /* 0x0000000c1d027210 */ /* 0x004fca0007f1e0ff */
[----:B------:R-:W-:-:S05]  /*1e3c0*/  IMAD.X R3, RZ, RZ, R19, P0 ;  /* 0x000000ffff037224 */ /* 0x000fca00000e0613 */
[----:B------:R2:W-:Y:S02]  /*1e3d0*/  LDGSTS.E.BYPASS.LTC128B.128 [R6+0x1ac00], desc[UR54][R2.64], !P2 ;  /* 0x1ac0000002067fae */ /* 0x0005e4000d101d76 */
[----:B--2---:R-:W-:-:S05]  /*1e3e0*/  IADD3 R2, P0, R29, R20, RZ ;  /* 0x000000141d027210 */ /* 0x004fca0007f1e0ff */
[----:B-1----:R-:W-:-:S05]  /*1e3f0*/  IMAD.X R3, RZ, RZ, R10, P0 ;  /* 0x000000ffff037224 */ /* 0x002fca00000e060a */
[----:B------:R1:W-:Y:S02]  /*1e400*/  LDGSTS.E.BYPASS.LTC128B.128 [R6+0x1b400], desc[UR54][R2.64], !P2 ;  /* 0x1b40000002067fae */ /* 0x0003e4000d101d76 */
[----:B-1----:R-:W-:-:S05]  /*1e410*/  IADD3 R2, P0, R29, R11, RZ ;  /* 0x0000000b1d027210 */ /* 0x002fca0007f1e0ff */
[----:B0-----:R-:W-:-:S05]  /*1e420*/  IMAD.X R3, RZ, RZ, R9, P0 ;  /* 0x000000ffff037224 */ /* 0x001fca00000e0609 */
[----:B------:R3:W-:Y:S02]  /*1e430*/  LDGSTS.E.BYPASS.LTC128B.128 [R6+0x1bc00], desc[UR54][R2.64], !P2 ;  /* 0x1bc0000002067fae */ /* 0x0007e4000d101d76 */
[----:B---3--:R-:W-:-:S05]  /*1e440*/  IADD3 R2, P0, R29, R5, RZ ;  /* 0x000000051d027210 */ /* 0x008fca0007f1e0ff */
[----:B------:R-:W-:-:S05]  /*1e450*/  IMAD.X R3, RZ, RZ, R4, P0 ;  /* 0x000000ffff037224 */ /* 0x000fca00000e0604 */
[----:B------:R0:W-:Y:S03]  /*1e460*/  LDGSTS.E.BYPASS.LTC128B.128 [R6+0x1c400], desc[UR54][R2.64], !P2 ;  /* 0x1c40000002067fae */ /* 0x0001e6000d101d76 */
.L_x_1766:
        /* <DEDUP_REMOVED lines=8> */
.L_x_1608:
        /* <DEDUP_REMOVED lines=11> */
.L_x_1609:
[----:B------:R0:W-:Y:S02]  /*1e5a0*/  SYNCS.ARRIVE.TRANS64.A1T0 RZ, [R0+URZ+0x22830], RZ ;  /* 0x022830ff00ff79a7 */ /* 0x0001e4000810003f */
[----:B0-----:R-:W-:-:S05]  /*1e5b0*/  IMAD.U32 R0, RZ, RZ, UR46 ;  /* 0x0000002eff007e24 */ /* 0x001fca000f8e00ff */
[----:B------:R-:W-:-:S13]  /*1e5c0*/  ISETP.NE.AND P0, PT, R0, 0x3, PT ;  /* 0x000000030000780c */ /* 0x000fda0003f05270 */
[----:B------:R-:W-:Y:S05]  /*1e5d0*/  @!P0 BRA `(.L_x_1610) ;  /* 0x0000000000048947 */ /* 0x000fea0003800000 */
[----:B------:R-:W-:Y:S01]  /*1e5e0*/  BPT.TRAP 0x1 ;  /* 0x000000040000795c */ /* 0x000fe20000300000 */
.L_x_1610:
[----:B------:R-:W-:Y:S01]  /*1e5f0*/  LOP3.LUT R0, R23, 0x1, RZ, 0x3c, !PT ;  /* 0x0000000117007812 */ /* 0x000fe200078e3cff */
[----:B------:R-:W-:Y:S01]  /*1e600*/  IMAD R19, R22, 0x8, R17 ;  /* 0x0000000816137824 */ /* 0x000fe200078e0211 */
[----:B------:R-:W-:Y:S02]  /*1e610*/  BSSY B0, `(.L_x_1611) ;  /* 0x0000004000007945 */ /* 0x000fe40003800000 */
[----:B------:R-:W-:-:S04]  /*1e620*/  SHF.L.U32 R0, R0, 0x1f, RZ ;  /* 0x0000001f00007819 */ /* 0x000fc800000006ff */
[----:B------:R-:W0:Y:S02]  /*1e630*/  SYNCS.PHASECHK.TRANS64.TRYWAIT P2, [R19+URZ+0x22870], R0 ;  /* 0x02287000130075a7 */ /* 0x000e24000804017f */
[----:B0-----:R-:W-:Y:S05]  /*1e640*/  @!P2 BRA `(.L_x_1612) ;  /* 0x0000005c00c4a947 */ /* 0x001fea0003800000 */
.L_x_1767:
[----:B------:R-:W-:Y:S05]  /*1e650*/  BSYNC B0 ;  /* 0x0000000000007941 */ /* 0x000fea0003800000 */
.L_x_1611:
[----:B------:R-:W-:-:S05]  /*1e660*/  IMAD.U32 R2, RZ, RZ, UR44 ;  /* 0x0000002cff027e24 */ /* 0x000fca000f8e00ff */
[----:B------:R-:W-:-:S13]  /*1e670*/  ISETP.NE.AND P2, PT, R2, 0x3, PT ;  /* 0x000000030200780c */ /* 0x000fda0003f45270 */
[----:B------:R-:W-:Y:S05]  /*1e680*/  @!P2 BRA `(.L_x_1613) ;  /* 0x000000000004a947 */ /* 0x000fea0003800000 */
[----:B------:R-:W-:Y:S01]  /*1e690*/  BPT.TRAP 0x1 ;  /* 0x000000040000795c */ /* 0x000fe20000300000 */
.L_x_1613:
[----:B------:R-:W-:Y:S01]  /*1e6a0*/  SHF.L.U32 R2, R23, 0x1f, RZ ;  /* 0x0000001f17027819 */ /* 0x000fe200000006ff */
[----:B0-----:R-:W-:-:S03]  /*1e6b0*/  IMAD R0, R22, 0x5000, RZ ;  /* 0x0000500016007824 */ /* 0x001fc600078e02ff */
[----:B------:R-:W0:Y:S02]  /*1e6c0*/  SYNCS.PHASECHK.TRANS64.TRYWAIT P2, [R19+URZ+0x22860], R2 ;  /* 0x02286002130075a7 */ /* 0x000e24000804017f */
[----:B0-----:R-:W-:Y:S05]  /*1e6d0*/  @!P2 BRA `(.L_x_1614) ;  /* 0x0000005c00b4a947 */ /* 0x001fea0003800000 */
.L_x_1768:
        /* <DEDUP_REMOVED lines=78> */
.L_x_1615:
[----:B-1----:R1:W-:Y:S01]  /*1ebc0*/  SYNCS.ARRIVE.TRANS64.A1T0 RZ, [R19+URZ+0x22850], RZ ;  /* 0x022850ff13ff79a7 */ /* 0x0023e2000810003f */
[----:B------:R-:W-:Y:S06]  /*1ebd0*/  BAR.SYNC.DEFER_BLOCKING 0x2, 0x80 ;  /* 0x0082000000007b1d */ /* 0x000fec0000010000 */
[----:B------:R-:W-:Y:S05]  /*1ebe0*/  @!P0 BRA `(.L_x_1616) ;  /* 0x0000000000048947 */ /* 0x000fea0003800000 */
[----:B------:R-:W-:Y:S01]  /*1ebf0*/  BPT.TRAP 0x1 ;  /* 0x000000040000795c */ /* 0x000fe20000300000 */
.L_x_1616:
[----:B-1----:R-:W-:Y:S02]  /*1ec00*/  VIADD R19, R19, 0x22880 ;  /* 0x0002288013137836 */ /* 0x002fe40000000000 */
[----:B0-----:R-:W-:Y:S02]  /*1ec10*/  IMAD.MOV.U32 R22, RZ, RZ, R30 ;  /* 0x000000ffff167224 */ /* 0x001fe400078e001e */
[----:B------:R-:W-:Y:S01]  /*1ec20*/  IMAD.MOV.U32 R23, RZ, RZ, R34 ;  /* 0x000000ffff177224 */ /* 0x000fe200078e0022 */
[----:B------:R-:W-:-:S04]  /*1ec30*/  PRMT R19, R36, 0x654, R19 ;  /* 0x0000065424137816 */ /* 0x000fc80000000013 */
[----:B------:R1:W-:Y:S01]  /*1ec40*/  SYNCS.ARRIVE.TRANS64.RED.A1T0 RZ, [R19+URZ], RZ ;  /* 0x000000ff13ff79a7 */ /* 0x0003e2000810043f */
[----:B------:R-:W-:Y:S05]  /*1ec50*/  @P1 BRA `(.L_x_1617) ;  /* 0xffffffe400f41947 */ /* 0x000fea000383ffff */
.L_x_1597:
        /* <DEDUP_REMOVED lines=20> */
.L_x_1619:
[----:B------:R-:W-:Y:S05]  /*1eda0*/  BSYNC B0 ;  /* 0x0000000000007941 */ /* 0x000fea0003800000 */
.L_x_1618:
[----:B------:R-:W-:Y:S05]  /*1edb0*/  @!P0 BRA `(.L_x_1620) ;  /* 0x0000000000048947 */ /* 0x000fea0003800000 */
[----:B------:R-:W-:Y:S01]  /*1edc0*/  BPT.TRAP 0x1 ;  /* 0x000000040000795c */ /* 0x000fe20000300000 */
.L_x_1620:
[----:B------:R-:W-:Y:S01]  /*1edd0*/  LOP3.LUT R3, R34, 0x1, RZ, 0x3c, !PT ;  /* 0x0000000122037812 */ /* 0x000fe200078e3cff */
[----:B------:R-:W-:Y:S01]  /*1ede0*/  IMAD R18, R30, 0x8, R17 ;  /* 0x000000081e127824 */ /* 0x000fe200078e0211 */
[----:B------:R-:W-:Y:S02]  /*1edf0*/  BSSY B0, `(.L_x_1621) ;  /* 0x0000004000007945 */ /* 0x000fe40003800000 */
[----:B------:R-:W-:-:S04]  /*1ee00*/  SHF.L.U32 R3, R3, 0x1f, RZ ;  /* 0x0000001f03037819 */ /* 0x000fc800000006ff */
[----:B------:R-:W2:Y:S02]  /*1ee10*/  SYNCS.PHASECHK.TRANS64.TRYWAIT P1, [R18+URZ+0x22870], R3 ;  /* 0x02287003120075a7 */ /* 0x000ea4000802017f */
[----:B--2---:R-:W-:Y:S05]  /*1ee20*/  @!P1 BRA `(.L_x_1622) ;  /* 0x0000005400f49947 */ /* 0x004fea0003800000 */
.L_x_1769:
[----:B------:R-:W-:Y:S05]  /*1ee30*/  BSYNC B0 ;  /* 0x0000000000007941 */ /* 0x000fea0003800000 */
.L_x_1621:
[----:B0-----:R-:W-:-:S05]  /*1ee40*/  IMAD.U32 R0, RZ, RZ, UR44 ;  /* 0x0000002cff007e24 */ /* 0x001fca000f8e00ff */
[----:B------:R-:W-:-:S13]  /*1ee50*/  ISETP.NE.AND P1, PT, R0, 0x3, PT ;  /* 0x000000030000780c */ /* 0x000fda0003f25270 */
[----:B------:R-:W-:Y:S05]  /*1ee60*/  @!P1 BRA `(.L_x_1623) ;  /* 0x0000000000049947 */ /* 0x000fea0003800000 */
[----:B------:R-:W-:Y:S01]  /*1ee70*/  BPT.TRAP 0x1 ;  /* 0x000000040000795c */ /* 0x000fe20000300000 */
.L_x_1623:
[----:B--2---:R-:W-:Y:S01]  /*1ee80*/  SHF.L.U32 R3, R34, 0x1f, RZ ;  /* 0x0000001f22037819 */ /* 0x004fe200000006ff */
[----:B------:R-:W-:-:S03]  /*1ee90*/  IMAD R0, R30, 0x5000, RZ ;  /* 0x000050001e007824 */ /* 0x000fc600078e02ff */
[----:B------:R-:W0:Y:S02]  /*1eea0*/  SYNCS.PHASECHK.TRANS64.TRYWAIT P1, [R18+URZ+0x22860], R3 ;  /* 0x02286003120075a7 */ /* 0x000e24000802017f */
[----:B0-----:R-:W-:Y:S05]  /*1eeb0*/  @!P1 BRA `(.L_x_1624) ;  /* 0x0000005400e49947 */ /* 0x001fea0003800000 */
.L_x_1770:
[----:B------:R-:W2:Y:S04]  /*1eec0*/  LDL R2, [R1+0x10] ;  /* 0x0000100001027983 */ /* 0x000ea80000100800 */
[----:B------:R-:W0:Y:S04]  /*1eed0*/  LDL R4, [R1+0x14] ;  /* 0x0000140001047983 */ /* 0x000e280000100800 */
[----:B-1----:R-:W3:Y:S01]  /*1eee0*/  LDL R19, [R1+0xc] ;  /* 0x00000c0001137983 */ /* 0x002ee20000100800 */
[----:B------:R-:W-:Y:S05]  /*1eef0*/  WARPSYNC.ALL ;  /* 0x0000000000007948 */ /* 0x000fea0003800000 */
[----:B--2---:R-:W-:-:S05]  /*1ef00*/  LOP3.LUT R2, R0, R2, RZ, 0xfc, !PT ;  /* 0x0000000200027212 */ /* 0x004fca00078efcff */
[C---:B------:R-:W-:Y:S01]  /*1ef10*/  IMAD.IADD R2, R17.reuse, 0x1, R2 ;  /* 0x0000000111027824 */ /* 0x040fe200078e0202 */
[----:B---3--:R-:W-:-:S03]  /*1ef20*/  IADD3 R0, R17, R0, R19 ;  /* 0x0000000011007210 */ /* 0x008fc60007ffe013 */
[----:B0-----:R-:W-:Y:S01]  /*1ef30*/  IMAD.IADD R3, R4, 0x1, R2 ;  /* 0x0000000104037824 */ /* 0x001fe200078e0202 */
        /* <DEDUP_REMOVED lines=70> */
.L_x_1625:
[----:B-1----:R1:W-:Y:S01]  /*1f3a0*/  SYNCS.ARRIVE.TRANS64.A1T0 RZ, [R18+URZ+0x22850], RZ ;  /* 0x022850ff12ff79a7 */ /* 0x0023e2000810003f */
[----:B------:R-:W-:Y:S06]  /*1f3b0*/  BAR.SYNC.DEFER_BLOCKING 0x2, 0x80 ;  /* 0x0082000000007b1d */ /* 0x000fec0000010000 */
[----:B------:R-:W-:Y:S05]  /*1f3c0*/  @!P0 BRA `(.L_x_1626) ;  /* 0x0000000000048947 */ /* 0x000fea0003800000 */
[----:B------:R-:W-:Y:S01]  /*1f3d0*/  BPT.TRAP 0x1 ;  /* 0x000000040000795c */ /* 0x000fe20000300000 */
.L_x_1626:
[----:B------:R-:W-:Y:S02]  /*1f3e0*/  VIADD R3, R18, 0x22880 ;  /* 0x0002288012037836 */ /* 0x000fe40000000000 */
[----:B------:R-:W-:-:S03]  /*1f3f0*/  VIADD R30, R30, 0x1 ;  /* 0x000000011e1e7836 */ /* 0x000fc60000000000 */
[----:B------:R-:W-:Y:S02]  /*1f400*/  PRMT R3, R36, 0x654, R3 ;  /* 0x0000065424037816 */ /* 0x000fe40000000003 */
[C---:B------:R-:W-:Y:S02]  /*1f410*/  ISETP.NE.AND P0, PT, R30.reuse, 0x2, PT ;  /* 0x000000021e00780c */ /* 0x040fe40003f05270 */
[----:B------:R2:W-:Y:S02]  /*1f420*/  SYNCS.ARRIVE.TRANS64.RED.A1T0 RZ, [R3+URZ], RZ ;  /* 0x000000ff03ff79a7 */ /* 0x0005e4000810043f */
[----:B------:R-:W-:Y:S02]  /*1f430*/  SEL R30, R30, RZ, P0 ;  /* 0x000000ff1e1e7207 */ /* 0x000fe40000000000 */
[----:B--2---:R-:W-:-:S04]  /*1f440*/  SEL R3, RZ, 0x1, P0 ;  /* 0x00000001ff037807 */ /* 0x004fc80000000000 */
[----:B------:R-:W-:-:S07]  /*1f450*/  LOP3.LUT R34, R34, R3, RZ, 0x3c, !PT ;  /* 0x0000000322227212 */ /* 0x000fce00078e3cff */
.L_x_1569:
[----:B------:R-:W-:Y:S05]  /*1f460*/  BSYNC B7 ;  /* 0x0000000000077941 */ /* 0x000fea0003800000 */
.L_x_1567:
[----:B------:R-:W-:-:S13]  /*1f470*/  LOP3.LUT P0, RZ, R16, 0x400, RZ, 0xc0, !PT ;  /* 0x0000040010ff7812 */ /* 0x000fda000780c0ff */
[----:B------:R-:W-:Y:S05]  /*1f480*/  @!P0 BRA `(.L_x_1627) ;  /* 0x0000000000308947 */ /* 0x000fea0003800000 */
[----:B------:R-:W3:Y:S08]  /*1f490*/  S2UR UR4, SR_CgaCtaId ;  /* 0x00000000000479c3 */ /* 0x000ef00000008800 */
[----:B------:R-:W-:Y:S01]  /*1f4a0*/  BAR.SYNC.DEFER_BLOCKING 0x5, 0x180 ;  /* 0x0146000000007b1d */ /* 0x000fe20000010000 */
[----:B------:R-:W-:Y:S01]  /*1f4b0*/  MOV R17, 0x400 ;  /* 0x0000040000117802 */ /* 0x000fe20000000f00 */
[----:B---3--:R-:W-:-:S05]  /*1f4c0*/  IMAD.U32 R36, RZ, RZ, UR4 ;  /* 0x00000004ff247e24 */ /* 0x008fca000f8e00ff */
[----:B------:R-:W-:-:S05]  /*1f4d0*/  LEA R17, R36, R17, 0x18 ;  /* 0x0000001124117211 */ /* 0x000fca00078ec0ff */
[----:B------:R-:W3:Y:S04]  /*1f4e0*/  LDS.128 R4, [R17+0x228d0] ;  /* 0x0228d00011047984 */ /* 0x000ee80000000c00 */
[----:B---3--:R3:W-:Y:S01]  /*1f4f0*/  STL.64 [R1], R4 ;  /* 0x0000000401007387 */ /* 0x0087e20000100a00 */
[----:B0-2---:R-:W-:-:S03]  /*1f500*/  IMAD.MOV.U32 R0, RZ, RZ, R7 ;  /* 0x000000ffff007224 */ /* 0x005fc600078e0007 */
[----:B------:R3:W-:Y:S02]  /*1f510*/  STL [R1+0x8], R6 ;  /* 0x0000080601007387 */ /* 0x0007e40000100800 */
[----:B------:R-:W-:Y:S01]  /*1f520*/  R2UR UR41, R0 ;  /* 0x00000000002972ca */ /* 0x000fe200000e0000 */
[----:B------:R-:W-:Y:S06]  /*1f530*/  BAR.ARV 0x4, 0x180 ;  /* 0x0106000000007b1d */ /* 0x000fec0000002000 */
[----:B------:R-:W-:Y:S08]  /*1f540*/  BRA `(.L_x_1628) ;  /* 0x0000000c00e87947 */ /* 0x000ff00003800000 */
.L_x_1627:
[----:B0-2---:R-:W2:Y:S01]  /*1f550*/  LDL.LU R0, [R1] ;  /* 0x0000000001007983 */ /* 0x005ea20000300800 */
[----:B------:R-:W-:Y:S01]  /*1f560*/  ULDC UR4, c[0x0][0xc3c] ;  /* 0x00030f0000047ab9 */ /* 0x000fe20000000800 */
[----:B------:R-:W0:Y:S02]  /*1f570*/  S2R R2, SR_TID.X ;  /* 0x0000000000027919 */ /* 0x000e240000002100 */
[----:B0-----:R-:W-:-:S04]  /*1f580*/  LOP3.LUT R9, R2, 0x1f, RZ, 0xc0, !PT ;  /* 0x0000001f02097812 */ /* 0x001fc800078ec0ff */
[C---:B------:R-:W-:Y:S01]  /*1f590*/  ISETP.NE.AND P0, PT, R9.reuse, 0x1f, PT ;  /* 0x0000001f0900780c */ /* 0x040fe20003f05270 */
[----:B------:R-:W-:-:S05]  /*1f5a0*/  VIADD R7, R9, UR41 ;  /* 0x0000002909077c36 */ /* 0x000fca0008000000 */
[----:B------:R-:W-:Y:S01]  /*1f5b0*/  ISETP.GE.OR P1, PT, R7, UR4, !P0 ;  /* 0x0000000407007c0c */ /* 0x000fe2000c726670 */
[----:B------:R-:W-:-:S12]  /*1f5c0*/  ULDC UR4, c[0x0][0xc3c] ;  /* 0x00030f0000047ab9 */ /* 0x000fd80000000800 */
[----:B------:R-:W0:Y:S08]  /*1f5d0*/  @!P1 LDC.64 R2, c[0x0][0xc80] ;  /* 0x00032000ff029b82 */ /* 0x000e300000000a00 */
[----:B------:R-:W3:Y:S01]  /*1f5e0*/  @!P1 LDC.64 R4, c[0x0][0xc78] ;  /* 0x00031e00ff049b82 */ /* 0x000ee20000000a00 */
[----:B0-----:R-:W-:-:S04]  /*1f5f0*/  @!P1 IMAD.WIDE R2, R7, 0x4, R2 ;  /* 0x0000000407029825 */ /* 0x001fc800078e0202 */
[----:B--2---:R-:W-:Y:S02]  /*1f600*/  IMAD.MOV.U32 R10, RZ, RZ, R0 ;  /* 0x000000ffff0a7224 */ /* 0x004fe400078e0000 */
[----:B------:R-:W-:-:S06]  /*1f610*/  IMAD.MOV.U32 R0, RZ, RZ, RZ ;  /* 0x000000ffff007224 */ /* 0x000fcc00078e00ff */
[----:B------:R3:W2:Y:S02]  /*1f620*/  @!P1 LDG.E R0, desc[UR54][R2.64] ;  /* 0x0000003602009981 */ /* 0x0006a4000c1e1900 */
[----:B---3--:R-:W-:-:S04]  /*1f630*/  @!P1 IMAD.WIDE R2, R7, 0x4, R4 ;  /* 0x0000000407029825 */ /* 0x008fc800078e0204 */
[----:B------:R-:W-:-:S06]  /*1f640*/  IMAD.MOV.U32 R5, RZ, RZ, RZ ;  /* 0x000000ffff057224 */ /* 0x000fcc00078e00ff */
[----:B------:R-:W2:Y:S01]  /*1f650*/  @!P1 LDG.E R5, desc[UR54][R2.64] ;  /* 0x0000003602059981 */ /* 0x000ea2000c1e1900 */
[C---:B------:R-:W-:Y:S02]  /*1f660*/  ISETP.NE.AND P1, PT, R9.reuse, RZ, PT ;  /* 0x000000ff0900720c */ /* 0x040fe40003f25270 */
[C---:B------:R-:W-:Y:S02]  /*1f670*/  ISETP.GE.U32.AND P2, PT, R9.reuse, 0x2, PT ;  /* 0x000000020900780c */ /* 0x040fe40003f46070 */
[C---:B------:R-:W-:Y:S02]  /*1f680*/  ISETP.GE.U32.AND P3, PT, R9.reuse, 0x4, PT ;  /* 0x000000040900780c */ /* 0x040fe40003f66070 */
[C---:B------:R-:W-:Y:S02]  /*1f690*/  ISETP.GE.U32.AND P4, PT, R9.reuse, 0x8, PT ;  /* 0x000000080900780c */ /* 0x040fe40003f86070 */
[----:B------:R-:W-:Y:S02]  /*1f6a0*/  ISETP.GE.U32.AND P5, PT, R9, 0x10, PT ;  /* 0x000000100900780c */ /* 0x000fe40003fa6070 */
[----:B------:R-:W-:Y:S01]  /*1f6b0*/  SHFL.IDX PT, R9, R10, 0x1, 0x1f ;  /* 0x00201f000a097f89 */ /* 0x000fe200000e0000 */
        /* <DEDUP_REMOVED lines=10> */
[----:B------:R-:W-:Y:S04]  /*1f760*/  SHFL.IDX PT, R6, R10, RZ, 0x1f ;  /* 0x00001fff0a067589 */ /* 0x000fe800000e0000 */
[----:B------:R-:W0:Y:S02]  /*1f770*/  SHFL.UP PT, R2, R3, 0x8, RZ ;  /* 0x0500000003027989 */ /* 0x000e2400000e00ff */
[----:B0-----:R-:W-:-:S05]  /*1f780*/  SEL R2, R2, RZ, P4 ;  /* 0x000000ff02027207 */ /* 0x001fca0002000000 */
[----:B------:R-:W-:-:S05]  /*1f790*/  IMAD.IADD R2, R3, 0x1, R2 ;  /* 0x0000000103027824 */ /* 0x000fca00078e0202 */
[----:B------:R-:W0:Y:S02]  /*1f7a0*/  SHFL.UP PT, R4, R2, 0x10, RZ ;  /* 0x0600000002047989 */ /* 0x000e2400000e00ff */
[----:B0-----:R-:W-:Y:S02]  /*1f7b0*/  SEL R7, R4, RZ, P5 ;  /* 0x000000ff04077207 */ /* 0x001fe40002800000 */
[----:B------:R-:W0:Y:S03]  /*1f7c0*/  LDC R4, c[0x0][0xc38] ;  /* 0x00030e00ff047b82 */ /* 0x000e260000000800 */
[----:B------:R-:W-:-:S05]  /*1f7d0*/  IMAD.IADD R11, R2, 0x1, R7 ;  /* 0x00000001020b7824 */ /* 0x000fca00078e0207 */
[----:B------:R-:W0:Y:S02]  /*1f7e0*/  SHFL.IDX PT, R7, R11, 0x1f, 0x1f ;  /* 0x03e01f000b077f89 */ /* 0x000e2400000e0000 */
[----:B0-----:R-:W-:Y:S02]  /*1f7f0*/  IMAD R8, R7, R4, RZ ;  /* 0x0000000407087224 */ /* 0x001fe400078e02ff */
[----:B------:R-:W-:Y:S02]  /*1f800*/  IMAD.MOV.U32 R7, RZ, RZ, RZ ;  /* 0x000000ffff077224 */ /* 0x000fe400078e00ff */
[----:B------:R-:W-:-:S05]  /*1f810*/  IMAD.IADD R9, R9, 0x1, R8 ;  /* 0x0000000109097824 */ /* 0x000fca00078e0208 */
[----:B------:R-:W-:-:S13]  /*1f820*/  ISETP.GT.AND P6, PT, R9, R6, PT ;  /* 0x000000060900720c */ /* 0x000fda0003fc4270 */
[----:B------:R-:W-:Y:S05]  /*1f830*/  @P6 BRA `(.L_x_1629) ;  /* 0x00000000009c6947 */ /* 0x000fea0003800000 */
.L_x_1631:
[----:B------:R-:W-:-:S04]  /*1f840*/  UIADD3 UR41, UR41, 0x1f, URZ ;  /* 0x0000001f29297890 */ /* 0x000fc8000fffe03f */
[----:B------:R-:W-:-:S06]  /*1f850*/  UISETP.GE.AND UP0, UPT, UR41, UR4, UPT ;  /* 0x000000042900728c */ /* 0x000fcc000bf06270 */
[----:B------:R-:W-:-:S13]  /*1f860*/  PLOP3.LUT P6, PT, PT, PT, UP0, 0x40, 0x0 ;  /* 0x000000000000781c */ /* 0x000fda0003fce808 */
[----:B------:R-:W-:Y:S05]  /*1f870*/  @!P6 BRA `(.L_x_1630) ;  /* 0x0000000800cce947 */ /* 0x000fea0003800000 */
[----:B------:R-:W0:Y:S02]  /*1f880*/  S2R R0, SR_TID.X ;  /* 0x0000000000007919 */ /* 0x000e240000002100 */
[----:B0-----:R-:W-:-:S05]  /*1f890*/  LOP3.LUT R0, R0, 0x1f, RZ, 0xc0, !PT ;  /* 0x0000001f00007812 */ /* 0x001fca00078ec0ff */
[----:B------:R-:W-:Y:S02]  /*1f8a0*/  VIADD R11, R0, UR41 ;  /* 0x00000029000b7c36 */ /* 0x000fe40008000000 */
[----:B------:R-:W-:-:S03]  /*1f8b0*/  IMAD.MOV.U32 R0, RZ, RZ, RZ ;  /* 0x000000ffff007224 */ /* 0x000fc600078e00ff */
        /* <DEDUP_REMOVED lines=10> */
[----:B0-----:R-:W-:-:S05]  /*1f960*/  SEL R4, R4, RZ, P1 ;  /* 0x000000ff04047207 */ /* 0x001fca0000800000 */
[----:B------:R-:W-:-:S05]  /*1f970*/  IMAD.IADD R4, R13, 0x1, R4 ;  /* 0x000000010d047824 */ /* 0x000fca00078e0204 */
[----:B------:R-:W0:Y:S02]  /*1f980*/  SHFL.UP PT, R8, R4, 0x2, RZ ;  /* 0x0440000004087989 */ /* 0x000e2400000e00ff */
[----:B0-----:R-:W-:-:S05]  /*1f990*/  SEL R11, R8, RZ, P2 ;  /* 0x000000ff080b7207 */ /* 0x001fca0001000000 */
[----:B------:R-:W-:Y:S02]  /*1f9a0*/  IMAD.IADD R11, R4, 0x1, R11 ;  /* 0x00000001040b7824 */ /* 0x000fe400078e020b */
[----:B------:R-:W0:Y:S03]  /*1f9b0*/  LDC R4, c[0x0][0xc38] ;  /* 0x00030e00ff047b82 */ /* 0x000e260000000800 */
[----:B------:R-:W2:Y:S02]  /*1f9c0*/  SHFL.UP PT, R8, R11, 0x4, RZ ;  /* 0x048000000b087989 */ /* 0x000ea400000e00ff */
[----:B--2---:R-:W-:-:S05]  /*1f9d0*/  SEL R8, R8, RZ, P3 ;  /* 0x000000ff08087207 */ /* 0x004fca0001800000 */
[----:B------:R-:W-:-:S05]  /*1f9e0*/  IMAD.IADD R8, R11, 0x1, R8 ;  /* 0x000000010b087824 */ /* 0x000fca00078e0208 */
[----:B------:R-:W2:Y:S02]  /*1f9f0*/  SHFL.UP PT, R2, R8, 0x8, RZ ;  /* 0x0500000008027989 */ /* 0x000ea400000e00ff */
[----:B--2---:R-:W-:-:S05]  /*1fa00*/  SEL R3, R2, RZ, P4 ;  /* 0x000000ff02037207 */ /* 0x004fca0002000000 */
[----:B------:R-:W-:-:S05]  /*1fa10*/  IMAD.IADD R3, R8, 0x1, R3 ;  /* 0x0000000108037824 */ /* 0x000fca00078e0203 */
[----:B------:R-:W2:Y:S02]  /*1fa20*/  SHFL.UP PT, R2, R3, 0x10, RZ ;  /* 0x0600000003027989 */ /* 0x000ea400000e00ff */
[----:B--2---:R-:W-:-:S05]  /*1fa30*/  SEL R2, R2, RZ, P5 ;  /* 0x000000ff02027207 */ /* 0x004fca0002800000 */
[----:B------:R-:W-:-:S05]  /*1fa40*/  IMAD.IADD R2, R3, 0x1, R2 ;  /* 0x0000000103027824 */ /* 0x000fca00078e0202 */
[----:B------:R-:W0:Y:S02]  /*1fa50*/  SHFL.IDX PT, R13, R2, 0x1f, 0x1f ;  /* 0x03e01f00020d7f89 */ /* 0x000e2400000e0000 */
[----:B0-----:R-:W-:-:S04]  /*1fa60*/  IMAD R8, R13, R4, RZ ;  /* 0x000000040d087224 */ /* 0x001fc800078e02ff */
[----:B------:R-:W-:-:S05]  /*1fa70*/  IMAD.IADD R9, R8, 0x1, R9 ;  /* 0x0000000108097824 */ /* 0x000fca00078e0209 */
[----:B------:R-:W-:-:S13]  /*1fa80*/  ISETP.GT.AND P6, PT, R9, R6, PT ;  /* 0x000000060900720c */ /* 0x000fda0003fc4270 */
[----:B------:R-:W-:Y:S05]  /*1fa90*/  @!P6 BRA `(.L_x_1631) ;  /* 0xfffffffc0068e947 */ /* 0x000fea000383ffff */
[----:B------:R-:W-:-:S07]  /*1faa0*/  IMAD.MOV.U32 R11, RZ, RZ, R2 ;  /* 0x000000ffff0b7224 */ /* 0x000fce00078e0002 */
.L_x_1629:
[----:B------:R-:W-:-:S04]  /*1fab0*/  IMAD.IADD R9, R9, 0x1, -R8 ;  /* 0x0000000109097824 */ /* 0x000fc800078e0a08 */
[----:B------:R-:W-:-:S05]  /*1fac0*/  IMAD R3, R11, R4, R9 ;  /* 0x000000040b037224 */ /* 0x000fca00078e0209 */
[----:B------:R-:W-:-:S13]  /*1fad0*/  ISETP.GT.AND P0, PT, R3, R6, PT ;  /* 0x000000060300720c */ /* 0x000fda0003f04270 */
[----:B------:R-:W-:Y:S02]  /*1fae0*/  VOTEU.ANY UR5, UPT, !P0 ;  /* 0x0000000000057886 */ /* 0x000fe400040e0100 */
[----:B------:R-:W-:Y:S02]  /*1faf0*/  UPOPC UR4, UR5 ;  /* 0x00000005000472bf */ /* 0x000fe40008000000 */
[----:B------:R-:W-:-:S04]  /*1fb00*/  ISETP.NE.AND P0, PT, RZ, UR5, PT ;  /* 0x00000005ff007c0c */ /* 0x000fc8000bf05270 */
[----:B------:R-:W-:Y:S02]  /*1fb10*/  IMAD.U32 R8, RZ, RZ, UR4 ;  /* 0x00000004ff087e24 */ /* 0x000fe4000f8e00ff */
[----:B------:R-:W-:-:S04]  /*1fb20*/  IMAD.U32 R3, RZ, RZ, UR4 ;  /* 0x00000004ff037e24 */ /* 0x000fc8000f8e00ff */
[----:B------:R0:W2:Y:S04]  /*1fb30*/  SHFL.IDX PT, R8, R5, R8, 0x1f ;  /* 0x00001f0805087589 */ /* 0x0000a800000e0000 */
[----:B------:R0:W3:Y:S01]  /*1fb40*/  SHFL.IDX PT, R0, R0, R3, 0x1f ;  /* 0x00001f0300007589 */ /* 0x0000e200000e0000 */
[----:B------:R-:W-:Y:S05]  /*1fb50*/  @!P0 BRA `(.L_x_1632) ;  /* 0x00000000000c8947 */ /* 0x000fea0003800000 */
[----:B------:R-:W-:-:S06]  /*1fb60*/  UIADD3 UR5, UR4, -0x1, URZ ;  /* 0xffffffff04057890 */ /* 0x000fcc000fffe03f */
[----:B------:R-:W-:-:S05]  /*1fb70*/  IMAD.U32 R2, RZ, RZ, UR5 ;  /* 0x00000005ff027e24 */ /* 0x000fca000f8e00ff */
[----:B------:R4:W0:Y:S02]  /*1fb80*/  SHFL.IDX PT, R7, R11, R2, 0x1f ;  /* 0x00001f020b077589 */ /* 0x00082400000e0000 */
.L_x_1632:
[----:B0---4-:R-:W-:Y:S01]  /*1fb90*/  IMAD R2, R7, R4, R9 ;  /* 0x0000000407027224 */ /* 0x011fe200078e0209 */
[----:B--2---:R-:W-:Y:S01]  /*1fba0*/  ISETP.NE.AND P0, PT, R8, 0x1, PT ;  /* 0x000000010800780c */ /* 0x004fe20003f05270 */
[----:B------:R-:W-:Y:S02]  /*1fbb0*/  UIADD3 UR41, UR4, UR41, URZ ;  /* 0x0000002904297290 */ /* 0x000fe4000fffe03f */
[----:B------:R-:W-:Y:S01]  /*1fbc0*/  IMAD.IADD R5, R6, 0x1, -R2 ;  /* 0x0000000106057824 */ /* 0x000fe200078e0a02 */
[----:B------:R0:W-:Y:S09]  /*1fbd0*/  STL [R1], R2 ;  /* 0x0000000201007387 */ /* 0x0001f20000100800 */
[----:B------:R-:W-:Y:S05]  /*1fbe0*/  @!P0 BRA `(.L_x_1633) ;  /* 0x0000000000e48947 */ /* 0x000fea0003800000 */
[----:B---3--:R-:W-:Y:S02]  /*1fbf0*/  IABS R6, R0 ;  /* 0x0000000000067213 */ /* 0x008fe40000000000 */
[----:B------:R-:W-:Y:S02]  /*1fc00*/  IABS R4, R8 ;  /* 0x0000000800047213 */ /* 0x000fe40000000000 */
[----:B------:R-:W2:Y:S08]  /*1fc10*/  I2F.RP R7, R6 ;  /* 0x0000000600077306 */ /* 0x000eb00000209400 */
[----:B------:R-:W3:Y:S08]  /*1fc20*/  I2F.RP R10, R4 ;  /* 0x00000004000a7306 */ /* 0x000ef00000209400 */
[----:B--2---:R-:W0:Y:S08]  /*1fc30*/  MUFU.RCP R7, R7 ;  /* 0x0000000700077308 */ /* 0x004e300000001000 */
[----:B---3--:R-:W-:Y:S01]  /*1fc40*/  MUFU.RCP R10, R10 ;  /* 0x0000000a000a7308 */ /* 0x008fe20000001000 */
[----:B0-----:R-:W-:Y:S01]  /*1fc50*/  VIADD R2, R7, 0xffffffe ;  /* 0x0ffffffe07027836 */ /* 0x001fe20000000000 */
[----:B------:R-:W-:-:S06]  /*1fc60*/  IABS R7, R0 ;  /* 0x0000000000077213 */ /* 0x000fcc0000000000 */
[----:B------:R0:W2:Y:S02]  /*1fc70*/  F2I.FTZ.U32.TRUNC.NTZ R3, R2 ;  /* 0x0000000200037305 */ /* 0x0000a4000021f000 */
[----:B0-----:R-:W-:Y:S02]  /*1fc80*/  IMAD.MOV.U32 R2, RZ, RZ, RZ ;  /* 0x000000ffff027224 */ /* 0x001fe400078e00ff */
[----:B--2---:R-:W-:-:S04]  /*1fc90*/  IMAD.MOV R9, RZ, RZ, -R3 ;  /* 0x000000ffff097224 */ /* 0x004fc800078e0a03 */
[----:B------:R-:W-:-:S04]  /*1fca0*/  IMAD R9, R9, R6, RZ ;  /* 0x0000000609097224 */ /* 0x000fc800078e02ff */
[----:B------:R-:W-:Y:S01]  /*1fcb0*/  IMAD.HI.U32 R3, R3, R9, R2 ;  /* 0x0000000903037227 */ /* 0x000fe200078e0002 */
[----:B------:R-:W-:-:S03]  /*1fcc0*/  IABS R2, R5 ;  /* 0x0000000500027213 */ /* 0x000fc60000000000 */
[----:B------:R-:W-:Y:S02]  /*1fcd0*/  IMAD.MOV R9, RZ, RZ, -R7 ;  /* 0x000000ffff097224 */ /* 0x000fe400078e0a07 */
[----:B------:R-:W-:-:S04]  /*1fce0*/  IMAD.HI.U32 R7, R3, R2, RZ ;  /* 0x0000000203077227 */ /* 0x000fc800078e00ff */
[----:B------:R-:W-:Y:S02]  /*1fcf0*/  IMAD R9, R7, R9, R2 ;  /* 0x0000000907097224 */ /* 0x000fe400078e0202 */
[----:B------:R-:W-:Y:S02]  /*1fd00*/  VIADD R3, R10, 0xffffffe ;  /* 0x0ffffffe0a037836 */ /* 0x000fe40000000000 */
[----:B------:R-:W-:Y:S01]  /*1fd10*/  IMAD.MOV.U32 R2, RZ, RZ, RZ ;  /* 0x000000ffff027224 */ /* 0x000fe200078e00ff */
[----:B------:R-:W-:-:S03]  /*1fd20*/  ISETP.GT.U32.AND P1, PT, R6, R9, PT ;  /* 0x000000090600720c */ /* 0x000fc60003f24070 */
[----:B------:R-:W0:Y:S10]  /*1fd30*/  F2I.FTZ.U32.TRUNC.NTZ R3, R3 ;  /* 0x0000000300037305 */ /* 0x000e34000021f000 */
[----:B------:R-:W-:-:S02]  /*1fd40*/  @!P1 IMAD.IADD R9, R9, 0x1, -R6 ;  /* 0x0000000109099824 */ /* 0x000fc400078e0a06 */
[----:B------:R-:W-:Y:S01]  /*1fd50*/  @!P1 VIADD R7, R7, 0x1 ;  /* 0x0000000107079836 */ /* 0x000fe20000000000 */
[----:B------:R-:W-:Y:S02]  /*1fd60*/  ISETP.NE.AND P1, PT, R0, RZ, PT ;  /* 0x000000ff0000720c */ /* 0x000fe40003f25270 */
[----:B------:R-:W-:Y:S01]  /*1fd70*/  ISETP.GE.U32.AND P0, PT, R9, R6, PT ;  /* 0x000000060900720c */ /* 0x000fe20003f06070 */
[----:B0-----:R-:W-:-:S04]  /*1fd80*/  IMAD.MOV R9, RZ, RZ, -R3 ;  /* 0x000000ffff097224 */ /* 0x001fc800078e0a03 */
[----:B------:R-:W-:-:S04]  /*1fd90*/  IMAD R9, R9, R4, RZ ;  /* 0x0000000409097224 */ /* 0x000fc800078e02ff */
[----:B------:R-:W-:Y:S01]  /*1fda0*/  IMAD.HI.U32 R6, R3, R9, R2 ;  /* 0x0000000903067227 */ /* 0x000fe200078e0002 */
[----:B------:R-:W-:-:S03]  /*1fdb0*/  LOP3.LUT R2, R5, R0, RZ, 0x3c, !PT ;  /* 0x0000000005027212 */ /* 0x000fc600078e3cff */
[----:B------:R-:W-:Y:S01]  /*1fdc0*/  @P0 VIADD R7, R7, 0x1 ;  /* 0x0000000107070836 */ /* 0x000fe20000000000 */
[----:B------:R-:W-:Y:S02]  /*1fdd0*/  ISETP.GE.AND P2, PT, R2, RZ, PT ;  /* 0x000000ff0200720c */ /* 0x000fe40003f46270 */
[----:B------:R-:W-:Y:S01]  /*1fde0*/  IABS R2, R8 ;  /* 0x0000000800027213 */ /* 0x000fe20000000000 */
[----:B------:R-:W-:-:S04]  /*1fdf0*/  IMAD.MOV.U32 R9, RZ, RZ, R7 ;  /* 0x000000ffff097224 */ /* 0x000fc800078e0007 */
[----:B------:R-:W-:-:S06]  /*1fe00*/  IMAD.MOV R2, RZ, RZ, -R2 ;  /* 0x000000ffff027224 */ /* 0x000fcc00078e0a02 */
[----:B------:R-:W-:Y:S01]  /*1fe10*/  @!P2 IMAD.MOV R9, RZ, RZ, -R9 ;  /* 0x000000ffff09a224 */ /* 0x000fe200078e0a09 */
[----:B------:R-:W-:-:S04]  /*1fe20*/  @!P1 LOP3.LUT R9, RZ, R0, RZ, 0x33, !PT ;  /* 0x00000000ff099212 */ /* 0x000fc800078e33ff */
[----:B------:R-:W-:-:S05]  /*1fe30*/  IABS R3, R9 ;  /* 0x0000000900037213 */ /* 0x000fca0000000000 */
[----:B------:R-:W-:-:S04]  /*1fe40*/  IMAD.HI.U32 R6, R6, R3, RZ ;  /* 0x0000000306067227 */ /* 0x000fc800078e00ff */
[----:B------:R-:W-:Y:S01]  /*1fe50*/  IMAD R3, R6, R2, R3 ;  /* 0x0000000206037224 */ /* 0x000fe200078e0203 */
[----:B------:R-:W-:-:S04]  /*1fe60*/  LOP3.LUT R2, R9, R8, RZ, 0x3c, !PT ;  /* 0x0000000809027212 */ /* 0x000fc800078e3cff */
[----:B------:R-:W-:Y:S02]  /*1fe70*/  ISETP.GT.U32.AND P1, PT, R4, R3, PT ;  /* 0x000000030400720c */ /* 0x000fe40003f24070 */
[----:B------:R-:W-:Y:S01]  /*1fe80*/  ISETP.GE.AND P2, PT, R2, RZ, PT ;  /* 0x000000ff0200720c */ /* 0x000fe20003f46270 */
[----:B------:R-:W-:-:S04]  /*1fe90*/  IMAD.MOV R2, RZ, RZ, -R9 ;  /* 0x000000ffff027224 */ /* 0x000fc800078e0a09 */
[----:B------:R-:W-:-:S06]  /*1fea0*/  IMAD R2, R0, R2, R5 ;  /* 0x0000000200027224 */ /* 0x000fcc00078e0205 */
[----:B------:R-:W-:Y:S02]  /*1feb0*/  @!P1 IMAD.IADD R3, R3, 0x1, -R4 ;  /* 0x0000000103039824 */ /* 0x000fe400078e0a04 */
[----:B------:R-:W-:Y:S01]  /*1fec0*/  @!P1 VIADD R6, R6, 0x1 ;  /* 0x0000000106069836 */ /* 0x000fe20000000000 */
[----:B------:R-:W-:Y:S02]  /*1fed0*/  ISETP.NE.AND P1, PT, R8, RZ, PT ;  /* 0x000000ff0800720c */ /* 0x000fe40003f25270 */
[----:B------:R-:W-:-:S13]  /*1fee0*/  ISETP.GE.U32.AND P0, PT, R3, R4, PT ;  /* 0x000000040300720c */ /* 0x000fda0003f06070 */
[----:B------:R-:W-:-:S04]  /*1fef0*/  @P0 VIADD R6, R6, 0x1 ;  /* 0x0000000106060836 */ /* 0x000fc80000000000 */
[----:B------:R-:W-:Y:S01]  /*1ff00*/  @!P2 IMAD.MOV R6, RZ, RZ, -R6 ;  /* 0x000000ffff06a224 */ /* 0x000fe200078e0a06 */
[----:B------:R-:W-:-:S05]  /*1ff10*/  @!P1 LOP3.LUT R6, RZ, R8, RZ, 0x33, !PT ;  /* 0x00000008ff069212 */ /* 0x000fca00078e33ff */
[--C-:B------:R-:W-:Y:S02]  /*1ff20*/  IMAD.MOV R7, RZ, RZ, -R6.reuse ;  /* 0x000000ffff077224 */ /* 0x100fe400078e0a06 */
[C---:B------:R-:W-:Y:S02]  /*1ff30*/  IMAD R3, R8.reuse, 0x1000000, R6 ;  /* 0x0100000008037824 */ /* 0x040fe400078e0206 */
[----:B------:R-:W-:-:S04]  /*1ff40*/  IMAD R8, R8, R7, R9 ;  /* 0x0000000708087224 */ /* 0x000fc800078e0209 */
[----:B------:R-:W-:-:S05]  /*1ff50*/  IMAD R3, R8, 0x10000, R3 ;  /* 0x0001000008037824 */ /* 0x000fca00078e0203 */
[----:B------:R0:W-:Y:S01]  /*1ff60*/  STL [R1+0x8], R3 ;  /* 0x0000080301007387 */ /* 0x0001e20000100800 */
[----:B------:R-:W-:Y:S05]  /*1ff70*/  BRA `(.L_x_1634) ;  /* 0x0000000000fc7947 */ /* 0x000fea0003800000 */
.L_x_1633:
[----:B------:R-:W-:Y:S02]  /*1ff80*/  ULDC.64 UR4, c[0x0][0xc90] ;  /* 0x0003240000047ab9 */ /* 0x000fe40000000a00 */
[----:B------:R-:W-:-:S06]  /*1ff90*/  UIMAD.WIDE UR4, UR41, 0x4, UR4 ;  /* 0x00000004290478a5 */ /* 0x000fcc000f8e0204 */
[----:B0-----:R-:W-:Y:S02]  /*1ffa0*/  IMAD.U32 R2, RZ, RZ, UR4 ;  /* 0x00000004ff027e24 */ /* 0x001fe4000f8e00ff */
[----:B------:R-:W-:-:S05]  /*1ffb0*/  IMAD.U32 R3, RZ, RZ, UR5 ;  /* 0x00000005ff037e24 */ /* 0x000fca000f8e00ff */
[----:B------:R0:W3:Y:S02]  /*1ffc0*/  LDG.E R9, desc[UR54][R2.64] ;  /* 0x0000003602097981 */ /* 0x0000e4000c1e1900 */
[----:B0-----:R-:W-:Y:S02]  /*1ffd0*/  IMAD.MOV.U32 R2, RZ, RZ, RZ ;  /* 0x000000ffff027224 */ /* 0x001fe400078e00ff */
[----:B---3--:R-:W-:-:S05]  /*1ffe0*/  IMAD R6, R0, R9, RZ ;  /* 0x0000000900067224 */ /* 0x008fca00078e02ff */
[----:B------:R-:W-:-:S04]  /*1fff0*/  IABS R7, R6 ;  /* 0x0000000600077213 */ /* 0x000fc80000000000 */
[----:B------:R-:W0:Y:S08]  /*20000*/  I2F.RP R8, R7 ;  /* 0x0000000700087306 */ /* 0x000e300000209400 */
[----:B0-----:R-:W0:Y:S02]  /*20010*/  MUFU.RCP R8, R8 ;  /* 0x0000000800087308 */ /* 0x001e240000001000 */
[----:B0-----:R-:W-:-:S06]  /*20020*/  VIADD R10, R8, 0xffffffe ;  /* 0x0ffffffe080a7836 */ /* 0x001fcc0000000000 */
[----:B------:R-:W0:Y:S02]  /*20030*/  F2I.FTZ.U32.TRUNC.NTZ R3, R10 ;  /* 0x0000000a00037305 */ /* 0x000e24000021f000 */
[----:B0-----:R-:W-:-:S04]  /*20040*/  IMAD.MOV R12, RZ, RZ, -R3 ;  /* 0x000000ffff0c7224 */ /* 0x001fc800078e0a03 */
[----:B------:R-:W-:-:S04]  /*20050*/  IMAD R11, R12, R7, RZ ;  /* 0x000000070c0b7224 */ /* 0x000fc800078e02ff */
[----:B------:R-:W-:Y:S01]  /*20060*/  IMAD.HI.U32 R2, R3, R11, R2 ;  /* 0x0000000b03027227 */ /* 0x000fe200078e0002 */
[----:B------:R-:W-:Y:S02]  /*20070*/  IABS R11, R5 ;  /* 0x00000005000b7213 */ /* 0x000fe40000000000 */
[----:B------:R-:W-:-:S03]  /*20080*/  IABS R3, R6 ;  /* 0x0000000600037213 */ /* 0x000fc60000000000 */
[----:B------:R-:W-:-:S04]  /*20090*/  IMAD.HI.U32 R2, R2, R11, RZ ;  /* 0x0000000b02027227 */ /* 0x000fc800078e00ff */
[----:B------:R-:W-:-:S04]  /*200a0*/  IMAD.MOV R3, RZ, RZ, -R3 ;  /* 0x000000ffff037224 */ /* 0x000fc800078e0a03 */
[----:B------:R-:W-:Y:S01]  /*200b0*/  IMAD R8, R2, R3, R11 ;  /* 0x0000000302087224 */ /* 0x000fe200078e020b */
[----:B------:R-:W-:-:S04]  /*200c0*/  LOP3.LUT R3, R5, R6, RZ, 0x3c, !PT ;  /* 0x0000000605037212 */ /* 0x000fc800078e3cff */
[----:B------:R-:W-:Y:S02]  /*200d0*/  ISETP.GT.U32.AND P1, PT, R7, R8, PT ;  /* 0x000000080700720c */ /* 0x000fe40003f24070 */
[----:B------:R-:W-:-:S11]  /*200e0*/  ISETP.GE.AND P2, PT, R3, RZ, PT ;  /* 0x000000ff0300720c */ /* 0x000fd60003f46270 */
[----:B------:R-:W-:Y:S02]  /*200f0*/  @!P1 IMAD.IADD R8, R8, 0x1, -R7 ;  /* 0x0000000108089824 */ /* 0x000fe400078e0a07 */
[----:B------:R-:W-:Y:S01]  /*20100*/  @!P1 VIADD R2, R2, 0x1 ;  /* 0x0000000102029836 */ /* 0x000fe20000000000 */
[----:B------:R-:W-:Y:S02]  /*20110*/  ISETP.NE.AND P1, PT, R6, RZ, PT ;  /* 0x000000ff0600720c */ /* 0x000fe40003f25270 */
[----:B------:R-:W-:-:S13]  /*20120*/  ISETP.GE.U32.AND P0, PT, R8, R7, PT ;  /* 0x000000070800720c */ /* 0x000fda0003f06070 */
[----:B------:R-:W-:-:S04]  /*20130*/  @P0 VIADD R2, R2, 0x1 ;  /* 0x0000000102020836 */ /* 0x000fc80000000000 */
        /* <DEDUP_REMOVED lines=12> */
[----:B0-----:R-:W-:Y:S01]  /*20200*/  VIADD R3, R9, 0xffffffe ;  /* 0x0ffffffe09037836 */ /* 0x001fe20000000000 */
[----:B------:R-:W-:-:S05]  /*20210*/  IABS R9, R5 ;  /* 0x0000000500097213 */ /* 0x000fca0000000000 */
        /* <DEDUP_REMOVED lines=12> */
[----:B------:R-:W-:Y:S02]  /*202e0*/  LOP3.LUT R3, R5, R4, RZ, 0x3c, !PT ;  /* 0x0000000405037212 */ /* 0x000fe400078e3cff */
[----:B------:R-:W-:Y:S02]  /*202f0*/  IADD3 R5, R7, 0x1000000, R5 ;  /* 0x0100000007057810 */ /* 0x000fe40007ffe005 */
[----:B------:R-:W-:-:S07]  /*20300*/  ISETP.GE.AND P2, PT, R3, RZ, PT ;  /* 0x000000ff0300720c */ /* 0x000fce0003f46270 */
[----:B------:R-:W-:-:S06]  /*20310*/  @P0 VIADD R2, R2, 0x1 ;  /* 0x0000000102020836 */ /* 0x000fcc0000000000 */
[----:B------:R-:W-:Y:S01]  /*20320*/  @!P2 IMAD.MOV R2, RZ, RZ, -R2 ;  /* 0x000000ffff02a224 */ /* 0x000fe200078e0a02 */
[----:B------:R-:W-:Y:S01]  /*20330*/  @!P1 LOP3.LUT R2, RZ, R4, RZ, 0x33, !PT ;  /* 0x00000004ff029212 */ /* 0x000fe200078e33ff */
[----:B------:R-:W-:-:S04]  /*20340*/  IMAD.MOV R4, RZ, RZ, -R4 ;  /* 0x000000ffff047224 */ /* 0x000fc800078e0a04 */
[----:B------:R-:W-:-:S05]  /*20350*/  IMAD R3, R2, R4, R5 ;  /* 0x0000000402037224 */ /* 0x000fca00078e0205 */
[----:B------:R2:W-:Y:S02]  /*20360*/  STL [R1+0x8], R3 ;  /* 0x0000080301007387 */ /* 0x0005e40000100800 */
.L_x_1634:
[----:B0-2---:R-:W-:-:S05]  /*20370*/  LOP3.LUT R3, RZ, R2, RZ, 0x33, !PT ;  /* 0x00000002ff037212 */ /* 0x005fca00078e33ff */
[----:B------:R-:W-:-:S05]  /*20380*/  IMAD.IADD R0, R0, 0x1, R3 ;  /* 0x0000000100007824 */ /* 0x000fca00078e0203 */
[----:B------:R2:W-:Y:S01]  /*20390*/  STL [R1+0x4], R0 ;  /* 0x0000040001007387 */ /* 0x0005e20000100800 */
[----:B------:R-:W-:Y:S05]  /*203a0*/  BRA `(.L_x_1635) ;  /* 0x0000000000107947 */ /* 0x000fea0003800000 */
.L_x_1630:
[----:B------:R0:W-:Y:S01]  /*203b0*/  STL [R1], R6 ;  /* 0x0000000601007387 */ /* 0x0001e20000100800 */
[----:B------:R-:W-:-:S03]  /*203c0*/  ULDC UR41, c[0x0][0xc3c] ;  /* 0x00030f0000297ab9 */ /* 0x000fc60000000800 */
[----:B------:R0:W-:Y:S04]  /*203d0*/  STL [R1+0x4], RZ ;  /* 0x000004ff01007387 */ /* 0x0001e80000100800 */
[----:B------:R0:W-:Y:S02]  /*203e0*/  STL [R1+0x8], RZ ;  /* 0x000008ff01007387 */ /* 0x0001e40000100800 */
.L_x_1635:
[----:B------:R-:W3:Y:S04]  /*203f0*/  LDL R3, [R1+0x4] ;  /* 0x0000040001037983 */ /* 0x000ee80000100800 */
[----:B------:R-:W0:Y:S04]  /*20400*/  LDL R2, [R1+0x8] ;  /* 0x0000080001027983 */ /* 0x000e280000100800 */
[----:B------:R-:W4:Y:S01]  /*20410*/  LDL R4, [R1] ;  /* 0x0000000001047983 */ /* 0x000f220000100800 */
[----:B--2---:R-:W2:Y:S02]  /*20420*/  S2R R0, SR_TID.X ;  /* 0x0000000000007919 */ /* 0x004ea40000002100 */
[----:B--2---:R-:W-:Y:S01]  /*20430*/  LOP3.LUT R0, R0, 0x1f, RZ, 0xc0, !PT ;  /* 0x0000001f00007812 */ /* 0x004fe200078ec0ff */
[----:B------:R-:W-:Y:S03]  /*20440*/  BAR.SYNC.DEFER_BLOCKING 0x4, 0x180 ;  /* 0x0106000000007b1d */ /* 0x000fe60000010000 */
[----:B------:R-:W-:-:S13]  /*20450*/  ISETP.NE.AND P0, PT, R0, RZ, PT ;  /* 0x000000ff0000720c */ /* 0x000fda0003f05270 */
[----:B------:R-:W2:Y:S01]  /*20460*/  @!P0 S2R R36, SR_CgaCtaId ;  /* 0x0000000000248919 */ /* 0x000ea20000008800 */
[----:B------:R-:W-:-:S04]  /*20470*/  IMAD.U32 R0, RZ, RZ, UR41 ;  /* 0x00000029ff007e24 */ /* 0x000fc8000f8e00ff */
[----:B------:R-:W-:Y:S02]  /*20480*/  @!P0 IMAD.MOV.U32 R7, RZ, RZ, R0 ;  /* 0x000000ffff078224 */ /* 0x000fe400078e0000 */
[----:B---3--:R-:W-:Y:S01]  /*20490*/  IMAD.MOV.U32 R5, RZ, RZ, R3 ;  /* 0x000000ffff057224 */ /* 0x008fe200078e0003 */
[----:B------:R-:W-:Y:S01]  /*204a0*/  @!P0 MOV R3, 0x400 ;  /* 0x0000040000038802 */ /* 0x000fe20000000f00 */
[----:B0-----:R-:W-:-:S03]  /*204b0*/  IMAD.MOV.U32 R6, RZ, RZ, R2 ;  /* 0x000000ffff067224 */ /* 0x001fc600078e0002 */
[----:B--2---:R-:W-:-:S05]  /*204c0*/  @!P0 LEA R17, R36, R3, 0x18 ;  /* 0x0000000324118211 */ /* 0x004fca00078ec0ff */
[----:B----4-:R0:W-:Y:S01]  /*204d0*/  @!P0 STS.128 [R17+0x228d0], R4 ;  /* 0x0228d00411008388 */ /* 0x0101e20000000c00 */
[----:B------:R-:W-:Y:S06]  /*204e0*/  BAR.ARV 0x5, 0x180 ;  /* 0x0146000000007b1d */ /* 0x000fec0000002000 */
.L_x_1628:
[----:B------:R-:W-:Y:S02]  /*204f0*/  ULDC UR4, c[0x0][0xc3c] ;  /* 0x00030f0000047ab9 */ /* 0x000fe40000000800 */
[----:B------:R-:W-:-:S06]  /*20500*/  UISETP.GE.AND UP0, UPT, UR41, UR4, UPT ;  /* 0x000000042900728c */ /* 0x000fcc000bf06270 */
[----:B------:R-:W-:-:S13]  /*20510*/  PLOP3.LUT P0, PT, PT, PT, UP0, 0x80, 0x0 ;  /* 0x000000000000781c */ /* 0x000fda0003f0f008 */
[----:B------:R-:W-:Y:S05]  /*20520*/  @!P0 BRA `(.L_x_1636) ;  /* 0xffffff9800548947 */ /* 0x000fea000383ffff */
.L_x_1556:
[----:B--2---:R-:W2:Y:S01]  /*20530*/  LDL.LU R0, [R1+0x1c] ;  /* 0x00001c0001007983 */ /* 0x004ea20000300800 */
[----:B------:R-:W-:Y:S01]  /*20540*/  BSSY B0, `(.L_x_1637) ;  /* 0x000000b000007945 */ /* 0x000fe20003800000 */
[----:B0--3--:R-:W0:Y:S01]  /*20550*/  S2R R5, SR_CgaCtaId ;  /* 0x0000000000057919 */ /* 0x009e220000008800 */
        /* <DEDUP_REMOVED lines=9> */
.L_x_1771:
[----:B------:R-:W-:Y:S05]  /*205f0*/  BSYNC B0 ;  /* 0x0000000000007941 */ /* 0x000fea0003800000 */
.L_x_1637:
[----:B------:R-:W-:-:S03]  /*20600*/  UMOV UR4, 0xffffffff ;  /* 0xffffffff00047882 */ /* 0x000fc60000000000 */
[----:B------:R-:W-:Y:S05]  /*20610*/  BRA.DIV UR4, `(.L_x_1639) ;  /* 0x0000004204347947 */ /* 0x000fea000b800000 */
[----:B0-----:R-:W0:Y:S02]  /*20620*/  S2R R0, SR_TID.X ;  /* 0x0000000000007919 */ /* 0x001e240000002100 */
[----:B0-----:R-:W-:-:S04]  /*20630*/  SHF.R.U32.HI R0, RZ, 0x5, R0 ;  /* 0x00000005ff007819 */ /* 0x001fc80000011600 */
[----:B------:R-:W-:-:S05]  /*20640*/  LOP3.LUT R0, R0, 0x3, RZ, 0xc0, !PT ;  /* 0x0000000300007812 */ /* 0x000fca00078ec0ff */
[----:B------:R0:W2:Y:S02]  /*20650*/  SHFL.IDX PT, R14, R0, RZ, 0x1f ;  /* 0x00001fff000e7589 */ /* 0x0000a400000e0000 */
.L_x_1774:
[----:B--2---:R-:W-:Y:S01]  /*20660*/  ISETP.NE.AND P0, PT, R14, RZ, PT ;  /* 0x000000ff0e00720c */ /* 0x004fe20003f05270 */
[----:B------:R-:W-:-:S12]  /*20670*/  BSSY B0, `(.L_x_1640) ;  /* 0x000002c000007945 */ /* 0x000fd80003800000 */
[----:B------:R-:W-:Y:S05]  /*20680*/  @P0 BRA `(.L_x_1641) ;  /* 0x0000000000a80947 */ /* 0x000fea0003800000 */
[----:B------:R-:W-:-:S03]  /*20690*/  UMOV UR4, 0xffffffff ;  /* 0xffffffff00047882 */ /* 0x000fc60000000000 */
[----:B------:R-:W-:Y:S05]  /*206a0*/  BRA.DIV UR4, `(.L_x_1642) ;  /* 0x0000004204447947 */ /* 0x000fea000b800000 */
[----:B------:R-:W-:-:S13]  /*206b0*/  ELECT P6, URZ, PT ;  /* 0x00000000003f782f */ /* 0x000fda00038c0000 */
.L_x_1777:
[----:B------:R-:W-:Y:S05]  /*206c0*/  @!P6 BRA `(.L_x_1641) ;  /* 0x000000000098e947 */ /* 0x000fea0003800000 */
[----:B------:R-:W-:-:S06]  /*206d0*/  ULOP3.LUT UR4, UR36, 0x2, URZ, 0xfc, !UPT ;  /* 0x0000000224047892 */ /* 0x000fcc000f8efc3f */
[----:B0-----:R-:W-:-:S05]  /*206e0*/  IMAD.U32 R0, RZ, RZ, UR4 ;  /* 0x00000004ff007e24 */ /* 0x001fca000f8e00ff */
[----:B------:R-:W-:-:S13]  /*206f0*/  ISETP.NE.AND P0, PT, R0, 0x3, PT ;  /* 0x000000030000780c */ /* 0x000fda0003f05270 */
[----:B------:R-:W-:Y:S05]  /*20700*/  @!P0 BRA `(.L_x_1643) ;  /* 0x0000000000048947 */ /* 0x000fea0003800000 */
[----:B------:R-:W-:Y:S01]  /*20710*/  BPT.TRAP 0x1 ;  /* 0x000000040000795c */ /* 0x000fe20000300000 */
.L_x_1643:
[----:B------:R-:W-:Y:S01]  /*20720*/  IMAD R5, R30, 0x8, R7 ;  /* 0x000000081e057824 */ /* 0x000fe200078e0207 */
[----:B------:R-:W-:Y:S01]  /*20730*/  SHF.L.U32 R0, R34, 0x1f, RZ ;  /* 0x0000001f22007819 */ /* 0x000fe200000006ff */
[----:B------:R-:W-:-:S03]  /*20740*/  VIADD R30, R30, 0x1 ;  /* 0x000000011e1e7836 */ /* 0x000fc60000000000 */
[----:B------:R-:W0:Y:S02]  /*20750*/  SYNCS.PHASECHK.TRANS64.TRYWAIT P1, [R5+URZ+0x22840], R0 ;  /* 0x02284000050075a7 */ /* 0x000e24000802017f */
[----:B------:R-:W-:-:S04]  /*20760*/  ISETP.NE.AND P2, PT, R30, 0x2, PT ;  /* 0x000000021e00780c */ /* 0x000fc80003f45270 */
[----:B------:R-:W-:Y:S01]  /*20770*/  SEL R3, RZ, 0x1, P2 ;  /* 0x00000001ff037807 */ /* 0x000fe20001000000 */
[----:B0-----:R-:W-:Y:S08]  /*20780*/  @!P1 BRA `(.L_x_1644) ;  /* 0x00000040002c9947 */ /* 0x001ff00003800000 */
.L_x_1778:
[----:B------:R-:W-:Y:S02]  /*20790*/  SEL R30, R30, RZ, P2 ;  /* 0x000000ff1e1e7207 */ /* 0x000fe40001000000 */
[----:B------:R-:W-:Y:S01]  /*207a0*/  LOP3.LUT R2, R34, R3, RZ, 0x3c, !PT ;  /* 0x0000000322027212 */ /* 0x000fe200078e3cff */
[----:B------:R-:W-:Y:S06]  /*207b0*/  @!P0 BRA `(.L_x_1645) ;  /* 0x0000000000048947 */ /* 0x000fec0003800000 */
[----:B------:R-:W-:Y:S01]  /*207c0*/  BPT.TRAP 0x1 ;  /* 0x000000040000795c */ /* 0x000fe20000300000 */
.L_x_1645:
[----:B------:R-:W-:Y:S01]  /*207d0*/  IMAD R3, R30, 0x8, R7 ;  /* 0x000000081e037824 */ /* 0x000fe200078e0207 */
[----:B------:R-:W-:-:S04]  /*207e0*/  SHF.L.U32 R2, R2, 0x1f, RZ ;  /* 0x0000001f02027819 */ /* 0x000fc800000006ff */
[----:B------:R-:W2:Y:S02]  /*207f0*/  SYNCS.PHASECHK.TRANS64.TRYWAIT P1, [R3+URZ+0x22840], R2 ;  /* 0x02284002030075a7 */ /* 0x000ea4000802017f */
[----:B--2---:R-:W-:Y:S05]  /*20800*/  @!P1 BRA `(.L_x_1646) ;  /* 0x0000004000209947 */ /* 0x004fea0003800000 */
.L_x_1779:
[----:B------:R-:W-:Y:S05]  /*20810*/  @!P0 BRA `(.L_x_1647) ;  /* 0x0000000000048947 */ /* 0x000fea0003800000 */
[----:B------:R-:W-:Y:S01]  /*20820*/  BPT.TRAP 0x1 ;  /* 0x000000040000795c */ /* 0x000fe20000300000 */
.L_x_1647:
[----:B------:R-:W3:Y:S02]  /*20830*/  SYNCS.PHASECHK.TRANS64.TRYWAIT P1, [R5+URZ+0x22860], R0 ;  /* 0x02286000050075a7 */ /* 0x000ee4000802017f */
[----:B---3--:R-:W-:Y:S05]  /*20840*/  @!P1 BRA `(.L_x_1648) ;  /* 0x0000004000249947 */ /* 0x008fea0003800000 */
.L_x_1780:
[----:B------:R-:W-:Y:S05]  /*20850*/  @!P0 BRA `(.L_x_1649) ;  /* 0x0000000000048947 */ /* 0x000fea0003800000 */
[----:B------:R-:W-:Y:S01]  /*20860*/  BPT.TRAP 0x1 ;  /* 0x000000040000795c */ /* 0x000fe20000300000 */
.L_x_1649:
[----:B------:R-:W4:Y:S02]  /*20870*/  SYNCS.PHASECHK.TRANS64.TRYWAIT P1, [R3+URZ+0x22860], R2 ;  /* 0x02286002030075a7 */ /* 0x000f24000802017f */
[----:B----4-:R-:W-:Y:S05]  /*20880*/  @!P1 BRA `(.L_x_1650) ;  /* 0x0000004000289947 */ /* 0x010fea0003800000 */
.L_x_1781:
[----:B------:R-:W-:Y:S05]  /*20890*/  @!P0 BRA `(.L_x_1651) ;  /* 0x0000000000048947 */ /* 0x000fea0003800000 */
[----:B------:R-:W-:Y:S01]  /*208a0*/  BPT.TRAP 0x1 ;  /* 0x000000040000795c */ /* 0x000fe20000300000 */
.L_x_1651:
[----:B------:R-:W5:Y:S02]  /*208b0*/  SYNCS.PHASECHK.TRANS64.TRYWAIT P1, [R5+URZ+0x22880], R0 ;  /* 0x02288000050075a7 */ /* 0x000f64000802017f */
[----:B-----5:R-:W-:Y:S05]  /*208c0*/  @!P1 BRA `(.L_x_1652) ;  /* 0x00000040002c9947 */ /* 0x020fea0003800000 */
.L_x_1782:
[----:B------:R-:W-:Y:S05]  /*208d0*/  @!P0 BRA `(.L_x_1653) ;  /* 0x0000000000048947 */ /* 0x000fea0003800000 */
[----:B------:R-:W-:Y:S01]  /*208e0*/  BPT.TRAP 0x1 ;  /* 0x000000040000795c */ /* 0x000fe20000300000 */
.L_x_1653:
[----:B------:R0:W0:Y:S02]  /*208f0*/  SYNCS.PHASECHK.TRANS64.TRYWAIT P0, [R3+URZ+0x22880], R2 ;  /* 0x02288002030075a7 */ /* 0x000024000800017f */
[----:B0-----:R-:W-:Y:S05]  /*20900*/  @!P0 NANOSLEEP.SYNCS 0x989680 ;  /* 0x009896800000895d */ /* 0x001fea0003900000 */
[----:B------:R-:W0:Y:S02]  /*20910*/  @!P0 SYNCS.PHASECHK.TRANS64 P0, [R3+URZ+0x22880], R2 ;  /* 0x02288002030085a7 */ /* 0x000e24000800007f */
[----:B0-----:R-:W-:Y:S05]  /*20920*/  @!P0 BRA `(.L_x_1653) ;  /* 0xfffffffc00f08947 */ /* 0x001fea000383ffff */
.L_x_1641:
[----:B------:R-:W-:Y:S05]  /*20930*/  BSYNC B0 ;  /* 0x0000000000007941 */ /* 0x000fea0003800000 */
.L_x_1640:
[----:B------:R-:W-:Y:S05]  /*20940*/  EXIT ;  /* 0x000000000000794d */ /* 0x000fea0003800000 */
.L_x_1448:
[----:B0-----:R-:W-:-:S04]  /*20950*/  IMAD.U32 R3, RZ, RZ, UR43 ;  /* 0x0000002bff037e24 */ /* 0x001fc8000f8e00ff */
[----:B------:R0:W1:Y:S03]  /*20960*/  SYNCS.PHASECHK.TRANS64.TRYWAIT P1, [R3+URZ+0x22800], R8 ;  /* 0x02280008030075a7 */ /* 0x000066000802017f */
[----:B-1----:R-:W-:Y:S05]  /*20970*/  @!P1 NANOSLEEP.SYNCS 0x989680 ;  /* 0x009896800000995d */ /* 0x002fea0003900000 */
[----:B------:R-:W1:Y:S02]  /*20980*/  @!P1 SYNCS.PHASECHK.TRANS64 P1, [R3+URZ+0x22800], R8 ;  /* 0x02280008030095a7 */ /* 0x000e64000802007f */
[----:B-1----:R-:W-:Y:S05]  /*20990*/  @!P1 BRA `(.L_x_1448) ;  /* 0xfffffffc00ec9947 */ /* 0x002fea000383ffff */
[----:B------:R-:W-:Y:S05]  /*209a0*/  BRA `(.L_x_1654) ;  /* 0xfffffe1800007947 */ /* 0x000fea000383ffff */
.L_x_1452:
[----:B--2---:R2:W3:Y:S02]  /*209b0*/  SYNCS.PHASECHK.TRANS64.TRYWAIT P1, [R105+URZ+0x22830], R4 ;  /* 0x02283004690075a7 */ /* 0x0044e4000802017f */
[----:B---3--:R-:W-:Y:S05]  /*209c0*/  @!P1 NANOSLEEP.SYNCS 0x989680 ;  /* 0x009896800000995d */ /* 0x008fea0003900000 */
[----:B------:R-:W3:Y:S02]  /*209d0*/  @!P1 SYNCS.PHASECHK.TRANS64 P1, [R105+URZ+0x22830], R4 ;  /* 0x02283004690095a7 */ /* 0x000ee4000802007f */
[----:B---3--:R-:W-:Y:S05]  /*209e0*/  @!P1 BRA `(.L_x_1452) ;  /* 0xfffffffc00f09947 */ /* 0x008fea000383ffff */
[----:B------:R-:W-:Y:S05]  /*209f0*/  BRA `(.L_x_1451) ;  /* 0xfffffe18001c7947 */ /* 0x000fea000383ffff */
.L_x_1469:
[----:B-1----:R-:W-:-:S04]  /*20a00*/  IMAD.U32 R10, RZ, RZ, UR6 ;  /* 0x00000006ff0a7e24 */ /* 0x002fc8000f8e00ff */
[----:B------:R1:W2:Y:S03]  /*20a10*/  SYNCS.PHASECHK.TRANS64.TRYWAIT P1, [R10+URZ+0x22830], R9 ;  /* 0x022830090a0075a7 */ /* 0x0002a6000802017f */
[----:B--2---:R-:W-:Y:S05]  /*20a20*/  @!P1 NANOSLEEP.SYNCS 0x989680 ;  /* 0x009896800000995d */ /* 0x004fea0003900000 */
[----:B------:R-:W2:Y:S02]  /*20a30*/  @!P1 SYNCS.PHASECHK.TRANS64 P1, [R10+URZ+0x22830], R9 ;  /* 0x022830090a0095a7 */ /* 0x000ea4000802007f */
[----:B--2---:R-:W-:Y:S05]  /*20a40*/  @!P1 BRA `(.L_x_1469) ;  /* 0xfffffffc00ec9947 */ /* 0x004fea000383ffff */
[----:B------:R-:W-:Y:S05]  /*20a50*/  BRA `(.L_x_1466) ;  /* 0xfffffe6400407947 */ /* 0x000fea000383ffff */
.L_x_1473:
[----:B-1----:R-:W-:-:S04]  /*20a60*/  IMAD.U32 R10, RZ, RZ, UR6 ;  /* 0x00000006ff0a7e24 */ /* 0x002fc8000f8e00ff */
[----:B------:R1:W2:Y:S03]  /*20a70*/  SYNCS.PHASECHK.TRANS64.TRYWAIT P1, [R10+URZ+0x22850], R9 ;  /* 0x022850090a0075a7 */ /* 0x0002a6000802017f */
[----:B--2---:R-:W-:Y:S05]  /*20a80*/  @!P1 NANOSLEEP.SYNCS 0x989680 ;  /* 0x009896800000995d */ /* 0x004fea0003900000 */
[----:B------:R-:W2:Y:S02]  /*20a90*/  @!P1 SYNCS.PHASECHK.TRANS64 P1, [R10+URZ+0x22850], R9 ;  /* 0x022850090a0095a7 */ /* 0x000ea4000802007f */
[----:B--2---:R-:W-:Y:S05]  /*20aa0*/  @!P1 BRA `(.L_x_1473) ;  /* 0xfffffffc00ec9947 */ /* 0x004fea000383ffff */
[----:B------:R-:W-:Y:S05]  /*20ab0*/  BRA `(.L_x_1470) ;  /* 0xfffffe6c005c7947 */ /* 0x000fea000383ffff */
.L_x_1492:
[----:B-1----:R-:W-:-:S04]  /*20ac0*/  IMAD.U32 R10, RZ, RZ, UR6 ;  /* 0x00000006ff0a7e24 */ /* 0x002fc8000f8e00ff */
[----:B------:R1:W2:Y:S03]  /*20ad0*/  SYNCS.PHASECHK.TRANS64.TRYWAIT P1, [R10+URZ+0x22830], R9 ;  /* 0x022830090a0075a7 */ /* 0x0002a6000802017f */
[----:B--2---:R-:W-:Y:S05]  /*20ae0*/  @!P1 NANOSLEEP.SYNCS 0x989680 ;  /* 0x009896800000995d */ /* 0x004fea0003900000 */
[----:B------:R-:W2:Y:S02]  /*20af0*/  @!P1 SYNCS.PHASECHK.TRANS64 P1, [R10+URZ+0x22830], R9 ;  /* 0x022830090a0095a7 */ /* 0x000ea4000802007f */
[----:B--2---:R-:W-:Y:S05]  /*20b00*/  @!P1 BRA `(.L_x_1492) ;  /* 0xfffffffc00ec9947 */ /* 0x004fea000383ffff */
[----:B------:R-:W-:Y:S05]  /*20b10*/  BRA `(.L_x_1489) ;  /* 0xfffffeb400b07947 */ /* 0x000fea000383ffff */
.L_x_1496:
[----:B-1----:R-:W-:-:S04]  /*20b20*/  IMAD.U32 R10, RZ, RZ, UR6 ;  /* 0x00000006ff0a7e24 */ /* 0x002fc8000f8e00ff */
[----:B------:R1:W2:Y:S03]  /*20b30*/  SYNCS.PHASECHK.TRANS64.TRYWAIT P1, [R10+URZ+0x22850], R9 ;  /* 0x022850090a0075a7 */ /* 0x0002a6000802017f */
[----:B--2---:R-:W-:Y:S05]  /*20b40*/  @!P1 NANOSLEEP.SYNCS 0x989680 ;  /* 0x009896800000995d */ /* 0x004fea0003900000 */
[----:B------:R-:W2:Y:S02]  /*20b50*/  @!P1 SYNCS.PHASECHK.TRANS64 P1, [R10+URZ+0x22850], R9 ;  /* 0x022850090a0095a7 */ /* 0x000ea4000802007f */
[----:B--2---:R-:W-:Y:S05]  /*20b60*/  @!P1 BRA `(.L_x_1496) ;  /* 0xfffffffc00ec9947 */ /* 0x004fea000383ffff */
[----:B------:R-:W-:Y:S05]  /*20b70*/  BRA `(.L_x_1493) ;  /* 0xfffffebc00cc7947 */ /* 0x000fea000383ffff */
.L_x_1504:
[----:B-1----:R-:W-:-:S04]  /*20b80*/  IMAD.U32 R10, RZ, RZ, UR6 ;  /* 0x00000006ff0a7e24 */ /* 0x002fc8000f8e00ff */
[----:B------:R1:W2:Y:S03]  /*20b90*/  SYNCS.PHASECHK.TRANS64.TRYWAIT P1, [R10+URZ+0x22830], R9 ;  /* 0x022830090a0075a7 */ /* 0x0002a6000802017f */
[----:B--2---:R-:W-:Y:S05]  /*20ba0*/  @!P1 NANOSLEEP.SYNCS 0x989680 ;  /* 0x009896800000995d */ /* 0x004fea0003900000 */
[----:B------:R-:W2:Y:S02]  /*20bb0*/  @!P1 SYNCS.PHASECHK.TRANS64 P1, [R10+URZ+0x22830], R9 ;  /* 0x022830090a0095a7 */ /* 0x000ea4000802007f */
[----:B--2---:R-:W-:Y:S05]  /*20bc0*/  @!P1 BRA `(.L_x_1504) ;  /* 0xfffffffc00ec9947 */ /* 0x004fea000383ffff */
[----:B------:R-:W-:Y:S05]  /*20bd0*/  BRA `(.L_x_1501) ;  /* 0xfffffee800647947 */ /* 0x000fea000383ffff */
.L_x_1508:
[----:B-1----:R-:W-:-:S04]  /*20be0*/  IMAD.U32 R10, RZ, RZ, UR6 ;  /* 0x00000006ff0a7e24 */ /* 0x002fc8000f8e00ff */
[----:B------:R1:W2:Y:S03]  /*20bf0*/  SYNCS.PHASECHK.TRANS64.TRYWAIT P1, [R10+URZ+0x22850], R9 ;  /* 0x022850090a0075a7 */ /* 0x0002a6000802017f */
[----:B--2---:R-:W-:Y:S05]  /*20c00*/  @!P1 NANOSLEEP.SYNCS 0x989680 ;  /* 0x009896800000995d */ /* 0x004fea0003900000 */
[----:B------:R-:W2:Y:S02]  /*20c10*/  @!P1 SYNCS.PHASECHK.TRANS64 P1, [R10+URZ+0x22850], R9 ;  /* 0x022850090a0095a7 */ /* 0x000ea4000802007f */
[----:B--2---:R-:W-:Y:S05]  /*20c20*/  @!P1 BRA `(.L_x_1508) ;  /* 0xfffffffc00ec9947 */ /* 0x004fea000383ffff */
[----:B------:R-:W-:Y:S05]  /*20c30*/  BRA `(.L_x_1505) ;  /* 0xfffffef000807947 */ /* 0x000fea000383ffff */
.L_x_1523:
[----:B-1----:R-:W-:-:S04]  /*20c40*/  IMAD.U32 R5, RZ, RZ, UR9 ;  /* 0x00000009ff057e24 */ /* 0x002fc8000f8e00ff */
[----:B------:R1:W2:Y:S03]  /*20c50*/  SYNCS.PHASECHK.TRANS64.TRYWAIT P1, [R5+URZ+0x22850], R0 ;  /* 0x02285000050075a7 */ /* 0x0002a6000802017f */
[----:B--2---:R-:W-:Y:S05]  /*20c60*/  @!P1 NANOSLEEP.SYNCS 0x989680 ;  /* 0x009896800000995d */ /* 0x004fea0003900000 */
[----:B------:R-:W2:Y:S02]  /*20c70*/  @!P1 SYNCS.PHASECHK.TRANS64 P1, [R5+URZ+0x22850], R0 ;  /* 0x02285000050095a7 */ /* 0x000ea4000802007f */
[----:B--2---:R-:W-:Y:S05]  /*20c80*/  @!P1 BRA `(.L_x_1523) ;  /* 0xfffffffc00ec9947 */ /* 0x004fea000383ffff */
[----:B------:R-:W-:Y:S05]  /*20c90*/  BRA `(.L_x_1522) ;  /* 0xffffff3800047947 */ /* 0x000fea000383ffff */
.L_x_1578:
[----:B------:R-:W2:Y:S01]  /*20ca0*/  S2R R21, SR_TID.X ;  /* 0x0000000000157919 */ /* 0x000ea20000002100 */
[----:B------:R-:W-:Y:S02]  /*20cb0*/  IMAD.MOV.U32 R12, RZ, RZ, RZ ;  /* 0x000000ffff0c7224 */ /* 0x000fe400078e00ff */
[----:B------:R-:W-:Y:S02]  /*20cc0*/  IMAD.MOV.U32 R11, RZ, RZ, 0x1f ;  /* 0x0000001fff0b7424 */ /* 0x000fe400078e00ff */
[----:B------:R-:W-:Y:S01]  /*20cd0*/  IMAD.MOV.U32 R15, RZ, RZ, -0x1 ;  /* 0xffffffffff0f7424 */ /* 0x000fe200078e00ff */
[----:B--2---:R-:W-:-:S04]  /*20ce0*/  SHF.R.U32.HI R21, RZ, 0x5, R21 ;  /* 0x00000005ff157819 */ /* 0x004fc80000011615 */
[----:B------:R-:W-:-:S05]  /*20cf0*/  LOP3.LUT R21, R21, 0x3, RZ, 0xc0, !PT ;  /* 0x0000000315157812 */ /* 0x000fca00078ec0ff */
[----:B------:R-:W-:-:S07]  /*20d00*/  IMAD.MOV.U32 R13, RZ, RZ, R21 ;  /* 0x000000ffff0d7224 */ /* 0x000fce00078e0015 */
[----:B01---5:R-:W-:Y:S05]  /*20d10*/  WARPSYNC.COLLECTIVE R15, `(.L_x_1655) ;  /* 0x000000000f087348 */ /* 0x023fea0003c00000 */
[----:B------:R2:W3:Y:S02]  /*20d20*/  SHFL.IDX P6, R14, R13, R12, R11 ;  /* 0x0000000c0d0e7389 */ /* 0x0004e400000c000b */
[----:B0123-5:R-:W-:Y:S01]  /*20d30*/  ENDCOLLECTIVE ;  /* 0x000000000000791b */ /* 0x02ffe20003800000 */
.L_x_1655:
[----:B------:R-:W-:Y:S05]  /*20d40*/  BRA `(.L_x_1656) ;  /* 0xffffffa400647947 */ /* 0x000fea000383ffff */
.L_x_1581:
[----:B0-----:R0:W1:Y:S02]  /*20d50*/  SYNCS.PHASECHK.TRANS64.TRYWAIT P0, [R0+URZ+0x22880], R25 ;  /* 0x02288019000075a7 */ /* 0x001064000800017f */
[----:B-1----:R-:W-:Y:S05]  /*20d60*/  @!P0 NANOSLEEP.SYNCS 0x989680 ;  /* 0x009896800000895d */ /* 0x002fea0003900000 */
[----:B------:R-:W1:Y:S02]  /*20d70*/  @!P0 SYNCS.PHASECHK.TRANS64 P0, [R0+URZ+0x22880], R25 ;  /* 0x02288019000085a7 */ /* 0x000e64000800007f */
[----:B-1----:R-:W-:Y:S05]  /*20d80*/  @!P0 BRA `(.L_x_1581) ;  /* 0xfffffffc00f08947 */ /* 0x002fea000383ffff */
[----:B------:R-:W-:Y:S05]  /*20d90*/  BRA `(.L_x_1657) ;  /* 0xffffffa800947947 */ /* 0x000fea000383ffff */
.L_x_1582:
        /* <DEDUP_REMOVED lines=8> */
.L_x_1659:
[----:B------:R-:W-:Y:S05]  /*20e20*/  BSYNC B0 ;  /* 0x0000000000007941 */ /* 0x000fea0003800000 */
.L_x_1658:
[----:B------:R-:W-:Y:S01]  /*20e30*/  IMAD.MOV.U32 R13, RZ, RZ, R21 ;  /* 0x000000ffff0d7224 */ /* 0x000fe200078e0015 */
[----:B------:R-:W-:Y:S01]  /*20e40*/  ISETP.GE.AND P3, PT, R10, 0x41, PT ;  /* 0x000000410a00780c */ /* 0x000fe20003f66270 */
        /* <DEDUP_REMOVED lines=8> */
[----:B------:R-:W-:-:S12]  /*20ed0*/  IMAD.IADD R4, R17, 0x1, R4 ;  /* 0x0000000111047824 */ /* 0x000fd800078e0204 */
[----:B------:R-:W-:Y:S05]  /*20ee0*/  WARPSYNC.COLLECTIVE R15, `(.L_x_1660) ;  /* 0x000000000f087348 */ /* 0x000fea0003c00000 */
[----:B------:R0:W1:Y:S02]  /*20ef0*/  SHFL.IDX P6, R14, R13, R12, R11 ;  /* 0x0000000c0d0e7389 */ /* 0x00006400000c000b */
[----:B01----:R-:W-:Y:S01]  /*20f00*/  ENDCOLLECTIVE ;  /* 0x000000000000791b */ /* 0x003fe20003800000 */
.L_x_1660:
[----:B------:R-:W-:Y:S02]  /*20f10*/  IMAD.MOV.U32 R13, RZ, RZ, R22 ;  /* 0x000000ffff0d7224 */ /* 0x000fe400078e0016 */
[----:B------:R-:W-:Y:S02]  /*20f20*/  IMAD.MOV.U32 R12, RZ, RZ, 0x1 ;  /* 0x00000001ff0c7424 */ /* 0x000fe400078e00ff */
[----:B------:R-:W-:-:S07]  /*20f30*/  IMAD.MOV.U32 R2, RZ, RZ, R14 ;  /* 0x000000ffff027224 */ /* 0x000fce00078e000e */
[----:B------:R-:W-:Y:S05]  /*20f40*/  WARPSYNC.COLLECTIVE R15, `(.L_x_1661) ;  /* 0x000000000f087348 */ /* 0x000fea0003c00000 */
[----:B------:R0:W1:Y:S02]  /*20f50*/  SHFL.IDX P6, R14, R13, R12, R11 ;  /* 0x0000000c0d0e7389 */ /* 0x00006400000c000b */
[----:B01----:R-:W-:Y:S01]  /*20f60*/  ENDCOLLECTIVE ;  /* 0x000000000000791b */ /* 0x003fe20003800000 */
.L_x_1661:
        /* <DEDUP_REMOVED lines=12> */
.L_x_1662:
[----:B------:R-:W-:Y:S02]  /*21030*/  IMAD.MOV.U32 R13, RZ, RZ, R22 ;  /* 0x000000ffff0d7224 */ /* 0x000fe400078e0016 */
[----:B------:R-:W-:Y:S02]  /*21040*/  IMAD.MOV.U32 R12, RZ, RZ, 0x2 ;  /* 0x00000002ff0c7424 */ /* 0x000fe400078e00ff */
[----:B------:R-:W-:-:S07]  /*21050*/  IMAD.MOV.U32 R2, RZ, RZ, R14 ;  /* 0x000000ffff027224 */ /* 0x000fce00078e000e */
[----:B------:R-:W-:Y:S05]  /*21060*/  WARPSYNC.COLLECTIVE R15, `(.L_x_1663) ;  /* 0x000000000f087348 */ /* 0x000fea0003c00000 */
[----:B------:R0:W1:Y:S02]  /*21070*/  SHFL.IDX P6, R14, R13, R12, R11 ;  /* 0x0000000c0d0e7389 */ /* 0x00006400000c000b */
[----:B01----:R-:W-:Y:S01]  /*21080*/  ENDCOLLECTIVE ;  /* 0x000000000000791b */ /* 0x003fe20003800000 */
.L_x_1663:
        /* <DEDUP_REMOVED lines=12> */
.L_x_1664:
[----:B------:R-:W-:Y:S02]  /*21150*/  IMAD.MOV.U32 R13, RZ, RZ, R22 ;  /* 0x000000ffff0d7224 */ /* 0x000fe400078e0016 */
[----:B------:R-:W-:Y:S02]  /*21160*/  IMAD.MOV.U32 R12, RZ, RZ, 0x3 ;  /* 0x00000003ff0c7424 */ /* 0x000fe400078e00ff */
[----:B------:R-:W-:-:S07]  /*21170*/  IMAD.MOV.U32 R2, RZ, RZ, R14 ;  /* 0x000000ffff027224 */ /* 0x000fce00078e000e */
[----:B------:R-:W-:Y:S05]  /*21180*/  WARPSYNC.COLLECTIVE R15, `(.L_x_1665) ;  /* 0x000000000f087348 */ /* 0x000fea0003c00000 */
[----:B------:R0:W1:Y:S02]  /*21190*/  SHFL.IDX P6, R14, R13, R12, R11 ;  /* 0x0000000c0d0e7389 */ /* 0x00006400000c000b */
[----:B01----:R-:W-:Y:S01]  /*211a0*/  ENDCOLLECTIVE ;  /* 0x000000000000791b */ /* 0x003fe20003800000 */
.L_x_1665:
        /* <DEDUP_REMOVED lines=12> */
.L_x_1666:
[----:B------:R-:W-:Y:S02]  /*21270*/  IMAD.MOV.U32 R13, RZ, RZ, R22 ;  /* 0x000000ffff0d7224 */ /* 0x000fe400078e0016 */
[----:B------:R-:W-:Y:S02]  /*21280*/  IMAD.MOV.U32 R12, RZ, RZ, 0x4 ;  /* 0x00000004ff0c7424 */ /* 0x000fe400078e00ff */
[----:B------:R-:W-:-:S07]  /*21290*/  IMAD.MOV.U32 R2, RZ, RZ, R14 ;  /* 0x000000ffff027224 */ /* 0x000fce00078e000e */
[----:B------:R-:W-:Y:S05]  /*212a0*/  WARPSYNC.COLLECTIVE R15, `(.L_x_1667) ;  /* 0x000000000f087348 */ /* 0x000fea0003c00000 */
[----:B------:R0:W1:Y:S02]  /*212b0*/  SHFL.IDX P6, R14, R13, R12, R11 ;  /* 0x0000000c0d0e7389 */ /* 0x00006400000c000b */
[----:B01----:R-:W-:Y:S01]  /*212c0*/  ENDCOLLECTIVE ;  /* 0x000000000000791b */ /* 0x003fe20003800000 */
.L_x_1667:
        /* <DEDUP_REMOVED lines=12> */
.L_x_1668:
[----:B------:R-:W-:Y:S02]  /*21390*/  IMAD.MOV.U32 R13, RZ, RZ, R22 ;  /* 0x000000ffff0d7224 */ /* 0x000fe400078e0016 */
[----:B------:R-:W-:Y:S02]  /*213a0*/  IMAD.MOV.U32 R12, RZ, RZ, 0x5 ;  /* 0x00000005ff0c7424 */ /* 0x000fe400078e00ff */
[----:B------:R-:W-:-:S07]  /*213b0*/  IMAD.MOV.U32 R2, RZ, RZ, R14 ;  /* 0x000000ffff027224 */ /* 0x000fce00078e000e */
[----:B------:R-:W-:Y:S05]  /*213c0*/  WARPSYNC.COLLECTIVE R15, `(.L_x_1669) ;  /* 0x000000000f087348 */ /* 0x000fea0003c00000 */
[----:B------:R0:W1:Y:S02]  /*213d0*/  SHFL.IDX P6, R14, R13, R12, R11 ;  /* 0x0000000c0d0e7389 */ /* 0x00006400000c000b */
[----:B01----:R-:W-:Y:S01]  /*213e0*/  ENDCOLLECTIVE ;  /* 0x000000000000791b */ /* 0x003fe20003800000 */
.L_x_1669:
        /* <DEDUP_REMOVED lines=12> */
.L_x_1670:
[----:B------:R-:W-:Y:S02]  /*214b0*/  IMAD.MOV.U32 R13, RZ, RZ, R22 ;  /* 0x000000ffff0d7224 */ /* 0x000fe400078e0016 */
[----:B------:R-:W-:Y:S02]  /*214c0*/  IMAD.MOV.U32 R12, RZ, RZ, 0x6 ;  /* 0x00000006ff0c7424 */ /* 0x000fe400078e00ff */
[----:B------:R-:W-:-:S07]  /*214d0*/  IMAD.MOV.U32 R2, RZ, RZ, R14 ;  /* 0x000000ffff027224 */ /* 0x000fce00078e000e */
[----:B------:R-:W-:Y:S05]  /*214e0*/  WARPSYNC.COLLECTIVE R15, `(.L_x_1671) ;  /* 0x000000000f087348 */ /* 0x000fea0003c00000 */
[----:B------:R0:W1:Y:S02]  /*214f0*/  SHFL.IDX P6, R14, R13, R12, R11 ;  /* 0x0000000c0d0e7389 */ /* 0x00006400000c000b */
[----:B01----:R-:W-:Y:S01]  /*21500*/  ENDCOLLECTIVE ;  /* 0x000000000000791b */ /* 0x003fe20003800000 */
.L_x_1671:
        /* <DEDUP_REMOVED lines=12> */
.L_x_1672:
[----:B------:R-:W-:Y:S02]  /*215d0*/  IMAD.MOV.U32 R13, RZ, RZ, R22 ;  /* 0x000000ffff0d7224 */ /* 0x000fe400078e0016 */
[----:B------:R-:W-:Y:S02]  /*215e0*/  IMAD.MOV.U32 R12, RZ, RZ, 0x7 ;  /* 0x00000007ff0c7424 */ /* 0x000fe400078e00ff */
[----:B------:R-:W-:-:S07]  /*215f0*/  IMAD.MOV.U32 R2, RZ, RZ, R14 ;  /* 0x000000ffff027224 */ /* 0x000fce00078e000e */
[----:B------:R-:W-:Y:S05]  /*21600*/  WARPSYNC.COLLECTIVE R15, `(.L_x_1673) ;  /* 0x000000000f087348 */ /* 0x000fea0003c00000 */
[----:B------:R0:W1:Y:S02]  /*21610*/  SHFL.IDX P6, R14, R13, R12, R11 ;  /* 0x0000000c0d0e7389 */ /* 0x00006400000c000b */
[----:B01----:R-:W-:Y:S01]  /*21620*/  ENDCOLLECTIVE ;  /* 0x000000000000791b */ /* 0x003fe20003800000 */
.L_x_1673:
        /* <DEDUP_REMOVED lines=12> */
.L_x_1674:
[----:B------:R-:W-:Y:S02]  /*216f0*/  IMAD.MOV.U32 R13, RZ, RZ, R20 ;  /* 0x000000ffff0d7224 */ /* 0x000fe400078e0014 */
[----:B------:R-:W-:Y:S02]  /*21700*/  IMAD.MOV.U32 R12, RZ, RZ, RZ ;  /* 0x000000ffff0c7224 */ /* 0x000fe400078e00ff */
[----:B------:R-:W-:-:S07]  /*21710*/  IMAD.MOV.U32 R2, RZ, RZ, R14 ;  /* 0x000000ffff027224 */ /* 0x000fce00078e000e */
[----:B------:R-:W-:Y:S05]  /*21720*/  WARPSYNC.COLLECTIVE R15, `(.L_x_1675) ;  /* 0x000000000f087348 */ /* 0x000fea0003c00000 */
[----:B------:R0:W1:Y:S02]  /*21730*/  SHFL.IDX P6, R14, R13, R12, R11 ;  /* 0x0000000c0d0e7389 */ /* 0x00006400000c000b */
[----:B01----:R-:W-:Y:S01]  /*21740*/  ENDCOLLECTIVE ;  /* 0x000000000000791b */ /* 0x003fe20003800000 */
.L_x_1675:
        /* <DEDUP_REMOVED lines=12> */
.L_x_1676:
[----:B------:R-:W-:Y:S02]  /*21810*/  IMAD.MOV.U32 R13, RZ, RZ, R20 ;  /* 0x000000ffff0d7224 */ /* 0x000fe400078e0014 */
[----:B------:R-:W-:Y:S02]  /*21820*/  IMAD.MOV.U32 R12, RZ, RZ, 0x1 ;  /* 0x00000001ff0c7424 */ /* 0x000fe400078e00ff */
[----:B------:R-:W-:-:S07]  /*21830*/  IMAD.MOV.U32 R2, RZ, RZ, R14 ;  /* 0x000000ffff027224 */ /* 0x000fce00078e000e */
[----:B------:R-:W-:Y:S05]  /*21840*/  WARPSYNC.COLLECTIVE R15, `(.L_x_1677) ;  /* 0x000000000f087348 */ /* 0x000fea0003c00000 */
[----:B------:R0:W1:Y:S02]  /*21850*/  SHFL.IDX P6, R14, R13, R12, R11 ;  /* 0x0000000c0d0e7389 */ /* 0x00006400000c000b */
[----:B01----:R-:W-:Y:S01]  /*21860*/  ENDCOLLECTIVE ;  /* 0x000000000000791b */ /* 0x003fe20003800000 */
.L_x_1677:
        /* <DEDUP_REMOVED lines=13> */
.L_x_1678:
        /* <DEDUP_REMOVED lines=15> */
.L_x_1587:
[----:B--2---:R2:W3:Y:S02]  /*21a30*/  SYNCS.PHASECHK.TRANS64.TRYWAIT P0, [R0+URZ+0x22840], R25 ;  /* 0x02284019000075a7 */ /* 0x0044e4000800017f */
[----:B---3--:R-:W-:Y:S05]  /*21a40*/  @!P0 NANOSLEEP.SYNCS 0x989680 ;  /* 0x009896800000895d */ /* 0x008fea0003900000 */
[----:B------:R-:W3:Y:S02]  /*21a50*/  @!P0 SYNCS.PHASECHK.TRANS64 P0, [R0+URZ+0x22840], R25 ;  /* 0x02284019000085a7 */ /* 0x000ee4000800007f */
[----:B---3--:R-:W-:Y:S05]  /*21a60*/  @!P0 BRA `(.L_x_1587) ;  /* 0xfffffffc00f08947 */ /* 0x008fea000383ffff */
[----:B------:R-:W-:Y:S05]  /*21a70*/  BRA `(.L_x_1680) ;  /* 0xffffffa400bc7947 */ /* 0x000fea000383ffff */
.L_x_1588:
        /* <DEDUP_REMOVED lines=8> */
.L_x_1682:
[----:B------:R-:W-:Y:S05]  /*21b00*/  BSYNC B0 ;  /* 0x0000000000007941 */ /* 0x000fea0003800000 */
.L_x_1681:
        /* <DEDUP_REMOVED lines=8> */
.L_x_1683:
        /* <DEDUP_REMOVED lines=13> */
.L_x_1684:
[----:B------:R-:W-:Y:S02]  /*21c60*/  IMAD.MOV.U32 R13, RZ, RZ, R8 ;  /* 0x000000ffff0d7224 */ /* 0x000fe400078e0008 */
[----:B------:R-:W-:-:S07]  /*21c70*/  IMAD.MOV.U32 R2, RZ, RZ, R14 ;  /* 0x000000ffff027224 */ /* 0x000fce00078e000e */
[----:B------:R-:W-:Y:S05]  /*21c80*/  WARPSYNC.COLLECTIVE R15, `(.L_x_1685) ;  /* 0x000000000f087348 */ /* 0x000fea0003c00000 */
[----:B------:R0:W1:Y:S02]  /*21c90*/  SHFL.IDX P6, R14, R13, R12, R11 ;  /* 0x0000000c0d0e7389 */ /* 0x00006400000c000b */
[----:B01----:R-:W-:Y:S01]  /*21ca0*/  ENDCOLLECTIVE ;  /* 0x000000000000791b */ /* 0x003fe20003800000 */
.L_x_1685:
        /* <DEDUP_REMOVED lines=13> */
.L_x_1686:
[----:B------:R-:W-:Y:S02]  /*21d80*/  IMAD.MOV.U32 R13, RZ, RZ, R8 ;  /* 0x000000ffff0d7224 */ /* 0x000fe400078e0008 */
[----:B------:R-:W-:-:S07]  /*21d90*/  IMAD.MOV.U32 R2, RZ, RZ, R14 ;  /* 0x000000ffff027224 */ /* 0x000fce00078e000e */
[----:B------:R-:W-:Y:S05]  /*21da0*/  WARPSYNC.COLLECTIVE R15, `(.L_x_1687) ;  /* 0x000000000f087348 */ /* 0x000fea0003c00000 */
[----:B------:R0:W1:Y:S02]  /*21db0*/  SHFL.IDX P6, R14, R13, R12, R11 ;  /* 0x0000000c0d0e7389 */ /* 0x00006400000c000b */
[----:B01----:R-:W-:Y:S01]  /*21dc0*/  ENDCOLLECTIVE ;  /* 0x000000000000791b */ /* 0x003fe20003800000 */
.L_x_1687:
        /* <DEDUP_REMOVED lines=8> */
.L_x_1688:
        /* <DEDUP_REMOVED lines=11> */
.L_x_1689:
        /* <DEDUP_REMOVED lines=8> */
.L_x_1690:
        /* <DEDUP_REMOVED lines=11> */
.L_x_1691:
        /* <DEDUP_REMOVED lines=8> */
.L_x_1692:
        /* <DEDUP_REMOVED lines=11> */
.L_x_1693:
        /* <DEDUP_REMOVED lines=8> */
.L_x_1694:
        /* <DEDUP_REMOVED lines=10> */
.L_x_1695:
        /* <DEDUP_REMOVED lines=8> */
.L_x_1696:
        /* <DEDUP_REMOVED lines=10> */
.L_x_1697:
[----:B------:R-:W-:Y:S02]  /*223a0*/  IMAD.MOV.U32 R13, RZ, RZ, R5 ;  /* 0x000000ffff0d7224 */ /* 0x000fe400078e0005 */
[----:B------:R-:W-:Y:S01]  /*223b0*/  IMAD.MOV.U32 R12, RZ, RZ, RZ ;  /* 0x000000ffff0c7224 */ /* 0x000fe200078e00ff */
[----:B------:R-:W-:-:S05]  /*223c0*/  @P3 IADD3 R14, P0, R29, R14, RZ ;  /* 0x0000000e1d0e3210 */ /* 0x000fca0007f1e0ff */
[----:B------:R-:W-:-:S08]  /*223d0*/  @P3 IMAD.MOV.U32 R2, RZ, RZ, R14 ;  /* 0x000000ffff023224 */ /* 0x000fd000078e000e */
[----:B------:R-:W-:Y:S05]  /*223e0*/  WARPSYNC.COLLECTIVE R15, `(.L_x_1698) ;  /* 0x000000000f087348 */ /* 0x000fea0003c00000 */
[----:B------:R0:W1:Y:S02]  /*223f0*/  SHFL.IDX P6, R14, R13, R12, R11 ;  /* 0x0000000c0d0e7389 */ /* 0x00006400000c000b */
[----:B01----:R-:W-:Y:S01]  /*22400*/  ENDCOLLECTIVE ;  /* 0x000000000000791b */ /* 0x003fe20003800000 */
.L_x_1698:
        /* <DEDUP_REMOVED lines=11> */
.L_x_1699:
[----:B------:R-:W-:Y:S02]  /*224c0*/  IMAD.MOV.U32 R13, RZ, RZ, R5 ;  /* 0x000000ffff0d7224 */ /* 0x000fe400078e0005 */
[----:B------:R-:W-:Y:S01]  /*224d0*/  IMAD.MOV.U32 R12, RZ, RZ, 0x1 ;  /* 0x00000001ff0c7424 */ /* 0x000fe200078e00ff */
[----:B------:R-:W-:-:S05]  /*224e0*/  @P1 IADD3 R14, P0, R29, R14, RZ ;  /* 0x0000000e1d0e1210 */ /* 0x000fca0007f1e0ff */
[----:B------:R-:W-:-:S08]  /*224f0*/  @P1 IMAD.MOV.U32 R2, RZ, RZ, R14 ;  /* 0x000000ffff021224 */ /* 0x000fd000078e000e */
[----:B------:R-:W-:Y:S05]  /*22500*/  WARPSYNC.COLLECTIVE R15, `(.L_x_1700) ;  /* 0x000000000f087348 */ /* 0x000fea0003c00000 */
[----:B------:R0:W1:Y:S02]  /*22510*/  SHFL.IDX P6, R14, R13, R12, R11 ;  /* 0x0000000c0d0e7389 */ /* 0x00006400000c000b */
[----:B01----:R-:W-:Y:S01]  /*22520*/  ENDCOLLECTIVE ;  /* 0x000000000000791b */ /* 0x003fe20003800000 */
.L_x_1700:
        /* <DEDUP_REMOVED lines=11> */
.L_x_1701:
[----:B------:R-:W-:Y:S05]  /*225e0*/  BRA `(.L_x_1702) ;  /* 0xffffffa000787947 */ /* 0x000fea000383ffff */
.L_x_1593:
        /* <DEDUP_REMOVED lines=9> */
.L_x_1703:
[C---:B------:R-:W-:Y:S01]  /*22680*/  VIADD R7, R19.reuse, 0x10 ;  /* 0x0000001013077836 */ /* 0x040fe20000000000 */
[----:B------:R-:W-:Y:S01]  /*22690*/  ISETP.GE.AND P2, PT, R19, R4, PT ;  /* 0x000000041300720c */ /* 0x000fe20003f46270 */
[----:B------:R-:W-:Y:S02]  /*226a0*/  IMAD.MOV.U32 R13, RZ, RZ, R0 ;  /* 0x000000ffff0d7224 */ /* 0x000fe400078e0000 */
[----:B------:R-:W-:-:S10]  /*226b0*/  IMAD.MOV.U32 R2, RZ, RZ, R14 ;  /* 0x000000ffff027224 */ /* 0x000fd400078e000e */
[----:B------:R-:W-:Y:S05]  /*226c0*/  WARPSYNC.COLLECTIVE R15, `(.L_x_1704) ;  /* 0x000000000f087348 */ /* 0x000fea0003c00000 */
[----:B------:R0:W1:Y:S02]  /*226d0*/  SHFL.IDX P6, R14, R13, R12, R11 ;  /* 0x0000000c0d0e7389 */ /* 0x00006400000c000b */
[----:B01----:R-:W-:Y:S01]  /*226e0*/  ENDCOLLECTIVE ;  /* 0x000000000000791b */ /* 0x003fe20003800000 */
.L_x_1704:
        /* <DEDUP_REMOVED lines=8> */
.L_x_1705:
        /* <DEDUP_REMOVED lines=11> */
.L_x_1706:
[----:B------:R-:W-:Y:S02]  /*22820*/  IMAD.MOV.U32 R13, RZ, RZ, R5 ;  /* 0x000000ffff0d7224 */ /* 0x000fe400078e0005 */
[----:B------:R-:W-:Y:S01]  /*22830*/  IMAD.MOV.U32 R12, RZ, RZ, 0x2 ;  /* 0x00000002ff0c7424 */ /* 0x000fe200078e00ff */
[----:B------:R-:W-:-:S13]  /*22840*/  @!P2 IADD3 R2, P1, R29, R14, RZ ;  /* 0x0000000e1d02a210 */ /* 0x000fda0007f3e0ff */
[----:B------:R-:W-:Y:S05]  /*22850*/  WARPSYNC.COLLECTIVE R15, `(.L_x_1707) ;  /* 0x000000000f087348 */ /* 0x000fea0003c00000 */
[----:B------:R0:W1:Y:S02]  /*22860*/  SHFL.IDX P6, R14, R13, R12, R11 ;  /* 0x0000000c0d0e7389 */ /* 0x00006400000c000b */
[----:B01----:R-:W-:Y:S01]  /*22870*/  ENDCOLLECTIVE ;  /* 0x000000000000791b */ /* 0x003fe20003800000 */
.L_x_1707:
        /* <DEDUP_REMOVED lines=12> */
.L_x_1708:
[----:B------:R-:W-:Y:S02]  /*22940*/  IMAD.MOV.U32 R13, RZ, RZ, R5 ;  /* 0x000000ffff0d7224 */ /* 0x000fe400078e0005 */
[----:B------:R-:W-:Y:S01]  /*22950*/  IMAD.MOV.U32 R12, RZ, RZ, 0x3 ;  /* 0x00000003ff0c7424 */ /* 0x000fe200078e00ff */
[----:B------:R-:W-:-:S13]  /*22960*/  @!P2 IADD3 R2, P1, R29, R14, RZ ;  /* 0x0000000e1d02a210 */ /* 0x000fda0007f3e0ff */
[----:B------:R-:W-:Y:S05]  /*22970*/  WARPSYNC.COLLECTIVE R15, `(.L_x_1709) ;  /* 0x000000000f087348 */ /* 0x000fea0003c00000 */
[----:B------:R0:W1:Y:S02]  /*22980*/  SHFL.IDX P6, R14, R13, R12, R11 ;  /* 0x0000000c0d0e7389 */ /* 0x00006400000c000b */
[----:B01----:R-:W-:Y:S01]  /*22990*/  ENDCOLLECTIVE ;  /* 0x000000000000791b */ /* 0x003fe20003800000 */
.L_x_1709:
        /* <DEDUP_REMOVED lines=12> */
.L_x_1710:
[----:B------:R-:W-:Y:S02]  /*22a60*/  IMAD.MOV.U32 R13, RZ, RZ, R5 ;  /* 0x000000ffff0d7224 */ /* 0x000fe400078e0005 */
[----:B------:R-:W-:Y:S01]  /*22a70*/  IMAD.MOV.U32 R12, RZ, RZ, 0x4 ;  /* 0x00000004ff0c7424 */ /* 0x000fe200078e00ff */
[----:B------:R-:W-:-:S13]  /*22a80*/  @!P2 IADD3 R2, P1, R29, R14, RZ ;  /* 0x0000000e1d02a210 */ /* 0x000fda0007f3e0ff */
[----:B------:R-:W-:Y:S05]  /*22a90*/  WARPSYNC.COLLECTIVE R15, `(.L_x_1711) ;  /* 0x000000000f087348 */ /* 0x000fea0003c00000 */
[----:B------:R0:W1:Y:S02]  /*22aa0*/  SHFL.IDX P6, R14, R13, R12, R11 ;  /* 0x0000000c0d0e7389 */ /* 0x00006400000c000b */
[----:B01----:R-:W-:Y:S01]  /*22ab0*/  ENDCOLLECTIVE ;  /* 0x000000000000791b */ /* 0x003fe20003800000 */
.L_x_1711:
        /* <DEDUP_REMOVED lines=12> */
.L_x_1712:
[----:B------:R-:W-:Y:S02]  /*22b80*/  IMAD.MOV.U32 R13, RZ, RZ, R5 ;  /* 0x000000ffff0d7224 */ /* 0x000fe400078e0005 */
[----:B------:R-:W-:Y:S01]  /*22b90*/  IMAD.MOV.U32 R12, RZ, RZ, 0x5 ;  /* 0x00000005ff0c7424 */ /* 0x000fe200078e00ff */
[----:B------:R-:W-:-:S13]  /*22ba0*/  @!P2 IADD3 R2, P1, R29, R14, RZ ;  /* 0x0000000e1d02a210 */ /* 0x000fda0007f3e0ff */
[----:B------:R-:W-:Y:S05]  /*22bb0*/  WARPSYNC.COLLECTIVE R15, `(.L_x_1713) ;  /* 0x000000000f087348 */ /* 0x000fea0003c00000 */
[----:B------:R0:W1:Y:S02]  /*22bc0*/  SHFL.IDX P6, R14, R13, R12, R11 ;  /* 0x0000000c0d0e7389 */ /* 0x00006400000c000b */
[----:B01----:R-:W-:Y:S01]  /*22bd0*/  ENDCOLLECTIVE ;  /* 0x000000000000791b */ /* 0x003fe20003800000 */
.L_x_1713:
        /* <DEDUP_REMOVED lines=11> */
.L_x_1714:
[----:B------:R-:W-:Y:S02]  /*22c90*/  IMAD.MOV.U32 R13, RZ, RZ, R5 ;  /* 0x000000ffff0d7224 */ /* 0x000fe400078e0005 */
[----:B------:R-:W-:Y:S01]  /*22ca0*/  IMAD.MOV.U32 R12, RZ, RZ, 0x6 ;  /* 0x00000006ff0c7424 */ /* 0x000fe200078e00ff */
[----:B------:R-:W-:-:S13]  /*22cb0*/  @!P2 IADD3 R2, P1, R29, R14, RZ ;  /* 0x0000000e1d02a210 */ /* 0x000fda0007f3e0ff */
[----:B------:R-:W-:Y:S05]  /*22cc0*/  WARPSYNC.COLLECTIVE R15, `(.L_x_1715) ;  /* 0x000000000f087348 */ /* 0x000fea0003c00000 */
[----:B------:R0:W1:Y:S02]  /*22cd0*/  SHFL.IDX P6, R14, R13, R12, R11 ;  /* 0x0000000c0d0e7389 */ /* 0x00006400000c000b */
[----:B01----:R-:W-:Y:S01]  /*22ce0*/  ENDCOLLECTIVE ;  /* 0x000000000000791b */ /* 0x003fe20003800000 */
.L_x_1715:
[----:B------:R-:W-:-:S05]  /*22cf0*/  @!P2 IMAD.X R3, RZ, RZ, R6, P1 ;  /* 0x000000ffff03a224 */ /* 0x000fca00008e0606 */
[----:B------:R-:W-:Y:S01]  /*22d00*/  @!PT LDS RZ, [RZ] ;  /* 0x00000000fffff984 */ /* 0x000fe20000000800 */
[----:B------:R-:W-:Y:S01]  /*22d10*/  @!PT LDS RZ, [RZ] ;  /* 0x00000000fffff984 */ /* 0x000fe20000000800 */
[----:B------:R-:W-:Y:S01]  /*22d20*/  @!PT LDS RZ, [RZ] ;  /* 0x00000000fffff984 */ /* 0x000fe20000000800 */
[----:B------:R0:W-:Y:S01]  /*22d30*/  @!P2 LDGSTS.E.BYPASS.LTC128B.128 [R8+0x16c00], desc[UR54][R2.64], !P0 ;  /* 0x16c000000208afae */ /* 0x0001e2000c101d76 */
[----:B------:R-:W-:Y:S02]  /*22d40*/  IMAD.MOV.U32 R13, RZ, RZ, R0 ;  /* 0x000000ffff0d7224 */ /* 0x000fe400078e0000 */
[----:B0-----:R-:W-:Y:S02]  /*22d50*/  VIADD R3, R19, 0x60 ;  /* 0x0000006013037836 */ /* 0x001fe40000000000 */
[----:B------:R-:W-:-:S03]  /*22d60*/  IMAD.MOV.U32 R6, RZ, RZ, R14 ;  /* 0x000000ffff067224 */ /* 0x000fc600078e000e */
[----:B------:R-:W-:-:S13]  /*22d70*/  ISETP.GE.AND P2, PT, R3, R4, PT ;  /* 0x000000040300720c */ /* 0x000fda0003f46270 */
[----:B------:R-:W-:Y:S05]  /*22d80*/  WARPSYNC.COLLECTIVE R15, `(.L_x_1716) ;  /* 0x000000000f087348 */ /* 0x000fea0003c00000 */
[----:B------:R0:W1:Y:S02]  /*22d90*/  SHFL.IDX P6, R14, R13, R12, R11 ;  /* 0x0000000c0d0e7389 */ /* 0x00006400000c000b */
[----:B01----:R-:W-:Y:S01]  /*22da0*/  ENDCOLLECTIVE ;  /* 0x000000000000791b */ /* 0x003fe20003800000 */
.L_x_1716:
[----:B------:R-:W-:Y:S02]  /*22db0*/  IMAD.MOV.U32 R13, RZ, RZ, R5 ;  /* 0x000000ffff0d7224 */ /* 0x000fe400078e0005 */
[----:B------:R-:W-:Y:S01]  /*22dc0*/  IMAD.MOV.U32 R12, RZ, RZ, 0x7 ;  /* 0x00000007ff0c7424 */ /* 0x000fe200078e00ff */
[----:B------:R-:W-:-:S13]  /*22dd0*/  @!P2 IADD3 R2, P1, R29, R14, RZ ;  /* 0x0000000e1d02a210 */ /* 0x000fda0007f3e0ff */
[----:B------:R-:W-:Y:S05]  /*22de0*/  WARPSYNC.COLLECTIVE R15, `(.L_x_1717) ;  /* 0x000000000f087348 */ /* 0x000fea0003c00000 */
[----:B------:R0:W1:Y:S02]  /*22df0*/  SHFL.IDX P6, R14, R13, R12, R11 ;  /* 0x0000000c0d0e7389 */ /* 0x00006400000c000b */
[----:B01----:R-:W-:Y:S01]  /*22e00*/  ENDCOLLECTIVE ;  /* 0x000000000000791b */ /* 0x003fe20003800000 */
.L_x_1717:
        /* <DEDUP_REMOVED lines=10> */
.L_x_1718:
[----:B------:R-:W-:Y:S05]  /*22eb0*/  BRA `(.L_x_1719) ;  /* 0xffffffa000cc7947 */ /* 0x000fea000383ffff */
.L_x_1596:
[----:B0-----:R0:W1:Y:S02]  /*22ec0*/  SYNCS.PHASECHK.TRANS64.TRYWAIT P0, [R17+URZ+0x22820], R0 ;  /* 0x02282000110075a7 */ /* 0x001064000800017f */
[----:B-1----:R-:W-:Y:S05]  /*22ed0*/  @!P0 NANOSLEEP.SYNCS 0x989680 ;  /* 0x009896800000895d */ /* 0x002fea0003900000 */
[----:B------:R-:W1:Y:S02]  /*22ee0*/  @!P0 SYNCS.PHASECHK.TRANS64 P0, [R17+URZ+0x22820], R0 ;  /* 0x02282000110085a7 */ /* 0x000e64000800007f */
[----:B-1----:R-:W-:Y:S05]  /*22ef0*/  @!P0 BRA `(.L_x_1596) ;  /* 0xfffffffc00f08947 */ /* 0x002fea000383ffff */
[----:B------:R-:W-:Y:S05]  /*22f00*/  BRA `(.L_x_1720) ;  /* 0xffffffa400287947 */ /* 0x000fea000383ffff */
.L_x_1600:
[----:B0-----:R0:W1:Y:S02]  /*22f10*/  SYNCS.PHASECHK.TRANS64.TRYWAIT P0, [R0+URZ+0x22880], R28 ;  /* 0x0228801c000075a7 */ /* 0x001064000800017f */
[----:B-1----:R-:W-:Y:S05]  /*22f20*/  @!P0 NANOSLEEP.SYNCS 0x989680 ;  /* 0x009896800000895d */ /* 0x002fea0003900000 */
[----:B------:R-:W1:Y:S02]  /*22f30*/  @!P0 SYNCS.PHASECHK.TRANS64 P0, [R0+URZ+0x22880], R28 ;  /* 0x0228801c000085a7 */ /* 0x000e64000800007f */
[----:B-1----:R-:W-:Y:S05]  /*22f40*/  @!P0 BRA `(.L_x_1600) ;  /* 0xfffffffc00f08947 */ /* 0x002fea000383ffff */
[----:B------:R-:W-:Y:S05]  /*22f50*/  BRA `(.L_x_1721) ;  /* 0xffffffa800547947 */ /* 0x000fea000383ffff */
.L_x_1601:
        /* <DEDUP_REMOVED lines=8> */
.L_x_1723:
[----:B------:R-:W-:Y:S05]  /*22fe0*/  BSYNC B0 ;  /* 0x0000000000007941 */ /* 0x000fea0003800000 */
.L_x_1722:
[----:B------:R-:W-:Y:S02]  /*22ff0*/  IMAD.MOV.U32 R13, RZ, RZ, R21 ;  /* 0x000000ffff0d7224 */ /* 0x000fe400078e0015 */
[----:B------:R-:W-:Y:S02]  /*23000*/  IMAD.MOV.U32 R12, RZ, RZ, RZ ;  /* 0x000000ffff0c7224 */ /* 0x000fe400078e00ff */
[----:B------:R-:W-:Y:S02]  /*23010*/  IMAD.MOV.U32 R11, RZ, RZ, 0x181f ;  /* 0x0000181fff0b7424 */ /* 0x000fe400078e00ff */
[----:B------:R-:W-:Y:S02]  /*23020*/  IMAD.MOV.U32 R15, RZ, RZ, -0x1 ;  /* 0xffffffffff0f7424 */ /* 0x000fe400078e00ff */
[----:B------:R-:W-:Y:S02]  /*23030*/  IMAD.MOV.U32 R3, RZ, RZ, R14 ;  /* 0x000000ffff037224 */ /* 0x000fe400078e000e */
[----:B------:R-:W-:-:S07]  /*23040*/  IMAD.IADD R6, R17, 0x1, R6 ;  /* 0x0000000111067824 */ /* 0x000fce00078e0206 */
[----:B------:R-:W-:Y:S05]  /*23050*/  WARPSYNC.COLLECTIVE R15, `(.L_x_1724) ;  /* 0x000000000f087348 */ /* 0x000fea0003c00000 */
[----:B------:R0:W1:Y:S02]  /*23060*/  SHFL.IDX P6, R14, R13, R12, R11 ;  /* 0x0000000c0d0e7389 */ /* 0x00006400000c000b */
[----:B01----:R-:W-:Y:S01]  /*23070*/  ENDCOLLECTIVE ;  /* 0x000000000000791b */ /* 0x003fe20003800000 */
.L_x_1724:
[----:B------:R-:W-:Y:S02]  /*23080*/  IMAD.MOV.U32 R13, RZ, RZ, R4 ;  /* 0x000000ffff0d7224 */ /* 0x000fe400078e0004 */
[----:B------:R-:W-:Y:S02]  /*23090*/  IMAD.MOV.U32 R12, RZ, RZ, 0x1 ;  /* 0x00000001ff0c7424 */ /* 0x000fe400078e00ff */
[----:B------:R-:W-:-:S07]  /*230a0*/  IMAD.MOV.U32 R2, RZ, RZ, R14 ;  /* 0x000000ffff027224 */ /* 0x000fce00078e000e */
[----:B------:R-:W-:Y:S05]  /*230b0*/  WARPSYNC.COLLECTIVE R15, `(.L_x_1725) ;  /* 0x000000000f087348 */ /* 0x000fea0003c00000 */
[----:B------:R0:W1:Y:S02]  /*230c0*/  SHFL.IDX P6, R14, R13, R12, R11 ;  /* 0x0000000c0d0e7389 */ /* 0x00006400000c000b */
[----:B01----:R-:W-:Y:S01]  /*230d0*/  ENDCOLLECTIVE ;  /* 0x000000000000791b */ /* 0x003fe20003800000 */
.L_x_1725:
        /* <DEDUP_REMOVED lines=11> */
.L_x_1726:
        /* <DEDUP_REMOVED lines=8> */
.L_x_1727:
        /* <DEDUP_REMOVED lines=9> */
.L_x_1728:
        /* <DEDUP_REMOVED lines=9> */
.L_x_1729:
        /* <DEDUP_REMOVED lines=9> */
.L_x_1730:
[----:B------:R-:W-:Y:S02]  /*233c0*/  IMAD.MOV.U32 R13, RZ, RZ, R4 ;  /* 0x000000ffff0d7224 */ /* 0x000fe400078e0004 */
[----:B------:R-:W-:Y:S02]  /*233d0*/  IMAD.MOV.U32 R12, RZ, RZ, 0x4 ;  /* 0x00000004ff0c7424 */ /* 0x000fe400078e00ff */
[----:B------:R-:W-:-:S07]  /*233e0*/  IMAD.MOV.U32 R2, RZ, RZ, R14 ;  /* 0x000000ffff027224 */ /* 0x000fce00078e000e */
[----:B------:R-:W-:Y:S05]  /*233f0*/  WARPSYNC.COLLECTIVE R15, `(.L_x_1731) ;  /* 0x000000000f087348 */ /* 0x000fea0003c00000 */
[----:B------:R0:W1:Y:S02]  /*23400*/  SHFL.IDX P6, R14, R13, R12, R11 ;  /* 0x0000000c0d0e7389 */ /* 0x00006400000c000b */
[----:B01----:R-:W-:Y:S01]  /*23410*/  ENDCOLLECTIVE ;  /* 0x000000000000791b */ /* 0x003fe20003800000 */
.L_x_1731:
        /* <DEDUP_REMOVED lines=11> */
.L_x_1732:
[----:B------:R-:W-:Y:S02]  /*234d0*/  IMAD.MOV.U32 R13, RZ, RZ, R4 ;  /* 0x000000ffff0d7224 */ /* 0x000fe400078e0004 */
[----:B------:R-:W-:Y:S02]  /*234e0*/  IMAD.MOV.U32 R12, RZ, RZ, 0x5 ;  /* 0x00000005ff0c7424 */ /* 0x000fe400078e00ff */
[----:B------:R-:W-:-:S07]  /*234f0*/  IMAD.MOV.U32 R2, RZ, RZ, R14 ;  /* 0x000000ffff027224 */ /* 0x000fce00078e000e */
[----:B------:R-:W-:Y:S05]  /*23500*/  WARPSYNC.COLLECTIVE R15, `(.L_x_1733) ;  /* 0x000000000f087348 */ /* 0x000fea0003c00000 */
[----:B------:R0:W1:Y:S02]  /*23510*/  SHFL.IDX P6, R14, R13, R12, R11 ;  /* 0x0000000c0d0e7389 */ /* 0x00006400000c000b */
[----:B01----:R-:W-:Y:S01]  /*23520*/  ENDCOLLECTIVE ;  /* 0x000000000000791b */ /* 0x003fe20003800000 */
.L_x_1733:
        /* <DEDUP_REMOVED lines=11> */
.L_x_1734:
[----:B------:R-:W-:Y:S02]  /*235e0*/  IMAD.MOV.U32 R13, RZ, RZ, R4 ;  /* 0x000000ffff0d7224 */ /* 0x000fe400078e0004 */
[----:B------:R-:W-:Y:S02]  /*235f0*/  IMAD.MOV.U32 R12, RZ, RZ, 0x6 ;  /* 0x00000006ff0c7424 */ /* 0x000fe400078e00ff */
[----:B------:R-:W-:-:S07]  /*23600*/  IMAD.MOV.U32 R2, RZ, RZ, R14 ;  /* 0x000000ffff027224 */ /* 0x000fce00078e000e */
[----:B------:R-:W-:Y:S05]  /*23610*/  WARPSYNC.COLLECTIVE R15, `(.L_x_1735) ;  /* 0x000000000f087348 */ /* 0x000fea0003c00000 */
[----:B------:R0:W1:Y:S02]  /*23620*/  SHFL.IDX P6, R14, R13, R12, R11 ;  /* 0x0000000c0d0e7389 */ /* 0x00006400000c000b */
[----:B01----:R-:W-:Y:S01]  /*23630*/  ENDCOLLECTIVE ;  /* 0x000000000000791b */ /* 0x003fe20003800000 */
.L_x_1735:
        /* <DEDUP_REMOVED lines=11> */
.L_x_1736:
[----:B------:R-:W-:Y:S02]  /*236f0*/  IMAD.MOV.U32 R13, RZ, RZ, R4 ;  /* 0x000000ffff0d7224 */ /* 0x000fe400078e0004 */
[----:B------:R-:W-:Y:S02]  /*23700*/  IMAD.MOV.U32 R12, RZ, RZ, 0x7 ;  /* 0x00000007ff0c7424 */ /* 0x000fe400078e00ff */
[----:B------:R-:W-:-:S07]  /*23710*/  IMAD.MOV.U32 R2, RZ, RZ, R14 ;  /* 0x000000ffff027224 */ /* 0x000fce00078e000e */
[----:B------:R-:W-:Y:S05]  /*23720*/  WARPSYNC.COLLECTIVE R15, `(.L_x_1737) ;  /* 0x000000000f087348 */ /* 0x000fea0003c00000 */
[----:B------:R0:W1:Y:S02]  /*23730*/  SHFL.IDX P6, R14, R13, R12, R11 ;  /* 0x0000000c0d0e7389 */ /* 0x00006400000c000b */
[----:B01----:R-:W-:Y:S01]  /*23740*/  ENDCOLLECTIVE ;  /* 0x000000000000791b */ /* 0x003fe20003800000 */
.L_x_1737:
        /* <DEDUP_REMOVED lines=11> */
.L_x_1738:
[----:B------:R-:W-:Y:S02]  /*23800*/  IMAD.MOV.U32 R13, RZ, RZ, R20 ;  /* 0x000000ffff0d7224 */ /* 0x000fe400078e0014 */
[----:B------:R-:W-:Y:S02]  /*23810*/  IMAD.MOV.U32 R12, RZ, RZ, RZ ;  /* 0x000000ffff0c7224 */ /* 0x000fe400078e00ff */
[----:B------:R-:W-:-:S07]  /*23820*/  IMAD.MOV.U32 R21, RZ, RZ, R14 ;  /* 0x000000ffff157224 */ /* 0x000fce00078e000e */
[----:B------:R-:W-:Y:S05]  /*23830*/  WARPSYNC.COLLECTIVE R15, `(.L_x_1739) ;  /* 0x000000000f087348 */ /* 0x000fea0003c00000 */
[----:B------:R0:W1:Y:S02]  /*23840*/  SHFL.IDX P6, R14, R13, R12, R11 ;  /* 0x0000000c0d0e7389 */ /* 0x00006400000c000b */
[----:B01----:R-:W-:Y:S01]  /*23850*/  ENDCOLLECTIVE ;  /* 0x000000000000791b */ /* 0x003fe20003800000 */
.L_x_1739:
        /* <DEDUP_REMOVED lines=11> */
.L_x_1740:
[----:B------:R-:W-:Y:S02]  /*23910*/  IMAD.MOV.U32 R13, RZ, RZ, R20 ;  /* 0x000000ffff0d7224 */ /* 0x000fe400078e0014 */
[----:B------:R-:W-:Y:S02]  /*23920*/  IMAD.MOV.U32 R12, RZ, RZ, 0x1 ;  /* 0x00000001ff0c7424 */ /* 0x000fe400078e00ff */
[----:B------:R-:W-:-:S07]  /*23930*/  IMAD.MOV.U32 R5, RZ, RZ, R14 ;  /* 0x000000ffff057224 */ /* 0x000fce00078e000e */
[----:B------:R-:W-:Y:S05]  /*23940*/  WARPSYNC.COLLECTIVE R15, `(.L_x_1741) ;  /* 0x000000000f087348 */ /* 0x000fea0003c00000 */
[----:B------:R0:W1:Y:S02]  /*23950*/  SHFL.IDX P6, R14, R13, R12, R11 ;  /* 0x0000000c0d0e7389 */ /* 0x00006400000c000b */
[----:B01----:R-:W-:Y:S01]  /*23960*/  ENDCOLLECTIVE ;  /* 0x000000000000791b */ /* 0x003fe20003800000 */
.L_x_1741:
        /* <DEDUP_REMOVED lines=11> */
.L_x_1742:
[----:B------:R-:W-:Y:S01]  /*23a20*/  IMAD.MOV.U32 R2, RZ, RZ, R14 ;  /* 0x000000ffff027224 */ /* 0x000fe200078e000e */
[----:B------:R-:W-:Y:S06]  /*23a30*/  BRA `(.L_x_1743) ;  /* 0xffffffa000ec7947 */ /* 0x000fec000383ffff */
.L_x_1606:
[----:B--2---:R2:W3:Y:S02]  /*23a40*/  SYNCS.PHASECHK.TRANS64.TRYWAIT P0, [R0+URZ+0x22840], R28 ;  /* 0x0228401c000075a7 */ /* 0x0044e4000800017f */
[----:B---3--:R-:W-:Y:S05]  /*23a50*/  @!P0 NANOSLEEP.SYNCS 0x989680 ;  /* 0x009896800000895d */ /* 0x008fea0003900000 */
[----:B------:R-:W3:Y:S02]  /*23a60*/  @!P0 SYNCS.PHASECHK.TRANS64 P0, [R0+URZ+0x22840], R28 ;  /* 0x0228401c000085a7 */ /* 0x000ee4000800007f */
[----:B---3--:R-:W-:Y:S05]  /*23a70*/  @!P0 BRA `(.L_x_1606) ;  /* 0xfffffffc00f08947 */ /* 0x008fea000383ffff */
[----:B------:R-:W-:Y:S05]  /*23a80*/  BRA `(.L_x_1744) ;  /* 0xffffffa4003c7947 */ /* 0x000fea000383ffff */
.L_x_1607:
        /* <DEDUP_REMOVED lines=8> */
.L_x_1746:
[----:B------:R-:W-:Y:S05]  /*23b10*/  BSYNC B0 ;  /* 0x0000000000007941 */ /* 0x000fea0003800000 */
.L_x_1745:
        /* <DEDUP_REMOVED lines=8> */
.L_x_1747:
[----:B------:R-:W-:Y:S02]  /*23ba0*/  IMAD.MOV.U32 R13, RZ, RZ, R5 ;  /* 0x000000ffff0d7224 */ /* 0x000fe400078e0005 */
[----:B------:R-:W-:Y:S01]  /*23bb0*/  IMAD.MOV.U32 R12, RZ, RZ, 0x1 ;  /* 0x00000001ff0c7424 */ /* 0x000fe200078e00ff */
[----:B------:R-:W-:-:S13]  /*23bc0*/  IADD3 R2, P0, R29, R14, RZ ;  /* 0x0000000e1d027210 */ /* 0x000fda0007f1e0ff */
[----:B------:R-:W-:Y:S05]  /*23bd0*/  WARPSYNC.COLLECTIVE R15, `(.L_x_1748) ;  /* 0x000000000f087348 */ /* 0x000fea0003c00000 */
[----:B------:R0:W1:Y:S02]  /*23be0*/  SHFL.IDX P6, R14, R13, R12, R11 ;  /* 0x0000000c0d0e7389 */ /* 0x00006400000c000b */
[----:B01----:R-:W-:Y:S01]  /*23bf0*/  ENDCOLLECTIVE ;  /* 0x000000000000791b */ /* 0x003fe20003800000 */
.L_x_1748:
        /* <DEDUP_REMOVED lines=10> */
.L_x_1749:
        /* <DEDUP_REMOVED lines=9> */
.L_x_1750:
        /* <DEDUP_REMOVED lines=9> */
.L_x_1751:
        /* <DEDUP_REMOVED lines=8> */
.L_x_1752:
        /* <DEDUP_REMOVED lines=9> */
.L_x_1753:
        /* <DEDUP_REMOVED lines=9> */
.L_x_1754:
        /* <DEDUP_REMOVED lines=9> */
.L_x_1755:
[----:B------:R-:W-:Y:S02]  /*23ff0*/  IMAD.MOV.U32 R12, RZ, RZ, 0x5 ;  /* 0x00000005ff0c7424 */ /* 0x000fe400078e00ff */
[----:B------:R-:W-:-:S05]  /*24000*/  IMAD.MOV.U32 R13, RZ, RZ, R14 ;  /* 0x000000ffff0d7224 */ /* 0x000fca00078e000e */
[----:B------:R-:W-:Y:S01]  /*24010*/  IADD3 R2, P0, R29, R13, RZ ;  /* 0x0000000d1d027210 */ /* 0x000fe20007f1e0ff */
[----:B------:R-:W-:-:S04]  /*24020*/  IMAD.MOV.U32 R13, RZ, RZ, R5 ;  /* 0x000000ffff0d7224 */ /* 0x000fc800078e0005 */
[----:B------:R-:W-:-:S08]  /*24030*/  IMAD.X R3, RZ, RZ, R9, P0 ;  /* 0x000000ffff037224 */ /* 0x000fd000000e0609 */
[----:B------:R-:W-:Y:S05]  /*24040*/  WARPSYNC.COLLECTIVE R15, `(.L_x_1756) ;  /* 0x000000000f087348 */ /* 0x000fea0003c00000 */
[----:B------:R0:W1:Y:S02]  /*24050*/  SHFL.IDX P6, R14, R13, R12, R11 ;  /* 0x0000000c0d0e7389 */ /* 0x00006400000c000b */
[----:B01----:R-:W-:Y:S01]  /*24060*/  ENDCOLLECTIVE ;  /* 0x000000000000791b */ /* 0x003fe20003800000 */
.L_x_1756:
        /* <DEDUP_REMOVED lines=9> */
.L_x_1757:
        /* <DEDUP_REMOVED lines=8> */
.L_x_1758:
        /* <DEDUP_REMOVED lines=9> */
.L_x_1759:
[----:B------:R-:W-:Y:S02]  /*24210*/  IMAD.MOV.U32 R13, RZ, RZ, R5 ;  /* 0x000000ffff0d7224 */ /* 0x000fe400078e0005 */
[----:B------:R-:W-:Y:S02]  /*24220*/  IMAD.MOV.U32 R12, RZ, RZ, 0x7 ;  /* 0x00000007ff0c7424 */ /* 0x000fe400078e00ff */
[----:B------:R-:W-:-:S07]  /*24230*/  IMAD.MOV.U32 R20, RZ, RZ, R14 ;  /* 0x000000ffff147224 */ /* 0x000fce00078e000e */
[----:B------:R-:W-:Y:S05]  /*24240*/  WARPSYNC.COLLECTIVE R15, `(.L_x_1760) ;  /* 0x000000000f087348 */ /* 0x000fea0003c00000 */
[----:B------:R0:W1:Y:S02]  /*24250*/  SHFL.IDX P6, R14, R13, R12, R11 ;  /* 0x0000000c0d0e7389 */ /* 0x00006400000c000b */
[----:B01----:R-:W-:Y:S01]  /*24260*/  ENDCOLLECTIVE ;  /* 0x000000000000791b */ /* 0x003fe20003800000 */
.L_x_1760:
        /* <DEDUP_REMOVED lines=11> */
.L_x_1761:
        /* <DEDUP_REMOVED lines=9> */
.L_x_1762:
        /* <DEDUP_REMOVED lines=9> */
.L_x_1763:
[----:B------:R-:W-:Y:S02]  /*24440*/  IMAD.MOV.U32 R13, RZ, RZ, R8 ;  /* 0x000000ffff0d7224 */ /* 0x000fe400078e0008 */
[----:B------:R-:W-:Y:S02]  /*24450*/  IMAD.MOV.U32 R12, RZ, RZ, 0x1 ;  /* 0x00000001ff0c7424 */ /* 0x000fe400078e00ff */
[----:B------:R-:W-:-:S07]  /*24460*/  IMAD.MOV.U32 R5, RZ, RZ, R14 ;  /* 0x000000ffff057224 */ /* 0x000fce00078e000e */
[----:B------:R-:W-:Y:S05]  /*24470*/  WARPSYNC.COLLECTIVE R15, `(.L_x_1764) ;  /* 0x000000000f087348 */ /* 0x000fea0003c00000 */
[----:B------:R0:W1:Y:S02]  /*24480*/  SHFL.IDX P6, R14, R13, R12, R11 ;  /* 0x0000000c0d0e7389 */ /* 0x00006400000c000b */
[----:B01----:R-:W-:Y:S01]  /*24490*/  ENDCOLLECTIVE ;  /* 0x000000000000791b */ /* 0x003fe20003800000 */
.L_x_1764:
        /* <DEDUP_REMOVED lines=11> */
.L_x_1765:
[----:B------:R-:W-:Y:S05]  /*24550*/  BRA `(.L_x_1766) ;  /* 0xffffff9c00c47947 */ /* 0x000fea000383ffff */
.L_x_1612:
[----:B0-----:R0:W1:Y:S02]  /*24560*/  SYNCS.PHASECHK.TRANS64.TRYWAIT P2, [R19+URZ+0x22870], R0 ;  /* 0x02287000130075a7 */ /* 0x001064000804017f */
[----:B-1----:R-:W-:Y:S05]  /*24570*/  @!P2 NANOSLEEP.SYNCS 0x989680 ;  /* 0x009896800000a95d */ /* 0x002fea0003900000 */
[----:B------:R-:W1:Y:S02]  /*24580*/  @!P2 SYNCS.PHASECHK.TRANS64 P2, [R19+URZ+0x22870], R0 ;  /* 0x022870001300a5a7 */ /* 0x000e64000804007f */
[----:B-1----:R-:W-:Y:S05]  /*24590*/  @!P2 BRA `(.L_x_1612) ;  /* 0xfffffffc00f0a947 */ /* 0x002fea000383ffff */
[----:B------:R-:W-:Y:S05]  /*245a0*/  BRA `(.L_x_1767) ;  /* 0xffffffa000287947 */ /* 0x000fea000383ffff */
.L_x_1614:
[----:B0-----:R0:W1:Y:S02]  /*245b0*/  SYNCS.PHASECHK.TRANS64.TRYWAIT P2, [R19+URZ+0x22860], R2 ;  /* 0x02286002130075a7 */ /* 0x001064000804017f */
[----:B-1----:R-:W-:Y:S05]  /*245c0*/  @!P2 NANOSLEEP.SYNCS 0x989680 ;  /* 0x009896800000a95d */ /* 0x002fea0003900000 */
[----:B------:R-:W1:Y:S02]  /*245d0*/  @!P2 SYNCS.PHASECHK.TRANS64 P2, [R19+URZ+0x22860], R2 ;  /* 0x022860021300a5a7 */ /* 0x000e64000804007f */
[----:B-1----:R-:W-:Y:S05]  /*245e0*/  @!P2 BRA `(.L_x_1614) ;  /* 0xfffffffc00f0a947 */ /* 0x002fea000383ffff */
[----:B------:R-:W-:Y:S05]  /*245f0*/  BRA `(.L_x_1768) ;  /* 0xffffffa000387947 */ /* 0x000fea000383ffff */
.L_x_1622:
[----:B--2---:R2:W3:Y:S02]  /*24600*/  SYNCS.PHASECHK.TRANS64.TRYWAIT P1, [R18+URZ+0x22870], R3 ;  /* 0x02287003120075a7 */ /* 0x0044e4000802017f */
[----:B---3--:R-:W-:Y:S05]  /*24610*/  @!P1 NANOSLEEP.SYNCS 0x989680 ;  /* 0x009896800000995d */ /* 0x008fea0003900000 */
[----:B------:R-:W3:Y:S02]  /*24620*/  @!P1 SYNCS.PHASECHK.TRANS64 P1, [R18+URZ+0x22870], R3 ;  /* 0x02287003120095a7 */ /* 0x000ee4000802007f */
[----:B---3--:R-:W-:Y:S05]  /*24630*/  @!P1 BRA `(.L_x_1622) ;  /* 0xfffffffc00f09947 */ /* 0x008fea000383ffff */
[----:B------:R-:W-:Y:S05]  /*24640*/  BRA `(.L_x_1769) ;  /* 0xffffffa400f87947 */ /* 0x000fea000383ffff */
.L_x_1624:
[----:B0-----:R0:W2:Y:S02]  /*24650*/  SYNCS.PHASECHK.TRANS64.TRYWAIT P1, [R18+URZ+0x22860], R3 ;  /* 0x02286003120075a7 */ /* 0x0010a4000802017f */
[----:B--2---:R-:W-:Y:S05]  /*24660*/  @!P1 NANOSLEEP.SYNCS 0x989680 ;  /* 0x009896800000995d */ /* 0x004fea0003900000 */
[----:B------:R-:W2:Y:S02]  /*24670*/  @!P1 SYNCS.PHASECHK.TRANS64 P1, [R18+URZ+0x22860], R3 ;  /* 0x02286003120095a7 */ /* 0x000ea4000802007f */
[----:B--2---:R-:W-:Y:S05]  /*24680*/  @!P1 BRA `(.L_x_1624) ;  /* 0xfffffffc00f09947 */ /* 0x004fea000383ffff */
[----:B------:R-:W-:Y:S05]  /*24690*/  BRA `(.L_x_1770) ;  /* 0xffffffa800087947 */ /* 0x000fea000383ffff */
.L_x_1638:
[----:B0-----:R0:W2:Y:S02]  /*246a0*/  SYNCS.PHASECHK.TRANS64.TRYWAIT P0, [R7+URZ+0x22820], R0 ;  /* 0x02282000070075a7 */ /* 0x0010a4000800017f */
[----:B--2---:R-:W-:Y:S05]  /*246b0*/  @!P0 NANOSLEEP.SYNCS 0x989680 ;  /* 0x009896800000895d */ /* 0x004fea0003900000 */
[----:B------:R-:W2:Y:S02]  /*246c0*/  @!P0 SYNCS.PHASECHK.TRANS64 P0, [R7+URZ+0x22820], R0 ;  /* 0x02282000070085a7 */ /* 0x000ea4000800007f */
[----:B--2---:R-:W-:Y:S05]  /*246d0*/  @!P0 BRA `(.L_x_1638) ;  /* 0xfffffffc00f08947 */ /* 0x004fea000383ffff */
[----:B------:R-:W-:Y:S05]  /*246e0*/  BRA `(.L_x_1771) ;  /* 0xffffffbc00c07947 */ /* 0x000fea000383ffff */
.L_x_1639:
        /* <DEDUP_REMOVED lines=11> */
.L_x_1773:
[----:B------:R-:W-:Y:S05]  /*247a0*/  BSYNC B0 ;  /* 0x0000000000007941 */ /* 0x000fea0003800000 */
.L_x_1772:
[----:B------:R-:W-:Y:S05]  /*247b0*/  BRA `(.L_x_1774) ;  /* 0xffffffbc00a87947 */ /* 0x000fea000383ffff */
.L_x_1642:
[----:B------:R-:W-:Y:S01]  /*247c0*/  BSSY B1, `(.L_x_1775) ;  /* 0x0000006000017945 */ /* 0x000fe20003800000 */
[----:B------:R-:W-:-:S07]  /*247d0*/  IMAD.MOV.U32 R15, RZ, RZ, -0x1 ;  /* 0xffffffffff0f7424 */ /* 0x000fce00078e00ff */
[----:B01----:R-:W-:Y:S05]  /*247e0*/  WARPSYNC.COLLECTIVE R15, `(.L_x_1776) ;  /* 0x000000000f0c7348 */ /* 0x003fea0003c00000 */
[----:B------:R-:W-:Y:S02]  /*247f0*/  ELECT P6, UR62, PT ;  /* 0x00000000003e782f */ /* 0x000fe400038c0000 */
[----:B------:R-:W-:Y:S01]  /*24800*/  MOV R14, UR62 ;  /* 0x0000003e000e7c02 */ /* 0x000fe20008000f00 */
[----:B01----:R-:W-:Y:S10]  /*24810*/  ENDCOLLECTIVE ;  /* 0x000000000000791b */ /* 0x003ff40003800000 */
.L_x_1776:
[----:B------:R-:W-:Y:S05]  /*24820*/  BSYNC B1 ;  /* 0x0000000000017941 */ /* 0x000fea0003800000 */
.L_x_1775:
[----:B------:R-:W-:Y:S05]  /*24830*/  BRA `(.L_x_1777) ;  /* 0xffffffbc00a07947 */ /* 0x000fea000383ffff */
.L_x_1644:
[----:B0-----:R0:W2:Y:S02]  /*24840*/  SYNCS.PHASECHK.TRANS64.TRYWAIT P1, [R5+URZ+0x22840], R0 ;  /* 0x02284000050075a7 */ /* 0x0010a4000802017f */
[----:B--2---:R-:W-:Y:S05]  /*24850*/  @!P1 NANOSLEEP.SYNCS 0x989680 ;  /* 0x009896800000995d */ /* 0x004fea0003900000 */
[----:B------:R-:W2:Y:S02]  /*24860*/  @!P1 SYNCS.PHASECHK.TRANS64 P1, [R5+URZ+0x22840], R0 ;  /* 0x02284000050095a7 */ /* 0x000ea4000802007f */
[----:B--2---:R-:W-:Y:S05]  /*24870*/  @!P1 BRA `(.L_x_1644) ;  /* 0xfffffffc00f09947 */ /* 0x004fea000383ffff */
[----:B------:R-:W-:Y:S05]  /*24880*/  BRA `(.L_x_1778) ;  /* 0xffffffbc00c07947 */ /* 0x000fea000383ffff */
.L_x_1646:
[----:B--2---:R2:W3:Y:S02]  /*24890*/  SYNCS.PHASECHK.TRANS64.TRYWAIT P1, [R3+URZ+0x22840], R2 ;  /* 0x02284002030075a7 */ /* 0x0044e4000802017f */
[----:B---3--:R-:W-:Y:S05]  /*248a0*/  @!P1 NANOSLEEP.SYNCS 0x989680 ;  /* 0x009896800000995d */ /* 0x008fea0003900000 */
[----:B------:R-:W3:Y:S02]  /*248b0*/  @!P1 SYNCS.PHASECHK.TRANS64 P1, [R3+URZ+0x22840], R2 ;  /* 0x02284002030095a7 */ /* 0x000ee4000802007f */
[----:B---3--:R-:W-:Y:S05]  /*248c0*/  @!P1 BRA `(.L_x_1646) ;  /* 0xfffffffc00f09947 */ /* 0x008fea000383ffff */
[----:B------:R-:W-:Y:S05]  /*248d0*/  BRA `(.L_x_1779) ;  /* 0xffffffbc00cc7947 */ /* 0x000fea000383ffff */
.L_x_1648:
[----:B---3--:R3:W4:Y:S02]  /*248e0*/  SYNCS.PHASECHK.TRANS64.TRYWAIT P1, [R5+URZ+0x22860], R0 ;  /* 0x02286000050075a7 */ /* 0x008724000802017f */
[----:B----4-:R-:W-:Y:S05]  /*248f0*/  @!P1 NANOSLEEP.SYNCS 0x989680 ;  /* 0x009896800000995d */ /* 0x010fea0003900000 */
[----:B------:R-:W4:Y:S02]  /*24900*/  @!P1 SYNCS.PHASECHK.TRANS64 P1, [R5+URZ+0x22860], R0 ;  /* 0x02286000050095a7 */ /* 0x000f24000802007f */
[----:B----4-:R-:W-:Y:S05]  /*24910*/  @!P1 BRA `(.L_x_1648) ;  /* 0xfffffffc00f09947 */ /* 0x010fea000383ffff */
[----:B------:R-:W-:Y:S05]  /*24920*/  BRA `(.L_x_1780) ;  /* 0xffffffbc00c87947 */ /* 0x000fea000383ffff */
.L_x_1650:
[----:B----4-:R4:W0:Y:S02]  /*24930*/  SYNCS.PHASECHK.TRANS64.TRYWAIT P1, [R3+URZ+0x22860], R2 ;  /* 0x02286002030075a7 */ /* 0x010824000802017f */
[----:B0-----:R-:W-:Y:S05]  /*24940*/  @!P1 NANOSLEEP.SYNCS 0x989680 ;  /* 0x009896800000995d */ /* 0x001fea0003900000 */
[----:B------:R-:W0:Y:S02]  /*24950*/  @!P1 SYNCS.PHASECHK.TRANS64 P1, [R3+URZ+0x22860], R2 ;  /* 0x02286002030095a7 */ /* 0x000e24000802007f */
[----:B0-----:R-:W-:Y:S05]  /*24960*/  @!P1 BRA `(.L_x_1650) ;  /* 0xfffffffc00f09947 */ /* 0x001fea000383ffff */
[----:B------:R-:W-:Y:S05]  /*24970*/  BRA `(.L_x_1781) ;  /* 0xffffffbc00c47947 */ /* 0x000fea000383ffff */
.L_x_1652:
[----:B------:R0:W0:Y:S02]  /*24980*/  SYNCS.PHASECHK.TRANS64.TRYWAIT P1, [R5+URZ+0x22880], R0 ;  /* 0x02288000050075a7 */ /* 0x000024000802017f */
[----:B0-----:R-:W-:Y:S05]  /*24990*/  @!P1 NANOSLEEP.SYNCS 0x989680 ;  /* 0x009896800000995d */ /* 0x001fea0003900000 */
[----:B------:R-:W0:Y:S02]  /*249a0*/  @!P1 SYNCS.PHASECHK.TRANS64 P1, [R5+URZ+0x22880], R0 ;  /* 0x02288000050095a7 */ /* 0x000e24000802007f */
[----:B0-----:R-:W-:Y:S05]  /*249b0*/  @!P1 BRA `(.L_x_1652) ;  /* 0xfffffffc00f09947 */ /* 0x001fea000383ffff */
[----:B------:R-:W-:Y:S05]  /*249c0*/  BRA `(.L_x_1782) ;  /* 0xffffffbc00c07947 */ /* 0x000fea000383ffff */
.L_x_1783:
        /* <DEDUP_REMOVED lines=11> */
.L_x_3744:


//--------------------- .text._ZN7cutlass13device_kernelIN5flash11enable_sm90INS1_16FlashAttnFwdSm90INS1_25CollectiveMainloopFwdSm90ILi2EN4cute5tupleIJNS5_1CILi1EEES8_S8_EEENS6_IJNS7_ILi128EEENS7_ILi160EEESA_EEELi128ENS_12float_e4m3_tEfNS_4arch4Sm90ELb0ELb1ELb1ELb1ELb1ELb1ELb0ELb1ELb1ELb1ELb1ELb0EEENS1_21CollectiveEpilogueFwdINS6_IJSA_SA_SB_EEES9_NS_10bfloat16_tESF_Li256ELb1ELb1ELb1ELb1EEENS1_36VarlenDynamicPersistentTileSchedulerILi128ELi160ELi256ELi128ELb1ELb1ELb1ELb1ELb0ELb1EEEEEEEEEvNT_6ParamsE --------------------------
	.section	.text._ZN7cutlass13device_kernelIN5flash11enable_sm90INS1_16FlashAttnFwdSm90INS1_25CollectiveMainloopFwdSm90ILi2EN4cute5tupleIJNS5_1CILi1EEES8_S8_EEENS6_IJNS7_ILi128EEENS7_ILi160EEESA_EEELi128ENS_12float_e4m3_tEfNS_4arch4Sm90ELb0ELb1ELb1ELb1ELb1ELb1ELb0ELb1ELb1ELb1ELb1ELb0EEENS1_21CollectiveEpilogueFwdINS6_IJSA_SA_SB_EEES9_NS_10bfloat16_tESF_Li256ELb1ELb1ELb1ELb1EEENS1_36VarlenDynamicPersistentTileSchedulerILi128ELi160ELi256ELi128ELb1ELb1ELb1ELb1ELb0ELb1EEEEEEEEEvNT_6ParamsE,"ax",@progbits
	.align	128
.text._ZN7cutlass13device_kernelIN5flash11enable_sm90INS1_16FlashAttnFwdSm90INS1_25CollectiveMainloopFwdSm90ILi2EN4cute5tupleIJNS5_1CILi1EEES8_S8_EEENS6_IJNS7_ILi128EEENS7_ILi160EEESA_EEELi128ENS_12float_e4m3_tEfNS_4arch4Sm90ELb0ELb1ELb1ELb1ELb1ELb1ELb0ELb1ELb1ELb1ELb1ELb0EEENS1_21CollectiveEpilogueFwdINS6_IJSA_SA_SB_EEES9_NS_10bfloat16_tESF_Li256ELb1ELb1ELb1ELb1EEENS1_36VarlenDynamicPersistentTileSchedulerILi128ELi160ELi256ELi128ELb1ELb1ELb1ELb1ELb0ELb1EEEEEEEEEvNT_6ParamsE:
        .type           _ZN7cutlass13device_kernelIN5flash11enable_sm90INS1_16FlashAttnFwdSm90INS1_25CollectiveMainloopFwdSm90ILi2EN4cute5tupleIJNS5_1CILi1EEES8_S8_EEENS6_IJNS7_ILi128EEENS7_ILi160EEESA_EEELi128ENS_12float_e4m3_tEfNS_4arch4Sm90ELb0ELb1ELb1ELb1ELb1ELb1ELb0ELb1ELb1ELb1ELb1ELb0EEENS1_21CollectiveEpilogueFwdINS6_IJSA_SA_SB_EEES9_NS_10bfloat16_tESF_Li256ELb1ELb1ELb1ELb1EEENS1_36VarlenDynamicPersistentTileSchedulerILi128ELi160ELi256ELi128ELb1ELb1ELb1ELb1ELb0ELb1EEEEEEEEEvNT_6ParamsE,@function
        .size           _ZN7cutlass13device_kernelIN5flash11enable_sm90INS1_16FlashAttnFwdSm90INS1_25CollectiveMainloopFwdSm90ILi2EN4cute5tupleIJNS5_1CILi1EEES8_S8_EEENS6_IJNS7_ILi128EEENS7_ILi160EEESA_EEELi128ENS_12float_e4m3_tEfNS_4arch4Sm90ELb0ELb1ELb1ELb1ELb1ELb1ELb0ELb1ELb1ELb1ELb1ELb0EEENS1_21CollectiveEpilogueFwdINS6_IJSA_SA_SB_EEES9_NS_10bfloat16_tESF_Li256ELb1ELb1ELb1ELb1EEENS1_36VarlenDynamicPersistentTileSchedulerILi128ELi160ELi256ELi128ELb1ELb1ELb1ELb1ELb0ELb1EEEEEEEEEvNT_6ParamsE,(.L_x_3745 - _ZN7cutlass13device_kernelIN5flash11enable_sm90INS1_16FlashAttnFwdSm90INS1_25CollectiveMainloopFwdSm90ILi2EN4cute5tupleIJNS5_1CILi1EEES8_S8_EEENS6_IJNS7_ILi128EEENS7_ILi160EEESA_EEELi128ENS_12float_e4m3_tEfNS_4arch4Sm90ELb0ELb1ELb1ELb1ELb1ELb1ELb0ELb1ELb1ELb1ELb1ELb0EEENS1_21CollectiveEpilogueFwdINS6_IJSA_SA_SB_EEES9_NS_10bfloat16_tESF_Li256ELb1ELb1ELb1ELb1EEENS1_36VarlenDynamicPersistentTileSchedulerILi128ELi160ELi256ELi128ELb1ELb1ELb1ELb1ELb0ELb1EEEEEEEEEvNT_6ParamsE)
        .other          _ZN7cutlass13device_kernelIN5flash11enable_sm90INS1_16FlashAttnFwdSm90INS1_25CollectiveMainloopFwdSm90ILi2EN4cute5tupleIJNS5_1CILi1EEES8_S8_EEENS6_IJNS7_ILi128EEENS7_ILi160EEESA_EEELi128ENS_12float_e4m3_tEfNS_4arch4Sm90ELb0ELb1ELb1ELb1ELb1ELb1ELb0ELb1ELb1ELb1ELb1ELb0EEENS1_21CollectiveEpilogueFwdINS6_IJSA_SA_SB_EEES9_NS_10bfloat16_tESF_Li256ELb1ELb1ELb1ELb1EEENS1_36VarlenDynamicPersistentTileSchedulerILi128ELi160ELi256ELi128ELb1ELb1ELb1ELb1ELb0ELb1EEEEEEEEEvNT_6ParamsE,@"STO_CUDA_ENTRY STV_DEFAULT"
_ZN7cutlass13device_kernelIN5flash11enable_sm90INS1_16FlashAttnFwdSm90INS1_25CollectiveMainloopFwdSm90ILi2EN4cute5tupleIJNS5_1CILi1EEES8_S8_EEENS6_IJNS7_ILi128EEENS7_ILi160EEESA_EEELi128ENS_12float_e4m3_tEfNS_4arch4Sm90ELb0ELb1ELb1ELb1ELb1ELb1ELb0ELb1ELb1ELb1ELb1ELb0EEENS1_21CollectiveEpilogueFwdINS6_IJSA_SA_SB_EEES9_NS_10bfloat16_tESF_Li256ELb1ELb1ELb1ELb1EEENS1_36VarlenDynamicPersistentTileSchedulerILi128ELi160ELi256ELi128ELb1ELb1ELb1ELb1ELb0ELb1EEEEEEEEEvNT_6ParamsE:
        /* <DEDUP_REMOVED lines=18> */
.L_x_1785:
[----:B------:R-:W-:Y:S05]  /*0120*/  BSYNC B0 ;  /* 0x0000000000007941 */ /* 0x000fea0003800000 */
.L_x_1784:
        /* <DEDUP_REMOVED lines=41> */
.L_x_1786:
        /* <DEDUP_REMOVED lines=22> */
.L_x_1787:
        /* <DEDUP_REMOVED lines=18> */
.L_x_1788:
        /* <DEDUP_REMOVED lines=22> */
.L_x_1789:
        /* <DEDUP_REMOVED lines=23> */
.L_x_1790:
[----:B0-----:R-:W-:Y:S01]  /*0910*/  UMOV UR4, 0x1 ;  /* 0x0000000100047882 */ /* 0x001fe20000000000 */
[----:B------:R-:W-:Y:S01]  /*0920*/  PLOP3.LUT P0, PT, PT, PT, UP0, 0x80, 0x0 ;  /* 0x000000000000781c */ /* 0x000fe20003f0f008 */
[----:B------:R-:W-:Y:S01]  /*0930*/  USEL UR4, UR4, 0x2, !UP0 ;  /* 0x0000000204047887 */ /* 0x000fe2000c000000 */
[----:B------:R-:W-:Y:S01]  /*0940*/  NOP ;  /* 0x0000000000007918 */ /* 0x000fe20000000000 */
[----:B------:R-:W-:Y:S04]  /*0950*/  BSSY B8, `(.L_x_1791) ;  /* 0x0003045000087945 */ /* 0x000fe80003800000 */
[----:B------:R-:W-:-:S05]  /*0960*/  IMAD.U32 R3, RZ, RZ, UR4 ;  /* 0x00000004ff037e24 */ /* 0x000fca000f8e00ff */
[----:B------:R0:W-:Y:S01]  /*0970*/  STL [R1+0x38], R3 ;  /* 0x0000380301007387 */ /* 0x0001e20000100800 */
[----:B-1234-:R-:W-:Y:S06]  /*0980*/  BAR.SYNC.DEFER_BLOCKING 0x0 ;  /* 0x0000000000007b1d */ /* 0x01efec0000010000 */
[----:B------:R-:W-:Y:S05]  /*0990*/  @!P0 BRA `(.L_x_1792) ;  /* 0x0000027000908947 */ /* 0x000fea0003800000 */
.L_x_1793:
[----:B------:R-:W-:-:S08]  /*09a0*/  NOP ;  /* 0x0000000000007918 */ /* 0x000fd00000000000 */
[----:B------:R-:W1:Y:S02]  /*09b0*/  USETMAXREG.TRY_ALLOC.CTAPOOL UP0, 0xe8 ;  /* 0x000000e8000079c8 */ /* 0x000e640008000600 */
[----:B-1----:R-:W-:-:S13]  /*09c0*/  PLOP3.LUT P0, PT, PT, PT, UP0, 0x80, 0x0 ;  /* 0x000000000000781c */ /* 0x002fda0003f0f008 */
[----:B------:R-:W-:Y:S05]  /*09d0*/  @!P0 BRA `(.L_x_1793) ;  /* 0xfffffffc00f08947 */ /* 0x000fea000383ffff */
[----:B------:R-:W1:Y:S01]  /*09e0*/  S2R R0, SR_TID.X ;  /* 0x0000000000007919 */ /* 0x000e620000002100 */
[----:B------:R-:W2:Y:S01]  /*09f0*/  S2UR UR61, SR_CgaCtaId ;  /* 0x00000000003d79c3 */ /* 0x000ea20000008800 */
[----:B------:R-:W-:Y:S01]  /*0a00*/  UMOV UR4, 0x400 ;  /* 0x0000040000047882 */ /* 0x000fe20000000000 */
[----:B------:R-:W-:-:S06]  /*0a10*/  LOP3.LUT R22, R22, 0xffffffdf, RZ, 0xc0, !PT ;  /* 0xffffffdf16167812 */ /* 0x000fcc00078ec0ff */
[----:B------:R-:W-:Y:S06]  /*0a20*/  BAR.ARV 0x8, 0x180 ;  /* 0x0206000000007b1d */ /* 0x000fec0000002000 */
[----:B--2---:R-:W-:-:S06]  /*0a30*/  ULEA UR4, UR61, UR4, 0x18 ;  /* 0x000000043d047291 */ /* 0x004fcc000f8ec03f */
[----:B------:R-:W-:Y:S01]  /*0a40*/  IMAD.U32 R17, RZ, RZ, UR4 ;  /* 0x00000004ff117e24 */ /* 0x000fe2000f8e00ff */
[----:B-1----:R-:W-:Y:S01]  /*0a50*/  SHF.R.U32.HI R0, RZ, 0x7, R0 ;  /* 0x00000007ff007819 */ /* 0x002fe20000011600 */
[----:B------:R-:W-:-:S03]  /*0a60*/  ULDC UR4, c[0x0][0xc3c] ;  /* 0x00030f0000047ab9 */ /* 0x000fc60000000800 */
[----:B------:R-:W-:-:S13]  /*0a70*/  ISETP.NE.AND P0, PT, R0, 0x1, PT ;  /* 0x000000010000780c */ /* 0x000fda0003f05270 */
[----:B------:R-:W-:Y:S01]  /*0a80*/  @P0 LOP3.LUT R22, R22, 0x20, RZ, 0xfc, !PT ;  /* 0x0000002016160812 */ /* 0x000fe200078efcff */
[----:B------:R-:W-:Y:S08]  /*0a90*/  @!P0 BAR.ARV 0x9, 0x100 ;  /* 0x0244000000008b1d */ /* 0x000ff00000002000 */
[----:B------:R-:W-:Y:S06]  /*0aa0*/  BAR.SYNC.DEFER_BLOCKING 0x5, 0x180 ;  /* 0x0146000000007b1d */ /* 0x000fec0000010000 */
[----:B------:R-:W1:Y:S02]  /*0ab0*/  LDS.128 R204, [R17+0x228d0] ;  /* 0x0228d00011cc7984 */ /* 0x000e640000000c00 */
[----:B------:R-:W-:Y:S06]  /*0ac0*/  BAR.ARV 0x4, 0x180 ;  /* 0x0106000000007b1d */ /* 0x000fec0000002000 */
[----:B-1----:R-:W-:-:S13]  /*0ad0*/  ISETP.GE.AND P0, PT, R207, UR4, PT ;  /* 0x00000004cf007c0c */ /* 0x002fda000bf06270 */
[----:B------:R-:W-:Y:S05]  /*0ae0*/  @P0 BRA `(.L_x_1794) ;  /* 0x0000030000ac0947 */ /* 0x000fea0003800000 */
[----:B------:R-:W2:Y:S01]  /*0af0*/  LDL R2, [R1+0x38] ;  /* 0x0000380001027983 */ /* 0x000ea20000100800 */
[----:B------:R-:W-:Y:S01]  /*0b00*/  CS2R R190, SRZ ;  /* 0x0000000000be7805 */ /* 0x000fe2000001ff00 */
[----:B------:R-:W-:Y:S01]  /*0b10*/  IMAD.MOV.U32 R200, RZ, RZ, RZ ;  /* 0x000000ffffc87224 */ /* 0x000fe200078e00ff */
[----:B------:R-:W1:Y:S01]  /*0b20*/  S2R R0, SR_TID.X ;  /* 0x0000000000007919 */ /* 0x000e620000002100 */
[----:B------:R-:W-:Y:S02]  /*0b30*/  IMAD.MOV.U32 R192, RZ, RZ, RZ ;  /* 0x000000ffffc07224 */ /* 0x000fe400078e00ff */
[----:B-1----:R-:W-:-:S05]  /*0b40*/  VIADD R12, R0, 0xffffff80 ;  /* 0xffffff80000c7836 */ /* 0x002fca0000000000 */
[----:B------:R-:W-:Y:S02]  /*0b50*/  SHF.R.S32.HI R0, RZ, 0x1f, R12 ;  /* 0x0000001fff007819 */ /* 0x000fe4000001140c */
[----:B--2---:R-:W-:Y:S02]  /*0b60*/  R2UR UR4, R2 ;  /* 0x00000000020472ca */ /* 0x004fe400000e0000 */
[----:B------:R-:W-:-:S04]  /*0b70*/  LEA.HI R2, R0, R12, RZ, 0x7 ;  /* 0x0000000c00027211 */ /* 0x000fc800078f38ff */
[----:B0-----:R-:W-:Y:S02]  /*0b80*/  LOP3.LUT R3, R2, 0xffffff80, RZ, 0xc0, !PT ;  /* 0xffffff8002037812 */ /* 0x001fe400078ec0ff */
[----:B------:R-:W-:-:S03]  /*0b90*/  SHF.R.S32.HI R13, RZ, 0x7, R2 ;  /* 0x00000007ff0d7819 */ /* 0x000fc60000011402 */
[----:B------:R-:W-:Y:S01]  /*0ba0*/  IMAD.IADD R11, R12, 0x1, -R3 ;  /* 0x000000010c0b7824 */ /* 0x000fe200078e0a03 */
[----:B------:R-:W-:Y:S01]  /*0bb0*/  LEA.HI R2, R2, R13, RZ, 0x1 ;  /* 0x0000000d02027211 */ /* 0x000fe200078f08ff */
[----:B------:R-:W-:-:S03]  /*0bc0*/  ULOP3.LUT UR4, UR4, 0x1, URZ, 0xfc, !UPT ;  /* 0x0000000104047892 */ /* 0x000fc6000f8efc3f */
[----:B------:R-:W-:Y:S02]  /*0bd0*/  SHF.R.S32.HI R6, RZ, 0x1f, R11 ;  /* 0x0000001fff067819 */ /* 0x000fe4000001140b */
[----:B------:R-:W-:Y:S02]  /*0be0*/  LOP3.LUT R2, R2, 0x3fffffe, RZ, 0xc0, !PT ;  /* 0x03fffffe02027812 */ /* 0x000fe400078ec0ff */
[CC--:B------:R-:W-:Y:S02]  /*0bf0*/  LEA.HI R8, R6.reuse, R11.reuse, RZ, 0x2 ;  /* 0x0000000b06087211 */ /* 0x0c0fe400078f10ff */
[----:B------:R-:W-:Y:S01]  /*0c00*/  LEA.HI R6, R6, R11, RZ, 0x5 ;  /* 0x0000000b06067211 */ /* 0x000fe200078f28ff */
[----:B------:R-:W-:Y:S01]  /*0c10*/  IMAD.IADD R2, R13, 0x1, -R2 ;  /* 0x000000010d027824 */ /* 0x000fe200078e0a02 */
[--C-:B------:R-:W-:Y:S02]  /*0c20*/  SHF.R.S32.HI R5, RZ, 0x2, R8.reuse ;  /* 0x00000002ff057819 */ /* 0x100fe40000011408 */
[----:B------:R-:W-:-:S02]  /*0c30*/  SHF.R.S32.HI R4, RZ, 0x1f, R8 ;  /* 0x0000001fff047819 */ /* 0x000fc40000011408 */
[----:B------:R-:W-:Y:S02]  /*0c40*/  SHF.R.S32.HI R6, RZ, 0x5, R6 ;  /* 0x00000005ff067819 */ /* 0x000fe40000011406 */
[----:B------:R-:W-:Y:S02]  /*0c50*/  LEA.HI R3, R4, R5, RZ, 0x3 ;  /* 0x0000000504037211 */ /* 0x000fe400078f18ff */
[CC--:B------:R-:W-:Y:S02]  /*0c60*/  LEA.HI R4, R0.reuse, R12.reuse, RZ, 0x4 ;  /* 0x0000000c00047211 */ /* 0x0c0fe400078f20ff */
[----:B------:R-:W-:Y:S02]  /*0c70*/  LOP3.LUT R10, R3, 0xfffffff8, RZ, 0xc0, !PT ;  /* 0xfffffff8030a7812 */ /* 0x000fe400078ec0ff */
[-C--:B------:R-:W-:Y:S02]  /*0c80*/  LEA.HI R3, R0, R12.reuse, RZ, 0x5 ;  /* 0x0000000c00037211 */ /* 0x080fe400078f28ff */
[----:B------:R-:W-:Y:S01]  /*0c90*/  SHF.R.S32.HI R7, RZ, 0x4, R4 ;  /* 0x00000004ff077819 */ /* 0x000fe20000011404 */
[----:B------:R-:W-:Y:S01]  /*0ca0*/  IMAD.IADD R9, R5, 0x1, -R10 ;  /* 0x0000000105097824 */ /* 0x000fe200078e0a0a */
[C---:B------:R-:W-:Y:S01]  /*0cb0*/  LOP3.LUT R5, R4.reuse, 0x3fffff0, RZ, 0xc0, !PT ;  /* 0x03fffff004057812 */ /* 0x040fe200078ec0ff */
[----:B------:R-:W-:Y:S01]  /*0cc0*/  IMAD.SHL.U32 R3, R3, 0x20, RZ ;  /* 0x0000002003037824 */ /* 0x000fe200078e00ff */
[----:B------:R-:W-:Y:S01]  /*0cd0*/  LEA.HI R4, R4, R7, RZ, 0x1 ;  /* 0x0000000704047211 */ /* 0x000fe200078f08ff */
[----:B------:R-:W-:Y:S01]  /*0ce0*/  IMAD R9, R6, 0x10, R9 ;  /* 0x0000001006097824 */ /* 0x000fe200078e0209 */
[----:B------:R-:W-:Y:S01]  /*0cf0*/  LOP3.LUT R8, R8, 0x7ffffffc, RZ, 0xc0, !PT ;  /* 0x7ffffffc08087812 */ /* 0x000fe200078ec0ff */
[----:B------:R-:W-:Y:S01]  /*0d00*/  IMAD.IADD R5, R12, 0x1, -R5 ;  /* 0x000000010c057824 */ /* 0x000fe200078e0a05 */
[----:B------:R-:W-:Y:S01]  /*0d10*/  LOP3.LUT R4, R4, 0x1ffffffe, RZ, 0xc0, !PT ;  /* 0x1ffffffe04047812 */ /* 0x000fe200078ec0ff */
[----:B------:R-:W-:Y:S01]  /*0d20*/  IMAD R6, R2, 0x40, R9 ;  /* 0x0000004002067824 */ /* 0x000fe200078e0209 */
[----:B------:R-:W-:Y:S01]  /*0d30*/  LOP3.LUT R212, R3, 0xfffffc00, RZ, 0xc0, !PT ;  /* 0xfffffc0003d47812 */ /* 0x000fe200078ec0ff */
[----:B------:R-:W-:Y:S01]  /*0d40*/  IMAD.IADD R8, R11, 0x1, -R8 ;  /* 0x000000010b087824 */ /* 0x000fe200078e0a08 */
[CC--:B------:R-:W-:Y:S01]  /*0d50*/  LEA.HI R2, R0.reuse, R12.reuse, RZ, 0x2 ;  /* 0x0000000c00027211 */ /* 0x0c0fe200078f10ff */
[----:B------:R-:W-:Y:S01]  /*0d60*/  IMAD.IADD R4, R7, 0x1, -R4 ;  /* 0x0000000107047824 */ /* 0x000fe200078e0a04 */
[----:B------:R-:W-:Y:S01]  /*0d70*/  LEA.HI R0, R0, R12, RZ, 0x3 ;  /* 0x0000000c00007211 */ /* 0x000fe200078f18ff */
[----:B------:R-:W-:Y:S01]  /*0d80*/  IMAD R5, R5, 0x40, R212 ;  /* 0x0000004005057824 */ /* 0x000fe200078e02d4 */
[----:B------:R-:W-:Y:S01]  /*0d90*/  SHF.R.S32.HI R194, RZ, 0x2, R2 ;  /* 0x00000002ffc27819 */ /* 0x000fe20000011402 */
[----:B------:R-:W-:Y:S01]  /*0da0*/  IMAD.SHL.U32 R199, R8, 0x2, RZ ;  /* 0x0000000208c77824 */ /* 0x000fe200078e00ff */
[----:B------:R-:W-:Y:S01]  /*0db0*/  LOP3.LUT R229, R2, 0xfffffffc, RZ, 0xc0, !PT ;  /* 0xfffffffc02e57812 */ /* 0x000fe200078ec0ff */
[----:B------:R-:W-:Y:S01]  /*0dc0*/  IMAD R3, R4, 0x8, R5 ;  /* 0x0000000804037824 */ /* 0x000fe200078e0205 */
[----:B------:R-:W-:Y:S01]  /*0dd0*/  LOP3.LUT R221, R0, 0xfffffff8, RZ, 0xc0, !PT ;  /* 0xfffffff800dd7812 */ /* 0x000fe200078ec0ff */
[C---:B------:R-:W-:Y:S01]  /*0de0*/  VIADD R7, R194.reuse, 0x40 ;  /* 0x00000040c2077836 */ /* 0x040fe20000000000 */
[----:B------:R-:W-:Y:S01]  /*0df0*/  SHF.R.S32.HI R228, RZ, 0x3, R0 ;  /* 0x00000003ffe47819 */ /* 0x000fe20000011400 */
[----:B------:R-:W-:Y:S01]  /*0e00*/  VIADD R5, R194, 0x80 ;  /* 0x00000080c2057836 */ /* 0x000fe20000000000 */
[----:B------:R0:W-:Y:S01]  /*0e10*/  STL [R1+0x2c], R3 ;  /* 0x00002c0301007387 */ /* 0x0001e20000100800 */
[----:B------:R-:W-:-:S02]  /*0e20*/  IMAD.IADD R229, R12, 0x1, -R229 ;  /* 0x000000010ce57824 */ /* 0x000fc400078e0ae5 */
[----:B------:R-:W-:Y:S01]  /*0e30*/  IMAD.SHL.U32 R210, R7, 0x80, RZ ;  /* 0x0000008007d27824 */ /* 0x000fe200078e00ff */
[----:B------:R-:W-:Y:S01]  /*0e40*/  STL [R1+0x24], R6 ;  /* 0x0000240601007387 */ /* 0x000fe20000100800 */
[----:B------:R-:W-:Y:S01]  /*0e50*/  SHF.R.S32.HI R4, RZ, 0x1f, R5 ;  /* 0x0000001fff047819 */ /* 0x000fe20000011405 */
[C---:B------:R-:W-:Y:S01]  /*0e60*/  IMAD.SHL.U32 R18, R229.reuse, 0x10, RZ ;  /* 0x00000010e5127824 */ /* 0x040fe200078e00ff */
[----:B------:R-:W-:Y:S01]  /*0e70*/  LEA.HI R0, R229, R229, RZ, 0x1 ;  /* 0x000000e5e5007211 */ /* 0x000fe200078f08ff */
[----:B------:R-:W-:Y:S01]  /*0e80*/  IMAD.SHL.U32 R211, R5, 0x80, RZ ;  /* 0x0000008005d37824 */ /* 0x000fe200078e00ff */
[----:B------:R-:W-:Y:S01]  /*0e90*/  LOP3.LUT R210, R210, 0x380, RZ, 0xc0, !PT ;  /* 0x00000380d2d27812 */ /* 0x000fe200078ec0ff */
[----:B0-----:R-:W-:Y:S01]  /*0ea0*/  IMAD.U32 R3, RZ, RZ, UR4 ;  /* 0x00000004ff037e24 */ /* 0x001fe2000f8e00ff */
[----:B------:R-:W-:Y:S01]  /*0eb0*/  LEA.HI R4, R4, R5, RZ, 0x3 ;  /* 0x0000000504047211 */ /* 0x000fe200078f18ff */
[----:B------:R-:W-:Y:S01]  /*0ec0*/  UMOV UR4, URZ ;  /* 0x0000003f00047c82 */ /* 0x000fe20008000000 */
[----:B------:R-:W-:Y:S01]  /*0ed0*/  LOP3.LUT R0, R0, 0x1ffffffe, RZ, 0xc0, !PT ;  /* 0x1ffffffe00007812 */ /* 0x000fe200078ec0ff */
[----:B------:R-:W-:Y:S01]  /*0ee0*/  IMAD.IADD R221, R12, 0x1, -R221 ;  /* 0x000000010cdd7824 */ /* 0x000fe200078e0add */
[----:B------:R0:W-:Y:S01]  /*0ef0*/  STL [R1], R3 ;  /* 0x0000000301007387 */ /* 0x0001e20000100800 */
[----:B------:R-:W-:Y:S01]  /*0f00*/  SHF.R.U32.HI R5, RZ, 0x3, R210 ;  /* 0x00000003ff057819 */ /* 0x000fe200000116d2 */
[----:B------:R-:W-:Y:S01]  /*0f10*/  VIADD R23, R18, 0x40 ;  /* 0x0000004012177836 */ /* 0x000fe20000000000 */
[----:B------:R-:W-:Y:S01]  /*0f20*/  LOP3.LUT R211, R211, 0x380, RZ, 0xc0, !PT ;  /* 0x00000380d3d37812 */ /* 0x000fe200078ec0ff */
[----:B------:R-:W-:Y:S01]  /*0f30*/  IMAD.IADD R0, R229, 0x1, -R0 ;  /* 0x00000001e5007824 */ /* 0x000fe200078e0a00 */
[----:B------:R-:W-:Y:S01]  /*0f40*/  SHF.R.S32.HI R19, RZ, 0x1f, R18 ;  /* 0x0000001fff137819 */ /* 0x000fe20000011412 */
[----:B------:R-:W-:Y:S01]  /*0f50*/  IMAD.SHL.U32 R4, R4, 0x80, RZ ;  /* 0x0000008004047824 */ /* 0x000fe200078e00ff */
[----:B------:R-:W-:Y:S01]  /*0f60*/  SHF.R.S32.HI R193, RZ, 0x1f, R23 ;  /* 0x0000001fffc17819 */ /* 0x000fe20000011417 */
[----:B------:R-:W-:Y:S01]  /*0f70*/  IMAD R208, R0, 0x8, R6 ;  /* 0x0000000800d07824 */ /* 0x000fe200078e0206 */
[----:B0-----:R-:W-:Y:S01]  /*0f80*/  SHF.R.S32.HI R3, RZ, 0x1f, R2 ;  /* 0x0000001fff037819 */ /* 0x001fe20000011402 */
[----:B------:R-:W-:Y:S01]  /*0f90*/  IMAD.U32 R0, RZ, RZ, UR4 ;  /* 0x00000004ff007e24 */ /* 0x000fe2000f8e00ff */
[----:B------:R-:W-:Y:S01]  /*0fa0*/  SHF.R.S32.HI R2, RZ, 0x1f, R7 ;  /* 0x0000001fff027819 */ /* 0x000fe20000011407 */
[----:B------:R-:W-:Y:S01]  /*0fb0*/  IMAD.SHL.U32 R209, R221, 0x8, RZ ;  /* 0x00000008ddd17824 */ /* 0x000fe200078e00ff */
[----:B------:R-:W-:Y:S01]  /*0fc0*/  LEA.HI R3, R3, R194, RZ, 0x3 ;  /* 0x000000c203037211 */ /* 0x000fe200078f18ff */
[----:B------:R-:W-:Y:S01]  /*0fd0*/  IMAD.SHL.U32 R188, R229, 0x8, RZ ;  /* 0x00000008e5bc7824 */ /* 0x000fe200078e00ff */
[----:B------:R-:W-:Y:S01]  /*0fe0*/  LEA.HI R2, R2, R7, RZ, 0x3 ;  /* 0x0000000702027211 */ /* 0x000fe200078f18ff */
[----:B------:R-:W-:Y:S01]  /*0ff0*/  VIADD R220, R209, 0x40 ;  /* 0x00000040d1dc7836 */ /* 0x000fe20000000000 */
[----:B------:R-:W-:Y:S01]  /*1000*/  LOP3.LUT R3, R3, 0xfffffff8, RZ, 0xc0, !PT ;  /* 0xfffffff803037812 */ /* 0x000fe200078ec0ff */
[----:B------:R-:W-:Y:S01]  /*1010*/  VIADD R196, R188, 0x20 ;  /* 0x00000020bcc47836 */ /* 0x000fe20000000000 */
[----:B------:R-:W-:Y:S01]  /*1020*/  LOP3.LUT R215, R4, 0xfffffc00, RZ, 0xc0, !PT ;  /* 0xfffffc0004d77812 */ /* 0x000fe200078ec0ff */
[----:B------:R-:W-:-:S02]  /*1030*/  IMAD.SHL.U32 R2, R2, 0x80, RZ ;  /* 0x0000008002027824 */ /* 0x000fc400078e00ff */
[----:B------:R-:W-:Y:S01]  /*1040*/  IMAD.IADD R213, R194, 0x1, -R3 ;  /* 0x00000001c2d57824 */ /* 0x000fe200078e0a03 */
[----:B------:R-:W-:Y:S02]  /*1050*/  LOP3.LUT R3, R210, 0x70, R18, 0xf8, !PT ;  /* 0x00000070d2037812 */ /* 0x000fe400078ef812 */
[----:B------:R-:W-:-:S04]  /*1060*/  LOP3.LUT R214, R2, 0xfffffc00, RZ, 0xc0, !PT ;  /* 0xfffffc0002d67812 */ /* 0x000fc800078ec0ff */
[----:B------:R-:W-:-:S05]  /*1070*/  LOP3.LUT R2, R214, R3, R5, 0xf6, !PT ;  /* 0x00000003d6027212 */ /* 0x000fca00078ef605 */
[----:B------:R-:W-:-:S05]  /*1080*/  IMAD.IADD R2, R17, 0x1, R2 ;  /* 0x0000000111027824 */ /* 0x000fca00078e0202 */
[----:B------:R0:W-:Y:S04]  /*1090*/  STL [R1+0x10], R2 ;  /* 0x0000100201007387 */ /* 0x0001e80000100800 */
[----:B------:R0:W-:Y:S02]  /*10a0*/  STL [R1+0x8], R0 ;  /* 0x0000080001007387 */ /* 0x0001e40000100800 */
.L_x_2048:
[----:B------:R-:W-:Y:S05]  /*10b0*/  YIELD ;  /* 0x0000000000007946 */ /* 0x000fea0003800000 */
[----:B------:R-:W-:Y:S01]  /*10c0*/  ULDC.64 UR4, c[0x0][0xa28] ;  /* 0x00028a0000047ab9 */ /* 0x000fe20000000a00 */
[----:B01--45:R-:W1:Y:S01]  /*10d0*/  LDC.64 R4, c[0x0][0xa08] ;  /* 0x00028200ff047b82 */ /* 0x033e620000000a00 */
[----:B------:R-:W-:Y:S01]  /*10e0*/  ISETP.NE.U32.AND P1, PT, RZ, UR4, PT ;  /* 0x00000004ff007c0c */ /* 0x000fe2000bf25070 */
[----:B------:R-:W-:Y:S01]  /*10f0*/  IMAD.MOV.U32 R11, RZ, RZ, RZ ;  /* 0x000000ffff0b7224 */ /* 0x000fe200078e00ff */
[----:B------:R-:W-:Y:S01]  /*1100*/  ULDC.64 UR6, c[0x0][0x208] ;  /* 0x0000820000067ab9 */ /* 0x000fe20000000a00 */
[----:B------:R-:W-:Y:S01]  /*1110*/  IMAD.MOV.U32 R29, RZ, RZ, RZ ;  /* 0x000000ffff1d7224 */ /* 0x000fe200078e00ff */
[----:B------:R-:W-:Y:S01]  /*1120*/  ISETP.NE.AND.EX P1, PT, RZ, UR5, PT, P1 ;  /* 0x00000005ff007c0c */ /* 0x000fe2000bf25310 */
[----:B------:R-:W-:-:S02]  /*1130*/  ULDC.64 UR4, c[0x0][0xa18] ;  /* 0x0002860000047ab9 */ /* 0x000fc40000000a00 */
[----:B------:R-:W-:-:S04]  /*1140*/  ISETP.NE.U32.AND P2, PT, RZ, UR4, PT ;  /* 0x00000004ff007c0c */ /* 0x000fc8000bf45070 */
[----:B------:R-:W-:Y:S01]  /*1150*/  ISETP.NE.AND.EX P2, PT, RZ, UR5, PT, P2 ;  /* 0x00000005ff007c0c */ /* 0x000fe2000bf45320 */
[----:B------:R-:W-:Y:S02]  /*1160*/  ULDC.64 UR4, c[0x0][0xa08] ;  /* 0x0002820000047ab9 */ /* 0x000fe40000000a00 */
[----:B------:R-:W-:-:S03]  /*1170*/  ISETP.NE.U32.AND P0, PT, RZ, UR4, PT ;  /* 0x00000004ff007c0c */ /* 0x000fc6000bf05070 */
[----:B0-2---:R-:W0:Y:S01]  /*1180*/  @P1 LDC.64 R2, c[0x0][0xa28] ;  /* 0x00028a00ff021b82 */ /* 0x005e220000000a00 */
[----:B------:R-:W-:Y:S01]  /*1190*/  ULDC UR4, c[0x0][0x288] ;  /* 0x0000a20000047ab9 */ /* 0x000fe20000000800 */
[----:B------:R-:W-:Y:S01]  /*11a0*/  ISETP.NE.AND.EX P0, PT, RZ, UR5, PT, P0 ;  /* 0x00000005ff007c0c */ /* 0x000fe2000bf05300 */
[----:B-1----:R-:W-:-:S05]  /*11b0*/  IMAD.WIDE R8, R207, 0x4, R4 ;  /* 0x00000004cf087825 */ /* 0x002fca00078e0204 */
[----:B------:R-:W1:Y:S01]  /*11c0*/  @P2 LDC.64 R6, c[0x0][0xa18] ;  /* 0x00028600ff062b82 */ /* 0x000e620000000a00 */
[----:B------:R-:W-:Y:S01]  /*11d0*/  IMAD.U32 R197, RZ, RZ, UR4 ;  /* 0x00000004ffc57e24 */ /* 0x000fe2000f8e00ff */
[----:B------:R-:W-:Y:S02]  /*11e0*/  ULDC.64 UR4, c[0x0][0x418] ;  /* 0x0001060000047ab9 */ /* 0x000fe40000000a00 */
[----:B------:R-:W-:-:S03]  /*11f0*/  UISETP.NE.U32.AND UP0, UPT, UR4, URZ, UPT ;  /* 0x0000003f0400728c */ /* 0x000fc6000bf05070 */
[----:B------:R-:W5:Y:S01]  /*1200*/  @P0 LDG.E R29, desc[UR6][R8.64] ;  /* 0x00000006081d0981 */ /* 0x000f62000c1e1900 */
[----:B------:R-:W-:Y:S01]  /*1210*/  ULDC UR4, c[0x0][0x424] ;  /* 0x0001090000047ab9 */ /* 0x000fe20000000800 */
[----:B------:R-:W-:-:S03]  /*1220*/  UISETP.NE.AND.EX UP0, UPT, UR5, URZ, UPT, UP0 ;  /* 0x0000003f0500728c */ /* 0x000fc6000bf05300 */
[----:B------:R-:W-:Y:S01]  /*1230*/  ULDC UR5, c[0x0][0x2f0] ;  /* 0x0000bc0000057ab9 */ /* 0x000fe20000000800 */
[----:B------:R-:W-:Y:S01]  /*1240*/  USEL UR4, UR4, 0x1, UP0 ;  /* 0x0000000104047887 */ /* 0x000fe20008000000 */
[----:B0-----:R-:W-:-:S03]  /*1250*/  @P1 IMAD.WIDE R2, R207, 0x4, R2 ;  /* 0x00000004cf021825 */ /* 0x001fc600078e0202 */
[----:B------:R-:W-:-:S03]  /*1260*/  UIMAD UR4, UR4, UR5, URZ ;  /* 0x00000005040472a4 */ /* 0x000fc6000f8e023f */
[----:B------:R-:W-:Y:S01]  /*1270*/  ULDC UR5, c[0x0][0x348] ;  /* 0x0000d20000057ab9 */ /* 0x000fe20000000800 */
[----:B------:R0:W5:Y:S01]  /*1280*/  @P1 LDG.E R11, desc[UR6][R2.64] ;  /* 0x00000006020b1981 */ /* 0x000162000c1e1900 */
[----:B-1----:R-:W-:-:S04]  /*1290*/  @P2 IMAD.WIDE R4, R207, 0x4, R6 ;  /* 0x00000004cf042825 */ /* 0x002fc800078e0206 */
[----:B------:R-:W-:Y:S01]  /*12a0*/  IMAD.U32 R28, RZ, RZ, UR4 ;  /* 0x00000004ff1c7e24 */ /* 0x000fe2000f8e00ff */
[----:B------:R1:W5:Y:S01]  /*12b0*/  @P2 LDG.E R197, desc[UR6][R4.64] ;  /* 0x0000000604c52981 */ /* 0x000362000c1e1900 */
[----:B0-----:R-:W-:Y:S01]  /*12c0*/  IMAD.U32 R2, RZ, RZ, UR5 ;  /* 0x00000005ff027e24 */ /* 0x001fe2000f8e00ff */
[----:B------:R-:W-:Y:S06]  /*12d0*/  @P2 BRA `(.L_x_1795) ;  /* 0x0000000000282947 */ /* 0x000fec0003800000 */
[----:B------:R-:W-:Y:S02]  /*12e0*/  ULDC.64 UR4, c[0x0][0xa00] ;  /* 0x0002800000047ab9 */ /* 0x000fe40000000a00 */
[----:B------:R-:W-:-:S04]  /*12f0*/  ISETP.NE.U32.AND P1, PT, RZ, UR4, PT ;  /* 0x00000004ff007c0c */ /* 0x000fc8000bf25070 */
[----:B------:R-:W-:-:S13]  /*1300*/  ISETP.NE.AND.EX P1, PT, RZ, UR5, PT, P1 ;  /* 0x00000005ff007c0c */ /* 0x000fda000bf25310 */
[----:B------:R-:W-:Y:S05]  /*1310*/  @!P1 BRA `(.L_x_1795) ;  /* 0x0000000000189947 */ /* 0x000fea0003800000 */
[----:B-1----:R-:W0:Y:S01]  /*1320*/  LDC.64 R4, c[0x0][0xa00] ;  /* 0x00028000ff047b82 */ /* 0x002e220000000a00 */
[----:B------:R-:W-:Y:S01]  /*1330*/  ULDC.64 UR4, c[0x0][0x208] ;  /* 0x0000820000047ab9 */ /* 0x000fe20000000a00 */
[----:B0-----:R-:W-:-:S05]  /*1340*/  IMAD.WIDE R4, R207, 0x4, R4 ;  /* 0x00000004cf047825 */ /* 0x001fca00078e0204 */
[----:B-----5:R-:W2:Y:S04]  /*1350*/  LDG.E R197, desc[UR4][R4.64] ;  /* 0x0000000404c57981 */ /* 0x020ea8000c1e1900 */
[----:B------:R-:W2:Y:S02]  /*1360*/  LDG.E R0, desc[UR4][R4.64+0x4] ;  /* 0x0000040404007981 */ /* 0x000ea4000c1e1900 */
[----:B--2---:R-:W-:-:S07]  /*1370*/  IMAD.IADD R197, R0, 0x1, -R197 ;  /* 0x0000000100c57824 */ /* 0x004fce00078e0ac5 */
.L_x_1795:
        /* <DEDUP_REMOVED lines=10> */
[----:B-1----:R-:W0:Y:S01]  /*1420*/  LDC.64 R4, c[0x0][0xa20] ;  /* 0x00028800ff047b82 */ /* 0x002e220000000a00 */
[----:B------:R-:W-:Y:S01]  /*1430*/  ULDC.64 UR4, c[0x0][0x208] ;  /* 0x0000820000047ab9 */ /* 0x000fe20000000a00 */
[----:B0-----:R-:W-:-:S05]  /*1440*/  IMAD.WIDE R4, R207, 0x4, R4 ;  /* 0x00000004cf047825 */ /* 0x001fca00078e0204 */
[----:B------:R0:W5:Y:S01]  /*1450*/  LDG.E R28, desc[UR4][R4.64] ;  /* 0x00000004041c7981 */ /* 0x000162000c1e1900 */
[----:B------:R-:W-:Y:S05]  /*1460*/  BRA `(.L_x_1797) ;  /* 0x0000000000147947 */ /* 0x000fea0003800000 */
.L_x_1796:
[----:B------:R-:W-:Y:S05]  /*1470*/  @!P0 BRA `(.L_x_1797) ;  /* 0x0000000000108947 */ /* 0x000fea0003800000 */
[----:B------:R-:W-:Y:S02]  /*1480*/  ULDC.64 UR4, c[0x0][0x208] ;  /* 0x0000820000047ab9 */ /* 0x000fe40000000a00 */
[----:B------:R-:W2:Y:S04]  /*1490*/  LDG.E R3, desc[UR4][R8.64] ;  /* 0x0000000408037981 */ /* 0x000ea8000c1e1900 */
[----:B------:R-:W2:Y:S02]  /*14a0*/  LDG.E R28, desc[UR4][R8.64+0x4] ;  /* 0x00000404081c7981 */ /* 0x000ea4000c1e1900 */
[----:B--2---:R-:W-:-:S07]  /*14b0*/  IMAD.IADD R28, R28, 0x1, -R3 ;  /* 0x000000011c1c7824 */ /* 0x004fce00078e0a03 */
.L_x_1797:
[----:B------:R-:W-:Y:S01]  /*14c0*/  ULDC.64 UR4, c[0x0][0xa10] ;  /* 0x0002840000047ab9 */ /* 0x000fe20000000a00 */
[----:B------:R-:W-:Y:S01]  /*14d0*/  ULDC.64 UR6, c[0x0][0x208] ;  /* 0x0000820000067ab9 */ /* 0x000fe20000000a00 */
[----:B------:R-:W-:Y:S01]  /*14e0*/  ISETP.NE.U32.AND P0, PT, RZ, UR4, PT ;  /* 0x00000004ff007c0c */ /* 0x000fe2000bf05070 */
[----:B------:R-:W2:Y:S03]  /*14f0*/  LDC R8, c[0x0][0x448] ;  /* 0x00011200ff087b82 */ /* 0x000ea60000000800 */
[----:B------:R-:W-:Y:S01]  /*1500*/  ISETP.NE.AND.EX P0, PT, RZ, UR5, PT, P0 ;  /* 0x00000005ff007c0c */ /* 0x000fe2000bf05300 */
[----:B------:R-:W-:Y:S02]  /*1510*/  ULDC.64 UR4, c[0x0][0xa30] ;  /* 0x00028c0000047ab9 */ /* 0x000fe40000000a00 */
[----:B------:R-:W-:Y:S01]  /*1520*/  ISETP.NE.U32.AND P1, PT, RZ, UR4, PT ;  /* 0x00000004ff007c0c */ /* 0x000fe2000bf25070 */
[----:B-----5:R-:W-:Y:S01]  /*1530*/  IMAD.MOV.U32 R24, RZ, RZ, R28 ;  /* 0x000000ffff187224 */ /* 0x020fe200078e001c */
[----:B------:R-:W3:Y:S02]  /*1540*/  LDC.64 R12, c[0x0][0x9e0] ;  /* 0x00027800ff0c7b82 */ /* 0x000ee40000000a00 */
[----:B------:R-:W-:-:S06]  /*1550*/  ISETP.NE.AND.EX P1, PT, RZ, UR5, PT, P1 ;  /* 0x00000005ff007c0c */ /* 0x000fcc000bf25310 */
[----:B01----:R-:W0:Y:S08]  /*1560*/  @P0 LDC.64 R4, c[0x0][0xa10] ;  /* 0x00028400ff040b82 */ /* 0x003e300000000a00 */
[----:B------:R-:W1:Y:S01]  /*1570*/  @P1 LDC.64 R6, c[0x0][0xa30] ;  /* 0x00028c00ff061b82 */ /* 0x000e620000000a00 */
[----:B0-----:R-:W-:-:S05]  /*1580*/  @P0 IMAD.WIDE R4, R207, 0x4, R4 ;  /* 0x00000004cf040825 */ /* 0x001fca00078e0204 */
[----:B------:R-:W4:Y:S04]  /*1590*/  @P0 LDG.E R0, desc[UR6][R4.64] ;  /* 0x0000000604000981 */ /* 0x000f28000c1e1900 */
[----:B------:R-:W4:Y:S01]  /*15a0*/  @P0 LDG.E R3, desc[UR6][R4.64+0x4] ;  /* 0x0000040604030981 */ /* 0x000f22000c1e1900 */
[----:B-1----:R-:W-:-:S05]  /*15b0*/  @P1 IMAD.WIDE R6, R207, 0x4, R6 ;  /* 0x00000004cf061825 */ /* 0x002fca00078e0206 */
[----:B------:R0:W5:Y:S01]  /*15c0*/  @P1 LDG.E R24, desc[UR6][R6.64] ;  /* 0x0000000606181981 */ /* 0x000162000c1e1900 */
[----:B--2---:R-:W-:Y:S01]  /*15d0*/  ISETP.NE.AND P1, PT, R8, 0x1, PT ;  /* 0x000000010800780c */ /* 0x004fe20003f25270 */
[----:B------:R-:W-:Y:S01]  /*15e0*/  IMAD.SHL.U32 R201, R205, 0x80, RZ ;  /* 0x00000080cdc97824 */ /* 0x000fe200078e00ff */
[----:B---3--:R-:W-:Y:S01]  /*15f0*/  ISETP.GE.AND P2, PT, R13, 0x1, PT ;  /* 0x000000010d00780c */ /* 0x008fe20003f46270 */
[----:B------:R-:W-:-:S10]  /*1600*/  IMAD.IADD R11, R28, 0x1, -R11 ;  /* 0x000000011c0b7824 */ /* 0x000fd400078e0a0b */
[----:B------:R-:W1:Y:S08]  /*1610*/  @P1 LDC R8, c[0x0][0x44c] ;  /* 0x00011300ff081b82 */ /* 0x000e700000000800 */
[----:B------:R-:W2:Y:S01]  /*1620*/  @P1 LDC R9, c[0x0][0x450] ;  /* 0x00011400ff091b82 */ /* 0x000ea20000000800 */
[----:B----4-:R-:W-:Y:S02]  /*1630*/  @P0 IMAD.IADD R2, R3, 0x1, -R0 ;  /* 0x0000000103020824 */ /* 0x010fe400078e0a00 */
[----:B------:R-:W-:-:S02]  /*1640*/  VIADD R3, R201, 0x7f ;  /* 0x0000007fc9037836 */ /* 0x000fc40000000000 */
[----:B------:R-:W-:Y:S02]  /*1650*/  IMAD.IADD R198, R11, 0x1, R2 ;  /* 0x000000010bc67824 */ /* 0x000fe400078e0202 */
[----:B-1----:R-:W-:-:S04]  /*1660*/  @P1 IMAD.HI.U32 R4, R3, R8, RZ ;  /* 0x0000000803041227 */ /* 0x002fc800078e00ff */
[C---:B------:R-:W-:Y:S01]  /*1670*/  VIADD R0, R198.reuse, 0x9f ;  /* 0x0000009fc6007836 */ /* 0x040fe20000000000 */
[----:B--2---:R-:W-:Y:S02]  /*1680*/  @P1 SHF.R.U32.HI R3, RZ, R9, R4 ;  /* 0x00000009ff031219 */ /* 0x004fe40000011604 */
[----:B------:R-:W-:Y:S01]  /*1690*/  IADD3 R4, R198, 0x1, -R197 ;  /* 0x00000001c6047810 */ /* 0x000fe20007ffe8c5 */
[----:B------:R-:W-:-:S04]  /*16a0*/  IMAD.HI R0, R0, 0x66666667, RZ ;  /* 0x6666666700007827 */ /* 0x000fc800078e02ff */
[----:B0-----:R-:W-:Y:S01]  /*16b0*/  IMAD.IADD R7, R4, 0x1, R3 ;  /* 0x0000000104077824 */ /* 0x001fe200078e0203 */
[----:B------:R-:W-:-:S04]  /*16c0*/  SHF.R.U32.HI R27, RZ, 0x1f, R0 ;  /* 0x0000001fff1b7819 */ /* 0x000fc80000011600 */
[----:B------:R-:W-:Y:S01]  /*16d0*/  LEA.HI.SX32 R27, R0, R27, 0x1a ;  /* 0x0000001b001b7211 */ /* 0x000fe200078fd2ff */
[----:B------:R-:W-:Y:S01]  /*16e0*/  IMAD.IADD R0, R7, 0x1, R12 ;  /* 0x0000000107007824 */ /* 0x000fe200078e020c */
[----:B------:R-:W-:Y:S06]  /*16f0*/  @!P2 BRA `(.L_x_1798) ;  /* 0x000000000048a947 */ /* 0x000fec0003800000 */
[C---:B------:R-:W-:Y:S01]  /*1700*/  ISETP.GT.AND P0, PT, R7.reuse, RZ, PT ;  /* 0x000000ff0700720c */ /* 0x040fe20003f04270 */
[----:B------:R-:W-:Y:S01]  /*1710*/  BSSY B0, `(.L_x_1799) ;  /* 0x000000e000007945 */ /* 0x000fe20003800000 */
[----:B------:R-:W-:-:S11]  /*1720*/  VIADD R3, R7, 0xffffffff ;  /* 0xffffffff07037836 */ /* 0x000fd60000000000 */
[----:B------:R-:W-:Y:S05]  /*1730*/  @P0 BRA `(.L_x_1800) ;  /* 0x00000000001c0947 */ /* 0x000fea0003800000 */
[----:B------:R-:W-:Y:S01]  /*1740*/  ISETP.NE.AND P0, PT, R13, 0x1, PT ;  /* 0x000000010d00780c */ /* 0x000fe20003f05270 */
[----:B------:R-:W-:-:S12]  /*1750*/  IMAD.MOV R3, RZ, RZ, -R7 ;  /* 0x000000ffff037224 */ /* 0x000fd800078e0a07 */
[----:B------:R-:W0:Y:S02]  /*1760*/  @P0 LDC.64 R4, c[0x0][0x9e8] ;  /* 0x00027a00ff040b82 */ /* 0x000e240000000a00 */
[----:B0-----:R-:W-:-:S05]  /*1770*/  @P0 IMAD.HI.U32 R4, R3, R4, RZ ;  /* 0x0000000403040227 */ /* 0x001fca00078e00ff */
[----:B------:R-:W-:-:S04]  /*1780*/  @P0 SHF.R.U32.HI R3, RZ, R5, R4 ;  /* 0x00000005ff030219 */ /* 0x000fc80000011604 */
[----:B------:R-:W-:Y:S01]  /*1790*/  LOP3.LUT R3, RZ, R3, RZ, 0x33, !PT ;  /* 0x00000003ff037212 */ /* 0x000fe200078e33ff */
[----:B------:R-:W-:Y:S06]  /*17a0*/  BRA `(.L_x_1801) ;  /* 0x0000000000107947 */ /* 0x000fec0003800000 */
.L_x_1800:
[----:B------:R-:W-:-:S13]  /*17b0*/  ISETP.NE.AND P0, PT, R13, 0x1, PT ;  /* 0x000000010d00780c */ /* 0x000fda0003f05270 */
[----:B------:R-:W0:Y:S02]  /*17c0*/  @P0 LDC.64 R4, c[0x0][0x9e8] ;  /* 0x00027a00ff040b82 */ /* 0x000e240000000a00 */
[----:B0-----:R-:W-:-:S05]  /*17d0*/  @P0 IMAD.HI.U32 R4, R3, R4, RZ ;  /* 0x0000000403040227 */ /* 0x001fca00078e00ff */
[----:B------:R-:W-:-:S07]  /*17e0*/  @P0 SHF.R.U32.HI R3, RZ, R5, R4 ;  /* 0x00000005ff030219 */ /* 0x000fce0000011604 */
.L_x_1801:
[----:B------:R-:W-:Y:S05]  /*17f0*/  BSYNC B0 ;  /* 0x0000000000007941 */ /* 0x000fea0003800000 */
.L_x_1799:
[----:B------:R-:W-:-:S05]  /*1800*/  IMAD R3, R3, R13, R13 ;  /* 0x0000000d03037224 */ /* 0x000fca00078e020d */
[----:B------:R-:W-:-:S07]  /*1810*/  VIMNMX R0, R0, R3, PT ;  /* 0x0000000300007248 */ /* 0x000fce0003fe0100 */
.L_x_1798:
[----:B------:R-:W0:Y:S01]  /*1820*/  @P1 LDC R4, c[0x0][0x44c] ;  /* 0x00011300ff041b82 */ /* 0x000e220000000800 */
[----:B------:R-:W-:Y:S01]  /*1830*/  VIADD R0, R0, 0x9f ;  /* 0x0000009f00007836 */ /* 0x000fe20000000000 */
[----:B------:R-:W-:Y:S01]  /*1840*/  ULDC UR4, c[0x0][0x9dc] ;  /* 0x0002770000047ab9 */ /* 0x000fe20000000800 */
[----:B------:R-:W-:Y:S02]  /*1850*/  IMAD.MOV.U32 R5, RZ, RZ, R201 ;  /* 0x000000ffff057224 */ /* 0x000fe400078e00c9 */
[----:B------:R-:W-:-:S03]  /*1860*/  IMAD.HI R0, R0, 0x66666667, RZ ;  /* 0x6666666700007827 */ /* 0x000fc600078e02ff */
[----:B------:R-:W1:Y:S01]  /*1870*/  @P1 LDC R7, c[0x0][0x450] ;  /* 0x00011400ff071b82 */ /* 0x000e620000000800 */
[----:B------:R-:W-:Y:S01]  /*1880*/  IMAD.IADD R104, R198, 0x1, -R197 ;  /* 0x00000001c6687824 */ /* 0x000fe200078e0ac5 */
[----:B------:R-:W-:-:S04]  /*1890*/  SHF.R.U32.HI R3, RZ, 0x1f, R0 ;  /* 0x0000001fff037819 */ /* 0x000fc80000011600 */
[----:B------:R-:W-:-:S04]  /*18a0*/  LEA.HI.SX32 R0, R0, R3, 0x1a ;  /* 0x0000000300007211 */ /* 0x000fc800078fd2ff */
[----:B------:R-:W-:Y:S01]  /*18b0*/  VIMNMX R8, R27, R0, PT ;  /* 0x000000001b087248 */ /* 0x000fe20003fe0100 */
[----:B0-----:R-:W-:-:S05]  /*18c0*/  @P1 IMAD.HI.U32 R4, R201, R4, RZ ;  /* 0x00000004c9041227 */ /* 0x001fca00078e00ff */
[----:B-1----:R-:W-:-:S05]  /*18d0*/  @P1 SHF.R.U32.HI R5, RZ, R7, R4 ;  /* 0x00000007ff051219 */ /* 0x002fca0000011604 */
[----:B------:R-:W-:-:S04]  /*18e0*/  IMAD.IADD R3, R104, 0x1, R5 ;  /* 0x0000000168037824 */ /* 0x000fc800078e0205 */
[----:B------:R-:W-:Y:S01]  /*18f0*/  VIADD R0, R3, -UR4 ;  /* 0x8000000403007c36 */ /* 0x000fe20008000000 */
[----:B------:R-:W-:Y:S06]  /*1900*/  @!P2 BRA `(.L_x_1802) ;  /* 0x000000000044a947 */ /* 0x000fec0003800000 */
[----:B------:R-:W-:Y:S01]  /*1910*/  ISETP.GT.AND P0, PT, R3, -0x1, PT ;  /* 0xffffffff0300780c */ /* 0x000fe20003f04270 */
[----:B------:R-:W-:-:S12]  /*1920*/  BSSY B0, `(.L_x_1803) ;  /* 0x000000d000007945 */ /* 0x000fd80003800000 */
[----:B------:R-:W-:Y:S05]  /*1930*/  @P0 BRA `(.L_x_1804) ;  /* 0x00000000001c0947 */ /* 0x000fea0003800000 */
[----:B------:R-:W-:Y:S02]  /*1940*/  ISETP.NE.AND P0, PT, R13, 0x1, PT ;  /* 0x000000010d00780c */ /* 0x000fe40003f05270 */
[----:B------:R-:W-:-:S11]  /*1950*/  LOP3.LUT R3, RZ, R3, RZ, 0x33, !PT ;  /* 0x00000003ff037212 */ /* 0x000fd600078e33ff */
[----:B------:R-:W0:Y:S02]  /*1960*/  @P0 LDC.64 R4, c[0x0][0x9e8] ;  /* 0x00027a00ff040b82 */ /* 0x000e240000000a00 */
[----:B0-----:R-:W-:-:S05]  /*1970*/  @P0 IMAD.HI.U32 R4, R3, R4, RZ ;  /* 0x0000000403040227 */ /* 0x001fca00078e00ff */
[----:B------:R-:W-:-:S04]  /*1980*/  @P0 SHF.R.U32.HI R3, RZ, R5, R4 ;  /* 0x00000005ff030219 */ /* 0x000fc80000011604 */
[----:B------:R-:W-:Y:S01]  /*1990*/  LOP3.LUT R3, RZ, R3, RZ, 0x33, !PT ;  /* 0x00000003ff037212 */ /* 0x000fe200078e33ff */
[----:B------:R-:W-:Y:S06]  /*19a0*/  BRA `(.L_x_1805) ;  /* 0x0000000000107947 */ /* 0x000fec0003800000 */
.L_x_1804:
[----:B------:R-:W-:-:S13]  /*19b0*/  ISETP.NE.AND P0, PT, R13, 0x1, PT ;  /* 0x000000010d00780c */ /* 0x000fda0003f05270 */
[----:B------:R-:W0:Y:S02]  /*19c0*/  @P0 LDC.64 R4, c[0x0][0x9e8] ;  /* 0x00027a00ff040b82 */ /* 0x000e240000000a00 */
[----:B0-----:R-:W-:-:S05]  /*19d0*/  @P0 IMAD.HI.U32 R4, R3, R4, RZ ;  /* 0x0000000403040227 */ /* 0x001fca00078e00ff */
[----:B------:R-:W-:-:S07]  /*19e0*/  @P0 SHF.R.U32.HI R3, RZ, R5, R4 ;  /* 0x00000005ff030219 */ /* 0x000fce0000011604 */
.L_x_1805:
[----:B------:R-:W-:Y:S05]  /*19f0*/  BSYNC B0 ;  /* 0x0000000000007941 */ /* 0x000fea0003800000 */
.L_x_1803:
[----:B------:R-:W-:-:S05]  /*1a00*/  IMAD R3, R3, R13, RZ ;  /* 0x0000000d03037224 */ /* 0x000fca00078e02ff */
[----:B------:R-:W-:-:S07]  /*1a10*/  VIMNMX R0, R0, R3, !PT ;  /* 0x0000000300007248 */ /* 0x000fce0007fe0100 */
.L_x_1802:
[----:B------:R-:W-:Y:S01]  /*1a20*/  IMAD.HI R0, R0, 0x66666667, RZ ;  /* 0x6666666700007827 */ /* 0x000fe200078e02ff */
[----:B------:R-:W-:Y:S01]  /*1a30*/  BSSY B0, `(.L_x_1806) ;  /* 0x0000028000007945 */ /* 0x000fe20003800000 */
[----:B------:R-:W-:Y:S02]  /*1a40*/  LOP3.LUT R227, R225, 0xff, RZ, 0xc0, !PT ;  /* 0x000000ffe1e37812 */ /* 0x000fe400078ec0ff */
[----:B------:R-:W-:Y:S02]  /*1a50*/  SHF.R.U32.HI R225, RZ, 0x10, R225 ;  /* 0x00000010ffe17819 */ /* 0x000fe400000116e1 */
[----:B------:R-:W-:-:S04]  /*1a60*/  SHF.R.U32.HI R3, RZ, 0x1f, R0 ;  /* 0x0000001fff037819 */ /* 0x000fc80000011600 */
[----:B------:R-:W-:Y:S01]  /*1a70*/  LEA.HI.SX32 R3, R0, R3, 0x1a ;  /* 0x0000000300037211 */ /* 0x000fe200078fd2ff */
[----:B------:R-:W-:-:S03]  /*1a80*/  IMAD.MOV.U32 R0, RZ, RZ, RZ ;  /* 0x000000ffff007224 */ /* 0x000fc600078e00ff */
[----:B------:R-:W-:-:S04]  /*1a90*/  VIMNMX R9, RZ, R3, !PT ;  /* 0x00000003ff097248 */ /* 0x000fc80007fe0100 */
[----:B------:R-:W-:-:S13]  /*1aa0*/  ISETP.GT.AND P0, PT, R8, R9, PT ;  /* 0x000000090800720c */ /* 0x000fda0003f04270 */
[----:B------:R-:W-:Y:S05]  /*1ab0*/  @!P0 BRA `(.L_x_1807) ;  /* 0x00000000007c8947 */ /* 0x000fea0003800000 */
[----:B------:R-:W-:Y:S01]  /*1ac0*/  ISETP.NE.AND P0, PT, R225, RZ, PT ;  /* 0x000000ffe100720c */ /* 0x000fe20003f05270 */
[----:B------:R-:W-:-:S03]  /*1ad0*/  ULDC UR4, c[0x0][0x9f0] ;  /* 0x00027c0000047ab9 */ /* 0x000fc60000000800 */
[----:B------:R-:W-:-:S04]  /*1ae0*/  SEL R13, R225, UR4, P0 ;  /* 0x00000004e10d7c07 */ /* 0x000fc80008000000 */
[-C--:B------:R-:W-:Y:S02]  /*1af0*/  IABS R6, R13.reuse ;  /* 0x0000000d00067213 */ /* 0x080fe40000000000 */
[----:B------:R-:W-:Y:S02]  /*1b00*/  IADD3 R0, R13, -0x1, R8 ;  /* 0xffffffff0d007810 */ /* 0x000fe40007ffe008 */
[----:B------:R-:W0:Y:S01]  /*1b10*/  I2F.RP R3, R6 ;  /* 0x0000000600037306 */ /* 0x000e220000209400 */
[----:B------:R-:W-:Y:S02]  /*1b20*/  IABS R12, R13 ;  /* 0x0000000d000c7213 */ /* 0x000fe40000000000 */
[----:B------:R-:W-:-:S05]  /*1b30*/  IMAD.IADD R0, R0, 0x1, -R9 ;  /* 0x0000000100007824 */ /* 0x000fca00078e0a09 */
[----:B------:R-:W-:Y:S02]  /*1b40*/  IABS R10, R0 ;  /* 0x00000000000a7213 */ /* 0x000fe40000000000 */
[----:B------:R-:W-:-:S04]  /*1b50*/  LOP3.LUT R0, R0, R13, RZ, 0x3c, !PT ;  /* 0x0000000d00007212 */ /* 0x000fc800078e3cff */
[----:B------:R-:W-:Y:S01]  /*1b60*/  ISETP.GE.AND P2, PT, R0, RZ, PT ;  /* 0x000000ff0000720c */ /* 0x000fe20003f46270 */
[----:B0-----:R-:W0:Y:S02]  /*1b70*/  MUFU.RCP R3, R3 ;  /* 0x0000000300037308 */ /* 0x001e240000001000 */
[----:B0-----:R-:W-:Y:S02]  /*1b80*/  VIADD R4, R3, 0xffffffe ;  /* 0x0ffffffe03047836 */ /* 0x001fe40000000000 */
[----:B------:R-:W-:-:S04]  /*1b90*/  IMAD.MOV R3, RZ, RZ, -R12 ;  /* 0x000000ffff037224 */ /* 0x000fc800078e0a0c */
[----:B------:R0:W1:Y:S02]  /*1ba0*/  F2I.FTZ.U32.TRUNC.NTZ R5, R4 ;  /* 0x0000000400057305 */ /* 0x000064000021f000 */
[----:B0-----:R-:W-:Y:S02]  /*1bb0*/  IMAD.MOV.U32 R4, RZ, RZ, RZ ;  /* 0x000000ffff047224 */ /* 0x001fe400078e00ff */
[----:B-1----:R-:W-:-:S04]  /*1bc0*/  IMAD.MOV R7, RZ, RZ, -R5 ;  /* 0x000000ffff077224 */ /* 0x002fc800078e0a05 */
[----:B------:R-:W-:-:S04]  /*1bd0*/  IMAD R7, R7, R6, RZ ;  /* 0x0000000607077224 */ /* 0x000fc800078e02ff */
[----:B------:R-:W-:-:S04]  /*1be0*/  IMAD.HI.U32 R5, R5, R7, R4 ;  /* 0x0000000705057227 */ /* 0x000fc800078e0004 */
[----:B------:R-:W-:-:S04]  /*1bf0*/  IMAD.MOV.U32 R4, RZ, RZ, R10 ;  /* 0x000000ffff047224 */ /* 0x000fc800078e000a */
        /* <DEDUP_REMOVED lines=11> */
.L_x_1807:
[----:B------:R-:W-:Y:S05]  /*1cb0*/  BSYNC B0 ;  /* 0x0000000000007941 */ /* 0x000fea0003800000 */
.L_x_1806:
[----:B------:R-:W-:-:S05]  /*1cc0*/  IMAD R3, R227, R0, R9 ;  /* 0x00000000e3037224 */ /* 0x000fca00078e0209 */
[C---:B------:R-:W-:Y:S01]  /*1cd0*/  VIADDMNMX R0, R3.reuse, R0, R8, PT ;  /* 0x0000000003007246 */ /* 0x040fe20003800108 */
[----:B------:R-:W-:-:S04]  /*1ce0*/  IMAD R3, R3, 0xa0, -R11 ;  /* 0x000000a003037824 */ /* 0x000fc800078e0a0b */
[----:B------:R-:W-:Y:S01]  /*1cf0*/  IMAD R5, R0, 0xa0, -R11 ;  /* 0x000000a000057824 */ /* 0x000fe200078e0a0b */
[----:B------:R-:W-:-:S04]  /*1d00*/  VIMNMX R3, RZ, R3, !PT ;  /* 0x00000003ff037248 */ /* 0x000fc80007fe0100 */
[----:B------:R-:W-:Y:S01]  /*1d10*/  VIMNMX R0, R5, R2, PT ;  /* 0x0000000205007248 */ /* 0x000fe20003fe0100 */
[----:B------:R-:W-:-:S03]  /*1d20*/  IMAD.WIDE.U32 R4, R3, -0x33333333, RZ ;  /* 0xcccccccd03047825 */ /* 0x000fc600078e00ff */
[----:B------:R-:W-:Y:S02]  /*1d30*/  ISETP.GT.AND P0, PT, R0, R3, PT ;  /* 0x000000030000720c */ /* 0x000fe40003f04270 */
[----:B------:R-:W-:-:S05]  /*1d40*/  SHF.R.U32.HI R26, RZ, 0x7, R5 ;  /* 0x00000007ff1a7819 */ /* 0x000fca0000011605 */
[----:B------:R-:W-:-:S06]  /*1d50*/  IMAD.MOV.U32 R25, RZ, RZ, R26 ;  /* 0x000000ffff197224 */ /* 0x000fcc00078e001a */
        /* <DEDUP_REMOVED lines=26> */
[----:B-1---5:R-:W-:Y:S05]  /*1f00*/  CALL.ABS.NOINC R14 ;  /* 0x000000000e007343 */ /* 0x022fea0003c00000 */
.L_x_1810:
[----:B------:R-:W-:Y:S05]  /*1f10*/  BSYNC B6 ;  /* 0x0000000000067941 */ /* 0x000fea0003800000 */
.L_x_1809:
        /* <DEDUP_REMOVED lines=20> */
.L_x_1812:
[----:B------:R-:W-:Y:S05]  /*2060*/  BSYNC B6 ;  /* 0x0000000000067941 */ /* 0x000fea0003800000 */
.L_x_1811:
[----:B------:R-:W-:Y:S01]  /*2070*/  ULDC.64 UR4, c[0x0][0x9f8] ;  /* 0x00027e0000047ab9 */ /* 0x000fe20000000a00 */
[----:B------:R-:W-:Y:S01]  /*2080*/  IMAD.MOV.U32 R85, RZ, RZ, R207 ;  /* 0x000000ffff557224 */ /* 0x000fe200078e00cf */
[----:B------:R-:W-:Y:S01]  /*2090*/  ISETP.NE.U32.AND P0, PT, RZ, UR4, PT ;  /* 0x00000004ff007c0c */ /* 0x000fe2000bf05070 */
[----:B------:R-:W-:Y:S01]  /*20a0*/  ULDC.64 UR6, c[0x0][0x208] ;  /* 0x0000820000067ab9 */ /* 0x000fe20000000a00 */
[----:B------:R-:W0:Y:S02]  /*20b0*/  LDC.64 R50, c[0x0][0x3f8] ;  /* 0x0000fe00ff327b82 */ /* 0x000e240000000a00 */
[----:B------:R-:W-:-:S06]  /*20c0*/  ISETP.NE.AND.EX P0, PT, RZ, UR5, PT, P0 ;  /* 0x00000005ff007c0c */ /* 0x000fcc000bf05300 */
[----:B------:R-:W1:Y:S08]  /*20d0*/  LDC.64 R56, c[0x0][0x408] ;  /* 0x00010200ff387b82 */ /* 0x000e700000000a00 */
[----:B------:R-:W2:Y:S08]  /*20e0*/  @P0 LDC.64 R4, c[0x0][0x9f8] ;  /* 0x00027e00ff040b82 */ /* 0x000eb00000000a00 */
[----:B------:R-:W3:Y:S01]  /*20f0*/  LDC R31, c[0x0][0x3f4] ;  /* 0x0000fd00ff1f7b82 */ /* 0x000ee20000000800 */
[----:B--2---:R-:W-:-:S05]  /*2100*/  @P0 IMAD.WIDE R4, R207, 0x4, R4 ;  /* 0x00000004cf040825 */ /* 0x004fca00078e0204 */
[----:B------:R2:W4:Y:S01]  /*2110*/  @P0 LDG.E R85, desc[UR6][R4.64] ;  /* 0x0000000604550981 */ /* 0x000522000c1e1900 */
[----:B------:R-:W-:Y:S01]  /*2120*/  SHF.R.S32.HI R3, RZ, 0x1f, R194 ;  /* 0x0000001fff037819 */ /* 0x000fe200000114c2 */
[-C--:B0-----:R-:W-:Y:S01]  /*2130*/  IMAD.WIDE.U32 R8, R194, R50.reuse, R18 ;  /* 0x00000032c2087225 */ /* 0x081fe200078e0012 */
[----:B------:R-:W-:Y:S01]  /*2140*/  SHF.R.S32.HI R189, RZ, 0x1f, R188 ;  /* 0x0000001fffbd7819 */ /* 0x000fe200000114bc */
[----:B------:R-:W0:Y:S01]  /*2150*/  S2R R30, SR_TID.X ;  /* 0x00000000001e7919 */ /* 0x000e220000002100 */
[----:B---3--:R-:W-:Y:S01]  /*2160*/  ISETP.GE.AND P0, PT, R18, R31, PT ;  /* 0x0000001f1200720c */ /* 0x008fe20003f06270 */
[C---:B------:R-:W-:Y:S01]  /*2170*/  IMAD R0, R3.reuse, R50, RZ ;  /* 0x0000003203007224 */ /* 0x040fe200078e02ff */
[C-C-:B-1----:R-:W-:Y:S01]  /*2180*/  SHF.L.U64.HI R79, R56.reuse, 0x6, R57.reuse ;  /* 0x00000006384f7819 */ /* 0x142fe20000010239 */
[----:B------:R-:W-:Y:S01]  /*2190*/  IMAD R3, R3, R56, RZ ;  /* 0x0000003803037224 */ /* 0x000fe200078e02ff */
[----:B------:R-:W-:Y:S01]  /*21a0*/  SHF.L.U64.HI R78, R56, 0x7, R57 ;  /* 0x00000007384e7819 */ /* 0x000fe20000010239 */
[C---:B------:R-:W-:Y:S01]  /*21b0*/  IMAD R13, R194.reuse, R51, R0 ;  /* 0x00000033c20d7224 */ /* 0x040fe200078e0200 */
[----:B------:R-:W-:Y:S01]  /*21c0*/  SHF.R.U32.HI R74, RZ, 0x3, R211 ;  /* 0x00000003ff4a7819 */ /* 0x000fe200000116d3 */
[----:B------:R-:W-:Y:S01]  /*21d0*/  IMAD.WIDE.U32 R6, R194, R50, R188 ;  /* 0x00000032c2067225 */ /* 0x000fe200078e00bc */
[----:B------:R-:W-:-:S02]  /*21e0*/  SHF.L.U64.HI R83, R50, 0x6, R51 ;  /* 0x0000000632537819 */ /* 0x000fc40000010233 */
[----:B------:R-:W-:Y:S01]  /*21f0*/  SHF.L.U64.HI R82, R50, 0x7, R51 ;  /* 0x0000000732527819 */ /* 0x000fe20000010233 */
[C---:B------:R-:W-:Y:S01]  /*2200*/  IMAD R15, R194.reuse, R57, R3 ;  /* 0x00000039c20f7224 */ /* 0x040fe200078e0203 */
[----:B------:R-:W-:Y:S01]  /*2210*/  SEL R3, R31, RZ, P0 ;  /* 0x000000ff1f037207 */ /* 0x000fe20000000000 */
[----:B------:R-:W-:Y:S01]  /*2220*/  IMAD.IADD R7, R7, 0x1, R13 ;  /* 0x0000000107077824 */ /* 0x000fe200078e020d */
[----:B------:R-:W-:Y:S01]  /*2230*/  LOP3.LUT P1, RZ, R213, 0x4, RZ, 0xc0, !PT ;  /* 0x00000004d5ff7812 */ /* 0x000fe2000782c0ff */
[----:B------:R-:W-:Y:S01]  /*2240*/  IMAD.IADD R9, R13, 0x1, R9 ;  /* 0x000000010d097824 */ /* 0x000fe200078e0209 */
[----:B-----5:R-:W-:Y:S01]  /*2250*/  SHF.R.S32.HI R13, RZ, 0x1f, R24 ;  /* 0x0000001fff0d7819 */ /* 0x020fe20000011418 */
[----:B--2---:R-:W-:-:S04]  /*2260*/  IMAD.WIDE.U32 R4, R194, R56, R188 ;  /* 0x00000038c2047225 */ /* 0x004fc800078e00bc */
[----:B------:R-:W-:Y:S02]  /*2270*/  IMAD.SHL.U32 R75, R213, 0x80, RZ ;  /* 0x00000080d54b7824 */ /* 0x000fe400078e00ff */
[----:B------:R-:W-:-:S03]  /*2280*/  IMAD.WIDE.U32 R10, R194, R56, R18 ;  /* 0x00000038c20a7225 */ /* 0x000fc600078e0012 */
[----:B------:R-:W-:Y:S01]  /*2290*/  LOP3.LUT R75, R75, 0x380, RZ, 0xc0, !PT ;  /* 0x000003804b4b7812 */ /* 0x000fe200078ec0ff */
[----:B------:R-:W-:Y:S02]  /*22a0*/  IMAD.IADD R3, R18, 0x1, R3 ;  /* 0x0000000112037824 */ /* 0x000fe400078e0203 */
[----:B------:R-:W-:Y:S01]  /*22b0*/  IMAD.IADD R5, R5, 0x1, R15 ;  /* 0x0000000105057824 */ /* 0x000fe200078e020f */
[----:B------:R-:W-:Y:S01]  /*22c0*/  SHF.R.U32.HI R71, RZ, 0x3, R75 ;  /* 0x00000003ff477819 */ /* 0x000fe2000001164b */
[----:B------:R-:W-:Y:S01]  /*22d0*/  IMAD R12, R13, R50, RZ ;  /* 0x000000320d0c7224 */ /* 0x000fe200078e02ff */
[----:B0-----:R-:W-:Y:S01]  /*22e0*/  SHF.R.U32.HI R30, RZ, 0x7, R30 ;  /* 0x00000007ff1e7819 */ /* 0x001fe2000001161e */
[----:B------:R-:W-:Y:S01]  /*22f0*/  IMAD.IADD R11, R15, 0x1, R11 ;  /* 0x000000010f0b7824 */ /* 0x000fe200078e020b */
[----:B------:R-:W-:Y:S01]  /*2300*/  SHF.R.S32.HI R0, RZ, 0x1f, R3 ;  /* 0x0000001fff007819 */ /* 0x000fe20000011403 */
[----:B------:R-:W-:Y:S01]  /*2310*/  IMAD R13, R13, R56, RZ ;  /* 0x000000380d0d7224 */ /* 0x000fe200078e02ff */
[----:B------:R-:W-:Y:S01]  /*2320*/  ISETP.NE.AND P6, PT, R30, 0x1, PT ;  /* 0x000000011e00780c */ /* 0x000fe20003fc5270 */
[----:B------:R-:W-:Y:S01]  /*2330*/  IMAD.WIDE.U32 R20, R24, R50, R6 ;  /* 0x0000003218147225 */ /* 0x000fe200078e0006 */
[----:B------:R-:W-:-:S03]  /*2340*/  LEA.HI R0, R0, R3, RZ, 0x4 ;  /* 0x0000000300007211 */ /* 0x000fc600078f20ff */
[-C--:B------:R-:W-:Y:S01]  /*2350*/  IMAD.WIDE.U32 R52, R24, R56.reuse, R4 ;  /* 0x0000003818347225 */ /* 0x080fe200078e0004 */
[----:B------:R-:W-:Y:S02]  /*2360*/  LOP3.LUT R4, R75, 0x30, R18, 0xf8, !PT ;  /* 0x000000304b047812 */ /* 0x000fe400078ef812 */
[--C-:B------:R-:W-:Y:S01]  /*2370*/  LOP3.LUT R5, R210, 0x70, R0.reuse, 0xf8, !PT ;  /* 0x00000070d2057812 */ /* 0x100fe200078ef800 */
[----:B------:R-:W-:Y:S01]  /*2380*/  IMAD R13, R24, R57, R13 ;  /* 0x00000039180d7224 */ /* 0x000fe200078e020d */
[----:B------:R-:W-:Y:S01]  /*2390*/  LOP3.LUT R67, R4, R71, RZ, 0x3c, !PT ;  /* 0x0000004704437212 */ /* 0x000fe200078e3cff */
[----:B------:R-:W-:Y:S01]  /*23a0*/  IMAD R7, R57, 0xa0, RZ ;  /* 0x000000a039077824 */ /* 0x000fe200078e02ff */
[--C-:B------:R-:W-:Y:S01]  /*23b0*/  LOP3.LUT R4, R75, 0x70, R0.reuse, 0xf8, !PT ;  /* 0x000000704b047812 */ /* 0x100fe200078ef800 */
[----:B------:R-:W-:Y:S05]  /*23c0*/  @!P6 WARPSYNC.ALL ;  /* 0x000000000000e948 */ /* 0x000fea0003800000 */
[C---:B------:R-:W-:Y:S01]  /*23d0*/  IMAD.SHL.U32 R77, R56.reuse, 0x40, RZ ;  /* 0x00000040384d7824 */ /* 0x040fe200078e00ff */
[----:B------:R-:W-:Y:S01]  /*23e0*/  ULDC UR4, c[0x0][0x2f4] ;  /* 0x0000bd0000047ab9 */ /* 0x000fe20000000800 */
[----:B------:R-:W-:Y:S01]  /*23f0*/  IMAD.SHL.U32 R76, R56, 0x80, RZ ;  /* 0x00000080384c7824 */ /* 0x000fe200078e00ff */
[----:B------:R-:W-:Y:S01]  /*2400*/  SHF.R.S32.HI R61, RZ, 0x4, R0 ;  /* 0x00000004ff3d7819 */ /* 0x000fe20000011400 */
[----:B------:R-:W-:Y:S01]  /*2410*/  IMAD.WIDE.U32 R54, R24, R56, R10 ;  /* 0x0000003818367225 */ /* 0x000fe200078e000a */
[----:B------:R-:W-:-:S02]  /*2420*/  LOP3.LUT R60, R0, 0xfffffff0, RZ, 0xc0, !PT ;  /* 0xfffffff0003c7812 */ /* 0x000fc400078ec0ff */
[----:B------:R-:W-:Y:S01]  /*2430*/  ISETP.GE.AND P2, PT, R23, UR4, PT ;  /* 0x0000000417007c0c */ /* 0x000fe2000bf46270 */
[----:B------:R-:W-:Y:S01]  /*2440*/  IMAD.WIDE.U32 R56, R56, 0xa0, RZ ;  /* 0x000000a038387825 */ /* 0x000fe200078e00ff */
[----:B------:R-:W-:Y:S02]  /*2450*/  ISETP.GE.AND P1, PT, R18, UR4, PT ;  /* 0x0000000412007c0c */ /* 0x000fe4000bf26270 */
[----:B------:R-:W-:Y:S01]  /*2460*/  P2R R87, PR, RZ, 0x4 ;  /* 0x00000004ff577803 */ /* 0x000fe20000000000 */
[C---:B------:R-:W-:Y:S01]  /*2470*/  IMAD R3, R24.reuse, R51, R12 ;  /* 0x0000003318037224 */ /* 0x040fe200078e020c */
[----:B------:R-:W-:Y:S01]  /*2480*/  SHF.R.S32.HI R59, RZ, 0x1f, R60 ;  /* 0x0000001fff3b7819 */ /* 0x000fe2000001143c */
[----:B------:R-:W-:-:S04]  /*2490*/  IMAD.WIDE.U32 R48, R24, R50, R8 ;  /* 0x0000003218307225 */ /* 0x000fc800078e0008 */
[----:B------:R-:W-:Y:S01]  /*24a0*/  VIADD R73, R30, 0x8 ;  /* 0x000000081e497836 */ /* 0x000fe20000000000 */
[----:B------:R-:W-:Y:S01]  /*24b0*/  SHF.R.U32.HI R30, RZ, 0x3, R210 ;  /* 0x00000003ff1e7819 */ /* 0x000fe200000116d2 */
[----:B------:R-:W-:Y:S01]  /*24c0*/  IMAD.IADD R68, R57, 0x1, R7 ;  /* 0x0000000139447824 */ /* 0x000fe200078e0207 */
[----:B------:R-:W-:Y:S01]  /*24d0*/  LOP3.LUT R7, R211, 0x70, R0, 0xf8, !PT ;  /* 0x00000070d3077812 */ /* 0x000fe200078ef800 */
[----:B------:R-:W-:Y:S01]  /*24e0*/  IMAD.IADD R65, R21, 0x1, R3 ;  /* 0x0000000115417824 */ /* 0x000fe200078e0203 */
[----:B------:R-:W-:Y:S01]  /*24f0*/  LOP3.LUT R5, R5, R30, RZ, 0x3c, !PT ;  /* 0x0000001e05057212 */ /* 0x000fe200078e3cff */
[----:B------:R-:W-:Y:S01]  /*2500*/  IMAD.IADD R64, R3, 0x1, R49 ;  /* 0x0000000103407824 */ /* 0x000fe200078e0231 */
[----:B------:R-:W-:Y:S01]  /*2510*/  LOP3.LUT R3, R4, R71, RZ, 0x3c, !PT ;  /* 0x0000004704037212 */ /* 0x000fe200078e3cff */
[----:B------:R-:W-:Y:S01]  /*2520*/  IMAD R69, R51, 0xa0, RZ ;  /* 0x000000a033457824 */ /* 0x000fe200078e02ff */
[----:B------:R-:W-:Y:S01]  /*2530*/  LOP3.LUT R0, R7, R74, RZ, 0x3c, !PT ;  /* 0x0000004a07007212 */ /* 0x000fe200078e3cff */
[----:B------:R-:W-:-:S02]  /*2540*/  IMAD.SHL.U32 R81, R50, 0x40, RZ ;  /* 0x0000004032517824 */ /* 0x000fc400078e00ff */
[C---:B------:R-:W-:Y:S02]  /*2550*/  IMAD.SHL.U32 R80, R50.reuse, 0x80, RZ ;  /* 0x0000008032507824 */ /* 0x040fe400078e00ff */
[----:B------:R-:W-:-:S04]  /*2560*/  IMAD.WIDE.U32 R50, R50, 0xa0, RZ ;  /* 0x000000a032327825 */ /* 0x000fc800078e00ff */
[C---:B------:R-:W-:Y:S02]  /*2570*/  IMAD.IADD R58, R212.reuse, 0x1, R3 ;  /* 0x00000001d43a7824 */ /* 0x040fe400078e0203 */
[----:B------:R-:W-:Y:S02]  /*2580*/  IMAD.IADD R84, R29, 0x1, R28 ;  /* 0x000000011d547824 */ /* 0x000fe400078e021c */
[----:B------:R-:W-:Y:S02]  /*2590*/  IMAD R72, R229, 0x40, R194 ;  /* 0x00000040e5487824 */ /* 0x000fe400078e02c2 */
[----:B------:R-:W-:Y:S02]  /*25a0*/  IMAD.SHL.U32 R70, R31, 0x2, RZ ;  /* 0x000000021f467824 */ /* 0x000fe400078e00ff */
[----:B------:R-:W-:Y:S02]  /*25b0*/  IMAD.IADD R69, R51, 0x1, R69 ;  /* 0x0000000133457824 */ /* 0x000fe400078e0245 */
[----:B------:R-:W-:-:S02]  /*25c0*/  IMAD.IADD R67, R212, 0x1, R67 ;  /* 0x00000001d4437824 */ /* 0x000fc400078e0243 */
[----:B------:R-:W-:Y:S02]  /*25d0*/  IMAD.IADD R63, R53, 0x1, R13 ;  /* 0x00000001353f7824 */ /* 0x000fe400078e020d */
[----:B------:R-:W-:Y:S02]  /*25e0*/  IMAD.IADD R62, R13, 0x1, R55 ;  /* 0x000000010d3e7824 */ /* 0x000fe400078e0237 */
[----:B------:R-:W-:Y:S02]  /*25f0*/  IMAD.IADD R3, R214, 0x1, R5 ;  /* 0x00000001d6037824 */ /* 0x000fe400078e0205 */
[----:B------:R-:W-:Y:S01]  /*2600*/  IMAD.IADD R0, R215, 0x1, R0 ;  /* 0x00000001d7007824 */ /* 0x000fe200078e0200 */
[----:B----4-:R-:W-:Y:S01]  /*2610*/  SHF.R.S32.HI R66, RZ, 0x1f, R85 ;  /* 0x0000001fff427819 */ /* 0x010fe20000011455 */
[----:B------:R-:W-:Y:S06]  /*2620*/  @!P6 BAR.SYNC.DEFER_BLOCKING 0x9, 0x100 ;  /* 0x024400000000eb1d */ /* 0x000fec0000010000 */
.L_x_1887:
[----:B0-----:R-:W0:Y:S01]  /*2630*/  LDC R92, c[0x0][0x430] ;  /* 0x00010c00ff5c7b82 */ /* 0x001e220000000800 */
[----:B------:R-:W-:Y:S01]  /*2640*/  VIADD R25, R25, 0xffffffff ;  /* 0xffffffff19197836 */ /* 0x000fe20000000000 */
[----:B------:R-:W-:Y:S01]  /*2650*/  ULDC.64 UR4, c[0x0][0x208] ;  /* 0x0000820000047ab9 */ /* 0x000fe20000000a00 */
[----:B------:R-:W-:Y:S02]  /*2660*/  IMAD.MOV.U32 R91, RZ, RZ, RZ ;  /* 0x000000ffff5b7224 */ /* 0x000fe400078e00ff */
[----:B--23--:R-:W-:-:S03]  /*2670*/  IMAD R9, R25, 0xa0, R72 ;  /* 0x000000a019097824 */ /* 0x00cfc600078e0248 */
[----:B------:R-:W1:Y:S01]  /*2680*/  LDC R103, c[0x0][0x3f4] ;  /* 0x0000fd00ff677b82 */ /* 0x000e620000000800 */
[----:B------:R-:W-:Y:S01]  /*2690*/  IMAD.IADD R11, R84, 0x1, R9 ;  /* 0x00000001540b7824 */ /* 0x000fe200078e0209 */
[----:B------:R-:W-:-:S03]  /*26a0*/  ISETP.GE.AND P2, PT, R9, R2, PT ;  /* 0x000000020900720c */ /* 0x000fc60003f46270 */
[----:B------:R-:W-:Y:S01]  /*26b0*/  IMAD.MOV.U32 R9, RZ, RZ, R11 ;  /* 0x000000ffff097224 */ /* 0x000fe200078e000b */
[----:B------:R-:W-:Y:S02]  /*26c0*/  ISETP.GT.OR P2, PT, R72, 0x9f, P2 ;  /* 0x0000009f4800780c */ /* 0x000fe40001744670 */
[----:B0-----:R-:W-:-:S11]  /*26d0*/  ISETP.NE.AND P3, PT, R92, 0x1, PT ;  /* 0x000000015c00780c */ /* 0x001fd60003f65270 */
[----:B------:R-:W0:Y:S08]  /*26e0*/  @!P2 LDC.64 R6, c[0x0][0x428] ;  /* 0x00010a00ff06ab82 */ /* 0x000e300000000a00 */
[----:B------:R-:W2:Y:S08]  /*26f0*/  @!P2 LDC.64 R12, c[0x0][0x418] ;  /* 0x00010600ff0cab82 */ /* 0x000eb00000000a00 */
[----:B------:R-:W3:Y:S08]  /*2700*/  @P3 LDC R4, c[0x0][0x434] ;  /* 0x00010d00ff043b82 */ /* 0x000ef00000000800 */
[----:B------:R-:W4:Y:S01]  /*2710*/  @P3 LDC R5, c[0x0][0x438] ;  /* 0x00010e00ff053b82 */ /* 0x000f220000000800 */
[----:B---3--:R-:W-:-:S05]  /*2720*/  @P3 IMAD.HI.U32 R4, R11, R4, RZ ;  /* 0x000000040b043227 */ /* 0x008fca00078e00ff */
[----:B----4-:R-:W-:Y:S01]  /*2730*/  @P3 SHF.R.U32.HI R9, RZ, R5, R4 ;  /* 0x00000005ff093219 */ /* 0x010fe20000011604 */
[----:B0-----:R-:W-:-:S03]  /*2740*/  @!P2 IMAD R4, R66, R6, RZ ;  /* 0x000000064204a224 */ /* 0x001fc600078e02ff */
[--C-:B------:R-:W-:Y:S01]  /*2750*/  @!P2 SHF.R.S32.HI R5, RZ, 0x1f, R9.reuse ;  /* 0x0000001fff05a819 */ /* 0x100fe20000011409 */
[----:B------:R-:W-:Y:S02]  /*2760*/  @!P2 IMAD R7, R85, R7, R4 ;  /* 0x000000075507a224 */ /* 0x000fe400078e0204 */
[----:B------:R-:W-:-:S04]  /*2770*/  @!P2 IMAD.MOV.U32 R4, RZ, RZ, R9 ;  /* 0x000000ffff04a224 */ /* 0x000fc800078e0009 */
[----:B------:R-:W-:-:S04]  /*2780*/  @!P2 IMAD.WIDE.U32 R4, R85, R6, R4 ;  /* 0x000000065504a225 */ /* 0x000fc800078e0004 */
[----:B------:R-:W-:Y:S01]  /*2790*/  @!P2 IMAD.IADD R5, R5, 0x1, R7 ;  /* 0x000000010505a824 */ /* 0x000fe200078e0207 */
[----:B--2---:R-:W-:-:S04]  /*27a0*/  @!P2 LEA R6, P3, R4, R12, 0x2 ;  /* 0x0000000c0406a211 */ /* 0x004fc800078610ff */
[----:B------:R-:W-:-:S05]  /*27b0*/  @!P2 LEA.HI.X R7, R4, R13, R5, 0x2, P3 ;  /* 0x0000000d0407a211 */ /* 0x000fca00018f1405 */
[----:B------:R0:W5:Y:S01]  /*27c0*/  @!P2 LDG.E R91, desc[UR4][R6.64] ;  /* 0x00000004065ba981 */ /* 0x000162000c1e1900 */
[----:B------:R-:W-:Y:S01]  /*27d0*/  ISETP.GT.AND P2, PT, R25, R26, PT ;  /* 0x0000001a1900720c */ /* 0x000fe20003f44270 */
[----:B------:R-:W-:Y:S01]  /*27e0*/  IMAD R90, R191, 0x5000, R67 ;  /* 0x00005000bf5a7824 */ /* 0x000fe200078e0243 */
[----:B------:R-:W-:Y:S01]  /*27f0*/  LOP3.LUT P4, RZ, R213, 0x4, RZ, 0xc0, !PT ;  /* 0x00000004d5ff7812 */ /* 0x000fe2000788c0ff */
[----:B------:R-:W-:Y:S01]  /*2800*/  IMAD.MOV R5, RZ, RZ, -R9 ;  /* 0x000000ffff057224 */ /* 0x000fe200078e0a09 */
[----:B------:R-:W-:Y:S01]  /*2810*/  P2R R88, PR, RZ, 0x4 ;  /* 0x00000004ff587803 */ /* 0x000fe20000000000 */
[----:B------:R-:W-:Y:S01]  /*2820*/  VIADD R4, R90, 0x40 ;  /* 0x000000405a047836 */ /* 0x000fe20000000000 */
[----:B-1----:R-:W-:Y:S01]  /*2830*/  ISETP.GE.AND P2, PT, R103, 0x1, PT ;  /* 0x000000016700780c */ /* 0x002fe20003f46270 */
[----:B------:R-:W-:Y:S05]  /*2840*/  YIELD ;  /* 0x0000000000007946 */ /* 0x000fea0003800000 */
[----:B------:R-:W-:Y:S01]  /*2850*/  BSSY B0, `(.L_x_1813) ;  /* 0x00006e4000007945 */ /* 0x000fe20003800000 */
[----:B------:R-:W-:-:S02]  /*2860*/  IMAD R92, R92, R5, R11 ;  /* 0x000000055c5c7224 */ /* 0x000fc400078e020b */
[----:B------:R-:W-:Y:S02]  /*2870*/  @P4 VIADD R4, R90, 0xffffffc0 ;  /* 0xffffffc05a044836 */ /* 0x000fe40000000000 */
[C---:B------:R-:W-:Y:S02]  /*2880*/  IMAD.IADD R90, R17.reuse, 0x1, R90 ;  /* 0x00000001115a7824 */ /* 0x040fe400078e025a */
[----:B------:R-:W-:Y:S01]  /*2890*/  IMAD.IADD R89, R17, 0x1, R4 ;  /* 0x0000000111597824 */ /* 0x000fe200078e0204 */
[----:B0-----:R-:W-:Y:S06]  /*28a0*/  @!P2 BRA `(.L_x_1814) ;  /* 0x00000068000ca947 */ /* 0x001fec0003800000 */
[----:B------:R-:W-:Y:S01]  /*28b0*/  SHF.R.S32.HI R93, RZ, 0x1f, R92 ;  /* 0x0000001fff5d7819 */ /* 0x000fe2000001145c */
[----:B------:R-:W-:Y:S01]  /*28c0*/  ULDC.64 UR4, c[0x0][0x300] ;  /* 0x0000c00000047ab9 */ /* 0x000fe20000000a00 */
[----:B-----5:R-:W-:Y:S01]  /*28d0*/  SHF.R.S32.HI R94, RZ, 0x1f, R91 ;  /* 0x0000001fff5e7819 */ /* 0x020fe2000001145b */
[----:B------:R-:W-:-:S04]  /*28e0*/  IMAD.WIDE.U32 R4, R92, UR4, RZ ;  /* 0x000000045c047c25 */ /* 0x000fc8000f8e00ff */
[----:B------:R-:W-:Y:S02]  /*28f0*/  IMAD R7, R93, UR4, RZ ;  /* 0x000000045d077c24 */ /* 0x000fe4000f8e02ff */
[----:B------:R-:W-:Y:S02]  /*2900*/  IMAD R95, R25, -0xa0, R2 ;  /* 0xffffff60195f7824 */ /* 0x000fe400078e0202 */
[----:B------:R-:W-:Y:S01]  /*2910*/  IMAD R7, R92, UR5, R7 ;  /* 0x000000055c077c24 */ /* 0x000fe2000f8e0207 */
[----:B------:R-:W-:Y:S02]  /*2920*/  ULDC.64 UR4, c[0x0][0x310] ;  /* 0x0000c40000047ab9 */ /* 0x000fe40000000a00 */
[----:B------:R-:W-:Y:S01]  /*2930*/  IMAD R6, R94, UR4, RZ ;  /* 0x000000045e067c24 */ /* 0x000fe2000f8e02ff */
[----:B------:R-:W-:Y:S01]  /*2940*/  VIMNMX R95, R95, 0xa0, PT ;  /* 0x000000a05f5f7848 */ /* 0x000fe20003fe0100 */
[----:B------:R-:W-:Y:S02]  /*2950*/  IMAD.IADD R5, R5, 0x1, R7 ;  /* 0x0000000105057824 */ /* 0x000fe400078e0207 */
[----:B------:R-:W-:-:S02]  /*2960*/  IMAD R7, R91, UR5, R6 ;  /* 0x000000055b077c24 */ /* 0x000fc4000f8e0206 */
[----:B------:R-:W-:Y:S01]  /*2970*/  IMAD.WIDE.U32 R4, R91, UR4, R4 ;  /* 0x000000045b047c25 */ /* 0x000fe2000f8e0004 */
[----:B------:R-:W-:-:S03]  /*2980*/  ULDC.64 UR4, c[0x0][0x308] ;  /* 0x0000c20000047ab9 */ /* 0x000fc60000000a00 */
[----:B------:R-:W-:Y:S02]  /*2990*/  IMAD.IADD R5, R5, 0x1, R7 ;  /* 0x0000000105057824 */ /* 0x000fe400078e0207 */
[----:B------:R-:W-:Y:S02]  /*29a0*/  IMAD R6, R68, R25, RZ ;  /* 0x0000001944067224 */ /* 0x000fe400078e02ff */
[----:B------:R-:W-:Y:S01]  /*29b0*/  IMAD.WIDE.U32 R100, R195, UR4, R4 ;  /* 0x00000004c3647c25 */ /* 0x000fe2000f8e0004 */
[----:B------:R-:W-:-:S03]  /*29c0*/  SHF.R.S32.HI R5, RZ, 0x1f, R25 ;  /* 0x0000001fff057819 */ /* 0x000fc60000011419 */
[----:B------:R-:W-:Y:S01]  /*29d0*/  IMAD R99, R195, UR5, R101 ;  /* 0x00000005c3637c24 */ /* 0x000fe2000f8e0265 */
[----:B------:R-:W-:Y:S01]  /*29e0*/  ULDC.64 UR4, c[0x0][0x2e8] ;  /* 0x0000ba0000047ab9 */ /* 0x000fe20000000a00 */
[-C--:B------:R-:W-:Y:S01]  /*29f0*/  IMAD R4, R69, R25.reuse, RZ ;  /* 0x0000001945047224 */ /* 0x080fe200078e02ff */
[----:B------:R-:W-:Y:S01]  /*2a00*/  IADD3 R100, P2, R100, UR4, RZ ;  /* 0x0000000464647c10 */ /* 0x000fe2000ff5e0ff */
[----:B------:R-:W-:Y:S01]  /*2a10*/  ULDC.U8 UR4, c[0x0][0x410] ;  /* 0x0001040000047ab9 */ /* 0x000fe20000000000 */
[----:B------:R-:W-:Y:S02]  /*2a20*/  IMAD R11, R5, R56, R6 ;  /* 0x00000038050b7224 */ /* 0x000fe400078e0206 */
[----:B------:R-:W-:Y:S01]  /*2a30*/  IADD3.X R99, R99, UR5, RZ, P2, !PT ;  /* 0x0000000563637c10 */ /* 0x000fe200097fe4ff */
[----:B------:R-:W-:Y:S01]  /*2a40*/  IMAD R9, R5, R50, R4 ;  /* 0x0000003205097224 */ /* 0x000fe200078e0204 */
[----:B------:R-:W-:Y:S01]  /*2a50*/  ISETP.NE.AND P2, PT, RZ, UR4, PT ;  /* 0x00000004ff007c0c */ /* 0x000fe2000bf45270 */
[----:B------:R-:W-:-:S04]  /*2a60*/  IMAD.WIDE.U32 R4, R50, R25, RZ ;  /* 0x0000001932047225 */ /* 0x000fc800078e00ff */
[----:B------:R-:W-:-:S04]  /*2a70*/  IMAD.WIDE.U32 R6, R56, R25, RZ ;  /* 0x0000001938067225 */ /* 0x000fc800078e00ff */
[----:B------:R-:W-:Y:S02]  /*2a80*/  IMAD.IADD R86, R5, 0x1, R9 ;  /* 0x0000000105567824 */ /* 0x000fe400078e0209 */
[----:B------:R-:W-:Y:S02]  /*2a90*/  IMAD.IADD R98, R7, 0x1, R11 ;  /* 0x0000000107627824 */ /* 0x000fe400078e020b */
[----:B------:R-:W-:Y:S05]  /*2aa0*/  @!P2 BRA `(.L_x_1815) ;  /* 0x0000003000d8a947 */ /* 0x000fea0003800000 */
        /* <DEDUP_REMOVED lines=18> */
[----:B------:R-:W-:Y:S01]  /*2bd0*/  CS2R R46, SRZ ;  /* 0x00000000002e7805 */ /* 0x000fe2000001ff00 */
[----:B------:R-:W-:Y:S01]  /*2be0*/  ULDC.64 UR6, c[0x0][0x208] ;  /* 0x0000820000067ab9 */ /* 0x000fe20000000a00 */
        /* <DEDUP_REMOVED lines=12> */
.L_x_1817:
[----:B------:R-:W-:Y:S05]  /*2cb0*/  BSYNC B1 ;  /* 0x0000000000017941 */ /* 0x000fea0003800000 */
.L_x_1816:
        /* <DEDUP_REMOVED lines=10> */
[----:B------:R-:W-:Y:S01]  /*2d60*/  IADD3.X R11, R65, R86, R83, P4, P5 ;  /* 0x00000056410b7210 */ /* 0x000fe200027ea453 */
[----:B------:R-:W-:Y:S01]  /*2d70*/  ULDC.64 UR6, c[0x0][0x208] ;  /* 0x0000820000067ab9 */ /* 0x000fe20000000a00 */
        /* <DEDUP_REMOVED lines=15> */
.L_x_1819:
[----:B------:R-:W-:Y:S05]  /*2e70*/  BSYNC B1 ;  /* 0x0000000000017941 */ /* 0x000fea0003800000 */
.L_x_1818:
[----:B0-----:R-:W-:Y:S01]  /*2e80*/  VIADD R10, R194, 0x80 ;  /* 0x00000080c20a7836 */ /* 0x001fe20000000000 */
[----:B------:R-:W-:Y:S04]  /*2e90*/  BSSY B1, `(.L_x_1820) ;  /* 0x0000016000017945 */ /* 0x000fe80003800000 */
[----:B------:R-:W-:-:S13]  /*2ea0*/  ISETP.GE.AND P4, PT, R10, R95, PT ;  /* 0x0000005f0a00720c */ /* 0x000fda0003f86270 */
[----:B------:R-:W-:Y:S05]  /*2eb0*/  @P4 BRA `(.L_x_1821) ;  /* 0x00000000004c4947 */ /* 0x000fea0003800000 */
[----:B------:R-:W-:Y:S01]  /*2ec0*/  IADD3 R4, P5, P6, R20, R80, R4 ;  /* 0x0000005014047210 */ /* 0x000fe20007ebe004 */
[----:B------:R-:W-:Y:S01]  /*2ed0*/  ULDC.64 UR4, c[0x0][0x3e8] ;  /* 0x0000fa0000047ab9 */ /* 0x000fe20000000a00 */
[----:B------:R-:W-:Y:S02]  /*2ee0*/  ULDC.64 UR6, c[0x0][0x208] ;  /* 0x0000820000067ab9 */ /* 0x000fe40000000a00 */
        /* <DEDUP_REMOVED lines=16> */
.L_x_1821:
[----:B------:R-:W-:Y:S05]  /*2ff0*/  BSYNC B1 ;  /* 0x0000000000017941 */ /* 0x000fea0003800000 */
.L_x_1820:
[----:B0-----:R-:W2:Y:S01]  /*3000*/  LDL R4, [R1] ;  /* 0x0000000001047983 */ /* 0x001ea20000100800 */
[----:B------:R-:W-:Y:S02]  /*3010*/  IMAD.MOV.U32 R113, RZ, RZ, R42 ;  /* 0x000000ffff717224 */ /* 0x000fe400078e002a */
[----:B------:R-:W-:Y:S02]  /*3020*/  IMAD.MOV.U32 R119, RZ, RZ, R46 ;  /* 0x000000ffff777224 */ /* 0x000fe400078e002e */
[----:B-----5:R-:W-:Y:S02]  /*3030*/  IMAD.MOV.U32 R108, RZ, RZ, R34 ;  /* 0x000000ffff6c7224 */ /* 0x020fe400078e0022 */
[----:B------:R-:W-:Y:S02]  /*3040*/  IMAD.MOV.U32 R111, RZ, RZ, R38 ;  /* 0x000000ffff6f7224 */ /* 0x000fe400078e0026 */
[----:B------:R-:W-:Y:S02]  /*3050*/  IMAD.MOV.U32 R109, RZ, RZ, R36 ;  /* 0x000000ffff6d7224 */ /* 0x000fe400078e0024 */
[----:B------:R-:W-:-:S02]  /*3060*/  IMAD.MOV.U32 R112, RZ, RZ, R40 ;  /* 0x000000ffff707224 */ /* 0x000fc400078e0028 */
[----:B------:R-:W-:Y:S02]  /*3070*/  IMAD.MOV.U32 R102, RZ, RZ, R8 ;  /* 0x000000ffff667224 */ /* 0x000fe400078e0008 */
[----:B------:R-:W-:Y:S02]  /*3080*/  IMAD.MOV.U32 R106, RZ, RZ, R30 ;  /* 0x000000ffff6a7224 */ /* 0x000fe400078e001e */
[----:B------:R-:W-:Y:S02]  /*3090*/  IMAD.MOV.U32 R105, RZ, RZ, R28 ;  /* 0x000000ffff697224 */ /* 0x000fe400078e001c */
[----:B------:R-:W-:Y:S01]  /*30a0*/  IMAD.MOV.U32 R107, RZ, RZ, R32 ;  /* 0x000000ffff6b7224 */ /* 0x000fe200078e0020 */
[----:B--2---:R-:W-:-:S13]  /*30b0*/  R2UR UR4, R4 ;  /* 0x00000000040472ca */ /* 0x004fda00000e0000 */
[----:B------:R-:W-:-:S06]  /*30c0*/  UISETP.NE.AND UP0, UPT, UR4, 0x3, UPT ;  /* 0x000000030400788c */ /* 0x000fcc000bf05270 */
[----:B------:R-:W-:-:S13]  /*30d0*/  PLOP3.LUT P5, PT, PT, PT, UP0, 0x80, 0x0 ;  /* 0x000000000000781c */ /* 0x000fda0003faf008 */
[----:B------:R-:W-:Y:S05]  /*30e0*/  @!P5 BRA `(.L_x_1822) ;  /* 0x000000000004d947 */ /* 0x000fea0003800000 */
[----:B------:R-:W-:Y:S01]  /*30f0*/  BPT.TRAP 0x1 ;  /* 0x000000040000795c */ /* 0x000fe20000300000 */
.L_x_1822:
[----:B------:R-:W-:Y:S01]  /*3100*/  IMAD R86, R191, 0x8, R17 ;  /* 0x00000008bf567824 */ /* 0x000fe200078e0211 */
[----:B------:R-:W-:Y:S01]  /*3110*/  SHF.L.U32 R98, R200, 0x1f, RZ ;  /* 0x0000001fc8627819 */ /* 0x000fe200000006ff */
[----:B------:R-:W-:Y:S03]  /*3120*/  BSSY B1, `(.L_x_1823) ;  /* 0x0000003000017945 */ /* 0x000fe60003800000 */
[----:B------:R-:W0:Y:S02]  /*3130*/  SYNCS.PHASECHK.TRANS64.TRYWAIT P6, [R86+URZ+0x22890], R98 ;  /* 0x02289062560075a7 */ /* 0x000e2400080c017f */
[----:B0-----:R-:W-:Y:S05]  /*3140*/  @!P6 BRA `(.L_x_1824) ;  /* 0x000002dc001ce947 */ /* 0x001fea0003800000 */
.L_x_2201:
[----:B------:R-:W-:Y:S05]  /*3150*/  BSYNC B1 ;  /* 0x0000000000017941 */ /* 0x000fea0003800000 */
.L_x_1823:
[----:B------:R-:W-:-:S03]  /*3160*/  UMOV UR4, 0xffffffff ;  /* 0xffffffff00047882 */ /* 0x000fc60000000000 */
[----:B------:R-:W-:Y:S05]  /*3170*/  BRA.DIV UR4, `(.L_x_1825) ;  /* 0x000002de04247947 */ /* 0x000fea000b800000 */
[----:B------:R1:W2:Y:S04]  /*3180*/  SHFL.IDX PT, R101, R99, RZ, 0x1c1f ;  /* 0x001c1fff63657589 */ /* 0x0002a800000e0000 */
[----:B------:R1:W3:Y:S02]  /*3190*/  SHFL.IDX PT, R14, R100, RZ, 0x1c1f ;  /* 0x001c1fff640e7589 */ /* 0x0002e400000e0000 */
.L_x_2205:
[----:B------:R-:W-:Y:S04]  /*31a0*/  BSSY B1, `(.L_x_1826) ;  /* 0x00000e9000017945 */ /* 0x000fe80003800000 */
[----:B------:R-:W-:Y:S05]  /*31b0*/  @P2 BRA `(.L_x_1827) ;  /* 0x0000000c009c2947 */ /* 0x000fea0003800000 */
[----:B------:R-:W-:Y:S04]  /*31c0*/  BSSY B2, `(.L_x_1828) ;  /* 0x0000072000027945 */ /* 0x000fe80003800000 */
[----:B------:R-:W-:Y:S05]  /*31d0*/  @P1 BRA `(.L_x_1829) ;  /* 0x0000000400c01947 */ /* 0x000fea0003800000 */
[----:B------:R4:W0:Y:S01]  /*31e0*/  LDS.128 R4, [R90+0x18400] ;  /* 0x018400005a047984 */ /* 0x0008220000000c00 */
[----:B---3--:R-:W-:Y:S01]  /*31f0*/  IADD3 R10, P2, R18, R14, RZ ;  /* 0x0000000e120a7210 */ /* 0x008fe20007f5e0ff */
[----:B------:R-:W-:Y:S04]  /*3200*/  BSSY B3, `(.L_x_1830) ;  /* 0x000006b000037945 */ /* 0x000fe80003800000 */
[----:B--2---:R-:W-:Y:S01]  /*3210*/  IMAD.X R11, R101, 0x1, R19, P2 ;  /* 0x00000001650b7824 */ /* 0x004fe200010e0613 */
[----:B------:R-:W-:-:S13]  /*3220*/  ISETP.GE.AND P2, PT, R188, R103, PT ;  /* 0x00000067bc00720c */ /* 0x000fda0003f46270 */
[----:B----4-:R-:W-:Y:S05]  /*3230*/  @P2 BRA `(.L_x_1831) ;  /* 0x00000004009c2947 */ /* 0x010fea0003800000 */
[----:B------:R-:W-:Y:S01]  /*3240*/  SHF.R.U32.HI R13, RZ, 0x8, R97 ;  /* 0x00000008ff0d7819 */ /* 0x000fe20000011661 */
[----:B0-----:R-:W-:Y:S01]  /*3250*/  IMAD.MOV.U32 R12, RZ, RZ, R4 ;  /* 0x000000ffff0c7224 */ /* 0x001fe200078e0004 */
        /* <DEDUP_REMOVED lines=11> */
[----:B------:R-:W-:Y:S02]  /*3310*/  F2FP.F16.E4M3.UNPACK_B R15, R119.H1 ;  /* 0x00000077ff0f723e */ /* 0x000fe400030006ff */
[-C--:B------:R-:W-:Y:S02]  /*3320*/  F2FP.F16.E4M3.UNPACK_B R4, R5.reuse ;  /* 0x00000005ff04723e */ /* 0x080fe400020006ff */
[----:B------:R-:W-:Y:S01]  /*3330*/  F2FP.F16.E4M3.UNPACK_B R5, R5.H1 ;  /* 0x00000005ff05723e */ /* 0x000fe200030006ff */
[--C-:B------:R-:W-:Y:S01]  /*3340*/  HADD2.F32 R114, -RZ, R15.reuse.H1_H1 ;  /* 0x3000000fff727230 */ /* 0x100fe20000004100 */
[----:B------:R-:W-:Y:S01]  /*3350*/  LOP3.LUT R97, R46, 0xff0000, R13, 0xf8, !PT ;  /* 0x00ff00002e617812 */ /* 0x000fe200078ef80d */
[----:B------:R-:W-:Y:S01]  /*3360*/  HADD2.F32 R13, -RZ, R4.H1_H1 ;  /* 0x30000004ff0d7230 */ /* 0x000fe20000004100 */
[----:B------:R-:W-:Y:S01]  /*3370*/  LOP3.LUT R115, R96, 0xff0000, R47, 0xf8, !PT ;  /* 0x00ff000060737812 */ /* 0x000fe200078ef82f */
[----:B------:R-:W-:Y:S01]  /*3380*/  HADD2.F32 R96, -RZ, R15.H0_H0 ;  /* 0x2000000fff607230 */ /* 0x000fe20000004100 */
[----:B------:R-:W-:Y:S01]  /*3390*/  F2FP.F16.E4M3.UNPACK_B R46, R122.H1 ;  /* 0x0000007aff2e723e */ /* 0x000fe200030006ff */
[----:B------:R-:W-:-:S02]  /*33a0*/  HADD2.F32 R15, -RZ, R5.H1_H1 ;  /* 0x30000005ff0f7230 */ /* 0x000fc40000004100 */
[----:B------:R-:W-:Y:S02]  /*33b0*/  HADD2.F32 R5, -RZ, R5.H0_H0 ;  /* 0x20000005ff057230 */ /* 0x000fe40000004100 */
[----:B------:R-:W-:Y:S01]  /*33c0*/  FMUL.FTZ R117, R13, R96 ;  /* 0x000000600d757220 */ /* 0x000fe20000410000 */
[--C-:B------:R-:W-:Y:S02]  /*33d0*/  HADD2.F32 R47, -RZ, R46.reuse.H0_H0 ;  /* 0x2000002eff2f7230 */ /* 0x100fe40000004100 */
[-C--:B------:R-:W-:Y:S01]  /*33e0*/  FMUL.FTZ R118, R15, R114.reuse ;  /* 0x000000720f767220 */ /* 0x080fe20000410000 */
[----:B------:R-:W-:Y:S02]  /*33f0*/  HADD2.F32 R46, -RZ, R46.H1_H1 ;  /* 0x3000002eff2e7230 */ /* 0x000fe40000004100 */
[C---:B------:R-:W-:Y:S01]  /*3400*/  FMUL.FTZ R114, R5.reuse, R114 ;  /* 0x0000007205727220 */ /* 0x040fe20000410000 */
[----:B------:R-:W-:Y:S02]  /*3410*/  HADD2.F32 R4, -RZ, R4.H0_H0 ;  /* 0x20000004ff047230 */ /* 0x000fe40000004100 */
[----:B------:R-:W-:Y:S01]  /*3420*/  FFMA.FTZ R120, R5, R46, -R118 ;  /* 0x0000002e05787223 */ /* 0x000fe20000010876 */
[----:B------:R-:W-:-:S02]  /*3430*/  F2FP.F16.E4M3.UNPACK_B R5, R12.H1 ;  /* 0x0000000cff05723e */ /* 0x000fc400030006ff */
[C---:B------:R-:W-:Y:S01]  /*3440*/  FMUL.FTZ R116, R4.reuse, R96 ;  /* 0x0000006004747220 */ /* 0x040fe20000410000 */
[----:B------:R-:W-:Y:S01]  /*3450*/  F2FP.F16.E4M3.UNPACK_B R96, R119 ;  /* 0x00000077ff60723e */ /* 0x000fe200020006ff */
[----:B------:R-:W-:Y:S01]  /*3460*/  FFMA.FTZ R121, R15, R46, R114 ;  /* 0x0000002e0f797223 */ /* 0x000fe20000010072 */
[----:B------:R-:W-:Y:S01]  /*3470*/  F2FP.F16.E4M3.UNPACK_B R12, R12 ;  /* 0x0000000cff0c723e */ /* 0x000fe200020006ff */
[-C--:B------:R-:W-:Y:S01]  /*3480*/  FFMA.FTZ R119, R13, R47.reuse, R116 ;  /* 0x0000002f0d777223 */ /* 0x080fe20000010074 */
[--C-:B------:R-:W-:Y:S02]  /*3490*/  HADD2.F32 R13, -RZ, R5.reuse.H0_H0 ;  /* 0x20000005ff0d7230 */ /* 0x100fe40000004100 */
[----:B------:R-:W-:Y:S01]  /*34a0*/  FFMA.FTZ R4, R4, R47, -R117 ;  /* 0x0000002f04047223 */ /* 0x000fe20000010875 */
[----:B------:R-:W-:Y:S01]  /*34b0*/  HADD2.F32 R15, -RZ, R5.H1_H1 ;  /* 0x30000005ff0f7230 */ /* 0x000fe20000004100 */
[----:B------:R-:W-:Y:S01]  /*34c0*/  F2FP.F16.E4M3.UNPACK_B R46, R122 ;  /* 0x0000007aff2e723e */ /* 0x000fe200020006ff */
[----:B------:R-:W-:Y:S01]  /*34d0*/  HADD2.F32 R114, -RZ, R96.H1_H1 ;  /* 0x30000060ff727230 */ /* 0x000fe20000004100 */
[----:B------:R-:W-:Y:S01]  /*34e0*/  F2FP.SATFINITE.E4M3.F32.PACK_AB_MERGE_C R124, R121, R120, RZ ;  /* 0x00000078797c723e */ /* 0x000fe200048070ff */
[----:B------:R-:W-:-:S02]  /*34f0*/  HADD2.F32 R5, -RZ, R12.H0_H0 ;  /* 0x2000000cff057230 */ /* 0x000fc40000004100 */
[----:B------:R-:W-:Y:S02]  /*3500*/  HADD2.F32 R47, -RZ, R96.H0_H0 ;  /* 0x20000060ff2f7230 */ /* 0x000fe40000004100 */
[-C--:B------:R-:W-:Y:S01]  /*3510*/  FMUL.FTZ R116, R15, R114.reuse ;  /* 0x000000720f747220 */ /* 0x080fe20000410000 */
[----:B------:R-:W-:Y:S02]  /*3520*/  HADD2.F32 R12, -RZ, R12.H1_H1 ;  /* 0x3000000cff0c7230 */ /* 0x000fe40000004100 */
[----:B------:R-:W-:Y:S01]  /*3530*/  FMUL.FTZ R118, R13, R114 ;  /* 0x000000720d767220 */ /* 0x000fe20000410000 */
[--C-:B------:R-:W-:Y:S02]  /*3540*/  HADD2.F32 R96, -RZ, R46.reuse.H1_H1 ;  /* 0x3000002eff607230 */ /* 0x100fe40000004100 */
[----:B------:R-:W-:Y:S02]  /*3550*/  HADD2.F32 R46, -RZ, R46.H0_H0 ;  /* 0x2000002eff2e7230 */ /* 0x000fe40000004100 */
[CC--:B------:R-:W-:Y:S01]  /*3560*/  FMUL.FTZ R114, R12.reuse, R47.reuse ;  /* 0x0000002f0c727220 */ /* 0x0c0fe20000410000 */
[----:B------:R-:W-:Y:S01]  /*3570*/  FMUL.FTZ R47, R5, R47 ;  /* 0x0000002f052f7220 */ /* 0x000fe20000410000 */
[-C--:B------:R-:W-:Y:S01]  /*3580*/  FFMA.FTZ R15, R15, R96.reuse, R118 ;  /* 0x000000600f0f7223 */ /* 0x080fe20000010076 */
[----:B------:R-:W-:Y:S01]  /*3590*/  FFMA.FTZ R116, R13, R96, -R116 ;  /* 0x000000600d747223 */ /* 0x000fe20000010874 */
[-C--:B------:R-:W-:Y:S01]  /*35a0*/  FFMA.FTZ R117, R5, R46.reuse, -R114 ;  /* 0x0000002e05757223 */ /* 0x080fe20000010872 */
[----:B------:R-:W-:Y:S01]  /*35b0*/  FFMA.FTZ R118, R12, R46, R47 ;  /* 0x0000002e0c767223 */ /* 0x000fe2000001002f */
[----:B------:R-:W-:-:S02]  /*35c0*/  F2FP.F16.E4M3.UNPACK_B R12, R7.H1 ;  /* 0x00000007ff0c723e */ /* 0x000fc400030006ff */
        /* <DEDUP_REMOVED lines=18> */
[-C--:B------:R-:W-:Y:S01]  /*36f0*/  FMUL.FTZ R116, R12, R114.reuse ;  /* 0x000000720c747220 */ /* 0x080fe20000410000 */
[----:B------:R-:W-:Y:S01]  /*3700*/  F2FP.F16.E4M3.UNPACK_B R7, R7 ;  /* 0x00000007ff07723e */ /* 0x000fe200020006ff */
[----:B------:R-:W-:Y:S01]  /*3710*/  FMUL.FTZ R121, R5, R114 ;  /* 0x0000007205797220 */ /* 0x000fe20000410000 */
[----:B------:R-:W-:-:S02]  /*3720*/  HADD2.F32 R115, -RZ, R115.H0_H0 ;  /* 0x20000073ff737230 */ /* 0x000fc40000004100 */
[-C--:B------:R-:W-:Y:S01]  /*3730*/  FFMA.FTZ R116, R5, R13.reuse, -R116 ;  /* 0x0000000d05747223 */ /* 0x080fe20000010874 */
[--C-:B------:R-:W-:Y:S02]  /*3740*/  HADD2.F32 R5, -RZ, R6.reuse.H0_H0 ;  /* 0x20000006ff057230 */ /* 0x100fe40000004100 */
[----:B------:R-:W-:Y:S01]  /*3750*/  FFMA.FTZ R121, R12, R13, R121 ;  /* 0x0000000d0c797223 */ /* 0x000fe20000010079 */
[--C-:B------:R-:W-:Y:S02]  /*3760*/  HADD2.F32 R12, -RZ, R7.reuse.H0_H0 ;  /* 0x20000007ff0c7230 */ /* 0x100fe40000004100 */
[----:B------:R-:W-:Y:S01]  /*3770*/  FFMA.FTZ R15, R15, R96, R122 ;  /* 0x000000600f0f7223 */ /* 0x000fe2000001007a */
[----:B------:R-:W-:Y:S02]  /*3780*/  HADD2.F32 R6, -RZ, R6.H1_H1 ;  /* 0x30000006ff067230 */ /* 0x000fe40000004100 */
        /* <DEDUP_REMOVED lines=8> */
[C---:B------:R-:W-:Y:S01]  /*3810*/  FMUL.FTZ R114, R12.reuse, R47 ;  /* 0x0000002f0c727220 */ /* 0x040fe20000410000 */
[----:B------:R-:W-:Y:S02]  /*3820*/  F2FP.SATFINITE.E4M3.F32.PACK_AB_MERGE_C R15, R15, R120, RZ ;  /* 0x000000780f0f723e */ /* 0x000fe400048070ff */
[-C--:B------:R-:W-:Y:S01]  /*3830*/  FFMA.FTZ R13, R12, R46.reuse, -R13 ;  /* 0x0000002e0c0d7223 */ /* 0x080fe2000001080d */
[----:B------:R-:W-:Y:S01]  /*3840*/  FFMA.FTZ R114, R7, R46, R114 ;  /* 0x0000002e07727223 */ /* 0x000fe20000010072 */
[-C--:B------:R-:W-:Y:S01]  /*3850*/  FFMA.FTZ R96, R5, R97.reuse, -R96 ;  /* 0x0000006105607223 */ /* 0x080fe20000010860 */
[----:B------:R-:W-:Y:S01]  /*3860*/  FFMA.FTZ R115, R6, R97, R115 ;  /* 0x0000006106737223 */ /* 0x000fe20000010073 */
[----:B------:R-:W-:-:S02]  /*3870*/  F2FP.SATFINITE.E4M3.F32.PACK_AB_MERGE_C R5, R119, R4, R124 ;  /* 0x000000047705723e */ /* 0x000fc4000480707c */
[----:B------:R-:W-:Y:S02]  /*3880*/  F2FP.SATFINITE.E4M3.F32.PACK_AB_MERGE_C R4, R118, R117, R123 ;  /* 0x000000757604723e */ /* 0x000fe4000480707b */
[----:B------:R-:W-:Y:S02]  /*3890*/  F2FP.SATFINITE.E4M3.F32.PACK_AB_MERGE_C R6, R115, R96, R116 ;  /* 0x000000607306723e */ /* 0x000fe40004807074 */
[----:B------:R-:W-:-:S07]  /*38a0*/  F2FP.SATFINITE.E4M3.F32.PACK_AB_MERGE_C R7, R114, R13, R15 ;  /* 0x0000000d7207723e */ /* 0x000fce000480700f */
.L_x_1831:
[----:B------:R-:W-:Y:S05]  /*38b0*/  BSYNC B3 ;  /* 0x0000000000037941 */ /* 0x000fea0003800000 */
.L_x_1830:
[----:B------:R-:W-:Y:S02]  /*38c0*/  ULDC.64 UR4, c[0x0][0x208] ;  /* 0x0000820000047ab9 */ /* 0x000fe40000000a00 */
[----:B0-----:R4:W-:Y:S03]  /*38d0*/  ST.E.128 desc[UR4][R10.64], R4 ;  /* 0x000000040a007985 */ /* 0x0019e6000c101d04 */
.L_x_1829:
[----:B------:R-:W-:Y:S05]  /*38e0*/  BSYNC B2 ;  /* 0x0000000000027941 */ /* 0x000fea0003800000 */
.L_x_1828:
[----:B------:R-:W-:-:S13]  /*38f0*/  ISETP.NE.AND P2, PT, R87, RZ, PT ;  /* 0x000000ff5700720c */ /* 0x000fda0003f45270 */
[----:B------:R-:W-:Y:S05]  /*3900*/  @P2 BRA `(.L_x_1827) ;  /* 0x0000000400c82947 */ /* 0x000fea0003800000 */
[----:B----4-:R4:W0:Y:S01]  /*3910*/  LDS.128 R4, [R89+0x18400] ;  /* 0x0184000059047984 */ /* 0x0108220000000c00 */
[----:B---3--:R-:W-:Y:S01]  /*3920*/  IADD3 R10, P2, R23, R14, RZ ;  /* 0x0000000e170a7210 */ /* 0x008fe20007f5e0ff */
[----:B------:R-:W-:Y:S04]  /*3930*/  BSSY B2, `(.L_x_1832) ;  /* 0x000006d000027945 */ /* 0x000fe80003800000 */
[----:B--2---:R-:W-:Y:S01]  /*3940*/  IMAD.X R11, R101, 0x1, R193, P2 ;  /* 0x00000001650b7824 */ /* 0x004fe200010e06c1 */
[----:B------:R-:W-:-:S13]  /*3950*/  ISETP.GE.AND P2, PT, R196, R103, PT ;  /* 0x00000067c400720c */ /* 0x000fda0003f46270 */
[----:B----4-:R-:W-:Y:S05]  /*3960*/  @P2 BRA `(.L_x_1833) ;  /* 0x0000000400a42947 */ /* 0x010fea0003800000 */
[----:B------:R-:W-:Y:S01]  /*3970*/  SHF.R.U32.HI R46, RZ, 0x8, R45 ;  /* 0x00000008ff2e7819 */ /* 0x000fe2000001162d */
[----:B0-----:R-:W-:Y:S01]  /*3980*/  IMAD.MOV.U32 R14, RZ, RZ, R7 ;  /* 0x000000ffff0e7224 */ /* 0x001fe200078e0007 */
[--C-:B------:R-:W-:Y:S01]  /*3990*/  SHF.R.U32.HI R42, RZ, 0x8, R43.reuse ;  /* 0x00000008ff2a7819 */ /* 0x100fe2000001162b */
[----:B------:R-:W-:Y:S01]  /*39a0*/  IMAD.MOV.U32 R13, RZ, RZ, R6 ;  /* 0x000000ffff0d7224 */ /* 0x000fe200078e0006 */
[----:B------:R-:W-:Y:S01]  /*39b0*/  LOP3.LUT R12, R45, 0xff0000ff, RZ, 0xc0, !PT ;  /* 0xff0000ff2d0c7812 */ /* 0x000fe200078ec0ff */
[----:B------:R-:W-:Y:S01]  /*39c0*/  IMAD.SHL.U32 R7, R46, 0x100, RZ ;  /* 0x000001002e077824 */ /* 0x000fe200078e00ff */
[----:B------:R-:W-:Y:S01]  /*39d0*/  SHF.R.U32.HI R44, RZ, 0x10, R43 ;  /* 0x00000010ff2c7819 */ /* 0x000fe2000001162b */
[----:B------:R-:W-:Y:S01]  /*39e0*/  IMAD.SHL.U32 R6, R42, 0x100, RZ ;  /* 0x000001002a067824 */ /* 0x000fe200078e00ff */
[----:B------:R-:W-:Y:S02]  /*39f0*/  SHF.R.U32.HI R45, RZ, 0x10, R45 ;  /* 0x00000010ff2d7819 */ /* 0x000fe4000001162d */
[----:B------:R-:W-:Y:S01]  /*3a00*/  LOP3.LUT R15, R43, 0xff0000ff, RZ, 0xc0, !PT ;  /* 0xff0000ff2b0f7812 */ /* 0x000fe200078ec0ff */
[----:B------:R-:W-:Y:S01]  /*3a10*/  IMAD.U32 R44, R44, 0x10000, RZ ;  /* 0x000100002c2c7824 */ /* 0x000fe200078e00ff */
[----:B------:R-:W-:Y:S01]  /*3a20*/  LOP3.LUT R7, R12, 0xff00, R7, 0xf8, !PT ;  /* 0x0000ff000c077812 */ /* 0x000fe200078ef807 */
[----:B------:R-:W-:Y:S01]  /*3a30*/  IMAD.U32 R12, R45, 0x10000, RZ ;  /* 0x000100002d0c7824 */ /* 0x000fe200078e00ff */
[----:B------:R-:W-:-:S02]  /*3a40*/  LOP3.LUT R15, R15, 0xff00, R6, 0xf8, !PT ;  /* 0x0000ff000f0f7812 */ /* 0x000fc400078ef806 */
[----:B------:R-:W-:Y:S02]  /*3a50*/  F2FP.F16.E4M3.UNPACK_B R42, R113.H1 ;  /* 0x00000071ff2a723e */ /* 0x000fe400030006ff */
[-C--:B------:R-:W-:Y:S02]  /*3a60*/  F2FP.F16.E4M3.UNPACK_B R6, R5.reuse ;  /* 0x00000005ff06723e */ /* 0x080fe400020006ff */
        /* <DEDUP_REMOVED lines=8> */
[CC--:B------:R-:W-:Y:S01]  /*3af0*/  FMUL.FTZ R47, R7.reuse, R44.reuse ;  /* 0x0000002c072f7220 */ /* 0x0c0fe20000410000 */
        /* <DEDUP_REMOVED lines=19> */
[--C-:B------:R-:W-:Y:S02]  /*3c30*/  HADD2.F32 R5, -RZ, R4.reuse.H0_H0 ;  /* 0x20000004ff057230 */ /* 0x100fe40000004100 */
[-C--:B------:R-:W-:Y:S01]  /*3c40*/  FMUL.FTZ R44, R6, R15.reuse ;  /* 0x0000000f062c7220 */ /* 0x080fe20000410000 */
[----:B------:R-:W-:Y:S02]  /*3c50*/  HADD2.F32 R113, -RZ, R113.H0_H0 ;  /* 0x20000071ff717230 */ /* 0x000fe40000004100 */
[----:B------:R-:W-:Y:S01]  /*3c60*/  FMUL.FTZ R45, R7, R15 ;  /* 0x0000000f072d7220 */ /* 0x000fe20000410000 */
[----:B------:R-:W-:-:S02]  /*3c70*/  HADD2.F32 R4, -RZ, R4.H1_H1 ;  /* 0x30000004ff047230 */ /* 0x000fc40000004100 */
[--C-:B------:R-:W-:Y:S02]  /*3c80*/  HADD2.F32 R12, -RZ, R110.reuse.H1_H1 ;  /* 0x3000006eff0c7230 */ /* 0x100fe40000004100 */
[----:B------:R-:W-:Y:S02]  /*3c90*/  HADD2.F32 R110, -RZ, R110.H0_H0 ;  /* 0x2000006eff6e7230 */ /* 0x000fe40000004100 */
[-C--:B------:R-:W-:Y:S01]  /*3ca0*/  FMUL.FTZ R42, R4, R113.reuse ;  /* 0x00000071042a7220 */ /* 0x080fe20000410000 */
[----:B------:R-:W-:Y:S01]  /*3cb0*/  FMUL.FTZ R113, R5, R113 ;  /* 0x0000007105717220 */ /* 0x000fe20000410000 */
[-C--:B------:R-:W-:Y:S01]  /*3cc0*/  FFMA.FTZ R45, R6, R12.reuse, -R45 ;  /* 0x0000000c062d7223 */ /* 0x080fe2000001082d */
[----:B------:R-:W-:Y:S01]  /*3cd0*/  FFMA.FTZ R44, R7, R12, R44 ;  /* 0x0000000c072c7223 */ /* 0x000fe2000001002c */
[----:B------:R-:W-:Y:S01]  /*3ce0*/  FFMA.FTZ R47, R5, R110, -R42 ;  /* 0x0000006e052f7223 */ /* 0x000fe2000001082a */
        /* <DEDUP_REMOVED lines=49> */
.L_x_1833:
[----:B------:R-:W-:Y:S05]  /*4000*/  BSYNC B2 ;  /* 0x0000000000027941 */ /* 0x000fea0003800000 */
.L_x_1832:
[----:B------:R-:W-:Y:S02]  /*4010*/  ULDC.64 UR4, c[0x0][0x208] ;  /* 0x0000820000047ab9 */ /* 0x000fe40000000a00 */
[----:B0-----:R0:W-:Y:S03]  /*4020*/  ST.E.128 desc[UR4][R10.64], R4 ;  /* 0x000000040a007985 */ /* 0x0011e6000c101d04 */
.L_x_1827:
[----:B------:R-:W-:Y:S05]  /*4030*/  BSYNC B1 ;  /* 0x0000000000017941 */ /* 0x000fea0003800000 */
.L_x_1826:
[----:B------:R-:W-:-:S03]  /*4040*/  UMOV UR4, 0xffffffff ;  /* 0xffffffff00047882 */ /* 0x000fc60000000000 */
[----:B------:R-:W-:Y:S05]  /*4050*/  BRA.DIV UR4, `(.L_x_1834) ;  /* 0x000002ce04b47947 */ /* 0x000fea000b800000 */
[----:B------:R0:W0:Y:S04]  /*4060*/  SHFL.IDX PT, R42, R99, 0x1, 0x1c1f ;  /* 0x003c1f00632a7f89 */ /* 0x00002800000e0000 */
[----:B---3--:R3:W0:Y:S02]  /*4070*/  SHFL.IDX PT, R14, R100, 0x1, 0x1c1f ;  /* 0x003c1f00640e7f89 */ /* 0x00862400000e0000 */
.L_x_2209:
[----:B------:R-:W-:Y:S04]  /*4080*/  BSSY B1, `(.L_x_1835) ;  /* 0x00000ea000017945 */ /* 0x000fe80003800000 */
[----:B------:R-:W-:Y:S05]  /*4090*/  @P3 BRA `(.L_x_1836) ;  /* 0x0000000c00a03947 */ /* 0x000fea0003800000 */
[----:B------:R-:W-:Y:S04]  /*40a0*/  BSSY B2, `(.L_x_1837) ;  /* 0x0000073000027945 */ /* 0x000fe80003800000 */
[----:B------:R-:W-:Y:S05]  /*40b0*/  @P1 BRA `(.L_x_1838) ;  /* 0x0000000400c41947 */ /* 0x000fea0003800000 */
[----:B0---4-:R0:W4:Y:S01]  /*40c0*/  LDS.128 R4, [R90+0x1a400] ;  /* 0x01a400005a047984 */ /* 0x0111220000000c00 */
[----:B------:R-:W-:Y:S01]  /*40d0*/  IADD3 R10, P2, R18, R14, RZ ;  /* 0x0000000e120a7210 */ /* 0x000fe20007f5e0ff */
[----:B------:R-:W-:Y:S04]  /*40e0*/  BSSY B3, `(.L_x_1839) ;  /* 0x000006c000037945 */ /* 0x000fe80003800000 */
[----:B------:R-:W-:Y:S01]  /*40f0*/  IMAD.X R11, R42, 0x1, R19, P2 ;  /* 0x000000012a0b7824 */ /* 0x000fe200010e0613 */
[----:B------:R-:W-:-:S13]  /*4100*/  ISETP.GE.AND P2, PT, R188, R103, PT ;  /* 0x00000067bc00720c */ /* 0x000fda0003f46270 */
[----:B0-----:R-:W-:Y:S05]  /*4110*/  @P2 BRA `(.L_x_1840) ;  /* 0x0000000400a02947 */ /* 0x001fea0003800000 */
[----:B------:R-:W-:Y:S01]  /*4120*/  SHF.R.U32.HI R43, RZ, 0x8, R39 ;  /* 0x00000008ff2b7819 */ /* 0x000fe20000011627 */
[----:B----4-:R-:W-:Y:S01]  /*4130*/  IMAD.MOV.U32 R15, RZ, RZ, R7 ;  /* 0x000000ffff0f7224 */ /* 0x010fe200078e0007 */
[----:B------:R-:W-:Y:S01]  /*4140*/  LOP3.LUT R12, R39, 0xff0000ff, RZ, 0xc0, !PT ;  /* 0xff0000ff270c7812 */ /* 0x000fe200078ec0ff */
[----:B------:R-:W-:Y:S01]  /*4150*/  IMAD.MOV.U32 R13, RZ, RZ, R6 ;  /* 0x000000ffff0d7224 */ /* 0x000fe200078e0006 */
[----:B------:R-:W-:Y:S01]  /*4160*/  SHF.R.U32.HI R40, RZ, 0x10, R39 ;  /* 0x00000010ff287819 */ /* 0x000fe20000011627 */
[----:B------:R-:W-:Y:S01]  /*4170*/  IMAD.SHL.U32 R7, R43, 0x100, RZ ;  /* 0x000001002b077824 */ /* 0x000fe200078e00ff */
[--C-:B------:R-:W-:Y:S02]  /*4180*/  SHF.R.U32.HI R39, RZ, 0x8, R41.reuse ;  /* 0x00000008ff277819 */ /* 0x100fe40000011629 */
[----:B------:R-:W-:Y:S02]  /*4190*/  LOP3.LUT R38, R41, 0xff0000ff, RZ, 0xc0, !PT ;  /* 0xff0000ff29267812 */ /* 0x000fe400078ec0ff */
[----:B------:R-:W-:Y:S01]  /*41a0*/  SHF.R.U32.HI R41, RZ, 0x10, R41 ;  /* 0x00000010ff297819 */ /* 0x000fe20000011629 */
[----:B------:R-:W-:Y:S01]  /*41b0*/  IMAD.SHL.U32 R39, R39, 0x100, RZ ;  /* 0x0000010027277824 */ /* 0x000fe200078e00ff */
[----:B------:R-:W-:Y:S01]  /*41c0*/  LOP3.LUT R7, R12, 0xff00, R7, 0xf8, !PT ;  /* 0x0000ff000c077812 */ /* 0x000fe200078ef807 */
[----:B------:R-:W-:Y:S01]  /*41d0*/  IMAD.U32 R12, R40, 0x10000, RZ ;  /* 0x00010000280c7824 */ /* 0x000fe200078e00ff */
[----:B------:R-:W-:Y:S01]  /*41e0*/  F2FP.F16.E4M3.UNPACK_B R6, R5 ;  /* 0x00000005ff06723e */ /* 0x000fe200020006ff */
[----:B------:R-:W-:Y:S01]  /*41f0*/  IMAD.U32 R41, R41, 0x10000, RZ ;  /* 0x0001000029297824 */ /* 0x000fe200078e00ff */
[----:B------:R-:W-:-:S02]  /*4200*/  LOP3.LUT R38, R38, 0xff00, R39, 0xf8, !PT ;  /* 0x0000ff0026267812 */ /* 0x000fc400078ef827 */
[-C--:B------:R-:W-:Y:S02]  /*4210*/  F2FP.F16.E4M3.UNPACK_B R39, R112.reuse.H1 ;  /* 0x00000070ff27723e */ /* 0x080fe400030006ff */
[----:B------:R-:W-:Y:S02]  /*4220*/  LOP3.LUT R44, R38, 0xff0000, R41, 0xf8, !PT ;  /* 0x00ff0000262c7812 */ /* 0x000fe400078ef829 */
[----:B------:R-:W-:Y:S01]  /*4230*/  LOP3.LUT R40, R7, 0xff0000, R12, 0xf8, !PT ;  /* 0x00ff000007287812 */ /* 0x000fe200078ef80c */
[--C-:B------:R-:W-:Y:S01]  /*4240*/  HADD2.F32 R41, -RZ, R39.reuse.H0_H0 ;  /* 0x20000027ff297230 */ /* 0x100fe20000004100 */
[----:B------:R-:W-:Y:S01]  /*4250*/  F2FP.F16.E4M3.UNPACK_B R38, R111.H1 ;  /* 0x0000006fff26723e */ /* 0x000fe200030006ff */
[--C-:B------:R-:W-:Y:S01]  /*4260*/  HADD2.F32 R7, -RZ, R6.reuse.H1_H1 ;  /* 0x30000006ff077230 */ /* 0x100fe20000004100 */
[----:B------:R-:W-:Y:S01]  /*4270*/  F2FP.F16.E4M3.UNPACK_B R5, R5.H1 ;  /* 0x00000005ff05723e */ /* 0x000fe200030006ff */
[----:B------:R-:W-:Y:S01]  /*4280*/  HADD2.F32 R43, -RZ, R39.H1_H1 ;  /* 0x30000027ff2b7230 */ /* 0x000fe20000004100 */
[----:B------:R-:W-:Y:S01]  /*4290*/  F2FP.F16.E4M3.UNPACK_B R112, R112 ;  /* 0x00000070ff70723e */ /* 0x000fe200020006ff */
[----:B------:R-:W-:-:S02]  /*42a0*/  HADD2.F32 R6, -RZ, R6.H0_H0 ;  /* 0x20000006ff067230 */ /* 0x000fc40000004100 */
[C---:B------:R-:W-:Y:S01]  /*42b0*/  FMUL.FTZ R45, R7.reuse, R41 ;  /* 0x00000029072d7220 */ /* 0x040fe20000410000 */
[--C-:B------:R-:W-:Y:S01]  /*42c0*/  HADD2.F32 R39, -RZ, R38.reuse.H0_H0 ;  /* 0x20000026ff277230 */ /* 0x100fe20000004100 */
[----:B------:R-:W-:Y:S01]  /*42d0*/  F2FP.F16.E4M3.UNPACK_B R111, R111 ;  /* 0x0000006fff6f723e */ /* 0x000fe200020006ff */
[--C-:B------:R-:W-:Y:S02]  /*42e0*/  HADD2.F32 R12, -RZ, R5.reuse.H1_H1 ;  /* 0x30000005ff0c7230 */ /* 0x100fe40000004100 */
[C---:B------:R-:W-:Y:S01]  /*42f0*/  FMUL.FTZ R46, R6.reuse, R41 ;  /* 0x00000029062e7220 */ /* 0x040fe20000410000 */
[----:B------:R-:W-:Y:S02]  /*4300*/  HADD2.F32 R5, -RZ, R5.H0_H0 ;  /* 0x20000005ff057230 */ /* 0x000fe40000004100 */
[----:B------:R-:W-:Y:S01]  /*4310*/  FFMA.FTZ R47, R6, R39, -R45 ;  /* 0x00000027062f7223 */ /* 0x000fe2000001082d */
[----:B------:R-:W-:Y:S02]  /*4320*/  HADD2.F32 R38, -RZ, R38.H1_H1 ;  /* 0x30000026ff267230 */ /* 0x000fe40000004100 */
[----:B------:R-:W-:Y:S01]  /*4330*/  FMUL.FTZ R6, R12, R43 ;  /* 0x0000002b0c067220 */ /* 0x000fe20000410000 */
[----:B------:R-:W-:Y:S01]  /*4340*/  FFMA.FTZ R96, R7, R39, R46 ;  /* 0x0000002707607223 */ /* 0x000fe2000001002e */
[----:B------:R-:W-:-:S02]  /*4350*/  FMUL.FTZ R41, R5, R43 ;  /* 0x0000002b05297220 */ /* 0x000fc40000410000 */
[----:B------:R-:W-:Y:S01]  /*4360*/  FFMA.FTZ R43, R5, R38, -R6 ;  /* 0x00000026052b7223 */ /* 0x000fe20000010806 */
[----:B------:R-:W-:Y:S01]  /*4370*/  F2FP.F16.E4M3.UNPACK_B R5, R4.H1 ;  /* 0x00000004ff05723e */ /* 0x000fe200030006ff */
[----:B------:R-:W-:Y:S01]  /*4380*/  FFMA.FTZ R110, R12, R38, R41 ;  /* 0x000000260c6e7223 */ /* 0x000fe20000010029 */
[----:B------:R-:W-:Y:S01]  /*4390*/  F2FP.F16.E4M3.UNPACK_B R4, R4 ;  /* 0x00000004ff04723e */ /* 0x000fe200020006ff */
[----:B------:R-:W-:Y:S02]  /*43a0*/  HADD2.F32 R38, -RZ, R112.H1_H1 ;  /* 0x30000070ff267230 */ /* 0x000fe40000004100 */
[--C-:B------:R-:W-:Y:S02]  /*43b0*/  HADD2.F32 R6, -RZ, R5.reuse.H0_H0 ;  /* 0x20000005ff067230 */ /* 0x100fe40000004100 */
[----:B------:R-:W-:Y:S02]  /*43c0*/  HADD2.F32 R7, -RZ, R5.H1_H1 ;  /* 0x30000005ff077230 */ /* 0x000fe40000004100 */
[----:B------:R-:W-:-:S02]  /*43d0*/  HADD2.F32 R5, -RZ, R4.H0_H0 ;  /* 0x20000004ff057230 */ /* 0x000fc40000004100 */
[-C--:B------:R-:W-:Y:S01]  /*43e0*/  FMUL.FTZ R46, R6, R38.reuse ;  /* 0x00000026062e7220 */ /* 0x080fe20000410000 */
[----:B------:R-:W-:Y:S02]  /*43f0*/  HADD2.F32 R112, -RZ, R112.H0_H0 ;  /* 0x20000070ff707230 */ /* 0x000fe40000004100 */
[----:B------:R-:W-:Y:S01]  /*4400*/  FMUL.FTZ R41, R7, R38 ;  /* 0x0000002607297220 */ /* 0x000fe20000410000 */
[----:B------:R-:W-:Y:S02]  /*4410*/  HADD2.F32 R4, -RZ, R4.H1_H1 ;  /* 0x30000004ff047230 */ /* 0x000fe40000004100 */
[--C-:B------:R-:W-:Y:S02]  /*4420*/  HADD2.F32 R12, -RZ, R111.reuse.H1_H1 ;  /* 0x3000006fff0c7230 */ /* 0x100fe40000004100 */
[-C--:B------:R-:W-:Y:S01]  /*4430*/  FMUL.FTZ R39, R5, R112.reuse ;  /* 0x0000007005277220 */ /* 0x080fe20000410000 */
[----:B------:R-:W-:Y:S02]  /*4440*/  HADD2.F32 R111, -RZ, R111.H0_H0 ;  /* 0x2000006fff6f7230 */ /* 0x000fe40000004100 */
[----:B------:R-:W-:Y:S01]  /*4450*/  FMUL.FTZ R38, R4, R112 ;  /* 0x0000007004267220 */ /* 0x000fe20000410000 */
[-C--:B------:R-:W-:Y:S01]  /*4460*/  FFMA.FTZ R41, R6, R12.reuse, -R41 ;  /* 0x0000000c06297223 */ /* 0x080fe20000010829 */
[----:B------:R-:W-:-:S02]  /*4470*/  FFMA.FTZ R12, R7, R12, R46 ;  /* 0x0000000c070c7223 */ /* 0x000fc4000001002e */
[-C--:B------:R-:W-:Y:S01]  /*4480*/  FFMA.FTZ R45, R5, R111.reuse, -R38 ;  /* 0x0000006f052d7223 */ /* 0x080fe20000010826 */
[----:B------:R-:W-:Y:S01]  /*4490*/  FFMA.FTZ R46, R4, R111, R39 ;  /* 0x0000006f042e7223 */ /* 0x000fe20000010027 */
[----:B------:R-:W-:Y:S02]  /*44a0*/  F2FP.F16.E4M3.UNPACK_B R5, R15.H1 ;  /* 0x0000000fff05723e */ /* 0x000fe400030006ff */
[----:B------:R-:W-:Y:S02]  /*44b0*/  F2FP.F16.E4M3.UNPACK_B R39, R44.H1 ;  /* 0x0000002cff27723e */ /* 0x000fe400030006ff */
[----:B--2---:R-:W-:Y:S01]  /*44c0*/  F2FP.SATFINITE.E4M3.F32.PACK_AB_MERGE_C R101, R12, R41, RZ ;  /* 0x000000290c65723e */ /* 0x004fe200048070ff */
[----:B------:R-:W-:Y:S01]  /*44d0*/  HADD2.F32 R7, -RZ, R5.H1_H1 ;  /* 0x30000005ff077230 */ /* 0x000fe20000004100 */
[----:B------:R-:W-:Y:S01]  /*44e0*/  F2FP.SATFINITE.E4M3.F32.PACK_AB_MERGE_C R111, R110, R43, RZ ;  /* 0x0000002b6e6f723e */ /* 0x000fe200048070ff */
[----:B------:R-:W-:Y:S01]  /*44f0*/  HADD2.F32 R43, -RZ, R39.H1_H1 ;  /* 0x30000027ff2b7230 */ /* 0x000fe20000004100 */
[----:B------:R-:W-:Y:S01]  /*4500*/  F2FP.F16.E4M3.UNPACK_B R12, R40.H1 ;  /* 0x00000028ff0c723e */ /* 0x000fe200030006ff */
[----:B------:R-:W-:Y:S01]  /*4510*/  HADD2.F32 R6, -RZ, R5.H0_H0 ;  /* 0x20000005ff067230 */ /* 0x000fe20000004100 */
[----:B------:R-:W-:-:S02]  /*4520*/  F2FP.F16.E4M3.UNPACK_B R4, R13.H1 ;  /* 0x0000000dff04723e */ /* 0x000fc400030006ff */
[----:B------:R-:W-:Y:S01]  /*4530*/  F2FP.F16.E4M3.UNPACK_B R44, R44 ;  /* 0x0000002cff2c723e */ /* 0x000fe200020006ff */
[----:B------:R-:W-:Y:S01]  /*4540*/  HADD2.F32 R38, -RZ, R12.H1_H1 ;  /* 0x3000000cff267230 */ /* 0x000fe20000004100 */
[----:B------:R-:W-:Y:S01]  /*4550*/  F2FP.F16.E4M3.UNPACK_B R40, R40 ;  /* 0x00000028ff28723e */ /* 0x000fe200020006ff */
[-C--:B------:R-:W-:Y:S01]  /*4560*/  FMUL.FTZ R97, R7, R43.reuse ;  /* 0x0000002b07617220 */ /* 0x080fe20000410000 */
[----:B------:R-:W-:Y:S02]  /*4570*/  HADD2.F32 R5, -RZ, R4.H1_H1 ;  /* 0x30000004ff057230 */ /* 0x000fe40000004100 */
[C---:B------:R-:W-:Y:S01]  /*4580*/  FMUL.FTZ R112, R6.reuse, R43 ;  /* 0x0000002b06707220 */ /* 0x040fe20000410000 */
[----:B------:R-:W-:Y:S02]  /*4590*/  HADD2.F32 R41, -RZ, R44.H1_H1 ;  /* 0x3000002cff297230 */ /* 0x000fe40000004100 */
[----:B------:R-:W-:Y:S01]  /*45a0*/  FFMA.FTZ R97, R6, R38, -R97 ;  /* 0x0000002606617223 */ /* 0x000fe20000010861 */
[----:B------:R-:W-:Y:S01]  /*45b0*/  HADD2.F32 R4, -RZ, R4.H0_H0 ;  /* 0x20000004ff047230 */ /* 0x000fe20000004100 */
[----:B------:R-:W-:Y:S01]  /*45c0*/  F2FP.F16.E4M3.UNPACK_B R13, R13 ;  /* 0x0000000dff0d723e */ /* 0x000fe200020006ff */
[----:B------:R-:W-:-:S02]  /*45d0*/  HADD2.F32 R6, -RZ, R40.H1_H1 ;  /* 0x30000028ff067230 */ /* 0x000fc40000004100 */
[C---:B------:R-:W-:Y:S01]  /*45e0*/  FMUL.FTZ R43, R5.reuse, R41 ;  /* 0x00000029052b7220 */ /* 0x040fe20000410000 */
[----:B------:R-:W-:Y:S01]  /*45f0*/  F2FP.F16.E4M3.UNPACK_B R15, R15 ;  /* 0x0000000fff0f723e */ /* 0x000fe200020006ff */
[C---:B------:R-:W-:Y:S01]  /*4600*/  FMUL.FTZ R110, R4.reuse, R41 ;  /* 0x00000029046e7220 */ /* 0x040fe20000410000 */
[----:B------:R-:W-:Y:S02]  /*4610*/  HADD2.F32 R44, -RZ, R44.H0_H0 ;  /* 0x2000002cff2c7230 */ /* 0x000fe40000004100 */
[-C--:B------:R-:W-:Y:S01]  /*4620*/  FFMA.FTZ R43, R4, R6.reuse, -R43 ;  /* 0x00000006042b7223 */ /* 0x080fe2000001082b */
[----:B------:R-:W-:Y:S02]  /*4630*/  HADD2.F32 R4, -RZ, R13.H0_H0 ;  /* 0x2000000dff047230 */ /* 0x000fe40000004100 */
[----:B------:R-:W-:Y:S01]  /*4640*/  FFMA.FTZ R110, R5, R6, R110 ;  /* 0x00000006056e7223 */ /* 0x000fe2000001006e */
[----:B------:R-:W-:Y:S02]  /*4650*/  HADD2.F32 R5, -RZ, R15.H0_H0 ;  /* 0x2000000fff057230 */ /* 0x000fe40000004100 */
[----:B------:R-:W-:Y:S01]  /*4660*/  FFMA.FTZ R112, R7, R38, R112 ;  /* 0x0000002607707223 */ /* 0x000fe20000010070 */
[----:B------:R-:W-:-:S02]  /*4670*/  HADD2.F32 R13, -RZ, R13.H1_H1 ;  /* 0x3000000dff0d7230 */ /* 0x000fc40000004100 */
[----:B------:R-:W-:Y:S01]  /*4680*/  HADD2.F32 R15, -RZ, R15.H1_H1 ;  /* 0x3000000fff0f7230 */ /* 0x000fe20000004100 */
[----:B------:R-:W-:Y:S01]  /*4690*/  F2FP.SATFINITE.E4M3.F32.PACK_AB_MERGE_C R43, R110, R43, RZ ;  /* 0x0000002b6e2b723e */ /* 0x000fe200048070ff */
[----:B------:R-:W-:Y:S02]  /*46a0*/  HADD2.F32 R6, -RZ, R39.H0_H0 ;  /* 0x20000027ff067230 */ /* 0x000fe40000004100 */
[-C--:B------:R-:W-:Y:S01]  /*46b0*/  FMUL.FTZ R7, R13, R44.reuse ;  /* 0x0000002c0d077220 */ /* 0x080fe20000410000 */
[----:B------:R-:W-:Y:S02]  /*46c0*/  HADD2.F32 R40, -RZ, R40.H0_H0 ;  /* 0x20000028ff287230 */ /* 0x000fe40000004100 */
[C---:B------:R-:W-:Y:S01]  /*46d0*/  FMUL.FTZ R44, R4.reuse, R44 ;  /* 0x0000002c042c7220 */ /* 0x040fe20000410000 */
        /* <DEDUP_REMOVED lines=10> */
[----:B------:R-:W-:Y:S02]  /*4780*/  F2FP.SATFINITE.E4M3.F32.PACK_AB_MERGE_C R4, R46, R45, R101 ;  /* 0x0000002d2e04723e */ /* 0x000fe40004807065 */
[----:B------:R-:W-:-:S07]  /*4790*/  F2FP.SATFINITE.E4M3.F32.PACK_AB_MERGE_C R7, R15, R38, R97 ;  /* 0x000000260f07723e */ /* 0x000fce0004807061 */
.L_x_1840:
[----:B------:R-:W-:Y:S05]  /*47a0*/  BSYNC B3 ;  /* 0x0000000000037941 */ /* 0x000fea0003800000 */
.L_x_1839:
[----:B------:R-:W-:Y:S02]  /*47b0*/  ULDC.64 UR4, c[0x0][0x208] ;  /* 0x0000820000047ab9 */ /* 0x000fe40000000a00 */
[----:B----4-:R0:W-:Y:S03]  /*47c0*/  ST.E.128 desc[UR4][R10.64], R4 ;  /* 0x000000040a007985 */ /* 0x0101e6000c101d04 */
.L_x_1838:
[----:B------:R-:W-:Y:S05]  /*47d0*/  BSYNC B2 ;  /* 0x0000000000027941 */ /* 0x000fea0003800000 */
.L_x_1837:
[----:B------:R-:W-:-:S13]  /*47e0*/  ISETP.NE.AND P2, PT, R87, RZ, PT ;  /* 0x000000ff5700720c */ /* 0x000fda0003f45270 */
        /* <DEDUP_REMOVED lines=9> */
[----:B------:R-:W-:Y:S01]  /*4880*/  SHF.R.U32.HI R10, RZ, 0x8, R37 ;  /* 0x00000008ff0a7819 */ /* 0x000fe20000011625 */
[----:B------:R-:W-:Y:S01]  /*4890*/  IMAD.MOV.U32 R12, RZ, RZ, R7 ;  /* 0x000000ffff0c7224 */ /* 0x000fe200078e0007 */
        /* <DEDUP_REMOVED lines=101> */
.L_x_1842:
[----:B------:R-:W-:Y:S05]  /*4ef0*/  BSYNC B2 ;  /* 0x0000000000027941 */ /* 0x000fea0003800000 */
.L_x_1841:
[----:B------:R-:W-:Y:S02]  /*4f00*/  ULDC.64 UR4, c[0x0][0x208] ;  /* 0x0000820000047ab9 */ /* 0x000fe40000000a00 */
[----:B----4-:R0:W-:Y:S03]  /*4f10*/  ST.E.128 desc[UR4][R14.64], R4 ;  /* 0x000000040e007985 */ /* 0x0101e6000c101d04 */
.L_x_1836:
[----:B------:R-:W-:Y:S05]  /*4f20*/  BSYNC B1 ;  /* 0x0000000000017941 */ /* 0x000fea0003800000 */
.L_x_1835:
[----:B------:R-:W-:-:S03]  /*4f30*/  UMOV UR4, 0xffffffff ;  /* 0xffffffff00047882 */ /* 0x000fc60000000000 */
[----:B------:R-:W-:Y:S05]  /*4f40*/  BRA.DIV UR4, `(.L_x_1843) ;  /* 0x000002c204407947 */ /* 0x000fea000b800000 */
[----:B01----:R-:W0:Y:S04]  /*4f50*/  SHFL.IDX PT, R99, R99, 0x2, 0x1c1f ;  /* 0x005c1f0063637f89 */ /* 0x003e2800000e0000 */
[----:B------:R1:W0:Y:S02]  /*4f60*/  SHFL.IDX PT, R14, R100, 0x2, 0x1c1f ;  /* 0x005c1f00640e7f89 */ /* 0x00022400000e0000 */
.L_x_2213:
[----:B------:R-:W-:Y:S05]  /*4f70*/  @P4 BRA `(.L_x_1844) ;  /* 0x0000004400c44947 */ /* 0x000fea0003800000 */
[----:B------:R-:W-:Y:S04]  /*4f80*/  BSSY B1, `(.L_x_1845) ;  /* 0x0000073000017945 */ /* 0x000fe80003800000 */
[----:B------:R-:W-:Y:S05]  /*4f90*/  @P1 BRA `(.L_x_1846) ;  /* 0x0000000400c41947 */ /* 0x000fea0003800000 */
[----:B----4-:R4:W1:Y:S01]  /*4fa0*/  LDS.128 R4, [R90+0x1c400] ;  /* 0x01c400005a047984 */ /* 0x0108620000000c00 */
[----:B0-----:R-:W-:Y:S01]  /*4fb0*/  IADD3 R10, P2, R18, R14, RZ ;  /* 0x0000000e120a7210 */ /* 0x001fe20007f5e0ff */
[----:B------:R-:W-:Y:S04]  /*4fc0*/  BSSY B2, `(.L_x_1847) ;  /* 0x000006c000027945 */ /* 0x000fe80003800000 */
[----:B------:R-:W-:Y:S01]  /*4fd0*/  IMAD.X R11, R99, 0x1, R19, P2 ;  /* 0x00000001630b7824 */ /* 0x000fe200010e0613 */
[----:B------:R-:W-:-:S13]  /*4fe0*/  ISETP.GE.AND P2, PT, R188, R103, PT ;  /* 0x00000067bc00720c */ /* 0x000fda0003f46270 */
[----:B----4-:R-:W-:Y:S05]  /*4ff0*/  @P2 BRA `(.L_x_1848) ;  /* 0x0000000400a02947 */ /* 0x010fea0003800000 */
[----:B------:R-:W-:Y:S01]  /*5000*/  SHF.R.U32.HI R12, RZ, 0x8, R33 ;  /* 0x00000008ff0c7819 */ /* 0x000fe20000011621 */
[----:B-1----:R-:W-:Y:S01]  /*5010*/  IMAD.MOV.U32 R15, RZ, RZ, R7 ;  /* 0x000000ffff0f7224 */ /* 0x002fe200078e0007 */
        /* <DEDUP_REMOVED lines=15> */
[--C-:B------:R-:W-:Y:S01]  /*5110*/  HADD2.F32 R33, -RZ, R31.reuse.H0_H0 ;  /* 0x2000001fff217230 */ /* 0x100fe20000004100 */
[----:B------:R-:W-:Y:S01]  /*5120*/  LOP3.LUT R32, R12, 0xff0000, R7, 0xf8, !PT ;  /* 0x00ff00000c207812 */ /* 0x000fe200078ef807 */
[--C-:B------:R-:W-:Y:S01]  /*5130*/  HADD2.F32 R7, -RZ, R6.reuse.H1_H1 ;  /* 0x30000006ff077230 */ /* 0x100fe20000004100 */
[----:B------:R-:W-:Y:S01]  /*5140*/  F2FP.F16.E4M3.UNPACK_B R30, R106.H1 ;  /* 0x0000006aff1e723e */ /* 0x000fe200030006ff */
[----:B------:R-:W-:Y:S01]  /*5150*/  HADD2.F32 R34, -RZ, R31.H1_H1 ;  /* 0x3000001fff227230 */ /* 0x000fe20000004100 */
[----:B------:R-:W-:Y:S01]  /*5160*/  F2FP.F16.E4M3.UNPACK_B R5, R5.H1 ;  /* 0x00000005ff05723e */ /* 0x000fe200030006ff */
[----:B------:R-:W-:-:S02]  /*5170*/  HADD2.F32 R6, -RZ, R6.H0_H0 ;  /* 0x20000006ff067230 */ /* 0x000fc40000004100 */
[C---:B------:R-:W-:Y:S01]  /*5180*/  FMUL.FTZ R37, R7.reuse, R33 ;  /* 0x0000002107257220 */ /* 0x040fe20000410000 */
[--C-:B------:R-:W-:Y:S01]  /*5190*/  HADD2.F32 R31, -RZ, R30.reuse.H0_H0 ;  /* 0x2000001eff1f7230 */ /* 0x100fe20000004100 */
        /* <DEDUP_REMOVED lines=27> */
[-C--:B------:R-:W-:Y:S01]  /*5350*/  F2FP.F16.E4M3.UNPACK_B R12, R32.reuse.H1 ;  /* 0x00000020ff0c723e */ /* 0x080fe200030006ff */
[-C--:B------:R-:W-:Y:S01]  /*5360*/  FMUL.FTZ R30, R4, R107.reuse ;  /* 0x0000006b041e7220 */ /* 0x080fe20000410000 */
[C---:B------:R-:W-:Y:S01]  /*5370*/  FMUL.FTZ R107, R5.reuse, R107 ;  /* 0x0000006b056b7220 */ /* 0x040fe20000410000 */
[----:B------:R-:W-:Y:S02]  /*5380*/  F2FP.F16.E4M3.UNPACK_B R32, R32 ;  /* 0x00000020ff20723e */ /* 0x000fe400020006ff */
[-C--:B------:R-:W-:Y:S01]  /*5390*/  FFMA.FTZ R36, R5, R106.reuse, -R30 ;  /* 0x0000006a05247223 */ /* 0x080fe2000001081e */
[----:B------:R-:W-:Y:S01]  /*53a0*/  F2FP.SATFINITE.E4M3.F32.PACK_AB_MERGE_C R43, R34, R31, RZ ;  /* 0x0000001f222b723e */ /* 0x000fe200048070ff */
[----:B------:R-:W-:Y:S01]  /*53b0*/  FFMA.FTZ R107, R4, R106, R107 ;  /* 0x0000006a046b7223 */ /* 0x000fe2000001006b */
[----:B------:R-:W-:Y:S01]  /*53c0*/  F2FP.F16.E4M3.UNPACK_B R5, R15.H1 ;  /* 0x0000000fff05723e */ /* 0x000fe200030006ff */
[--C-:B------:R-:W-:Y:S01]  /*53d0*/  HADD2.F32 R30, -RZ, R12.reuse.H1_H1 ;  /* 0x3000000cff1e7230 */ /* 0x100fe20000004100 */
[----:B------:R-:W-:Y:S01]  /*53e0*/  F2FP.F16.E4M3.UNPACK_B R31, R35.H1 ;  /* 0x00000023ff1f723e */ /* 0x000fe200030006ff */
[----:B------:R-:W-:Y:S01]  /*53f0*/  HADD2.F32 R12, -RZ, R12.H0_H0 ;  /* 0x2000000cff0c7230 */ /* 0x000fe20000004100 */
        /* <DEDUP_REMOVED lines=15> */
[----:B------:R-:W-:-:S02]  /*54f0*/  HADD2.F32 R35, -RZ, R35.H0_H0 ;  /* 0x20000023ff237230 */ /* 0x000fc40000004100 */
[C---:B------:R-:W-:Y:S01]  /*5500*/  FMUL.FTZ R34, R4.reuse, R33 ;  /* 0x0000002104227220 */ /* 0x040fe20000410000 */
[----:B------:R-:W-:Y:S01]  /*5510*/  FFMA.FTZ R42, R7, R30, R40 ;  /* 0x0000001e072a7223 */ /* 0x000fe20000010028 */
[-C--:B------:R-:W-:Y:S01]  /*5520*/  FFMA.FTZ R39, R4, R6.reuse, -R39 ;  /* 0x0000000604277223 */ /* 0x080fe20000010827 */
[----:B------:R-:W-:Y:S02]  /*5530*/  HADD2.F32 R4, -RZ, R13.H0_H0 ;  /* 0x2000000dff047230 */ /* 0x000fe40000004100 */
[----:B------:R-:W-:Y:S01]  /*5540*/  FFMA.FTZ R34, R5, R6, R34 ;  /* 0x0000000605227223 */ /* 0x000fe20000010022 */
[--C-:B------:R-:W-:Y:S01]  /*5550*/  HADD2.F32 R5, -RZ, R15.reuse.H0_H0 ;  /* 0x2000000fff057230 */ /* 0x100fe20000004100 */
[----:B------:R-:W-:Y:S01]  /*5560*/  F2FP.SATFINITE.E4M3.F32.PACK_AB_MERGE_C R41, R42, R41, RZ ;  /* 0x000000292a29723e */ /* 0x000fe200048070ff */
[----:B------:R-:W-:Y:S02]  /*5570*/  HADD2.F32 R15, -RZ, R15.H1_H1 ;  /* 0x3000000fff0f7230 */ /* 0x000fe40000004100 */
[----:B------:R-:W-:Y:S01]  /*5580*/  HADD2.F32 R6, -RZ, R31.H0_H0 ;  /* 0x2000001fff067230 */ /* 0x000fe20000004100 */
[----:B------:R-:W-:Y:S01]  /*5590*/  F2FP.SATFINITE.E4M3.F32.PACK_AB_MERGE_C R34, R34, R39, RZ ;  /* 0x000000272222723e */ /* 0x000fe200048070ff */
[----:B------:R-:W-:-:S02]  /*55a0*/  HADD2.F32 R13, -RZ, R13.H1_H1 ;  /* 0x3000000dff0d7230 */ /* 0x000fc40000004100 */
[----:B------:R-:W-:Y:S02]  /*55b0*/  HADD2.F32 R32, -RZ, R32.H0_H0 ;  /* 0x20000020ff207230 */ /* 0x000fe40000004100 */
[-C--:B------:R-:W-:Y:S01]  /*55c0*/  FMUL.FTZ R30, R15, R6.reuse ;  /* 0x000000060f1e7220 */ /* 0x080fe20000410000 */
[----:B------:R-:W-:Y:S01]  /*55d0*/  FMUL.FTZ R40, R5, R6 ;  /* 0x0000000605287220 */ /* 0x000fe20000410000 */
[-C--:B------:R-:W-:Y:S01]  /*55e0*/  FMUL.FTZ R7, R13, R35.reuse ;  /* 0x000000230d077220 */ /* 0x080fe20000410000 */
[C---:B------:R-:W-:Y:S01]  /*55f0*/  FMUL.FTZ R6, R4.reuse, R35 ;  /* 0x0000002304067220 */ /* 0x040fe20000410000 */
        /* <DEDUP_REMOVED lines=8> */
.L_x_1848:
[----:B------:R-:W-:Y:S05]  /*5680*/  BSYNC B2 ;  /* 0x0000000000027941 */ /* 0x000fea0003800000 */
.L_x_1847:
[----:B------:R-:W-:Y:S02]  /*5690*/  ULDC.64 UR4, c[0x0][0x208] ;  /* 0x0000820000047ab9 */ /* 0x000fe40000000a00 */
[----:B-1----:R0:W-:Y:S03]  /*56a0*/  ST.E.128 desc[UR4][R10.64], R4 ;  /* 0x000000040a007985 */ /* 0x0021e6000c101d04 */
.L_x_1846:
[----:B------:R-:W-:Y:S05]  /*56b0*/  BSYNC B1 ;  /* 0x0000000000017941 */ /* 0x000fea0003800000 */
.L_x_1845:
        /* <DEDUP_REMOVED lines=10> */
[----:B------:R-:W-:Y:S02]  /*5760*/  SHF.R.U32.HI R12, RZ, 0x8, R29 ;  /* 0x00000008ff0c7819 */ /* 0x000fe4000001161d */
[----:B------:R-:W-:Y:S01]  /*5770*/  LOP3.LUT R8, R9, 0xff0000ff, RZ, 0xc0, !PT ;  /* 0xff0000ff09087812 */ /* 0x000fe200078ec0ff */
[----:B------:R-:W-:Y:S01]  /*5780*/  IMAD.SHL.U32 R7, R30, 0x100, RZ ;  /* 0x000001001e077824 */ /* 0x000fe200078e00ff */
[----:B------:R-:W-:Y:S01]  /*5790*/  SHF.R.U32.HI R13, RZ, 0x10, R9 ;  /* 0x00000010ff0d7819 */ /* 0x000fe20000011609 */
[----:B------:R-:W-:Y:S01]  /*57a0*/  IMAD.MOV.U32 R9, RZ, RZ, R6 ;  /* 0x000000ffff097224 */ /* 0x000fe200078e0006 */
[----:B------:R-:W-:Y:S01]  /*57b0*/  SHF.R.U32.HI R28, RZ, 0x10, R29 ;  /* 0x00000010ff1c7819 */ /* 0x000fe2000001161d */
[----:B------:R-:W-:Y:S01]  /*57c0*/  IMAD.SHL.U32 R6, R12, 0x100, RZ ;  /* 0x000001000c067824 */ /* 0x000fe200078e00ff */
        /* <DEDUP_REMOVED lines=96> */
.L_x_1850:
[----:B------:R-:W-:Y:S05]  /*5dd0*/  BSYNC B1 ;  /* 0x0000000000017941 */ /* 0x000fea0003800000 */
.L_x_1849:
[----:B------:R-:W-:Y:S02]  /*5de0*/  ULDC.64 UR4, c[0x0][0x208] ;  /* 0x0000820000047ab9 */ /* 0x000fe40000000a00 */
[----:B----4-:R0:W-:Y:S01]  /*5df0*/  ST.E.128 desc[UR4][R14.64], R4 ;  /* 0x000000040e007985 */ /* 0x0101e2000c101d04 */
[----:B------:R-:W-:Y:S05]  /*5e00*/  BRA `(.L_x_1844) ;  /* 0x0000003800207947 */ /* 0x000fea0003800000 */
.L_x_1815:
[----:B------:R-:W2:Y:S01]  /*5e10*/  LDL R9, [R1] ;  /* 0x0000000001097983 */ /* 0x000ea20000100800 */
[----:B------:R-:W-:Y:S01]  /*5e20*/  VIADD R8, R194, 0x40 ;  /* 0x00000040c2087836 */ /* 0x000fe20000000000 */
[----:B------:R-:W-:Y:S01]  /*5e30*/  ULDC.64 UR6, c[0x0][0x208] ;  /* 0x0000820000067ab9 */ /* 0x000fe20000000a00 */
[----:B------:R-:W-:-:S03]  /*5e40*/  CS2R R30, SRZ ;  /* 0x00000000001e7805 */ /* 0x000fc6000001ff00 */
        /* <DEDUP_REMOVED lines=9> */
[----:B------:R-:W3:Y:S01]  /*5ee0*/  @!P4 LDC.64 R96, c[0x0][0x400] ;  /* 0x00010000ff60cb82 */ /* 0x000ee20000000a00 */
[----:B-1----:R-:W-:-:S04]  /*5ef0*/  @!P4 IADD3 R44, P2, P5, R48, R44, R4 ;  /* 0x0000002c302cc210 */ /* 0x002fc80007d5e004 */
[----:B------:R-:W-:Y:S02]  /*5f00*/  @!P4 IADD3.X R45, R64, R45, R86, P2, P5 ;  /* 0x0000002d402dc210 */ /* 0x000fe400017ea456 */
[----:B---3--:R-:W-:-:S04]  /*5f10*/  @!P4 IADD3 R96, P2, P5, R54, R96, R6 ;  /* 0x000000603660c210 */ /* 0x008fc80007d5e006 */
[----:B------:R-:W-:Y:S02]  /*5f20*/  @!P4 IADD3.X R97, R62, R97, R98, P2, P5 ;  /* 0x000000613e61c210 */ /* 0x000fe400017ea462 */
[----:B------:R-:W-:-:S04]  /*5f30*/  ISETP.GE.AND P2, PT, R8, R95, PT ;  /* 0x0000005f0800720c */ /* 0x000fc80003f46270 */
        /* <DEDUP_REMOVED lines=11> */
[----:B------:R-:W-:Y:S01]  /*5ff0*/  @!P3 IMAD.X R15, R8, 0x1, R29, P5 ;  /* 0x00000001080fb824 */ /* 0x000fe200028e061d */
        /* <DEDUP_REMOVED lines=8> */
[----:B------:R-:W3:Y:S04]  /*6080*/  @!P4 LDG.E.128 R28, desc[UR6][R96.64] ;  /* 0x00000006601cc981 */ /* 0x000ee8000c1e1d00 */
[----:B------:R-:W4:Y:S04]  /*6090*/  @!P3 LDG.E.128 R32, desc[UR6][R12.64] ;  /* 0x000000060c20b981 */ /* 0x000f28000c1e1d00 */
[----:B------:R-:W5:Y:S01]  /*60a0*/  @!P3 LDG.E.128 R36, desc[UR6][R14.64] ;  /* 0x000000060e24b981 */ /* 0x000f62000c1e1d00 */
[----:B--2---:R-:W-:-:S02]  /*60b0*/  R2UR UR4, R9 ;  /* 0x00000000090472ca */ /* 0x004fc400000e0000 */
[----:B------:R-:W0:Y:S02]  /*60c0*/  @!P2 LDC.64 R8, c[0x0][0x3e8] ;  /* 0x0000fa00ff08ab82 */ /* 0x000e240000000a00 */
[----:B0-----:R-:W-:-:S05]  /*60d0*/  @!P2 IADD3 R8, P5, R5, R8, RZ ;  /* 0x000000080508a210 */ /* 0x001fca0007fbe0ff */
[----:B------:R-:W-:Y:S02]  /*60e0*/  @!P2 IMAD.X R9, R10, 0x1, R9, P5 ;  /* 0x000000010a09a824 */ /* 0x000fe400028e0609 */
[----:B------:R-:W0:Y:S03]  /*60f0*/  @!P2 LDC.64 R10, c[0x0][0x400] ;  /* 0x00010000ff0aab82 */ /* 0x000e260000000a00 */
[----:B------:R-:W2:Y:S01]  /*6100*/  @!P2 LDG.E.128 R40, desc[UR6][R8.64] ;  /* 0x000000060828a981 */ /* 0x000ea2000c1e1d00 */
[----:B0-----:R-:W-:Y:S02]  /*6110*/  @!P2 IADD3 R10, P5, R7, R10, RZ ;  /* 0x0000000a070aa210 */ /* 0x001fe40007fbe0ff */
[----:B------:R-:W-:-:S03]  /*6120*/  CS2R R6, SRZ ;  /* 0x0000000000067805 */ /* 0x000fc6000001ff00 */
[----:B------:R-:W-:Y:S01]  /*6130*/  @!P2 IMAD.X R11, R4, 0x1, R11, P5 ;  /* 0x00000001040ba824 */ /* 0x000fe200028e060b */
[----:B------:R-:W-:-:S06]  /*6140*/  CS2R R4, SRZ ;  /* 0x0000000000047805 */ /* 0x000fcc000001ff00 */
[----:B------:R0:W2:Y:S02]  /*6150*/  @!P4 LDG.E.128 R4, desc[UR6][R44.64] ;  /* 0x000000062c04c981 */ /* 0x0000a4000c1e1d00 */
[----:B0-----:R-:W-:-:S06]  /*6160*/  CS2R R44, SRZ ;  /* 0x00000000002c7805 */ /* 0x001fcc000001ff00 */
[----:B------:R-:W2:Y:S01]  /*6170*/  @!P2 LDG.E.128 R44, desc[UR6][R10.64] ;  /* 0x000000060a2ca981 */ /* 0x000ea2000c1e1d00 */
[----:B------:R-:W-:-:S06]  /*6180*/  UISETP.NE.AND UP0, UPT, UR4, 0x3, UPT ;  /* 0x000000030400788c */ /* 0x000fcc000bf05270 */
[----:B------:R-:W-:Y:S02]  /*6190*/  PLOP3.LUT P5, PT, PT, PT, UP0, 0x80, 0x0 ;  /* 0x000000000000781c */ /* 0x000fe40003faf008 */
[----:B------:R-:W-:Y:S01]  /*61a0*/  ISETP.GE.AND P2, PT, R18, R103, PT ;  /* 0x000000671200720c */ /* 0x000fe20003f46270 */
[----:B---3--:R-:W-:Y:S02]  /*61b0*/  IMAD.MOV.U32 R116, RZ, RZ, R30 ;  /* 0x000000ffff747224 */ /* 0x008fe400078e001e */
[----:B------:R-:W-:Y:S02]  /*61c0*/  IMAD.MOV.U32 R128, RZ, RZ, R28 ;  /* 0x000000ffff807224 */ /* 0x000fe400078e001c */
[----:B----4-:R-:W-:Y:S02]  /*61d0*/  IMAD.MOV.U32 R110, RZ, RZ, R34 ;  /* 0x000000ffff6e7224 */ /* 0x010fe400078e0022 */
[----:B------:R-:W-:Y:S02]  /*61e0*/  IMAD.MOV.U32 R111, RZ, RZ, R32 ;  /* 0x000000ffff6f7224 */ /* 0x000fe400078e0020 */
[----:B-----5:R-:W-:-:S02]  /*61f0*/  IMAD.MOV.U32 R112, RZ, RZ, R38 ;  /* 0x000000ffff707224 */ /* 0x020fc400078e0026 */
[----:B------:R-:W-:Y:S02]  /*6200*/  IMAD.MOV.U32 R113, RZ, RZ, R36 ;  /* 0x000000ffff717224 */ /* 0x000fe400078e0024 */
[----:B--2---:R-:W-:Y:S02]  /*6210*/  IMAD.MOV.U32 R107, RZ, RZ, R42 ;  /* 0x000000ffff6b7224 */ /* 0x004fe400078e002a */
[----:B------:R-:W-:Y:S02]  /*6220*/  IMAD.MOV.U32 R108, RZ, RZ, R40 ;  /* 0x000000ffff6c7224 */ /* 0x000fe400078e0028 */
[----:B------:R-:W-:Y:S02]  /*6230*/  IMAD.MOV.U32 R115, RZ, RZ, R6 ;  /* 0x000000ffff737224 */ /* 0x000fe400078e0006 */
[----:B------:R-:W-:Y:S02]  /*6240*/  IMAD.MOV.U32 R117, RZ, RZ, R4 ;  /* 0x000000ffff757224 */ /* 0x000fe400078e0004 */
[----:B------:R-:W-:-:S02]  /*6250*/  IMAD.MOV.U32 R106, RZ, RZ, R46 ;  /* 0x000000ffff6a7224 */ /* 0x000fc400078e002e */
[----:B------:R-:W-:Y:S01]  /*6260*/  IMAD.MOV.U32 R105, RZ, RZ, R44 ;  /* 0x000000ffff697224 */ /* 0x000fe200078e002c */
[----:B------:R-:W-:Y:S06]  /*6270*/  @!P5 BRA `(.L_x_1851) ;  /* 0x000000000004d947 */ /* 0x000fec0003800000 */
[----:B------:R-:W-:Y:S01]  /*6280*/  BPT.TRAP 0x1 ;  /* 0x000000040000795c */ /* 0x000fe20000300000 */
.L_x_1851:
[----:B------:R-:W-:Y:S01]  /*6290*/  IMAD R86, R191, 0x8, R17 ;  /* 0x00000008bf567824 */ /* 0x000fe200078e0211 */
[----:B------:R-:W-:Y:S01]  /*62a0*/  SHF.L.U32 R98, R200, 0x1f, RZ ;  /* 0x0000001fc8627819 */ /* 0x000fe200000006ff */
[----:B------:R-:W0:Y:S01]  /*62b0*/  LDC R103, c[0x0][0x2f4] ;  /* 0x0000bd00ff677b82 */ /* 0x000e220000000800 */
[----:B------:R-:W-:Y:S02]  /*62c0*/  BSSY B1, `(.L_x_1852) ;  /* 0x0000003000017945 */ /* 0x000fe40003800000 */
[----:B------:R-:W1:Y:S02]  /*62d0*/  SYNCS.PHASECHK.TRANS64.TRYWAIT P3, [R86+URZ+0x22890], R98 ;  /* 0x02289062560075a7 */ /* 0x000e64000806017f */
[----:B-1----:R-:W-:Y:S05]  /*62e0*/  @!P3 BRA `(.L_x_1853) ;  /* 0x000002ac00a0b947 */ /* 0x002fea0003800000 */
.L_x_2214:
[----:B------:R-:W-:Y:S05]  /*62f0*/  BSYNC B1 ;  /* 0x0000000000017941 */ /* 0x000fea0003800000 */
.L_x_1852:
[----:B------:R-:W-:Y:S01]  /*6300*/  UMOV UR4, 0xffffffff ;  /* 0xffffffff00047882 */ /* 0x000fe20000000000 */
[----:B0-----:R-:W-:Y:S02]  /*6310*/  IMAD.IADD R109, R103, 0x1, -R70 ;  /* 0x00000001676d7824 */ /* 0x001fe400078e0a46 */
[----:B------:R-:W-:Y:S05]  /*6320*/  BRA.DIV UR4, `(.L_x_1854) ;  /* 0x000002ae04a47947 */ /* 0x000fea000b800000 */
[----:B------:R0:W2:Y:S04]  /*6330*/  SHFL.IDX PT, R102, R99, RZ, 0x1c1f ;  /* 0x001c1fff63667589 */ /* 0x0000a800000e0000 */
[----:B------:R0:W3:Y:S02]  /*6340*/  SHFL.IDX PT, R101, R100, RZ, 0x1c1f ;  /* 0x001c1fff64657589 */ /* 0x0000e400000e0000 */
.L_x_2218:
[----:B------:R-:W-:Y:S01]  /*6350*/  ISETP.GE.OR P3, PT, R194, R95, P1 ;  /* 0x0000005fc200720c */ /* 0x000fe20000f66670 */
[----:B------:R-:W-:-:S12]  /*6360*/  BSSY B1, `(.L_x_1855) ;  /* 0x00000e9000017945 */ /* 0x000fd80003800000 */
[----:B------:R-:W-:Y:S05]  /*6370*/  @P3 BRA `(.L_x_1856) ;  /* 0x0000000c009c3947 */ /* 0x000fea0003800000 */
[----:B------:R-:W-:Y:S01]  /*6380*/  SEL R8, R70, R109, !P0 ;  /* 0x0000006d46087207 */ /* 0x000fe20004000000 */
[----:B------:R-:W-:Y:S01]  /*6390*/  BSSY B2, `(.L_x_1857) ;  /* 0x00000df000027945 */ /* 0x000fe20003800000 */
[----:B---3--:R-:W-:Y:S02]  /*63a0*/  IADD3 R96, P3, R60, R101, RZ ;  /* 0x000000653c607210 */ /* 0x008fe40007f7e0ff */
[----:B------:R-:W-:-:S03]  /*63b0*/  SHF.R.S32.HI R9, RZ, 0x1f, R8 ;  /* 0x0000001fff097819 */ /* 0x000fc60000011408 */
[----:B--2---:R-:W-:Y:S01]  /*63c0*/  IMAD.X R97, R102, 0x1, R59, P3 ;  /* 0x0000000166617824 */ /* 0x004fe200018e063b */
        /* <DEDUP_REMOVED lines=13> */
[----:B------:R-:W-:Y:S01]  /*64a0*/  SHF.R.U32.HI R126, RZ, 0x8, R5 ;  /* 0x00000008ff7e7819 */ /* 0x000fe20000011605 */
[----:B--2---:R-:W-:Y:S01]  /*64b0*/  IMAD.MOV.U32 R28, RZ, RZ, R8 ;  /* 0x000000ffff1c7224 */ /* 0x004fe200078e0008 */
[----:B------:R-:W-:Y:S02]  /*64c0*/  SHF.R.U32.HI R120, RZ, 0x8, R29 ;  /* 0x00000008ff787819 */ /* 0x000fe4000001161d */
[----:B------:R-:W-:Y:S02]  /*64d0*/  SHF.R.U32.HI R119, RZ, 0x8, R31 ;  /* 0x00000008ff777819 */ /* 0x000fe4000001161f */
[----:B------:R-:W-:Y:S02]  /*64e0*/  LOP3.LUT R4, R5, 0xff0000ff, RZ, 0xc0, !PT ;  /* 0xff0000ff05047812 */ /* 0x000fe400078ec0ff */
[----:B------:R-:W-:Y:S01]  /*64f0*/  SHF.R.U32.HI R123, RZ, 0x10, R5 ;  /* 0x00000010ff7b7819 */ /* 0x000fe20000011605 */
[----:B------:R-:W-:Y:S01]  /*6500*/  IMAD.SHL.U32 R5, R126, 0x100, RZ ;  /* 0x000001007e057824 */ /* 0x000fe200078e00ff */
[----:B------:R-:W-:Y:S01]  /*6510*/  SHF.R.U32.HI R121, RZ, 0x8, R7 ;  /* 0x00000008ff797819 */ /* 0x000fe20000011607 */
[----:B------:R-:W-:Y:S01]  /*6520*/  IMAD.SHL.U32 R119, R119, 0x100, RZ ;  /* 0x0000010077777824 */ /* 0x000fe200078e00ff */
[----:B------:R-:W-:-:S02]  /*6530*/  LOP3.LUT R30, R29, 0xff0000ff, RZ, 0xc0, !PT ;  /* 0xff0000ff1d1e7812 */ /* 0x000fc400078ec0ff */
[----:B------:R-:W-:Y:S01]  /*6540*/  SHF.R.U32.HI R122, RZ, 0x10, R29 ;  /* 0x00000010ff7a7819 */ /* 0x000fe2000001161d */
[----:B------:R-:W-:Y:S01]  /*6550*/  IMAD.SHL.U32 R29, R120, 0x100, RZ ;  /* 0x00000100781d7824 */ /* 0x000fe200078e00ff */
[----:B------:R-:W-:Y:S02]  /*6560*/  LOP3.LUT R118, R31, 0xff0000ff, RZ, 0xc0, !PT ;  /* 0xff0000ff1f767812 */ /* 0x000fe400078ec0ff */
[----:B------:R-:W-:Y:S01]  /*6570*/  SHF.R.U32.HI R124, RZ, 0x10, R31 ;  /* 0x00000010ff7c7819 */ /* 0x000fe2000001161f */
[----:B---3--:R-:W-:Y:S01]  /*6580*/  IMAD.MOV.U32 R31, RZ, RZ, R12 ;  /* 0x000000ffff1f7224 */ /* 0x008fe200078e000c */
[----:B------:R-:W-:Y:S01]  /*6590*/  LOP3.LUT R6, R7, 0xff0000ff, RZ, 0xc0, !PT ;  /* 0xff0000ff07067812 */ /* 0x000fe200078ec0ff */
[----:B------:R-:W-:Y:S01]  /*65a0*/  IMAD.U32 R122, R122, 0x10000, RZ ;  /* 0x000100007a7a7824 */ /* 0x000fe200078e00ff */
[----:B------:R-:W-:Y:S01]  /*65b0*/  SHF.R.U32.HI R125, RZ, 0x10, R7 ;  /* 0x00000010ff7d7819 */ /* 0x000fe20000011607 */
[----:B------:R-:W-:Y:S01]  /*65c0*/  IMAD.SHL.U32 R7, R121, 0x100, RZ ;  /* 0x0000010079077824 */ /* 0x000fe200078e00ff */
[----:B------:R-:W-:Y:S01]  /*65d0*/  LOP3.LUT R4, R4, 0xff00, R5, 0xf8, !PT ;  /* 0x0000ff0004047812 */ /* 0x000fe200078ef805 */
[----:B------:R-:W-:Y:S01]  /*65e0*/  IMAD.U32 R5, R123, 0x10000, RZ ;  /* 0x000100007b057824 */ /* 0x000fe200078e00ff */
[----:B------:R-:W-:Y:S01]  /*65f0*/  LOP3.LUT R121, R30, 0xff00, R29, 0xf8, !PT ;  /* 0x0000ff001e797812 */ /* 0x000fe200078ef81d */
[----:B------:R-:W-:Y:S01]  /*6600*/  IMAD.U32 R124, R124, 0x10000, RZ ;  /* 0x000100007c7c7824 */ /* 0x000fe200078e00ff */
[----:B------:R-:W-:-:S02]  /*6610*/  LOP3.LUT R123, R118, 0xff00, R119, 0xf8, !PT ;  /* 0x0000ff00767b7812 */ /* 0x000fc400078ef877 */
[----:B------:R-:W-:Y:S02]  /*6620*/  F2FP.F16.E4M3.UNPACK_B R120, R128.H1 ;  /* 0x00000080ff78723e */ /* 0x000fe400030006ff */
[----:B------:R-:W-:Y:S02]  /*6630*/  F2FP.F16.E4M3.UNPACK_B R118, R31.H1 ;  /* 0x0000001fff76723e */ /* 0x000fe400030006ff */
[----:B------:R-:W-:Y:S02]  /*6640*/  F2FP.F16.E4M3.UNPACK_B R29, R28.H1 ;  /* 0x0000001cff1d723e */ /* 0x000fe400030006ff */
[----:B------:R-:W-:Y:S01]  /*6650*/  LOP3.LUT R7, R6, 0xff00, R7, 0xf8, !PT ;  /* 0x0000ff0006077812 */ /* 0x000fe200078ef807 */
[----:B------:R-:W-:Y:S01]  /*6660*/  HADD2.F32 R12, -RZ, R118.H0_H0 ;  /* 0x20000076ff0c7230 */ /* 0x000fe20000004100 */
[----:B------:R-:W-:Y:S01]  /*6670*/  LOP3.LUT R6, R4, 0xff0000, R5, 0xf8, !PT ;  /* 0x00ff000004067812 */ /* 0x000fe200078ef805 */
[----:B------:R-:W-:Y:S01]  /*6680*/  IMAD.U32 R4, R125, 0x10000, RZ ;  /* 0x000100007d047824 */ /* 0x000fe200078e00ff */
[----:B------:R-:W-:Y:S01]  /*6690*/  F2FP.F16.E4M3.UNPACK_B R30, R117.H1 ;  /* 0x00000075ff1e723e */ /* 0x000fe200030006ff */
[----:B------:R-:W-:Y:S01]  /*66a0*/  HADD2.F32 R5, -RZ, R120.H0_H0 ;  /* 0x20000078ff057230 */ /* 0x000fe20000004100 */
[----:B------:R-:W-:Y:S01]  /*66b0*/  F2FP.F16.E4M3.UNPACK_B R31, R31 ;  /* 0x0000001fff1f723e */ /* 0x000fe200020006ff */
[----:B------:R-:W-:Y:S01]  /*66c0*/  HADD2.F32 R8, -RZ, R29.H0_H0 ;  /* 0x2000001dff087230 */ /* 0x000fe20000004100 */
[----:B------:R-:W-:Y:S01]  /*66d0*/  LOP3.LUT R4, R7, 0xff0000, R4, 0xf8, !PT ;  /* 0x00ff000007047812 */ /* 0x000fe200078ef804 */
[----:B------:R-:W-:-:S02]  /*66e0*/  HADD2.F32 R119, -RZ, R30.H0_H0 ;  /* 0x2000001eff777230 */ /* 0x000fc40000004100 */
[-C--:B------:R-:W-:Y:S01]  /*66f0*/  FMUL.FTZ R125, R12, R5.reuse ;  /* 0x000000050c7d7220 */ /* 0x080fe20000410000 */
[----:B------:R-:W-:Y:S01]  /*6700*/  LOP3.LUT R7, R121, 0xff0000, R122, 0xf8, !PT ;  /* 0x00ff000079077812 */ /* 0x000fe200078ef87a */
[C---:B------:R-:W-:Y:S01]  /*6710*/  FMUL.FTZ R127, R8.reuse, R5 ;  /* 0x00000005087f7220 */ /* 0x040fe20000410000 */
[----:B------:R-:W-:Y:S01]  /*6720*/  LOP3.LUT R5, R123, 0xff0000, R124, 0xf8, !PT ;  /* 0x00ff00007b057812 */ /* 0x000fe200078ef87c */
[----:B------:R-:W-:Y:S01]  /*6730*/  HADD2.F32 R121, -RZ, R30.H1_H1 ;  /* 0x3000001eff797230 */ /* 0x000fe20000004100 */
[----:B------:R-:W-:Y:S01]  /*6740*/  F2FP.F16.E4M3.UNPACK_B R28, R28 ;  /* 0x0000001cff1c723e */ /* 0x000fe200020006ff */
[----:B------:R-:W-:Y:S01]  /*6750*/  HADD2.F32 R123, -RZ, R120.H1_H1 ;  /* 0x30000078ff7b7230 */ /* 0x000fe20000004100 */
[----:B------:R-:W-:Y:S01]  /*6760*/  F2FP.F16.E4M3.UNPACK_B R120, R128 ;  /* 0x00000080ff78723e */ /* 0x000fe200020006ff */
[----:B------:R-:W-:Y:S02]  /*6770*/  HADD2.F32 R118, -RZ, R118.H1_H1 ;  /* 0x30000076ff767230 */ /* 0x000fe40000004100 */
[----:B------:R-:W-:Y:S01]  /*6780*/  FFMA.FTZ R8, R8, R119, -R125 ;  /* 0x0000007708087223 */ /* 0x000fe2000001087d */
[----:B------:R-:W-:-:S02]  /*6790*/  HADD2.F32 R30, -RZ, R29.H1_H1 ;  /* 0x3000001dff1e7230 */ /* 0x000fc40000004100 */
[----:B------:R-:W-:Y:S01]  /*67a0*/  FFMA.FTZ R12, R12, R119, R127 ;  /* 0x000000770c0c7223 */ /* 0x000fe2000001007f */
[----:B------:R-:W-:Y:S01]  /*67b0*/  F2FP.F16.E4M3.UNPACK_B R119, R117 ;  /* 0x00000075ff77723e */ /* 0x000fe200020006ff */
[-C--:B------:R-:W-:Y:S01]  /*67c0*/  FMUL.FTZ R125, R118, R123.reuse ;  /* 0x0000007b767d7220 */ /* 0x080fe20000410000 */
[----:B------:R-:W-:Y:S02]  /*67d0*/  HADD2.F32 R122, -RZ, R120.H0_H0 ;  /* 0x20000078ff7a7230 */ /* 0x000fe40000004100 */
[C---:B------:R-:W-:Y:S01]  /*67e0*/  FMUL.FTZ R123, R30.reuse, R123 ;  /* 0x0000007b1e7b7220 */ /* 0x040fe20000410000 */
[----:B------:R-:W-:Y:S02]  /*67f0*/  HADD2.F32 R117, -RZ, R31.H0_H0 ;  /* 0x2000001fff757230 */ /* 0x000fe40000004100 */
[-C--:B------:R-:W-:Y:S01]  /*6800*/  FFMA.FTZ R125, R30, R121.reuse, -R125 ;  /* 0x000000791e7d7223 */ /* 0x080fe2000001087d */
[----:B------:R-:W-:Y:S02]  /*6810*/  HADD2.F32 R29, -RZ, R28.H0_H0 ;  /* 0x2000001cff1d7230 */ /* 0x000fe40000004100 */
[----:B------:R-:W-:Y:S01]  /*6820*/  FFMA.FTZ R127, R118, R121, R123 ;  /* 0x00000079767f7223 */ /* 0x000fe2000001007b */
[----:B------:R-:W-:-:S02]  /*6830*/  HADD2.F32 R30, -RZ, R119.H0_H0 ;  /* 0x20000077ff1e7230 */ /* 0x000fc40000004100 */
        /* <DEDUP_REMOVED lines=8> */
[C---:B------:R-:W-:Y:S01]  /*68c0*/  FMUL.FTZ R117, R31.reuse, R120 ;  /* 0x000000781f757220 */ /* 0x040fe20000410000 */
        /* <DEDUP_REMOVED lines=14> */
[----:B------:R-:W-:Y:S01]  /*69b0*/  F2FP.F16.E4M3.UNPACK_B R10, R10 ;  /* 0x0000000aff0a723e */ /* 0x000fe200020006ff */
[----:B------:R-:W-:Y:S02]  /*69c0*/  HADD2.F32 R30, -RZ, R30.H1_H1 ;  /* 0x3000001eff1e7230 */ /* 0x000fe40000004100 */
[C---:B------:R-:W-:Y:S01]  /*69d0*/  FMUL.FTZ R122, R29.reuse, R122 ;  /* 0x0000007a1d7a7220 */ /* 0x040fe20000410000 */
[----:B------:R-:W-:Y:S02]  /*69e0*/  HADD2.F32 R28, -RZ, R28.H1_H1 ;  /* 0x3000001cff1c7230 */ /* 0x000fe40000004100 */
[-C--:B------:R-:W-:Y:S01]  /*69f0*/  FFMA.FTZ R128, R29, R120.reuse, -R128 ;  /* 0x000000781d807223 */ /* 0x080fe20000010880 */
[----:B------:R-:W-:Y:S02]  /*6a00*/  HADD2.F32 R29, -RZ, R118.H1_H1 ;  /* 0x30000076ff1d7230 */ /* 0x000fe40000004100 */
[----:B------:R-:W-:Y:S01]  /*6a10*/  FMUL.FTZ R119, R30, R31 ;  /* 0x0000001f1e777220 */ /* 0x000fe20000410000 */
[----:B------:R-:W-:Y:S01]  /*6a20*/  F2FP.F16.E4M3.UNPACK_B R115, R115 ;  /* 0x00000073ff73723e */ /* 0x000fe200020006ff */
[C---:B------:R-:W-:Y:S01]  /*6a30*/  FMUL.FTZ R31, R28.reuse, R31 ;  /* 0x0000001f1c1f7220 */ /* 0x040fe20000410000 */
[----:B------:R-:W-:Y:S01]  /*6a40*/  FFMA.FTZ R122, R117, R120, R122 ;  /* 0x00000078757a7223 */ /* 0x000fe2000001007a */
[-C--:B------:R-:W-:Y:S01]  /*6a50*/  FFMA.FTZ R133, R28, R29.reuse, -R119 ;  /* 0x0000001d1c857223 */ /* 0x080fe20000010877 */
[----:B------:R-:W-:Y:S01]  /*6a60*/  F2FP.F16.E4M3.UNPACK_B R28, R14 ;  /* 0x0000000eff1c723e */ /* 0x000fe200020006ff */
[----:B------:R-:W-:Y:S01]  /*6a70*/  FFMA.FTZ R135, R30, R29, R31 ;  /* 0x0000001d1e877223 */ /* 0x000fe2000001001f */
[----:B------:R-:W-:Y:S01]  /*6a80*/  HADD2.F32 R31, -RZ, R116.H0_H0 ;  /* 0x20000074ff1f7230 */ /* 0x000fe20000004100 */
[----:B------:R-:W-:Y:S01]  /*6a90*/  F2FP.F16.E4M3.UNPACK_B R118, R7 ;  /* 0x00000007ff76723e */ /* 0x000fe200020006ff */
[----:B------:R-:W-:Y:S01]  /*6aa0*/  HADD2.F32 R14, -RZ, R10.H0_H0 ;  /* 0x2000000aff0e7230 */ /* 0x000fe20000004100 */
[----:B------:R-:W-:Y:S01]  /*6ab0*/  F2FP.SATFINITE.E4M3.F32.PACK_AB_MERGE_C R8, R125, R8, RZ ;  /* 0x000000087d08723e */ /* 0x000fe200048070ff */
[----:B------:R-:W-:Y:S01]  /*6ac0*/  HADD2.F32 R29, -RZ, R28.H0_H0 ;  /* 0x2000001cff1d7230 */ /* 0x000fe20000004100 */
[----:B------:R-:W-:Y:S01]  /*6ad0*/  F2FP.SATFINITE.E4M3.F32.PACK_AB_MERGE_C R122, R135, R122, RZ ;  /* 0x0000007a877a723e */ /* 0x000fe200048070ff */
[----:B------:R-:W-:-:S02]  /*6ae0*/  HADD2.F32 R117, -RZ, R116.H1_H1 ;  /* 0x30000074ff757230 */ /* 0x000fc40000004100 */
[-C--:B------:R-:W-:Y:S01]  /*6af0*/  FMUL.FTZ R116, R14, R31.reuse ;  /* 0x0000001f0e747220 */ /* 0x080fe20000410000 */
[----:B------:R-:W-:Y:S02]  /*6b00*/  HADD2.F32 R10, -RZ, R10.H1_H1 ;  /* 0x3000000aff0a7230 */ /* 0x000fe40000004100 */
[----:B------:R-:W-:Y:S01]  /*6b10*/  FMUL.FTZ R119, R29, R31 ;  /* 0x0000001f1d777220 */ /* 0x000fe20000410000 */
[----:B------:R-:W-:Y:S01]  /*6b20*/  HADD2.F32 R28, -RZ, R28.H1_H1 ;  /* 0x3000001cff1c7230 */ /* 0x000fe20000004100 */
[----:B------:R-:W-:Y:S01]  /*6b30*/  F2FP.SATFINITE.E4M3.F32.PACK_AB_MERGE_C R8, R124, R121, R8 ;  /* 0x000000797c08723e */ /* 0x000fe20004807008 */
[--C-:B------:R-:W-:Y:S02]  /*6b40*/  HADD2.F32 R30, -RZ, R115.reuse.H0_H0 ;  /* 0x20000073ff1e7230 */ /* 0x100fe40000004100 */
[-C--:B------:R-:W-:Y:S01]  /*6b50*/  FMUL.FTZ R131, R10, R117.reuse ;  /* 0x000000750a837220 */ /* 0x080fe20000410000 */
[----:B------:R-:W-:Y:S02]  /*6b60*/  HADD2.F32 R115, -RZ, R115.H1_H1 ;  /* 0x30000073ff737230 */ /* 0x000fe40000004100 */
[----:B------:R-:W-:Y:S01]  /*6b70*/  FMUL.FTZ R31, R28, R117 ;  /* 0x000000751c1f7220 */ /* 0x000fe20000410000 */
[----:B------:R-:W-:Y:S01]  /*6b80*/  F2FP.SATFINITE.E4M3.F32.PACK_AB_MERGE_C R12, R127, R12, RZ ;  /* 0x0000000c7f0c723e */ /* 0x000fe200048070ff */
[-C--:B------:R-:W-:Y:S01]  /*6b90*/  FFMA.FTZ R117, R29, R30.reuse, R116 ;  /* 0x0000001e1d757223 */ /* 0x080fe20000010074 */
[----:B------:R-:W-:Y:S01]  /*6ba0*/  F2FP.F16.E4M3.UNPACK_B R29, R9 ;  /* 0x00000009ff1d723e */ /* 0x000fe200020006ff */
[----:B------:R-:W-:Y:S01]  /*6bb0*/  FFMA.FTZ R14, R14, R30, -R119 ;  /* 0x0000001e0e0e7223 */ /* 0x000fe20000010877 */
[-C--:B------:R-:W-:Y:S01]  /*6bc0*/  FFMA.FTZ R129, R10, R115.reuse, -R31 ;  /* 0x000000730a817223 */ /* 0x080fe2000001081f */
[----:B------:R-:W-:Y:S01]  /*6bd0*/  FFMA.FTZ R120, R28, R115, R131 ;  /* 0x000000731c787223 */ /* 0x000fe20000010083 */
[----:B------:R-:W-:Y:S01]  /*6be0*/  F2FP.SATFINITE.E4M3.F32.PACK_AB_MERGE_C R10, R133, R128, RZ ;  /* 0x00000080850a723e */ /* 0x000fe200048070ff */
[--C-:B------:R-:W-:Y:S01]  /*6bf0*/  HADD2.F32 R119, -RZ, R118.reuse.H0_H0 ;  /* 0x20000076ff777230 */ /* 0x100fe20000004100 */
[----:B------:R-:W-:Y:S01]  /*6c00*/  F2FP.F16.E4M3.UNPACK_B R30, R13 ;  /* 0x0000000dff1e723e */ /* 0x000fe200020006ff */
[----:B------:R-:W-:Y:S01]  /*6c10*/  HADD2.F32 R28, -RZ, R29.H0_H0 ;  /* 0x2000001dff1c7230 */ /* 0x000fe20000004100 */
[----:B------:R-:W-:Y:S01]  /*6c20*/  F2FP.F16.E4M3.UNPACK_B R116, R6 ;  /* 0x00000006ff74723e */ /* 0x000fe200020006ff */
[----:B------:R-:W-:Y:S01]  /*6c30*/  HADD2.F32 R118, -RZ, R118.H1_H1 ;  /* 0x30000076ff767230 */ /* 0x000fe20000004100 */
[----:B------:R-:W-:Y:S01]  /*6c40*/  F2FP.SATFINITE.E4M3.F32.PACK_AB_MERGE_C R10, R129, R14, R10 ;  /* 0x0000000e810a723e */ /* 0x000fe2000480700a */
[----:B------:R-:W-:Y:S01]  /*6c50*/  HADD2.F32 R31, -RZ, R30.H0_H0 ;  /* 0x2000001eff1f7230 */ /* 0x000fe20000004100 */
[----:B------:R-:W-:Y:S01]  /*6c60*/  F2FP.SATFINITE.E4M3.F32.PACK_AB_MERGE_C R14, R120, R117, R122 ;  /* 0x00000075780e723e */ /* 0x000fe2000480707a */
[----:B------:R-:W-:-:S02]  /*6c70*/  HADD2.F32 R117, -RZ, R116.H0_H0 ;  /* 0x20000074ff757230 */ /* 0x000fc40000004100 */
[CC--:B------:R-:W-:Y:S01]  /*6c80*/  FMUL.FTZ R120, R28.reuse, R119.reuse ;  /* 0x000000771c787220 */ /* 0x0c0fe20000410000 */
[----:B------:R-:W-:Y:S02]  /*6c90*/  HADD2.F32 R115, -RZ, R30.H1_H1 ;  /* 0x3000001eff737230 */ /* 0x000fe40000004100 */
[C---:B------:R-:W-:Y:S01]  /*6ca0*/  FMUL.FTZ R121, R31.reuse, R119 ;  /* 0x000000771f797220 */ /* 0x040fe20000410000 */
[----:B------:R-:W-:Y:S02]  /*6cb0*/  HADD2.F32 R30, -RZ, R29.H1_H1 ;  /* 0x3000001dff1e7230 */ /* 0x000fe40000004100 */
[-C--:B------:R-:W-:Y:S01]  /*6cc0*/  FFMA.FTZ R29, R31, R117.reuse, R120 ;  /* 0x000000751f1d7223 */ /* 0x080fe20000010078 */
[----:B------:R-:W-:Y:S02]  /*6cd0*/  HADD2.F32 R116, -RZ, R116.H1_H1 ;  /* 0x30000074ff747230 */ /* 0x000fe40000004100 */
[CC--:B------:R-:W-:Y:S01]  /*6ce0*/  FMUL.FTZ R31, R115.reuse, R118.reuse ;  /* 0x00000076731f7220 */ /* 0x0c0fe20000410000 */
[----:B------:R-:W-:Y:S01]  /*6cf0*/  FFMA.FTZ R28, R28, R117, -R121 ;  /* 0x000000751c1c7223 */ /* 0x000fe20000010879 */
[C---:B------:R-:W-:Y:S01]  /*6d00*/  FMUL.FTZ R118, R30.reuse, R118 ;  /* 0x000000761e767220 */ /* 0x040fe20000410000 */
[----:B------:R-:W-:Y:S01]  /*6d10*/  F2FP.F16.E4M3.UNPACK_B R13, R13.H1 ;  /* 0x0000000dff0d723e */ /* 0x000fe200030006ff */
[-C--:B------:R-:W-:Y:S01]  /*6d20*/  FFMA.FTZ R121, R30, R116.reuse, -R31 ;  /* 0x000000741e797223 */ /* 0x080fe2000001081f */
[----:B------:R-:W-:Y:S01]  /*6d30*/  F2FP.F16.E4M3.UNPACK_B R31, R7.H1 ;  /* 0x00000007ff1f723e */ /* 0x000fe200030006ff */
[----:B------:R-:W-:Y:S01]  /*6d40*/  FFMA.FTZ R122, R115, R116, R118 ;  /* 0x00000074737a7223 */ /* 0x000fe20000010076 */
[----:B------:R-:W-:Y:S01]  /*6d50*/  F2FP.F16.E4M3.UNPACK_B R9, R9.H1 ;  /* 0x00000009ff09723e */ /* 0x000fe200030006ff */
[----:B------:R-:W-:Y:S01]  /*6d60*/  HADD2.F32 R30, -RZ, R13.H0_H0 ;  /* 0x2000000dff1e7230 */ /* 0x000fe20000004100 */
[----:B------:R-:W-:Y:S01]  /*6d70*/  F2FP.F16.E4M3.UNPACK_B R6, R6.H1 ;  /* 0x00000006ff06723e */ /* 0x000fe200030006ff */
[----:B------:R-:W-:Y:S01]  /*6d80*/  HADD2.F32 R115, -RZ, R31.H0_H0 ;  /* 0x2000001fff737230 */ /* 0x000fe20000004100 */
[----:B------:R-:W-:Y:S01]  /*6d90*/  F2FP.SATFINITE.E4M3.F32.PACK_AB_MERGE_C R12, R126, R123, R12 ;  /* 0x0000007b7e0c723e */ /* 0x000fe2000480700c */
[----:B------:R-:W-:Y:S01]  /*6da0*/  HADD2.F32 R7, -RZ, R9.H0_H0 ;  /* 0x20000009ff077230 */ /* 0x000fe20000004100 */
[----:B------:R-:W-:Y:S01]  /*6db0*/  F2FP.F16.E4M3.UNPACK_B R117, R5 ;  /* 0x00000005ff75723e */ /* 0x000fe200020006ff */
[----:B------:R-:W-:-:S02]  /*6dc0*/  HADD2.F32 R13, -RZ, R13.H1_H1 ;  /* 0x3000000dff0d7230 */ /* 0x000fc40000004100 */
[CC--:B------:R-:W-:Y:S01]  /*6dd0*/  FMUL.FTZ R120, R30.reuse, R115.reuse ;  /* 0x000000731e787220 */ /* 0x0c0fe20000410000 */
        /* <DEDUP_REMOVED lines=10> */
[----:B------:R-:W-:Y:S01]  /*6e80*/  FFMA.FTZ R125, R13, R116, R118 ;  /* 0x000000740d7d7223 */ /* 0x000fe20000010076 */
[----:B------:R-:W-:Y:S01]  /*6e90*/  F2FP.F16.E4M3.UNPACK_B R6, R11 ;  /* 0x0000000bff06723e */ /* 0x000fe200020006ff */
[----:B------:R-:W-:Y:S01]  /*6ea0*/  FFMA.FTZ R123, R7, R31, -R120 ;  /* 0x0000001f077b7223 */ /* 0x000fe20000010878 */
[----:B------:R-:W-:Y:S01]  /*6eb0*/  F2FP.F16.E4M3.UNPACK_B R15, R15.H1 ;  /* 0x0000000fff0f723e */ /* 0x000fe200030006ff */
[----:B------:R-:W-:Y:S01]  /*6ec0*/  HADD2.F32 R13, -RZ, R30.H0_H0 ;  /* 0x2000001eff0d7230 */ /* 0x000fe20000004100 */
[----:B------:R-:W-:Y:S01]  /*6ed0*/  F2FP.F16.E4M3.UNPACK_B R118, R5.H1 ;  /* 0x00000005ff76723e */ /* 0x000fe200030006ff */
[----:B------:R-:W-:Y:S01]  /*6ee0*/  HADD2.F32 R120, -RZ, R117.H0_H0 ;  /* 0x20000075ff787230 */ /* 0x000fe20000004100 */
        /* <DEDUP_REMOVED lines=9> */
[----:B------:R-:W-:Y:S02]  /*6f80*/  HADD2.F32 R116, -RZ, R5.H0_H0 ;  /* 0x20000005ff747230 */ /* 0x000fe40000004100 */
[-C--:B------:R-:W-:Y:S01]  /*6f90*/  FMUL.FTZ R130, R4, R119.reuse ;  /* 0x0000007704827220 */ /* 0x080fe20000410000 */
[----:B------:R-:W-:Y:S02]  /*6fa0*/  HADD2.F32 R115, -RZ, R31.H0_H0 ;  /* 0x2000001fff737230 */ /* 0x000fe40000004100 */
[----:B------:R-:W-:Y:S01]  /*6fb0*/  FMUL.FTZ R119, R9, R119 ;  /* 0x0000007709777220 */ /* 0x000fe20000410000 */
[----:B------:R-:W-:-:S02]  /*6fc0*/  HADD2.F32 R15, -RZ, R15.H1_H1 ;  /* 0x3000000fff0f7230 */ /* 0x000fc40000004100 */
[-C--:B------:R-:W-:Y:S01]  /*6fd0*/  FFMA.FTZ R128, R7, R116.reuse, -R128 ;  /* 0x0000007407807223 */ /* 0x080fe20000010880 */
[----:B------:R-:W-:Y:S02]  /*6fe0*/  HADD2.F32 R118, -RZ, R118.H1_H1 ;  /* 0x30000076ff767230 */ /* 0x000fe40000004100 */
[----:B------:R-:W-:Y:S01]  /*6ff0*/  FFMA.FTZ R120, R13, R116, R120 ;  /* 0x000000740d787223 */ /* 0x000fe20000010078 */
[----:B------:R-:W-:Y:S02]  /*7000*/  HADD2.F32 R11, -RZ, R11.H1_H1 ;  /* 0x3000000bff0b7230 */ /* 0x000fe40000004100 */
[----:B------:R-:W-:Y:S01]  /*7010*/  FFMA.FTZ R119, R4, R115, R119 ;  /* 0x0000007304777223 */ /* 0x000fe20000010077 */
[----:B------:R-:W-:Y:S02]  /*7020*/  HADD2.F32 R30, -RZ, R30.H1_H1 ;  /* 0x3000001eff1e7230 */ /* 0x000fe40000004100 */
[----:B------:R-:W-:Y:S01]  /*7030*/  FMUL.FTZ R116, R15, R118 ;  /* 0x000000760f747220 */ /* 0x000fe20000410000 */
[----:B------:R-:W-:-:S02]  /*7040*/  HADD2.F32 R117, -RZ, R117.H1_H1 ;  /* 0x30000075ff757230 */ /* 0x000fc40000004100 */
[----:B------:R-:W-:Y:S01]  /*7050*/  FMUL.FTZ R118, R11, R118 ;  /* 0x000000760b767220 */ /* 0x000fe20000410000 */
[----:B------:R-:W-:Y:S02]  /*7060*/  HADD2.F32 R6, -RZ, R6.H1_H1 ;  /* 0x30000006ff067230 */ /* 0x000fe40000004100 */
[----:B------:R-:W-:Y:S01]  /*7070*/  FFMA.FTZ R130, R9, R115, -R130 ;  /* 0x0000007309827223 */ /* 0x000fe20000010882 */
[----:B------:R-:W-:Y:S02]  /*7080*/  HADD2.F32 R4, -RZ, R31.H1_H1 ;  /* 0x3000001fff047230 */ /* 0x000fe40000004100 */
[-C--:B------:R-:W-:Y:S01]  /*7090*/  FMUL.FTZ R7, R30, R117.reuse ;  /* 0x000000751e077220 */ /* 0x080fe20000410000 */
[----:B------:R-:W-:Y:S02]  /*70a0*/  HADD2.F32 R5, -RZ, R5.H1_H1 ;  /* 0x30000005ff057230 */ /* 0x000fe40000004100 */
[----:B------:R-:W-:Y:S01]  /*70b0*/  FMUL.FTZ R117, R6, R117 ;  /* 0x0000007506757220 */ /* 0x000fe20000410000 */
[----:B------:R-:W-:Y:S01]  /*70c0*/  F2FP.SATFINITE.E4M3.F32.PACK_AB_MERGE_C R123, R126, R123, RZ ;  /* 0x0000007b7e7b723e */ /* 0x000fe200048070ff */
[-C--:B------:R-:W-:Y:S01]  /*70d0*/  FFMA.FTZ R11, R11, R4.reuse, -R116 ;  /* 0x000000040b0b7223 */ /* 0x080fe20000010874 */
[----:B------:R-:W-:Y:S01]  /*70e0*/  FFMA.FTZ R118, R15, R4, R118 ;  /* 0x000000040f767223 */ /* 0x000fe20000010076 */
[-C--:B------:R-:W-:Y:S01]  /*70f0*/  FFMA.FTZ R7, R6, R5.reuse, -R7 ;  /* 0x0000000506077223 */ /* 0x080fe20000010807 */
[----:B------:R-:W-:Y:S01]  /*7100*/  FFMA.FTZ R117, R30, R5, R117 ;  /* 0x000000051e757223 */ /* 0x000fe20000010075 */
[----:B------:R-:W-:-:S02]  /*7110*/  F2FP.SATFINITE.E4M3.F32.PACK_AB_MERGE_C R124, R125, R124, RZ ;  /* 0x0000007c7d7c723e */ /* 0x000fc400048070ff */
[----:B------:R-:W-:Y:S02]  /*7120*/  F2FP.SATFINITE.E4M3.F32.PACK_AB_MERGE_C R11, R11, R130, RZ ;  /* 0x000000820b0b723e */ /* 0x000fe400048070ff */
[----:B------:R-:W-:Y:S02]  /*7130*/  F2FP.SATFINITE.E4M3.F32.PACK_AB_MERGE_C R118, R118, R119, RZ ;  /* 0x000000777676723e */ /* 0x000fe400048070ff */
[----:B------:R-:W-:Y:S02]  /*7140*/  F2FP.SATFINITE.E4M3.F32.PACK_AB_MERGE_C R9, R121, R28, R123 ;  /* 0x0000001c7909723e */ /* 0x000fe4000480707b */
[----:B------:R-:W-:Y:S02]  /*7150*/  F2FP.SATFINITE.E4M3.F32.PACK_AB_MERGE_C R11, R7, R128, R11 ;  /* 0x00000080070b723e */ /* 0x000fe4000480700b */
[----:B------:R-:W-:Y:S02]  /*7160*/  F2FP.SATFINITE.E4M3.F32.PACK_AB_MERGE_C R13, R122, R29, R124 ;  /* 0x0000001d7a0d723e */ /* 0x000fe4000480707c */
[----:B------:R-:W-:-:S07]  /*7170*/  F2FP.SATFINITE.E4M3.F32.PACK_AB_MERGE_C R15, R117, R120, R118 ;  /* 0x00000078750f723e */ /* 0x000fce0004807076 */
.L_x_1858:
[----:B------:R-:W-:Y:S05]  /*7180*/  BSYNC B2 ;  /* 0x0000000000027941 */ /* 0x000fea0003800000 */
.L_x_1857:
[----:B------:R-:W-:Y:S01]  /*7190*/  ISETP.GE.AND P3, PT, R114, R103, PT ;  /* 0x000000677200720c */ /* 0x000fe20003f66270 */
[----:B------:R-:W-:Y:S02]  /*71a0*/  ULDC.64 UR4, c[0x0][0x208] ;  /* 0x0000820000047ab9 */ /* 0x000fe40000000a00 */
[----:B--2---:R4:W-:Y:S10]  /*71b0*/  ST.E.128 desc[UR4][R96.64], R8 ;  /* 0x0000000860007985 */ /* 0x0049f4000c101d04 */
[----:B------:R-:W-:-:S04]  /*71c0*/  @!P3 IADD3 R4, P4, R101, R114, RZ ;  /* 0x000000726504b210 */ /* 0x000fc80007f9e0ff */
[----:B------:R-:W-:-:S05]  /*71d0*/  @!P3 LEA.HI.X.SX32 R5, R114, R102, 0x1, P4 ;  /* 0x000000667205b211 */ /* 0x000fca00020f0eff */
[----:B---3--:R4:W-:Y:S04]  /*71e0*/  @!P3 ST.E.128 desc[UR4][R4.64], R12 ;  /* 0x0000000c0400b985 */ /* 0x0089e8000c101d04 */
.L_x_1856:
[----:B------:R-:W-:Y:S05]  /*71f0*/  BSYNC B1 ;  /* 0x0000000000017941 */ /* 0x000fea0003800000 */
.L_x_1855:
[----:B------:R-:W-:-:S03]  /*7200*/  UMOV UR4, 0xffffffff ;  /* 0xffffffff00047882 */ /* 0x000fc60000000000 */
[----:B------:R-:W-:Y:S05]  /*7210*/  BRA.DIV UR4, `(.L_x_1859) ;  /* 0x000002a204347947 */ /* 0x000fea000b800000 */
[----:B------:R0:W0:Y:S04]  /*7220*/  SHFL.IDX PT, R28, R99, 0x1, 0x1c1f ;  /* 0x003c1f00631c7f89 */ /* 0x00002800000e0000 */
[----:B----4-:R4:W0:Y:S02]  /*7230*/  SHFL.IDX PT, R14, R100, 0x1, 0x1c1f ;  /* 0x003c1f00640e7f89 */ /* 0x01082400000e0000 */
.L_x_2222:
[----:B------:R-:W-:Y:S01]  /*7240*/  VIADD R4, R194, 0x40 ;  /* 0x00000040c2047836 */ /* 0x000fe20000000000 */
[----:B------:R-:W-:Y:S04]  /*7250*/  BSSY B1, `(.L_x_1860) ;  /* 0x00000f1000017945 */ /* 0x000fe80003800000 */
[----:B------:R-:W-:-:S13]  /*7260*/  ISETP.GE.OR P3, PT, R4, R95, P1 ;  /* 0x0000005f0400720c */ /* 0x000fda0000f66670 */
[----:B------:R-:W-:Y:S05]  /*7270*/  @P3 BRA `(.L_x_1861) ;  /* 0x0000000c00b83947 */ /* 0x000fea0003800000 */
[----:B------:R-:W-:Y:S01]  /*7280*/  SEL R4, R70, R109, !P0 ;  /* 0x0000006d46047207 */ /* 0x000fe20004000000 */
[----:B------:R-:W-:Y:S01]  /*7290*/  BSSY B2, `(.L_x_1862) ;  /* 0x00000e6000027945 */ /* 0x000fe20003800000 */
[----:B------:R-:W-:Y:S02]  /*72a0*/  SHF.R.U32.HI R6, RZ, 0x3, R210 ;  /* 0x00000003ff067819 */ /* 0x000fe400000116d2 */
[----:B------:R-:W-:Y:S02]  /*72b0*/  SHF.R.S32.HI R5, RZ, 0x1f, R4 ;  /* 0x0000001fff057819 */ /* 0x000fe40000011404 */
[----:B0-----:R-:W-:Y:S02]  /*72c0*/  IADD3 R12, P3, R60, R14, RZ ;  /* 0x0000000e3c0c7210 */ /* 0x001fe40007f7e0ff */
[----:B------:R-:W-:-:S03]  /*72d0*/  LEA.HI R4, R5, R4, RZ, 0x5 ;  /* 0x0000000405047211 */ /* 0x000fc600078f28ff */
[----:B------:R-:W-:Y:S01]  /*72e0*/  IMAD.X R13, R28, 0x1, R59, P3 ;  /* 0x000000011c0d7824 */ /* 0x000fe200018e063b */
        /* <DEDUP_REMOVED lines=9> */
[----:B------:R-:W0:Y:S04]  /*7380*/  LDS.128 R4, [R4+0x18400] ;  /* 0x0184000004047984 */ /* 0x000e280000000c00 */
[----:B------:R-:W0:Y:S01]  /*7390*/  LDS.128 R8, [R8+0x18400] ;  /* 0x0184000008087984 */ /* 0x000e220000000c00 */
[----:B------:R-:W-:Y:S05]  /*73a0*/  @P2 BRA `(.L_x_1863) ;  /* 0x0000000c00502947 */ /* 0x000fea0003800000 */
[--C-:B------:R-:W-:Y:S01]  /*73b0*/  SHF.R.U32.HI R29, RZ, 0x8, R33.reuse ;  /* 0x00000008ff1d7819 */ /* 0x100fe20000011621 */
[----:B0-----:R-:W-:Y:S01]  /*73c0*/  IMAD.MOV.U32 R31, RZ, RZ, R4 ;  /* 0x000000ffff1f7224 */ /* 0x001fe200078e0004 */
[----:B------:R-:W-:Y:S01]  /*73d0*/  SHF.R.U32.HI R114, RZ, 0x10, R33 ;  /* 0x00000010ff727819 */ /* 0x000fe20000011621 */
[----:B------:R-:W-:Y:S01]  /*73e0*/  IMAD.MOV.U32 R30, RZ, RZ, R10 ;  /* 0x000000ffff1e7224 */ /* 0x000fe200078e000a */
[----:B------:R-:W-:Y:S01]  /*73f0*/  LOP3.LUT R33, R33, 0xff0000ff, RZ, 0xc0, !PT ;  /* 0xff0000ff21217812 */ /* 0x000fe200078ec0ff */
[----:B------:R-:W-:Y:S01]  /*7400*/  IMAD.SHL.U32 R4, R29, 0x100, RZ ;  /* 0x000001001d047824 */ /* 0x000fe200078e00ff */
[----:B---3--:R-:W-:Y:S01]  /*7410*/  SHF.R.U32.HI R101, RZ, 0x8, R35 ;  /* 0x00000008ff657819 */ /* 0x008fe20000011623 */
[----:B------:R-:W-:Y:S01]  /*7420*/  IMAD.MOV.U32 R34, RZ, RZ, R8 ;  /* 0x000000ffff227224 */ /* 0x000fe200078e0008 */
[----:B------:R-:W-:Y:S01]  /*7430*/  SHF.R.U32.HI R32, RZ, 0x8, R39 ;  /* 0x00000008ff207819 */ /* 0x000fe20000011627 */
[----:B------:R-:W-:Y:S01]  /*7440*/  IMAD.MOV.U32 R29, RZ, RZ, R6 ;  /* 0x000000ffff1d7224 */ /* 0x000fe200078e0006 */
[----:B------:R-:W-:Y:S01]  /*7450*/  LOP3.LUT R33, R33, 0xff00, R4, 0xf8, !PT ;  /* 0x0000ff0021217812 */ /* 0x000fe200078ef804 */
[----:B------:R-:W-:Y:S01]  /*7460*/  IMAD.SHL.U32 R4, R101, 0x100, RZ ;  /* 0x0000010065047824 */ /* 0x000fe200078e00ff */
[----:B--2---:R-:W-:Y:S01]  /*7470*/  SHF.R.U32.HI R102, RZ, 0x10, R35 ;  /* 0x00000010ff667819 */ /* 0x004fe20000011623 */
[----:B------:R-:W-:Y:S01]  /*7480*/  IMAD.SHL.U32 R10, R32, 0x100, RZ ;  /* 0x00000100200a7824 */ /* 0x000fe200078e00ff */
[----:B------:R-:W-:Y:S01]  /*7490*/  LOP3.LUT R35, R35, 0xff0000ff, RZ, 0xc0, !PT ;  /* 0xff0000ff23237812 */ /* 0x000fe200078ec0ff */
[----:B------:R-:W-:Y:S01]  /*74a0*/  IMAD.U32 R8, R114, 0x10000, RZ ;  /* 0x0001000072087824 */ /* 0x000fe200078e00ff */
[----:B------:R-:W-:-:S02]  /*74b0*/  SHF.R.U32.HI R36, RZ, 0x8, R37 ;  /* 0x00000008ff247819 */ /* 0x000fc40000011625 */
[----:B------:R-:W-:Y:S02]  /*74c0*/  SHF.R.U32.HI R96, RZ, 0x10, R39 ;  /* 0x00000010ff607819 */ /* 0x000fe40000011627 */
[----:B------:R-:W-:Y:S01]  /*74d0*/  LOP3.LUT R39, R39, 0xff0000ff, RZ, 0xc0, !PT ;  /* 0xff0000ff27277812 */ /* 0x000fe200078ec0ff */
[----:B------:R-:W-:Y:S01]  /*74e0*/  IMAD.SHL.U32 R6, R36, 0x100, RZ ;  /* 0x0000010024067824 */ /* 0x000fe200078e00ff */
[----:B------:R-:W-:Y:S01]  /*74f0*/  SHF.R.U32.HI R38, RZ, 0x10, R37 ;  /* 0x00000010ff267819 */ /* 0x000fe20000011625 */
[----:B------:R-:W-:Y:S01]  /*7500*/  IMAD.U32 R96, R96, 0x10000, RZ ;  /* 0x0001000060607824 */ /* 0x000fe200078e00ff */
[----:B------:R-:W-:Y:S02]  /*7510*/  LOP3.LUT R97, R37, 0xff0000ff, RZ, 0xc0, !PT ;  /* 0xff0000ff25617812 */ /* 0x000fe400078ec0ff */
[----:B------:R-:W-:Y:S01]  /*7520*/  LOP3.LUT R37, R35, 0xff00, R4, 0xf8, !PT ;  /* 0x0000ff0023257812 */ /* 0x000fe200078ef804 */
[----:B------:R-:W-:Y:S01]  /*7530*/  IMAD.U32 R4, R102, 0x10000, RZ ;  /* 0x0001000066047824 */ /* 0x000fe200078e00ff */
[----:B------:R-:W-:Y:S01]  /*7540*/  LOP3.LUT R101, R39, 0xff00, R10, 0xf8, !PT ;  /* 0x0000ff0027657812 */ /* 0x000fe200078ef80a */
[----:B------:R-:W-:Y:S01]  /*7550*/  IMAD.U32 R10, R38, 0x10000, RZ ;  /* 0x00010000260a7824 */ /* 0x000fe200078e00ff */
[----:B------:R-:W-:-:S02]  /*7560*/  F2FP.F16.E4M3.UNPACK_B R39, R113.H1 ;  /* 0x00000071ff27723e */ /* 0x000fc400030006ff */
[----:B------:R-:W-:Y:S02]  /*7570*/  F2FP.F16.E4M3.UNPACK_B R32, R31.H1 ;  /* 0x0000001fff20723e */ /* 0x000fe400030006ff */
[----:B------:R-:W-:Y:S02]  /*7580*/  F2FP.F16.E4M3.UNPACK_B R35, R34.H1 ;  /* 0x00000022ff23723e */ /* 0x000fe400030006ff */
[----:B------:R-:W-:Y:S02]  /*7590*/  LOP3.LUT R4, R37, 0xff0000, R4, 0xf8, !PT ;  /* 0x00ff000025047812 */ /* 0x000fe400078ef804 */
[----:B------:R-:W-:Y:S01]  /*75a0*/  LOP3.LUT R97, R97, 0xff00, R6, 0xf8, !PT ;  /* 0x0000ff0061617812 */ /* 0x000fe200078ef806 */
[----:B------:R-:W-:Y:S01]  /*75b0*/  HADD2.F32 R6, -RZ, R39.H0_H0 ;  /* 0x20000027ff067230 */ /* 0x000fe20000004100 */
[----:B------:R-:W-:Y:S01]  /*75c0*/  LOP3.LUT R8, R33, 0xff0000, R8, 0xf8, !PT ;  /* 0x00ff000021087812 */ /* 0x000fe200078ef808 */
[----:B------:R-:W-:Y:S01]  /*75d0*/  HADD2.F32 R33, -RZ, R32.H0_H0 ;  /* 0x20000020ff217230 */ /* 0x000fe20000004100 */
[----:B------:R-:W-:Y:S01]  /*75e0*/  F2FP.F16.E4M3.UNPACK_B R37, R111.H1 ;  /* 0x0000006fff25723e */ /* 0x000fe200030006ff */
[----:B------:R-:W-:Y:S01]  /*75f0*/  HADD2.F32 R36, -RZ, R35.H0_H0 ;  /* 0x20000023ff247230 */ /* 0x000fe20000004100 */
[----:B------:R-:W-:Y:S01]  /*7600*/  LOP3.LUT R10, R97, 0xff0000, R10, 0xf8, !PT ;  /* 0x00ff0000610a7812 */ /* 0x000fe200078ef80a */
[----:B------:R-:W-:-:S02]  /*7610*/  HADD2.F32 R39, -RZ, R39.H1_H1 ;  /* 0x30000027ff277230 */ /* 0x000fc40000004100 */
[CC--:B------:R-:W-:Y:S01]  /*7620*/  FMUL.FTZ R115, R33.reuse, R6.reuse ;  /* 0x0000000621737220 */ /* 0x0c0fe20000410000 */
[--C-:B------:R-:W-:Y:S02]  /*7630*/  HADD2.F32 R38, -RZ, R37.reuse.H0_H0 ;  /* 0x20000025ff267230 */ /* 0x100fe40000004100 */
[C---:B------:R-:W-:Y:S01]  /*7640*/  FMUL.FTZ R102, R36.reuse, R6 ;  /* 0x0000000624667220 */ /* 0x040fe20000410000 */
[----:B------:R-:W-:Y:S01]  /*7650*/  F2FP.F16.E4M3.UNPACK_B R113, R113 ;  /* 0x00000071ff71723e */ /* 0x000fe200020006ff */
[----:B------:R-:W-:Y:S01]  /*7660*/  HADD2.F32 R37, -RZ, R37.H1_H1 ;  /* 0x30000025ff257230 */ /* 0x000fe20000004100 */
[----:B------:R-:W-:Y:S01]  /*7670*/  F2FP.F16.E4M3.UNPACK_B R34, R34 ;  /* 0x00000022ff22723e */ /* 0x000fe200020006ff */
[-C--:B------:R-:W-:Y:S01]  /*7680*/  FFMA.FTZ R115, R36, R38.reuse, R115 ;  /* 0x0000002624737223 */ /* 0x080fe20000010073 */
[----:B------:R-:W-:Y:S01]  /*7690*/  FFMA.FTZ R97, R33, R38, -R102 ;  /* 0x0000002621617223 */ /* 0x000fe20000010866 */
[----:B------:R-:W-:Y:S01]  /*76a0*/  HADD2.F32 R36, -RZ, R35.H1_H1 ;  /* 0x30000023ff247230 */ /* 0x000fe20000004100 */
[----:B------:R-:W-:Y:S01]  /*76b0*/  F2FP.F16.E4M3.UNPACK_B R31, R31 ;  /* 0x0000001fff1f723e */ /* 0x000fe200020006ff */
[----:B------:R-:W-:Y:S01]  /*76c0*/  HADD2.F32 R33, -RZ, R32.H1_H1 ;  /* 0x30000020ff217230 */ /* 0x000fe20000004100 */
[----:B------:R-:W-:Y:S01]  /*76d0*/  LOP3.LUT R6, R101, 0xff0000, R96, 0xf8, !PT ;  /* 0x00ff000065067812 */ /* 0x000fe200078ef860 */
[----:B------:R-:W-:-:S02]  /*76e0*/  HADD2.F32 R38, -RZ, R113.H0_H0 ;  /* 0x20000071ff267230 */ /* 0x000fc40000004100 */
        /* <DEDUP_REMOVED lines=22> */
[----:B------:R-:W-:Y:S01]  /*7850*/  HADD2.F32 R37, -RZ, R32.H0_H0 ;  /* 0x20000020ff257230 */ /* 0x000fe20000004100 */
[----:B------:R-:W-:Y:S01]  /*7860*/  F2FP.F16.E4M3.UNPACK_B R31, R29.H1 ;  /* 0x0000001dff1f723e */ /* 0x000fe200030006ff */
[----:B------:R-:W-:-:S02]  /*7870*/  HADD2.F32 R35, -RZ, R33.H0_H0 ;  /* 0x20000021ff237230 */ /* 0x000fc40000004100 */
[----:B------:R-:W-:Y:S01]  /*7880*/  FFMA.FTZ R113, R34, R111, R113 ;  /* 0x0000006f22717223 */ /* 0x000fe20000010071 */
[----:B------:R-:W-:Y:S01]  /*7890*/  HADD2.F32 R38, -RZ, R32.H1_H1 ;  /* 0x30000020ff267230 */ /* 0x000fe20000004100 */
[----:B------:R-:W-:Y:S01]  /*78a0*/  F2FP.F16.E4M3.UNPACK_B R112, R112 ;  /* 0x00000070ff70723e */ /* 0x000fe200020006ff */
[----:B------:R-:W-:Y:S02]  /*78b0*/  HADD2.F32 R32, -RZ, R31.H0_H0 ;  /* 0x2000001fff207230 */ /* 0x000fe40000004100 */
[----:B------:R-:W-:Y:S01]  /*78c0*/  FMUL.FTZ R101, R35, R37 ;  /* 0x0000002523657220 */ /* 0x000fe20000410000 */
[----:B------:R-:W-:Y:S01]  /*78d0*/  HADD2.F32 R34, -RZ, R36.H0_H0 ;  /* 0x20000024ff227230 */ /* 0x000fe20000004100 */
[----:B------:R-:W-:Y:S01]  /*78e0*/  F2FP.F16.E4M3.UNPACK_B R29, R29 ;  /* 0x0000001dff1d723e */ /* 0x000fe200020006ff */
[----:B------:R-:W-:Y:S02]  /*78f0*/  HADD2.F32 R33, -RZ, R33.H1_H1 ;  /* 0x30000021ff217230 */ /* 0x000fe40000004100 */
[----:B------:R-:W-:Y:S01]  /*7900*/  FMUL.FTZ R118, R32, R37 ;  /* 0x0000002520767220 */ /* 0x000fe20000410000 */
[----:B------:R-:W-:-:S02]  /*7910*/  HADD2.F32 R31, -RZ, R31.H1_H1 ;  /* 0x3000001fff1f7230 */ /* 0x000fc40000004100 */
[----:B------:R-:W-:Y:S01]  /*7920*/  FFMA.FTZ R111, R32, R34, -R101 ;  /* 0x00000022206f7223 */ /* 0x000fe20000010865 */
[----:B------:R-:W-:Y:S02]  /*7930*/  HADD2.F32 R36, -RZ, R36.H1_H1 ;  /* 0x30000024ff247230 */ /* 0x000fe40000004100 */
[----:B------:R-:W-:Y:S01]  /*7940*/  FMUL.FTZ R32, R33, R38 ;  /* 0x0000002621207220 */ /* 0x000fe20000410000 */
[----:B------:R-:W-:Y:S01]  /*7950*/  FFMA.FTZ R118, R35, R34, R118 ;  /* 0x0000002223767223 */ /* 0x000fe20000010076 */
[C---:B------:R-:W-:Y:S01]  /*7960*/  FMUL.FTZ R120, R31.reuse, R38 ;  /* 0x000000261f787220 */ /* 0x040fe20000410000 */
[--C-:B------:R-:W-:Y:S02]  /*7970*/  HADD2.F32 R35, -RZ, R112.reuse.H0_H0 ;  /* 0x20000070ff237230 */ /* 0x100fe40000004100 */
[----:B------:R-:W-:Y:S01]  /*7980*/  FFMA.FTZ R38, R31, R36, -R32 ;  /* 0x000000241f267223 */ /* 0x000fe20000010820 */
[----:B------:R-:W-:Y:S01]  /*7990*/  F2FP.F16.E4M3.UNPACK_B R31, R30 ;  /* 0x0000001eff1f723e */ /* 0x000fe200020006ff */
[----:B------:R-:W-:Y:S01]  /*79a0*/  HADD2.F32 R30, -RZ, R29.H0_H0 ;  /* 0x2000001dff1e7230 */ /* 0x000fe20000004100 */
[----:B------:R-:W-:Y:S01]  /*79b0*/  F2FP.F16.E4M3.UNPACK_B R110, R110 ;  /* 0x0000006eff6e723e */ /* 0x000fe200020006ff */
[----:B------:R-:W-:Y:S01]  /*79c0*/  FFMA.FTZ R117, R33, R36, R120 ;  /* 0x0000002421757223 */ /* 0x000fe20000010078 */
        /* <DEDUP_REMOVED lines=11> */
[-C--:B------:R-:W-:Y:S01]  /*7a80*/  FMUL.FTZ R34, R31, R112.reuse ;  /* 0x000000701f227220 */ /* 0x080fe20000410000 */
[-C--:B------:R-:W-:Y:S01]  /*7a90*/  FFMA.FTZ R30, R30, R33.reuse, -R37 ;  /* 0x000000211e1e7223 */ /* 0x080fe20000010825 */
[----:B------:R-:W-:Y:S01]  /*7aa0*/  FFMA.FTZ R101, R32, R33, R35 ;  /* 0x0000002120657223 */ /* 0x000fe20000010023 */
[C---:B------:R-:W-:Y:S01]  /*7ab0*/  FMUL.FTZ R112, R29.reuse, R112 ;  /* 0x000000701d707220 */ /* 0x040fe20000410000 */
[----:B------:R-:W-:Y:S01]  /*7ac0*/  F2FP.F16.E4M3.UNPACK_B R35, R9 ;  /* 0x00000009ff23723e */ /* 0x000fe200020006ff */
[-C--:B------:R-:W-:Y:S01]  /*7ad0*/  FFMA.FTZ R29, R29, R110.reuse, -R34 ;  /* 0x0000006e1d1d7223 */ /* 0x080fe20000010822 */
[----:B------:R-:W-:Y:S01]  /*7ae0*/  F2FP.F16.E4M3.UNPACK_B R33, R5 ;  /* 0x00000005ff21723e */ /* 0x000fe200020006ff */
[----:B------:R-:W-:Y:S01]  /*7af0*/  FFMA.FTZ R112, R31, R110, R112 ;  /* 0x0000006e1f707223 */ /* 0x000fe20000010070 */
[----:B------:R-:W-:Y:S01]  /*7b00*/  F2FP.SATFINITE.E4M3.F32.PACK_AB_MERGE_C R32, R114, R97, RZ ;  /* 0x000000617220723e */ /* 0x000fe200048070ff */
[----:B------:R-:W-:Y:S01]  /*7b10*/  HADD2.F32 R36, -RZ, R35.H0_H0 ;  /* 0x20000023ff247230 */ /* 0x000fe20000004100 */
[----:B------:R-:W-:Y:S01]  /*7b20*/  F2FP.F16.E4M3.UNPACK_B R37, R8 ;  /* 0x00000008ff25723e */ /* 0x000fe200020006ff */
[----:B------:R-:W-:Y:S01]  /*7b30*/  HADD2.F32 R97, -RZ, R38.H0_H0 ;  /* 0x20000026ff617230 */ /* 0x000fe20000004100 */
[----:B------:R-:W-:Y:S01]  /*7b40*/  F2FP.SATFINITE.E4M3.F32.PACK_AB_MERGE_C R30, R29, R30, R111 ;  /* 0x0000001e1d1e723e */ /* 0x000fe2000480706f */
[----:B------:R-:W-:Y:S01]  /*7b50*/  HADD2.F32 R34, -RZ, R33.H0_H0 ;  /* 0x20000021ff227230 */ /* 0x000fe20000004100 */
[----:B------:R-:W-:Y:S01]  /*7b60*/  F2FP.SATFINITE.E4M3.F32.PACK_AB_MERGE_C R32, R102, R39, R32 ;  /* 0x000000276620723e */ /* 0x000fe20004807020 */
[----:B------:R-:W-:Y:S01]  /*7b70*/  HADD2.F32 R39, -RZ, R37.H0_H0 ;  /* 0x20000025ff277230 */ /* 0x000fe20000004100 */
[----:B------:R-:W-:Y:S01]  /*7b80*/  F2FP.SATFINITE.E4M3.F32.PACK_AB_MERGE_C R29, R112, R101, R117 ;  /* 0x00000065701d723e */ /* 0x000fe20004807075 */
[-C--:B------:R-:W-:Y:S01]  /*7b90*/  FMUL.FTZ R101, R36, R97.reuse ;  /* 0x0000006124657220 */ /* 0x080fe20000410000 */
[----:B------:R-:W-:Y:S01]  /*7ba0*/  FMUL.FTZ R97, R34, R97 ;  /* 0x0000006122617220 */ /* 0x000fe20000410000 */
[----:B------:R-:W-:Y:S01]  /*7bb0*/  F2FP.SATFINITE.E4M3.F32.PACK_AB_MERGE_C R31, R116, R115, RZ ;  /* 0x00000073741f723e */ /* 0x000fe200048070ff */
[----:B------:R-:W-:-:S02]  /*7bc0*/  HADD2.F32 R35, -RZ, R35.H1_H1 ;  /* 0x30000023ff237230 */ /* 0x000fc40000004100 */
[-C--:B------:R-:W-:Y:S01]  /*7bd0*/  FFMA.FTZ R101, R34, R39.reuse, -R101 ;  /* 0x0000002722657223 */ /* 0x080fe20000010865 */
[----:B------:R-:W-:Y:S02]  /*7be0*/  HADD2.F32 R38, -RZ, R38.H1_H1 ;  /* 0x30000026ff267230 */ /* 0x000fe40000004100 */
[----:B------:R-:W-:Y:S01]  /*7bf0*/  FFMA.FTZ R97, R36, R39, R97 ;  /* 0x0000002724617223 */ /* 0x000fe20000010061 */
[----:B------:R-:W-:Y:S01]  /*7c00*/  F2FP.SATFINITE.E4M3.F32.PACK_AB_MERGE_C R31, R113, R96, R31 ;  /* 0x00000060711f723e */ /* 0x000fe2000480701f */
[----:B------:R-:W-:Y:S01]  /*7c10*/  HADD2.F32 R33, -RZ, R33.H1_H1 ;  /* 0x30000021ff217230 */ /* 0x000fe20000004100 */
[----:B------:R-:W-:Y:S01]  /*7c20*/  F2FP.F16.E4M3.UNPACK_B R34, R9.H1 ;  /* 0x00000009ff22723e */ /* 0x000fe200030006ff */
        /* <DEDUP_REMOVED lines=8> */
[----:B------:R-:W-:Y:S01]  /*7cb0*/  HADD2.F32 R10, -RZ, R34.H0_H0 ;  /* 0x20000022ff0a7230 */ /* 0x000fe20000004100 */
[----:B------:R-:W-:Y:S01]  /*7cc0*/  F2FP.F16.E4M3.UNPACK_B R37, R6 ;  /* 0x00000006ff25723e */ /* 0x000fe200020006ff */
[----:B------:R-:W-:-:S02]  /*7cd0*/  HADD2.F32 R9, -RZ, R5.H0_H0 ;  /* 0x20000005ff097230 */ /* 0x000fc40000004100 */
[--C-:B------:R-:W-:Y:S02]  /*7ce0*/  HADD2.F32 R35, -RZ, R33.reuse.H0_H0 ;  /* 0x20000021ff237230 */ /* 0x100fe40000004100 */
[----:B------:R-:W-:Y:S02]  /*7cf0*/  HADD2.F32 R34, -RZ, R34.H1_H1 ;  /* 0x30000022ff227230 */ /* 0x000fe40000004100 */
[----:B------:R-:W-:Y:S02]  /*7d00*/  HADD2.F32 R36, -RZ, R33.H1_H1 ;  /* 0x30000021ff247230 */ /* 0x000fe40000004100 */
[-C--:B------:R-:W-:Y:S01]  /*7d10*/  FMUL.FTZ R38, R10, R35.reuse ;  /* 0x000000230a267220 */ /* 0x080fe20000410000 */
[----:B------:R-:W-:Y:S02]  /*7d20*/  HADD2.F32 R33, -RZ, R8.H0_H0 ;  /* 0x20000008ff217230 */ /* 0x000fe40000004100 */
[----:B------:R-:W-:Y:S01]  /*7d30*/  FMUL.FTZ R35, R9, R35 ;  /* 0x0000002309237220 */ /* 0x000fe20000410000 */
[----:B------:R-:W-:-:S02]  /*7d40*/  HADD2.F32 R5, -RZ, R5.H1_H1 ;  /* 0x30000005ff057230 */ /* 0x000fc40000004100 */
        /* <DEDUP_REMOVED lines=54> */
[----:B------:R-:W-:Y:S01]  /*80b0*/  F2FP.SATFINITE.E4M3.F32.PACK_AB_MERGE_C R5, R102, R101, R111 ;  /* 0x000000656605723e */ /* 0x000fe2000480706f */
[----:B------:R-:W-:Y:S01]  /*80c0*/  IMAD.MOV.U32 R10, RZ, RZ, R29 ;  /* 0x000000ffff0a7224 */ /* 0x000fe200078e001d */
[----:B------:R-:W-:-:S02]  /*80d0*/  F2FP.SATFINITE.E4M3.F32.PACK_AB_MERGE_C R9, R110, R97, R112 ;  /* 0x000000616e09723e */ /* 0x000fc40004807070 */
[----:B------:R-:W-:-:S07]  /*80e0*/  F2FP.SATFINITE.E4M3.F32.PACK_AB_MERGE_C R11, R37, R116, R38 ;  /* 0x00000074250b723e */ /* 0x000fce0004807026 */
.L_x_1863:
[----:B------:R-:W-:Y:S05]  /*80f0*/  BSYNC B2 ;  /* 0x0000000000027941 */ /* 0x000fea0003800000 */
.L_x_1862:
[C---:B------:R-:W-:Y:S01]  /*8100*/  ISETP.GE.AND P3, PT, R15.reuse, R103, PT ;  /* 0x000000670f00720c */ /* 0x040fe20003f66270 */
[----:B------:R-:W-:Y:S02]  /*8110*/  ULDC.64 UR4, c[0x0][0x208] ;  /* 0x0000820000047ab9 */ /* 0x000fe40000000a00 */
[----:B0-----:R0:W-:Y:S10]  /*8120*/  ST.E.128 desc[UR4][R12.64], R4 ;  /* 0x000000040c007985 */ /* 0x0011f4000c101d04 */
[----:B------:R-:W-:-:S04]  /*8130*/  @!P3 IADD3 R14, P4, R15, R14, RZ ;  /* 0x0000000e0f0eb210 */ /* 0x000fc80007f9e0ff */
[----:B------:R-:W-:-:S05]  /*8140*/  @!P3 LEA.HI.X.SX32 R15, R15, R28, 0x1, P4 ;  /* 0x0000001c0f0fb211 */ /* 0x000fca00020f0eff */
[----:B------:R0:W-:Y:S04]  /*8150*/  @!P3 ST.E.128 desc[UR4][R14.64], R8 ;  /* 0x000000080e00b985 */ /* 0x0001e8000c101d04 */
.L_x_1861:
[----:B------:R-:W-:Y:S05]  /*8160*/  BSYNC B1 ;  /* 0x0000000000017941 */ /* 0x000fea0003800000 */
.L_x_1860:
[----:B------:R-:W-:-:S03]  /*8170*/  UMOV UR4, 0xffffffff ;  /* 0xffffffff00047882 */ /* 0x000fc60000000000 */
[----:B------:R-:W-:Y:S05]  /*8180*/  BRA.DIV UR4, `(.L_x_1864) ;  /* 0x0000029204a07947 */ /* 0x000fea000b800000 */
[----:B0-----:R0:W0:Y:S04]  /*8190*/  SHFL.IDX PT, R28, R99, 0x2, 0x1c1f ;  /* 0x005c1f00631c7f89 */ /* 0x00102800000e0000 */
[----:B------:R0:W0:Y:S02]  /*81a0*/  SHFL.IDX PT, R14, R100, 0x2, 0x1c1f ;  /* 0x005c1f00640e7f89 */ /* 0x00002400000e0000 */
.L_x_2226:
        /* <DEDUP_REMOVED lines=12> */
[----:B------:R-:W-:-:S05]  /*8270*/  LOP3.LUT R4, R5, R74, RZ, 0x3c, !PT ;  /* 0x0000004a05047212 */ /* 0x000fca00078e3cff */
[----:B------:R-:W-:Y:S02]  /*8280*/  IMAD.IADD R6, R215, 0x1, R4 ;  /* 0x00000001d7067824 */ /* 0x000fe400078e0204 */
[C---:B------:R-:W-:Y:S02]  /*8290*/  IMAD R4, R191.reuse, 0x5000, R0 ;  /* 0x00005000bf047824 */ /* 0x040fe400078e0200 */
        /* <DEDUP_REMOVED lines=11> */
[----:B------:R-:W-:Y:S01]  /*8350*/  IMAD.SHL.U32 R31, R31, 0x100, RZ ;  /* 0x000001001f1f7824 */ /* 0x000fe200078e00ff */
[----:B------:R-:W-:Y:S01]  /*8360*/  SHF.R.U32.HI R39, RZ, 0x8, R47 ;  /* 0x00000008ff277819 */ /* 0x000fe2000001162f */
[----:B------:R-:W-:Y:S01]  /*8370*/  IMAD.MOV.U32 R32, RZ, RZ, R6 ;  /* 0x000000ffff207224 */ /* 0x000fe200078e0006 */
[----:B------:R-:W-:Y:S01]  /*8380*/  SHF.R.U32.HI R35, RZ, 0x8, R43 ;  /* 0x00000008ff237819 */ /* 0x000fe2000001162b */
[----:B------:R-:W-:Y:S01]  /*8390*/  IMAD.MOV.U32 R36, RZ, RZ, R10 ;  /* 0x000000ffff247224 */ /* 0x000fe200078e000a */
[----:B------:R-:W-:Y:S01]  /*83a0*/  LOP3.LUT R8, R30, 0xff00, R31, 0xf8, !PT ;  /* 0x0000ff001e087812 */ /* 0x000fe200078ef81f */
[----:B------:R-:W-:Y:S01]  /*83b0*/  IMAD.U32 R31, R44, 0x10000, RZ ;  /* 0x000100002c1f7824 */ /* 0x000fe200078e00ff */
[----:B------:R-:W-:Y:S01]  /*83c0*/  SHF.R.U32.HI R40, RZ, 0x8, R45 ;  /* 0x00000008ff287819 */ /* 0x000fe2000001162d */
[----:B------:R-:W-:Y:S01]  /*83d0*/  IMAD.SHL.U32 R39, R39, 0x100, RZ ;  /* 0x0000010027277824 */ /* 0x000fe200078e00ff */
[----:B------:R-:W-:Y:S01]  /*83e0*/  SHF.R.U32.HI R42, RZ, 0x10, R43 ;  /* 0x00000010ff2a7819 */ /* 0x000fe2000001162b */
[----:B------:R-:W-:Y:S01]  /*83f0*/  IMAD.SHL.U32 R35, R35, 0x100, RZ ;  /* 0x0000010023237824 */ /* 0x000fe200078e00ff */
[----:B------:R-:W-:Y:S01]  /*8400*/  LOP3.LUT R38, R47, 0xff0000ff, RZ, 0xc0, !PT ;  /* 0xff0000ff2f267812 */ /* 0x000fe200078ec0ff */
[----:B------:R-:W-:Y:S01]  /*8410*/  IMAD.SHL.U32 R6, R40, 0x100, RZ ;  /* 0x0000010028067824 */ /* 0x000fe200078e00ff */
[----:B------:R-:W-:-:S02]  /*8420*/  LOP3.LUT R34, R43, 0xff0000ff, RZ, 0xc0, !PT ;  /* 0xff0000ff2b227812 */ /* 0x000fc400078ec0ff */
[----:B------:R-:W-:Y:S01]  /*8430*/  LOP3.LUT R8, R8, 0xff0000, R31, 0xf8, !PT ;  /* 0x00ff000008087812 */ /* 0x000fe200078ef81f */
[----:B------:R-:W-:Y:S01]  /*8440*/  IMAD.U32 R31, R42, 0x10000, RZ ;  /* 0x000100002a1f7824 */ /* 0x000fe200078e00ff */
[----:B------:R-:W-:Y:S02]  /*8450*/  LOP3.LUT R37, R45, 0xff0000ff, RZ, 0xc0, !PT ;  /* 0xff0000ff2d257812 */ /* 0x000fe400078ec0ff */
[----:B------:R-:W-:Y:S02]  /*8460*/  LOP3.LUT R40, R38, 0xff00, R39, 0xf8, !PT ;  /* 0x0000ff0026287812 */ /* 0x000fe400078ef827 */
[----:B------:R-:W-:Y:S02]  /*8470*/  LOP3.LUT R4, R34, 0xff00, R35, 0xf8, !PT ;  /* 0x0000ff0022047812 */ /* 0x000fe400078ef823 */
[----:B------:R-:W-:Y:S02]  /*8480*/  F2FP.F16.E4M3.UNPACK_B R39, R105.H1 ;  /* 0x00000069ff27723e */ /* 0x000fe400030006ff */
[----:B------:R-:W-:-:S02]  /*8490*/  F2FP.F16.E4M3.UNPACK_B R30, R29.H1 ;  /* 0x0000001dff1e723e */ /* 0x000fc400030006ff */
[----:B------:R-:W-:Y:S02]  /*84a0*/  F2FP.F16.E4M3.UNPACK_B R34, R33.H1 ;  /* 0x00000021ff22723e */ /* 0x000fe400030006ff */
[----:B------:R-:W-:Y:S01]  /*84b0*/  LOP3.LUT R10, R37, 0xff00, R6, 0xf8, !PT ;  /* 0x0000ff00250a7812 */ /* 0x000fe200078ef806 */
[----:B------:R-:W-:Y:S01]  /*84c0*/  HADD2.F32 R6, -RZ, R39.H0_H0 ;  /* 0x20000027ff067230 */ /* 0x000fe20000004100 */
[----:B------:R-:W-:Y:S01]  /*84d0*/  SHF.R.U32.HI R43, RZ, 0x10, R47 ;  /* 0x00000010ff2b7819 */ /* 0x000fe2000001162f */
[----:B------:R-:W-:Y:S01]  /*84e0*/  HADD2.F32 R35, -RZ, R34.H0_H0 ;  /* 0x20000022ff237230 */ /* 0x000fe20000004100 */
[----:B------:R-:W-:Y:S01]  /*84f0*/  LOP3.LUT R4, R4, 0xff0000, R31, 0xf8, !PT ;  /* 0x00ff000004047812 */ /* 0x000fe200078ef81f */
[----:B------:R-:W-:Y:S01]  /*8500*/  HADD2.F32 R31, -RZ, R30.H0_H0 ;  /* 0x2000001eff1f7230 */ /* 0x000fe20000004100 */
[----:B------:R-:W-:Y:S01]  /*8510*/  F2FP.F16.E4M3.UNPACK_B R37, R108.H1 ;  /* 0x0000006cff25723e */ /* 0x000fe200030006ff */
[----:B------:R-:W-:Y:S02]  /*8520*/  IMAD.U32 R43, R43, 0x10000, RZ ;  /* 0x000100002b2b7824 */ /* 0x000fe400078e00ff */
[-C--:B------:R-:W-:Y:S01]  /*8530*/  FMUL.FTZ R42, R35, R6.reuse ;  /* 0x00000006232a7220 */ /* 0x080fe20000410000 */
[----:B------:R-:W-:Y:S01]  /*8540*/  F2FP.F16.E4M3.UNPACK_B R105, R105 ;  /* 0x00000069ff69723e */ /* 0x000fe200020006ff */
[----:B------:R-:W-:Y:S01]  /*8550*/  FMUL.FTZ R44, R31, R6 ;  /* 0x000000061f2c7220 */ /* 0x000fe20000410000 */
[----:B------:R-:W-:Y:S01]  /*8560*/  HADD2.F32 R38, -RZ, R37.H0_H0 ;  /* 0x20000025ff267230 */ /* 0x000fe20000004100 */
[----:B------:R-:W-:Y:S01]  /*8570*/  LOP3.LUT R6, R40, 0xff0000, R43, 0xf8, !PT ;  /* 0x00ff000028067812 */ /* 0x000fe200078ef82b */
[----:B------:R-:W-:Y:S01]  /*8580*/  HADD2.F32 R40, -RZ, R39.H1_H1 ;  /* 0x30000027ff287230 */ /* 0x000fe20000004100 */
[----:B------:R-:W-:-:S02]  /*8590*/  F2FP.F16.E4M3.UNPACK_B R33, R33 ;  /* 0x00000021ff21723e */ /* 0x000fc400020006ff */
[-C--:B------:R-:W-:Y:S01]  /*85a0*/  FFMA.FTZ R44, R35, R38.reuse, R44 ;  /* 0x00000026232c7223 */ /* 0x080fe2000001002c */
[----:B------:R-:W-:Y:S01]  /*85b0*/  FFMA.FTZ R43, R31, R38, -R42 ;  /* 0x000000261f2b7223 */ /* 0x000fe2000001082a */
[----:B------:R-:W-:Y:S01]  /*85c0*/  HADD2.F32 R35, -RZ, R34.H1_H1 ;  /* 0x30000022ff237230 */ /* 0x000fe20000004100 */
[----:B------:R-:W-:Y:S01]  /*85d0*/  F2FP.F16.E4M3.UNPACK_B R29, R29 ;  /* 0x0000001dff1d723e */ /* 0x000fe200020006ff */
[----:B------:R-:W-:Y:S01]  /*85e0*/  HADD2.F32 R31, -RZ, R30.H1_H1 ;  /* 0x3000001eff1f7230 */ /* 0x000fe20000004100 */
[----:B------:R-:W-:Y:S01]  /*85f0*/  F2FP.F16.E4M3.UNPACK_B R108, R108 ;  /* 0x0000006cff6c723e */ /* 0x000fe200020006ff */
[----:B------:R-:W-:Y:S02]  /*8600*/  HADD2.F32 R38, -RZ, R37.H1_H1 ;  /* 0x30000025ff267230 */ /* 0x000fe40000004100 */
[-C--:B------:R-:W-:Y:S01]  /*8610*/  FMUL.FTZ R42, R35, R40.reuse ;  /* 0x00000028232a7220 */ /* 0x080fe20000410000 */
[----:B------:R-:W-:Y:S02]  /*8620*/  HADD2.F32 R37, -RZ, R105.H0_H0 ;  /* 0x20000069ff257230 */ /* 0x000fe40000004100 */
[----:B------:R-:W-:Y:S01]  /*8630*/  FMUL.FTZ R40, R31, R40 ;  /* 0x000000281f287220 */ /* 0x000fe20000410000 */
[----:B------:R-:W-:Y:S01]  /*8640*/  HADD2.F32 R34, -RZ, R33.H0_H0 ;  /* 0x20000021ff227230 */ /* 0x000fe20000004100 */
[----:B------:R-:W-:Y:S01]  /*8650*/  SHF.R.U32.HI R41, RZ, 0x10, R45 ;  /* 0x00000010ff297819 */ /* 0x000fe2000001162d */
[----:B------:R-:W-:-:S02]  /*8660*/  HADD2.F32 R30, -RZ, R29.H0_H0 ;  /* 0x2000001dff1e7230 */ /* 0x000fc40000004100 */
[-C--:B------:R-:W-:Y:S01]  /*8670*/  FFMA.FTZ R46, R31, R38.reuse, -R42 ;  /* 0x000000261f2e7223 */ /* 0x080fe2000001082a */
[----:B------:R-:W-:Y:S01]  /*8680*/  FFMA.FTZ R45, R35, R38, R40 ;  /* 0x00000026232d7223 */ /* 0x000fe20000010028 */
[----:B------:R-:W-:Y:S02]  /*8690*/  HADD2.F32 R31, -RZ, R108.H0_H0 ;  /* 0x2000006cff1f7230 */ /* 0x000fe40000004100 */
[-C--:B------:R-:W-:Y:S01]  /*86a0*/  FMUL.FTZ R35, R34, R37.reuse ;  /* 0x0000002522237220 */ /* 0x080fe20000410000 */
[----:B------:R-:W-:Y:S01]  /*86b0*/  FMUL.FTZ R37, R30, R37 ;  /* 0x000000251e257220 */ /* 0x000fe20000410000 */
[----:B------:R-:W-:Y:S01]  /*86c0*/  HADD2.F32 R38, -RZ, R105.H1_H1 ;  /* 0x30000069ff267230 */ /* 0x000fe20000004100 */
[----:B------:R-:W-:Y:S01]  /*86d0*/  F2FP.SATFINITE.E4M3.F32.PACK_AB_MERGE_C R43, R46, R43, RZ ;  /* 0x0000002b2e2b723e */ /* 0x000fe200048070ff */
[----:B------:R-:W-:Y:S02]  /*86e0*/  HADD2.F32 R33, -RZ, R33.H1_H1 ;  /* 0x30000021ff217230 */ /* 0x000fe40000004100 */
[----:B------:R-:W-:Y:S01]  /*86f0*/  FFMA.FTZ R40, R34, R31, R37 ;  /* 0x0000001f22287223 */ /* 0x000fe20000010025 */
[----:B------:R-:W-:-:S02]  /*8700*/  HADD2.F32 R29, -RZ, R29.H1_H1 ;  /* 0x3000001dff1d7230 */ /* 0x000fc40000004100 */
[----:B------:R-:W-:Y:S01]  /*8710*/  FFMA.FTZ R39, R30, R31, -R35 ;  /* 0x0000001f1e277223 */ /* 0x000fe20000010823 */
[----:B------:R-:W-:Y:S02]  /*8720*/  HADD2.F32 R108, -RZ, R108.H1_H1 ;  /* 0x3000006cff6c7230 */ /* 0x000fe40000004100 */
[----:B------:R-:W-:Y:S01]  /*8730*/  FMUL.FTZ R34, R33, R38 ;  /* 0x0000002621227220 */ /* 0x000fe20000410000 */
[----:B------:R-:W-:Y:S01]  /*8740*/  F2FP.F16.E4M3.UNPACK_B R30, R106.H1 ;  /* 0x0000006aff1e723e */ /* 0x000fe200030006ff */
[----:B------:R-:W-:Y:S01]  /*8750*/  IMAD.U32 R41, R41, 0x10000, RZ ;  /* 0x0001000029297824 */ /* 0x000fe200078e00ff */
[----:B------:R-:W-:Y:S01]  /*8760*/  F2FP.F16.E4M3.UNPACK_B R31, R36.H1 ;  /* 0x00000024ff1f723e */ /* 0x000fe200030006ff */
[C---:B------:R-:W-:Y:S01]  /*8770*/  FMUL.FTZ R38, R29.reuse, R38 ;  /* 0x000000261d267220 */ /* 0x040fe20000410000 */
[----:B------:R-:W-:Y:S01]  /*8780*/  FFMA.FTZ R42, R29, R108, -R34 ;  /* 0x0000006c1d2a7223 */ /* 0x000fe20000010822 */
[----:B------:R-:W-:Y:S01]  /*8790*/  F2FP.F16.E4M3.UNPACK_B R35, R107.H1 ;  /* 0x0000006bff23723e */ /* 0x000fe200030006ff */
[--C-:B------:R-:W-:Y:S01]  /*87a0*/  HADD2.F32 R37, -RZ, R30.reuse.H0_H0 ;  /* 0x2000001eff257230 */ /* 0x100fe20000004100 */
[----:B------:R-:W-:Y:S01]  /*87b0*/  F2FP.F16.E4M3.UNPACK_B R29, R32.H1 ;  /* 0x00000020ff1d723e */ /* 0x000fe200030006ff */
[----:B------:R-:W-:Y:S01]  /*87c0*/  HADD2.F32 R34, -RZ, R31.H0_H0 ;  /* 0x2000001fff227230 */ /* 0x000fe20000004100 */
[----:B------:R-:W-:Y:S01]  /*87d0*/  LOP3.LUT R10, R10, 0xff0000, R41, 0xf8, !PT ;  /* 0x00ff00000a0a7812 */ /* 0x000fe200078ef829 */
[----:B------:R-:W-:Y:S01]  /*87e0*/  FFMA.FTZ R41, R33, R108, R38 ;  /* 0x0000006c21297223 */ /* 0x000fe20000010026 */
[----:B------:R-:W-:Y:S01]  /*87f0*/  HADD2.F32 R38, -RZ, R30.H1_H1 ;  /* 0x3000001eff267230 */ /* 0x000fe20000004100 */
[----:B------:R-:W-:Y:S01]  /*8800*/  F2FP.F16.E4M3.UNPACK_B R106, R106 ;  /* 0x0000006aff6a723e */ /* 0x000fe200020006ff */
[----:B------:R-:W-:-:S02]  /*8810*/  HADD2.F32 R30, -RZ, R29.H0_H0 ;  /* 0x2000001dff1e7230 */ /* 0x000fc40000004100 */
[-C--:B------:R-:W-:Y:S01]  /*8820*/  FMUL.FTZ R47, R34, R37.reuse ;  /* 0x00000025222f7220 */ /* 0x080fe20000410000 */
[----:B------:R-:W-:Y:S01]  /*8830*/  HADD2.F32 R33, -RZ, R35.H0_H0 ;  /* 0x20000023ff217230 */ /* 0x000fe20000004100 */
[----:B------:R-:W-:Y:S01]  /*8840*/  F2FP.F16.E4M3.UNPACK_B R36, R36 ;  /* 0x00000024ff24723e */ /* 0x000fe200020006ff */
[----:B------:R-:W-:Y:S02]  /*8850*/  HADD2.F32 R31, -RZ, R31.H1_H1 ;  /* 0x3000001fff1f7230 */ /* 0x000fe40000004100 */
[C---:B------:R-:W-:Y:S01]  /*8860*/  FMUL.FTZ R37, R30.reuse, R37 ;  /* 0x000000251e257220 */ /* 0x040fe20000410000 */
[----:B------:R-:W-:Y:S02]  /*8870*/  HADD2.F32 R29, -RZ, R29.H1_H1 ;  /* 0x3000001dff1d7230 */ /* 0x000fe40000004100 */
[-C--:B------:R-:W-:Y:S01]  /*8880*/  FFMA.FTZ R96, R30, R33.reuse, -R47 ;  /* 0x000000211e607223 */ /* 0x080fe2000001082f */
[----:B------:R-:W-:Y:S02]  /*8890*/  HADD2.F32 R30, -RZ, R35.H1_H1 ;  /* 0x30000023ff1e7230 */ /* 0x000fe40000004100 */
[----:B----4-:R-:W-:Y:S01]  /*88a0*/  FMUL.FTZ R100, R31, R38 ;  /* 0x000000261f647220 */ /* 0x010fe20000410000 */
[----:B------:R-:W-:Y:S01]  /*88b0*/  F2FP.F16.E4M3.UNPACK_B R32, R32 ;  /* 0x00000020ff20723e */ /* 0x000fe200020006ff */
[C---:B------:R-:W-:Y:S01]  /*88c0*/  FMUL.FTZ R38, R29.reuse, R38 ;  /* 0x000000261d267220 */ /* 0x040fe20000410000 */
[----:B------:R-:W-:Y:S01]  /*88d0*/  FFMA.FTZ R97, R34, R33, R37 ;  /* 0x0000002122617223 */ /* 0x000fe20000010025 */
[----:B------:R-:W-:Y:S01]  /*88e0*/  FFMA.FTZ R99, R29, R30, -R100 ;  /* 0x0000001e1d637223 */ /* 0x000fe20000010864 */
[----:B------:R-:W-:-:S02]  /*88f0*/  HADD2.F32 R33, -RZ, R106.H0_H0 ;  /* 0x2000006aff217230 */ /* 0x000fc40000004100 */
[----:B------:R-:W-:Y:S01]  /*8900*/  FFMA.FTZ R100, R31, R30, R38 ;  /* 0x0000001e1f647223 */ /* 0x000fe20000010026 */
[----:B------:R-:W-:Y:S01]  /*8910*/  F2FP.F16.E4M3.UNPACK_B R107, R107 ;  /* 0x0000006bff6b723e */ /* 0x000fe200020006ff */
[----:B------:R-:W-:Y:S01]  /*8920*/  HADD2.F32 R30, -RZ, R36.H0_H0 ;  /* 0x20000024ff1e7230 */ /* 0x000fe20000004100 */
[----:B------:R-:W-:Y:S01]  /*8930*/  F2FP.SATFINITE.E4M3.F32.PACK_AB_MERGE_C R96, R99, R96, RZ ;  /* 0x000000606360723e */ /* 0x000fe200048070ff */
[----:B------:R-:W-:Y:S01]  /*8940*/  HADD2.F32 R29, -RZ, R32.H0_H0 ;  /* 0x20000020ff1d7230 */ /* 0x000fe20000004100 */
[----:B------:R-:W-:Y:S01]  /*8950*/  F2FP.SATFINITE.E4M3.F32.PACK_AB_MERGE_C R44, R45, R44, RZ ;  /* 0x0000002c2d2c723e */ /* 0x000fe200048070ff */
[----:B------:R-:W-:Y:S02]  /*8960*/  HADD2.F32 R35, -RZ, R106.H1_H1 ;  /* 0x3000006aff237230 */ /* 0x000fe40000004100 */
[-C--:B------:R-:W-:Y:S01]  /*8970*/  FMUL.FTZ R34, R30, R33.reuse ;  /* 0x000000211e227220 */ /* 0x080fe20000410000 */
[----:B------:R-:W-:Y:S02]  /*8980*/  HADD2.F32 R36, -RZ, R36.H1_H1 ;  /* 0x30000024ff247230 */ /* 0x000fe40000004100 */
[----:B------:R-:W-:Y:S01]  /*8990*/  FMUL.FTZ R33, R29, R33 ;  /* 0x000000211d217220 */ /* 0x000fe20000410000 */
[----:B------:R-:W-:-:S02]  /*89a0*/  HADD2.F32 R32, -RZ, R32.H1_H1 ;  /* 0x30000020ff207230 */ /* 0x000fc40000004100 */
[--C-:B------:R-:W-:Y:S02]  /*89b0*/  HADD2.F32 R31, -RZ, R107.reuse.H0_H0 ;  /* 0x2000006bff1f7230 */ /* 0x100fe40000004100 */
[-C--:B------:R-:W-:Y:S01]  /*89c0*/  FMUL.FTZ R37, R36, R35.reuse ;  /* 0x0000002324257220 */ /* 0x080fe20000410000 */
[----:B------:R-:W-:Y:S02]  /*89d0*/  HADD2.F32 R107, -RZ, R107.H1_H1 ;  /* 0x3000006bff6b7230 */ /* 0x000fe40000004100 */
[----:B------:R-:W-:Y:S01]  /*89e0*/  FMUL.FTZ R47, R32, R35 ;  /* 0x00000023202f7220 */ /* 0x000fe20000410000 */
[-C--:B------:R-:W-:Y:S01]  /*89f0*/  FFMA.FTZ R35, R29, R31.reuse, -R34 ;  /* 0x0000001f1d237223 */ /* 0x080fe20000010822 */
[----:B------:R-:W-:Y:S01]  /*8a00*/  FFMA.FTZ R38, R30, R31, R33 ;  /* 0x0000001f1e267223 */ /* 0x000fe20000010021 */
[----:B------:R-:W-:Y:S01]  /*8a10*/  FFMA.FTZ R30, R32, R107, -R37 ;  /* 0x0000006b201e7223 */ /* 0x000fe20000010825 */
[----:B------:R-:W-:Y:S01]  /*8a20*/  F2FP.F16.E4M3.UNPACK_B R31, R9 ;  /* 0x00000009ff1f723e */ /* 0x000fe200020006ff */
[----:B------:R-:W-:Y:S01]  /*8a30*/  FFMA.FTZ R47, R36, R107, R47 ;  /* 0x0000006b242f7223 */ /* 0x000fe2000001002f */
[----:B------:R-:W-:-:S02]  /*8a40*/  F2FP.F16.E4M3.UNPACK_B R34, R10 ;  /* 0x0000000aff22723e */ /* 0x000fc400020006ff */
[----:B------:R-:W-:Y:S01]  /*8a50*/  F2FP.F16.E4M3.UNPACK_B R29, R5 ;  /* 0x00000005ff1d723e */ /* 0x000fe200020006ff */
[----:B------:R-:W-:Y:S01]  /*8a60*/  HADD2.F32 R32, -RZ, R31.H0_H0 ;  /* 0x2000001fff207230 */ /* 0x000fe20000004100 */
[----:B------:R-:W-:Y:S01]  /*8a70*/  F2FP.F16.E4M3.UNPACK_B R33, R8 ;  /* 0x00000008ff21723e */ /* 0x000fe200020006ff */
[--C-:B------:R-:W-:Y:S01]  /*8a80*/  HADD2.F32 R37, -RZ, R34.reuse.H0_H0 ;  /* 0x20000022ff257230 */ /* 0x100fe20000004100 */
[----:B------:R-:W-:Y:S01]  /*8a90*/  F2FP.SATFINITE.E4M3.F32.PACK_AB_MERGE_C R99, R30, R35, R96 ;  /* 0x000000231e63723e */ /* 0x000fe20004807060 */
[----:B------:R-:W-:Y:S01]  /*8aa0*/  HADD2.F32 R30, -RZ, R29.H0_H0 ;  /* 0x2000001dff1e7230 */ /* 0x000fe20000004100 */
[----:B------:R-:W-:Y:S01]  /*8ab0*/  F2FP.SATFINITE.E4M3.F32.PACK_AB_MERGE_C R36, R100, R97, RZ ;  /* 0x000000616424723e */ /* 0x000fe200048070ff */
[----:B------:R-:W-:Y:S01]  /*8ac0*/  HADD2.F32 R35, -RZ, R33.H0_H0 ;  /* 0x20000021ff237230 */ /* 0x000fe20000004100 */
[----:B------:R-:W-:Y:S01]  /*8ad0*/  F2FP.SATFINITE.E4M3.F32.PACK_AB_MERGE_C R97, R42, R39, R43 ;  /* 0x000000272a61723e */ /* 0x000fe2000480702b */
[-C--:B------:R-:W-:Y:S01]  /*8ae0*/  FMUL.FTZ R39, R32, R37.reuse ;  /* 0x0000002520277220 */ /* 0x080fe20000410000 */
[----:B------:R-:W-:Y:S01]  /*8af0*/  FMUL.FTZ R37, R30, R37 ;  /* 0x000000251e257220 */ /* 0x000fe20000410000 */
[----:B------:R-:W-:Y:S01]  /*8b00*/  HADD2.F32 R31, -RZ, R31.H1_H1 ;  /* 0x3000001fff1f7230 */ /* 0x000fe20000004100 */
[----:B------:R-:W-:Y:S01]  /*8b10*/  F2FP.SATFINITE.E4M3.F32.PACK_AB_MERGE_C R47, R47, R38, R36 ;  /* 0x000000262f2f723e */ /* 0x000fe20004807024 */
[----:B------:R-:W-:-:S02]  /*8b20*/  HADD2.F32 R34, -RZ, R34.H1_H1 ;  /* 0x30000022ff227230 */ /* 0x000fc40000004100 */
[-C--:B------:R-:W-:Y:S01]  /*8b30*/  FFMA.FTZ R37, R32, R35.reuse, R37 ;  /* 0x0000002320257223 */ /* 0x080fe20000010025 */
[----:B------:R-:W-:Y:S02]  /*8b40*/  HADD2.F32 R29, -RZ, R29.H1_H1 ;  /* 0x3000001dff1d7230 */ /* 0x000fe40000004100 */
[----:B------:R-:W-:Y:S01]  /*8b50*/  FFMA.FTZ R39, R30, R35, -R39 ;  /* 0x000000231e277223 */ /* 0x000fe20000010827 */
        /* <DEDUP_REMOVED lines=8> */
[----:B------:R-:W-:Y:S01]  /*8be0*/  F2FP.SATFINITE.E4M3.F32.PACK_AB_MERGE_C R100, R41, R40, R44 ;  /* 0x000000282964723e */ /* 0x000fe2000480702c */
[----:B------:R-:W-:Y:S01]  /*8bf0*/  FFMA.FTZ R40, R31, R32, R34 ;  /* 0x000000201f287223 */ /* 0x000fe20000010022 */
[----:B------:R-:W-:Y:S01]  /*8c00*/  F2FP.F16.E4M3.UNPACK_B R8, R8.H1 ;  /* 0x00000008ff08723e */ /* 0x000fe200030006ff */
[----:B------:R-:W-:Y:S01]  /*8c10*/  HADD2.F32 R31, -RZ, R29.H0_H0 ;  /* 0x2000001dff1f7230 */ /* 0x000fe20000004100 */
[----:B------:R-:W-:Y:S01]  /*8c20*/  F2FP.F16.E4M3.UNPACK_B R33, R6 ;  /* 0x00000006ff21723e */ /* 0x000fe200020006ff */
[----:B------:R-:W-:-:S02]  /*8c30*/  HADD2.F32 R9, -RZ, R5.H0_H0 ;  /* 0x20000005ff097230 */ /* 0x000fc40000004100 */
[----:B------:R-:W-:Y:S02]  /*8c40*/  HADD2.F32 R30, -RZ, R30.H1_H1 ;  /* 0x3000001eff1e7230 */ /* 0x000fe40000004100 */
[-C--:B------:R-:W-:Y:S01]  /*8c50*/  FMUL.FTZ R34, R10, R31.reuse ;  /* 0x0000001f0a227220 */ /* 0x080fe20000410000 */
[----:B------:R-:W-:Y:S02]  /*8c60*/  HADD2.F32 R32, -RZ, R29.H1_H1 ;  /* 0x3000001dff207230 */ /* 0x000fe40000004100 */
[----:B------:R-:W-:Y:S01]  /*8c70*/  FMUL.FTZ R31, R9, R31 ;  /* 0x0000001f091f7220 */ /* 0x000fe20000410000 */
[--C-:B------:R-:W-:Y:S02]  /*8c80*/  HADD2.F32 R29, -RZ, R8.reuse.H0_H0 ;  /* 0x20000008ff1d7230 */ /* 0x100fe40000004100 */
[----:B------:R-:W-:Y:S02]  /*8c90*/  HADD2.F32 R5, -RZ, R5.H1_H1 ;  /* 0x30000005ff057230 */ /* 0x000fe40000004100 */
[----:B------:R-:W-:Y:S01]  /*8ca0*/  FMUL.FTZ R36, R30, R32 ;  /* 0x000000201e247220 */ /* 0x000fe20000410000 */
[----:B------:R-:W-:-:S02]  /*8cb0*/  HADD2.F32 R8, -RZ, R8.H1_H1 ;  /* 0x30000008ff087230 */ /* 0x000fc40000004100 */
        /* <DEDUP_REMOVED lines=56> */
.L_x_1866:
[----:B------:R-:W-:Y:S05]  /*9040*/  BSYNC B1 ;  /* 0x0000000000017941 */ /* 0x000fea0003800000 */
.L_x_1865:
[----:B------:R-:W-:Y:S01]  /*9050*/  ISETP.GE.AND P2, PT, R15, R103, PT ;  /* 0x000000670f00720c */ /* 0x000fe20003f46270 */
[----:B------:R-:W-:Y:S02]  /*9060*/  ULDC.64 UR4, c[0x0][0x208] ;  /* 0x0000820000047ab9 */ /* 0x000fe40000000a00 */
[----:B0-----:R0:W-:Y:S10]  /*9070*/  ST.E.128 desc[UR4][R12.64], R4 ;  /* 0x000000040c007985 */ /* 0x0011f4000c101d04 */
[----:B------:R-:W-:Y:S05]  /*9080*/  @P2 BRA `(.L_x_1844) ;  /* 0x0000000400802947 */ /* 0x000fea0003800000 */
[----:B------:R-:W-:Y:S01]  /*9090*/  IADD3 R14, P2, R15, R14, RZ ;  /* 0x0000000e0f0e7210 */ /* 0x000fe20007f5e0ff */
[----:B------:R-:W-:-:S03]  /*90a0*/  ULDC.64 UR4, c[0x0][0x208] ;  /* 0x0000820000047ab9 */ /* 0x000fc60000000a00 */
[----:B------:R-:W-:-:S05]  /*90b0*/  LEA.HI.X.SX32 R15, R15, R28, 0x1, P2 ;  /* 0x0000001c0f0f7211 */ /* 0x000fca00010f0eff */
[----:B------:R0:W-:Y:S01]  /*90c0*/  ST.E.128 desc[UR4][R14.64], R8 ;  /* 0x000000080e007985 */ /* 0x0001e2000c101d04 */
[----:B------:R-:W-:Y:S05]  /*90d0*/  BRA `(.L_x_1844) ;  /* 0x00000004006c7947 */ /* 0x000fea0003800000 */
.L_x_1814:
[----:B------:R-:W2:Y:S02]  /*90e0*/  LDL R4, [R1] ;  /* 0x0000000001047983 */ /* 0x000ea40000100800 */
[----:B--2---:R-:W-:-:S13]  /*90f0*/  R2UR UR4, R4 ;  /* 0x00000000040472ca */ /* 0x004fda00000e0000 */
[----:B------:R-:W-:-:S06]  /*9100*/  UISETP.NE.AND UP0, UPT, UR4, 0x3, UPT ;  /* 0x000000030400788c */ /* 0x000fcc000bf05270 */
[----:B------:R-:W-:-:S13]  /*9110*/  PLOP3.LUT P5, PT, PT, PT, UP0, 0x80, 0x0 ;  /* 0x000000000000781c */ /* 0x000fda0003faf008 */
[----:B------:R-:W-:Y:S05]  /*9120*/  @!P5 BRA `(.L_x_1867) ;  /* 0x000000000004d947 */ /* 0x000fea0003800000 */
[----:B------:R-:W-:Y:S01]  /*9130*/  BPT.TRAP 0x1 ;  /* 0x000000040000795c */ /* 0x000fe20000300000 */
.L_x_1867:
[----:B------:R-:W-:Y:S01]  /*9140*/  IMAD R86, R191, 0x8, R17 ;  /* 0x00000008bf567824 */ /* 0x000fe200078e0211 */
[----:B------:R-:W-:Y:S01]  /*9150*/  SHF.L.U32 R98, R200, 0x1f, RZ ;  /* 0x0000001fc8627819 */ /* 0x000fe200000006ff */
[----:B------:R-:W-:Y:S01]  /*9160*/  BSSY B1, `(.L_x_1868) ;  /* 0x0000004000017945 */ /* 0x000fe20003800000 */
[----:B------:R-:W-:Y:S02]  /*9170*/  SHF.R.S32.HI R93, RZ, 0x1f, R92 ;  /* 0x0000001fff5d7819 */ /* 0x000fe4000001145c */
[----:B------:R-:W0:Y:S02]  /*9180*/  SYNCS.PHASECHK.TRANS64.TRYWAIT P2, [R86+URZ+0x22890], R98 ;  /* 0x02289062560075a7 */ /* 0x000e24000804017f */
[----:B0-----:R-:W-:Y:S05]  /*9190*/  @!P2 BRA `(.L_x_1869) ;  /* 0x0000028000e4a947 */ /* 0x001fea0003800000 */
.L_x_2227:
[----:B------:R-:W-:Y:S05]  /*91a0*/  BSYNC B1 ;  /* 0x0000000000017941 */ /* 0x000fea0003800000 */
.L_x_1868:
        /* <DEDUP_REMOVED lines=8> */
[----:B------:R-:W-:Y:S02]  /*9230*/  IMAD R6, R94, UR4, RZ ;  /* 0x000000045e067c24 */ /* 0x000fe4000f8e02ff */
[----:B------:R-:W-:Y:S01]  /*9240*/  IMAD.IADD R5, R5, 0x1, R7 ;  /* 0x0000000105057824 */ /* 0x000fe200078e0207 */
        /* <DEDUP_REMOVED lines=15> */
.L_x_2231:
[----:B------:R-:W-:Y:S04]  /*9340*/  BSSY B1, `(.L_x_1871) ;  /* 0x000000e000017945 */ /* 0x000fe80003800000 */
[----:B------:R-:W-:Y:S05]  /*9350*/  @!P2 BRA `(.L_x_1872) ;  /* 0x000000000030a947 */ /* 0x000fea0003800000 */
[----:B------:R-:W-:Y:S01]  /*9360*/  ULDC UR4, c[0x0][0x2f4] ;  /* 0x0000bd0000047ab9 */ /* 0x000fe20000000800 */
[----:B------:R-:W-:Y:S01]  /*9370*/  ULDC.64 UR6, c[0x0][0x208] ;  /* 0x0000820000067ab9 */ /* 0x000fe20000000a00 */
        /* <DEDUP_REMOVED lines=10> */
.L_x_1872:
[----:B------:R-:W-:Y:S05]  /*9420*/  BSYNC B1 ;  /* 0x0000000000017941 */ /* 0x000fea0003800000 */
.L_x_1871:
[----:B------:R-:W-:-:S03]  /*9430*/  UMOV UR4, 0xffffffff ;  /* 0xffffffff00047882 */ /* 0x000fc60000000000 */
[----:B------:R-:W-:Y:S05]  /*9440*/  BRA.DIV UR4, `(.L_x_1873) ;  /* 0x0000028204947947 */ /* 0x000fea000b800000 */
[----:B--2-4-:R2:W4:Y:S04]  /*9450*/  SHFL.IDX PT, R4, R9, 0x1, 0x1c1f ;  /* 0x003c1f0009047f89 */ /* 0x01452800000e0000 */
[----:B---3--:R2:W3:Y:S02]  /*9460*/  SHFL.IDX PT, R14, R8, 0x1, 0x1c1f ;  /* 0x003c1f00080e7f89 */ /* 0x0084e400000e0000 */
.L_x_2235:
[----:B------:R-:W-:Y:S01]  /*9470*/  ISETP.GE.AND P2, PT, R28, 0x41, PT ;  /* 0x000000411c00780c */ /* 0x000fe20003f46270 */
[----:B------:R-:W-:-:S12]  /*9480*/  BSSY B1, `(.L_x_1874) ;  /* 0x000000e000017945 */ /* 0x000fd80003800000 */
[----:B------:R-:W-:Y:S05]  /*9490*/  @!P2 BRA `(.L_x_1875) ;  /* 0x000000000030a947 */ /* 0x000fea0003800000 */
[----:B------:R-:W-:Y:S01]  /*94a0*/  ULDC UR4, c[0x0][0x2f4] ;  /* 0x0000bd0000047ab9 */ /* 0x000fe20000000800 */
[----:B------:R-:W-:Y:S01]  /*94b0*/  ULDC.64 UR6, c[0x0][0x208] ;  /* 0x0000820000067ab9 */ /* 0x000fe20000000a00 */
[----:B------:R-:W-:-:S13]  /*94c0*/  ISETP.GE.AND P2, PT, R18, UR4, PT ;  /* 0x0000000412007c0c */ /* 0x000fda000bf46270 */
[----:B---3--:R-:W-:-:S05]  /*94d0*/  @!P2 IADD3 R10, P3, R18, R14, RZ ;  /* 0x0000000e120aa210 */ /* 0x008fca0007f7e0ff */
[----:B----4-:R-:W-:Y:S01]  /*94e0*/  @!P2 IMAD.X R11, R4, 0x1, R19, P3 ;  /* 0x00000001040ba824 */ /* 0x010fe200018e0613 */
[----:B------:R-:W-:-:S13]  /*94f0*/  ISETP.GE.AND P3, PT, R23, UR4, PT ;  /* 0x0000000417007c0c */ /* 0x000fda000bf66270 */
[----:B------:R-:W-:-:S05]  /*9500*/  @!P3 IADD3 R14, P4, R23, R14, RZ ;  /* 0x0000000e170eb210 */ /* 0x000fca0007f9e0ff */
[----:B------:R-:W-:Y:S02]  /*9510*/  @!P3 IMAD.X R15, R4, 0x1, R193, P4 ;  /* 0x00000001040fb824 */ /* 0x000fe400020e06c1 */
[----:B------:R-:W3:Y:S04]  /*9520*/  @!P2 LDS.128 R4, [R90+0x1a400] ;  /* 0x01a400005a04a984 */ /* 0x000ee80000000c00 */
[----:B---3--:R-:W-:Y:S04]  /*9530*/  @!P2 ST.E.128 desc[UR6][R10.64], R4 ;  /* 0x000000040a00a985 */ /* 0x008fe8000c101d06 */
[----:B------:R-:W3:Y:S04]  /*9540*/  @!P3 LDS.128 R4, [R89+0x1a400] ;  /* 0x01a400005904b984 */ /* 0x000ee80000000c00 */
[----:B---3--:R3:W-:Y:S02]  /*9550*/  @!P3 ST.E.128 desc[UR6][R14.64], R4 ;  /* 0x000000040e00b985 */ /* 0x0087e4000c101d06 */
.L_x_1875:
[----:B------:R-:W-:Y:S05]  /*9560*/  BSYNC B1 ;  /* 0x0000000000017941 */ /* 0x000fea0003800000 */
.L_x_1874:
[----:B------:R-:W-:-:S03]  /*9570*/  UMOV UR4, 0xffffffff ;  /* 0xffffffff00047882 */ /* 0x000fc60000000000 */
[----:B------:R-:W-:Y:S05]  /*9580*/  BRA.DIV UR4, `(.L_x_1876) ;  /* 0x00000282048c7947 */ /* 0x000fea000b800000 */
[----:B---34-:R3:W4:Y:S04]  /*9590*/  SHFL.IDX PT, R4, R9, 0x2, 0x1c1f ;  /* 0x005c1f0009047f89 */ /* 0x01872800000e0000 */
[----:B------:R3:W0:Y:S02]  /*95a0*/  SHFL.IDX PT, R14, R8, 0x2, 0x1c1f ;  /* 0x005c1f00080e7f89 */ /* 0x00062400000e0000 */
.L_x_2239:
[----:B------:R-:W-:-:S13]  /*95b0*/  ISETP.GE.AND P2, PT, R28, 0x81, PT ;  /* 0x000000811c00780c */ /* 0x000fda0003f46270 */
[----:B------:R-:W-:Y:S05]  /*95c0*/  @!P2 BRA `(.L_x_1844) ;  /* 0x000000000030a947 */ /* 0x000fea0003800000 */
[----:B------:R-:W-:Y:S01]  /*95d0*/  ULDC UR4, c[0x0][0x2f4] ;  /* 0x0000bd0000047ab9 */ /* 0x000fe20000000800 */
[----:B------:R-:W-:Y:S01]  /*95e0*/  ULDC.64 UR6, c[0x0][0x208] ;  /* 0x0000820000067ab9 */ /* 0x000fe20000000a00 */
[----:B------:R-:W-:-:S13]  /*95f0*/  ISETP.GE.AND P2, PT, R18, UR4, PT ;  /* 0x0000000412007c0c */ /* 0x000fda000bf46270 */
[----:B0123--:R-:W-:-:S05]  /*9600*/  @!P2 IADD3 R8, P3, R18, R14, RZ ;  /* 0x0000000e1208a210 */ /* 0x00ffca0007f7e0ff */
        /* <DEDUP_REMOVED lines=8> */
.L_x_1844:
[----:B------:R-:W-:Y:S05]  /*9690*/  BSYNC B0 ;  /* 0x0000000000007941 */ /* 0x000fea0003800000 */
.L_x_1813:
        /* <DEDUP_REMOVED lines=16> */
.L_x_1878:
[----:B------:R-:W-:Y:S05]  /*97a0*/  BSYNC B0 ;  /* 0x0000000000007941 */ /* 0x000fea0003800000 */
.L_x_1877:
[----:B------:R-:W0:Y:S01]  /*97b0*/  SYNCS.PHASECHK.TRANS64.TRYWAIT P3, [R86+URZ+0x228b0], R98 ;  /* 0x0228b062560075a7 */ /* 0x000e22000806017f */
[----:B------:R-:W-:Y:S04]  /*97c0*/  BSSY B0, `(.L_x_1879) ;  /* 0x0000002000007945 */ /* 0x000fe80003800000 */
[----:B0-----:R-:W-:Y:S05]  /*97d0*/  @!P3 BRA `(.L_x_1880) ;  /* 0x000002800040b947 */ /* 0x001fea0003800000 */
.L_x_2240:
[----:B------:R-:W-:Y:S05]  /*97e0*/  BSYNC B0 ;  /* 0x0000000000007941 */ /* 0x000fea0003800000 */
.L_x_1879:
        /* <DEDUP_REMOVED lines=8> */
[----:B------:R-:W-:Y:S02]  /*9870*/  IMAD R94, R94, UR4, RZ ;  /* 0x000000045e5e7c24 */ /* 0x000fe4000f8e02ff */
[----:B------:R-:W-:Y:S02]  /*9880*/  IMAD.IADD R5, R5, 0x1, R93 ;  /* 0x0000000105057824 */ /* 0x000fe400078e025d */
        /* <DEDUP_REMOVED lines=12> */
[----:B------:R-:W-:Y:S02]  /*9950*/  ULDC UR4, c[0x0][0x2f4] ;  /* 0x0000bd0000047ab9 */ /* 0x000fe40000000800 */
[----:B------:R-:W-:-:S13]  /*9960*/  ISETP.GE.AND P3, PT, R18, UR4, PT ;  /* 0x0000000412007c0c */ /* 0x000fda000bf66270 */
[----:B-1234-:R-:W-:-:S05]  /*9970*/  @!P3 IADD3 R8, P4, R18, R10, RZ ;  /* 0x0000000a1208b210 */ /* 0x01efca0007f9e0ff */
[----:B0-----:R-:W-:Y:S01]  /*9980*/  @!P3 IMAD.X R9, R4, 0x1, R19, P4 ;  /* 0x000000010409b824 */ /* 0x001fe200020e0613 */
[----:B------:R-:W-:Y:S01]  /*9990*/  ISETP.GE.AND P4, PT, R23, UR4, PT ;  /* 0x0000000417007c0c */ /* 0x000fe2000bf86270 */
[----:B------:R-:W-:-:S12]  /*99a0*/  ULDC.64 UR4, c[0x0][0x208] ;  /* 0x0000820000047ab9 */ /* 0x000fd80000000a00 */
[----:B------:R-:W-:-:S05]  /*99b0*/  @!P4 IADD3 R10, P5, R23, R10, RZ ;  /* 0x0000000a170ac210 */ /* 0x000fca0007fbe0ff */
[----:B------:R-:W-:Y:S02]  /*99c0*/  @!P4 IMAD.X R11, R4, 0x1, R193, P5 ;  /* 0x00000001040bc824 */ /* 0x000fe400028e06c1 */
[----:B------:R-:W0:Y:S04]  /*99d0*/  @!P3 LDS.128 R4, [R90+0xa400] ;  /* 0x00a400005a04b984 */ /* 0x000e280000000c00 */
[----:B0-----:R-:W-:Y:S04]  /*99e0*/  @!P3 ST.E.128 desc[UR4][R8.64], R4 ;  /* 0x000000040800b985 */ /* 0x001fe8000c101d04 */
[----:B------:R-:W0:Y:S04]  /*99f0*/  @!P4 LDS.128 R4, [R89+0xa400] ;  /* 0x00a400005904c984 */ /* 0x000e280000000c00 */
[----:B0-----:R0:W-:Y:S02]  /*9a00*/  @!P4 ST.E.128 desc[UR4][R10.64], R4 ;  /* 0x000000040a00c985 */ /* 0x0011e4000c101d04 */
.L_x_1882:
[----:B------:R-:W-:Y:S05]  /*9a10*/  BSYNC B0 ;  /* 0x0000000000007941 */ /* 0x000fea0003800000 */
.L_x_1881:
[----:B------:R-:W-:Y:S01]  /*9a20*/  ISETP.GE.AND P3, PT, R95, 0x41, PT ;  /* 0x000000415f00780c */ /* 0x000fe20003f66270 */
[----:B0-----:R0:W0:Y:S01]  /*9a30*/  SHFL.IDX PT, R4, R13, 0x1, 0x1c1f ;  /* 0x003c1f000d047f89 */ /* 0x00102200000e0000 */
[----:B------:R-:W-:Y:S03]  /*9a40*/  BSSY B0, `(.L_x_1883) ;  /* 0x000000f000007945 */ /* 0x000fe60003800000 */
[----:B----4-:R4:W0:Y:S08]  /*9a50*/  SHFL.IDX PT, R10, R12, 0x1, 0x1c1f ;  /* 0x003c1f000c0a7f89 */ /* 0x01083000000e0000 */
[----:B----4-:R-:W-:Y:S05]  /*9a60*/  @!P3 BRA `(.L_x_1884) ;  /* 0x000000000030b947 */ /* 0x010fea0003800000 */
[----:B------:R-:W-:Y:S02]  /*9a70*/  ULDC UR4, c[0x0][0x2f4] ;  /* 0x0000bd0000047ab9 */ /* 0x000fe40000000800 */
[----:B------:R-:W-:-:S13]  /*9a80*/  ISETP.GE.AND P3, PT, R18, UR4, PT ;  /* 0x0000000412007c0c */ /* 0x000fda000bf66270 */
[----:B0123--:R-:W-:-:S05]  /*9a90*/  @!P3 IADD3 R8, P4, R18, R10, RZ ;  /* 0x0000000a1208b210 */ /* 0x00ffca0007f9e0ff */
[----:B------:R-:W-:Y:S01]  /*9aa0*/  @!P3 IMAD.X R9, R4, 0x1, R19, P4 ;  /* 0x000000010409b824 */ /* 0x000fe200020e0613 */
        /* <DEDUP_REMOVED lines=8> */
.L_x_1884:
[----:B------:R-:W-:Y:S05]  /*9b30*/  BSYNC B0 ;  /* 0x0000000000007941 */ /* 0x000fea0003800000 */
.L_x_1883:
[----:B------:R-:W-:Y:S01]  /*9b40*/  ISETP.GE.AND P3, PT, R95, 0x81, PT ;  /* 0x000000815f00780c */ /* 0x000fe20003f66270 */
[----:B0-----:R-:W0:Y:S01]  /*9b50*/  SHFL.IDX PT, R13, R13, 0x2, 0x1c1f ;  /* 0x005c1f000d0d7f89 */ /* 0x001e2200000e0000 */
[----:B------:R-:W-:Y:S03]  /*9b60*/  BSSY B0, `(.L_x_1885) ;  /* 0x000000f000007945 */ /* 0x000fe60003800000 */
[----:B----4-:R4:W0:Y:S08]  /*9b70*/  SHFL.IDX PT, R10, R12, 0x2, 0x1c1f ;  /* 0x005c1f000c0a7f89 */ /* 0x01083000000e0000 */
[----:B----4-:R-:W-:Y:S05]  /*9b80*/  @!P3 BRA `(.L_x_1886) ;  /* 0x000000000030b947 */ /* 0x010fea0003800000 */
[----:B------:R-:W-:Y:S02]  /*9b90*/  ULDC UR4, c[0x0][0x2f4] ;  /* 0x0000bd0000047ab9 */ /* 0x000fe40000000800 */
[----:B------:R-:W-:-:S13]  /*9ba0*/  ISETP.GE.AND P3, PT, R18, UR4, PT ;  /* 0x0000000412007c0c */ /* 0x000fda000bf66270 */
[----:B------:R-:W4:Y:S01]  /*9bb0*/  @!P3 LDS.128 R4, [R90+0xe400] ;  /* 0x00e400005a04b984 */ /* 0x000f220000000c00 */
[----:B0123--:R-:W-:-:S05]  /*9bc0*/  @!P3 IADD3 R8, P4, R18, R10, RZ ;  /* 0x0000000a1208b210 */ /* 0x00ffca0007f9e0ff */
[----:B------:R-:W-:Y:S01]  /*9bd0*/  @!P3 IMAD.X R9, R13, 0x1, R19, P4 ;  /* 0x000000010d09b824 */ /* 0x000fe200020e0613 */
[----:B------:R-:W-:Y:S01]  /*9be0*/  ISETP.GE.AND P4, PT, R23, UR4, PT ;  /* 0x0000000417007c0c */ /* 0x000fe2000bf86270 */
[----:B------:R-:W-:-:S12]  /*9bf0*/  ULDC.64 UR4, c[0x0][0x208] ;  /* 0x0000820000047ab9 */ /* 0x000fd80000000a00 */
[----:B------:R-:W-:-:S05]  /*9c00*/  @!P4 IADD3 R10, P5, R23, R10, RZ ;  /* 0x0000000a170ac210 */ /* 0x000fca0007fbe0ff */
[----:B------:R-:W-:Y:S01]  /*9c10*/  @!P4 IMAD.X R11, R13, 0x1, R193, P5 ;  /* 0x000000010d0bc824 */ /* 0x000fe200028e06c1 */
[----:B----4-:R-:W-:Y:S04]  /*9c20*/  @!P3 ST.E.128 desc[UR4][R8.64], R4 ;  /* 0x000000040800b985 */ /* 0x010fe8000c101d04 */
[----:B------:R-:W0:Y:S04]  /*9c30*/  @!P4 LDS.128 R4, [R89+0xe400] ;  /* 0x00e400005904c984 */ /* 0x000e280000000c00 */
[----:B0-----:R4:W-:Y:S02]  /*9c40*/  @!P4 ST.E.128 desc[UR4][R10.64], R4 ;  /* 0x000000040a00c985 */ /* 0x0019e4000c101d04 */
.L_x_1886:
[----:B------:R-:W-:Y:S05]  /*9c50*/  BSYNC B0 ;  /* 0x0000000000007941 */ /* 0x000fea0003800000 */
.L_x_1885:
        /* <DEDUP_REMOVED lines=8> */
[----:B------:R-:W-:Y:S01]  /*9ce0*/  ISETP.NE.AND P3, PT, R88, RZ, PT ;  /* 0x000000ff5800720c */ /* 0x000fe20003f65270 */
[----:B------:R-:W-:-:S02]  /*9cf0*/  VIADD R191, R191, 0x1 ;  /* 0x00000001bfbf7836 */ /* 0x000fc40000000000 */
[----:B------:R-:W-:-:S04]  /*9d00*/  @!P2 PRMT R86, RZ, 0x654, R86 ;  /* 0x00000654ff56a816 */ /* 0x000fc80000000056 */
[----:B------:R1:W-:Y:S01]  /*9d10*/  @!P2 SYNCS.ARRIVE.TRANS64.RED.A1T0 RZ, [R86+URZ], RZ ;  /* 0x000000ff56ffa9a7 */ /* 0x0003e2000810043f */
        /* <DEDUP_REMOVED lines=10> */
.L_x_1808:
[----:B------:R-:W1:Y:S01]  /*9dc0*/  LDC R0, c[0x0][0x448] ;  /* 0x00011200ff007b82 */ /* 0x000e620000000800 */
[----:B------:R-:W-:-:S07]  /*9dd0*/  IADD3 R5, R198, 0x1, -R197 ;  /* 0x00000001c6057810 */ /* 0x000fce0007ffe8c5 */
[----:B------:R-:W4:Y:S01]  /*9de0*/  LDC.64 R6, c[0x0][0x9e0] ;  /* 0x00027800ff067b82 */ /* 0x000f220000000a00 */
[----:B-1----:R-:W-:Y:S01]  /*9df0*/  ISETP.NE.AND P1, PT, R0, 0x1, PT ;  /* 0x000000010000780c */ /* 0x002fe20003f25270 */
[----:B------:R-:W-:Y:S01]  /*9e00*/  VIADD R0, R201, 0x7f ;  /* 0x0000007fc9007836 */ /* 0x000fe20000000000 */
[----:B----4-:R-:W-:-:S11]  /*9e10*/  ISETP.GE.AND P2, PT, R7, 0x1, PT ;  /* 0x000000010700780c */ /* 0x010fd60003f46270 */
[----:B------:R-:W1:Y:S08]  /*9e20*/  @P1 LDC R3, c[0x0][0x44c] ;  /* 0x00011300ff031b82 */ /* 0x000e700000000800 */
[----:B------:R-:W4:Y:S01]  /*9e30*/  @P1 LDC R2, c[0x0][0x450] ;  /* 0x00011400ff021b82 */ /* 0x000f220000000800 */
[----:B-1----:R-:W-:-:S05]  /*9e40*/  @P1 IMAD.HI.U32 R3, R0, R3, RZ ;  /* 0x0000000300031227 */ /* 0x002fca00078e00ff */
[----:B----4-:R-:W-:-:S05]  /*9e50*/  @P1 SHF.R.U32.HI R0, RZ, R2, R3 ;  /* 0x00000002ff001219 */ /* 0x010fca0000011603 */
[----:B------:R-:W-:Y:S01]  /*9e60*/  IMAD.IADD R3, R5, 0x1, R0 ;  /* 0x0000000105037824 */ /* 0x000fe200078e0200 */
[----:B------:R-:W-:Y:S06]  /*9e70*/  @P0 BRA `(.L_x_1888) ;  /* 0x00000000000c0947 */ /* 0x000fec0003800000 */
[----:B------:R-:W1:Y:S01]  /*9e80*/  FENCE.VIEW.ASYNC.G ;  /* 0x00000000000073c6 */ /* 0x000e620000000100 */
[----:B------:R-:W-:Y:S05]  /*9e90*/  WARPSYNC.ALL ;  /* 0x0000000000007948 */ /* 0x000fea0003800000 */
[----:B-1----:R-:W-:Y:S06]  /*9ea0*/  BAR.ARV 0xc, 0x180 ;  /* 0x0306000000007b1d */ /* 0x002fec0000002000 */
.L_x_1888:
        /* <DEDUP_REMOVED lines=8> */
[----:B------:R-:W1:Y:S02]  /*9f30*/  @P0 LDC.64 R4, c[0x0][0x9e8] ;  /* 0x00027a00ff040b82 */ /* 0x000e640000000a00 */
[----:B-1----:R-:W-:-:S05]  /*9f40*/  @P0 IMAD.HI.U32 R2, R3, R4, RZ ;  /* 0x0000000403020227 */ /* 0x002fca00078e00ff */
[----:B------:R-:W-:-:S04]  /*9f50*/  @P0 SHF.R.U32.HI R3, RZ, R5, R2 ;  /* 0x00000005ff030219 */ /* 0x000fc80000011602 */
[----:B------:R-:W-:Y:S01]  /*9f60*/  LOP3.LUT R2, RZ, R3, RZ, 0x33, !PT ;  /* 0x00000003ff027212 */ /* 0x000fe200078e33ff */
[----:B------:R-:W-:Y:S06]  /*9f70*/  BRA `(.L_x_1892) ;  /* 0x0000000000107947 */ /* 0x000fec0003800000 */
.L_x_1891:
[----:B------:R-:W-:-:S13]  /*9f80*/  ISETP.NE.AND P0, PT, R7, 0x1, PT ;  /* 0x000000010700780c */ /* 0x000fda0003f05270 */
[----:B------:R-:W1:Y:S02]  /*9f90*/  @P0 LDC.64 R4, c[0x0][0x9e8] ;  /* 0x00027a00ff040b82 */ /* 0x000e640000000a00 */
[----:B-1----:R-:W-:-:S05]  /*9fa0*/  @P0 IMAD.HI.U32 R4, R2, R4, RZ ;  /* 0x0000000402040227 */ /* 0x002fca00078e00ff */
[----:B------:R-:W-:-:S07]  /*9fb0*/  @P0 SHF.R.U32.HI R2, RZ, R5, R4 ;  /* 0x00000005ff020219 */ /* 0x000fce0000011604 */
.L_x_1892:
[----:B------:R-:W-:Y:S05]  /*9fc0*/  BSYNC B0 ;  /* 0x0000000000007941 */ /* 0x000fea0003800000 */
.L_x_1890:
[----:B------:R-:W-:-:S05]  /*9fd0*/  IMAD R3, R2, R7, R7 ;  /* 0x0000000702037224 */ /* 0x000fca00078e0207 */
[----:B------:R-:W-:-:S07]  /*9fe0*/  VIMNMX R0, R0, R3, PT ;  /* 0x0000000300007248 */ /* 0x000fce0003fe0100 */
.L_x_1889:
[----:B------:R-:W1:Y:S01]  /*9ff0*/  @P1 LDC R2, c[0x0][0x44c] ;  /* 0x00011300ff021b82 */ /* 0x000e620000000800 */
[----:B------:R-:W-:Y:S01]  /*a000*/  VIADD R0, R0, 0x9f ;  /* 0x0000009f00007836 */ /* 0x000fe20000000000 */
[----:B------:R-:W-:Y:S01]  /*a010*/  ULDC UR4, c[0x0][0x9dc] ;  /* 0x0002770000047ab9 */ /* 0x000fe20000000800 */
[----:B------:R-:W-:Y:S02]  /*a020*/  IMAD.MOV.U32 R5, RZ, RZ, R201 ;  /* 0x000000ffff057224 */ /* 0x000fe400078e00c9 */
[----:B------:R-:W-:-:S03]  /*a030*/  IMAD.HI R0, R0, 0x66666667, RZ ;  /* 0x6666666700007827 */ /* 0x000fc600078e02ff */
[----:B--23--:R-:W2:Y:S02]  /*a040*/  @P1 LDC R9, c[0x0][0x450] ;  /* 0x00011400ff091b82 */ /* 0x00cea40000000800 */
[----:B------:R-:W-:-:S04]  /*a050*/  SHF.R.U32.HI R3, RZ, 0x1f, R0 ;  /* 0x0000001fff037819 */ /* 0x000fc80000011600 */
[----:B------:R-:W-:-:S04]  /*a060*/  LEA.HI.SX32 R0, R0, R3, 0x1a ;  /* 0x0000000300007211 */ /* 0x000fc800078fd2ff */
[----:B------:R-:W-:Y:S01]  /*a070*/  VIMNMX R27, R27, R0, PT ;  /* 0x000000001b1b7248 */ /* 0x000fe20003fe0100 */
[----:B-1----:R-:W-:-:S05]  /*a080*/  @P1 IMAD.HI.U32 R2, R201, R2, RZ ;  /* 0x00000002c9021227 */ /* 0x002fca00078e00ff */
[----:B--2---:R-:W-:-:S05]  /*a090*/  @P1 SHF.R.U32.HI R5, RZ, R9, R2 ;  /* 0x00000009ff051219 */ /* 0x004fca0000011602 */
        /* <DEDUP_REMOVED lines=8> */
[----:B------:R-:W1:Y:S02]  /*a120*/  @P0 LDC.64 R4, c[0x0][0x9e8] ;  /* 0x00027a00ff040b82 */ /* 0x000e640000000a00 */
[----:B-1----:R-:W-:-:S05]  /*a130*/  @P0 IMAD.HI.U32 R2, R3, R4, RZ ;  /* 0x0000000403020227 */ /* 0x002fca00078e00ff */
[----:B------:R-:W-:-:S04]  /*a140*/  @P0 SHF.R.U32.HI R3, RZ, R5, R2 ;  /* 0x00000005ff030219 */ /* 0x000fc80000011602 */
[----:B------:R-:W-:Y:S01]  /*a150*/  LOP3.LUT R2, RZ, R3, RZ, 0x33, !PT ;  /* 0x00000003ff027212 */ /* 0x000fe200078e33ff */
[----:B------:R-:W-:Y:S06]  /*a160*/  BRA `(.L_x_1896) ;  /* 0x0000000000107947 */ /* 0x000fec0003800000 */
.L_x_1895:
[----:B------:R-:W-:-:S13]  /*a170*/  ISETP.NE.AND P0, PT, R7, 0x1, PT ;  /* 0x000000010700780c */ /* 0x000fda0003f05270 */
[----:B------:R-:W1:Y:S02]  /*a180*/  @P0 LDC.64 R4, c[0x0][0x9e8] ;  /* 0x00027a00ff040b82 */ /* 0x000e640000000a00 */
[----:B-1----:R-:W-:-:S05]  /*a190*/  @P0 IMAD.HI.U32 R4, R2, R4, RZ ;  /* 0x0000000402040227 */ /* 0x002fca00078e00ff */
[----:B------:R-:W-:-:S07]  /*a1a0*/  @P0 SHF.R.U32.HI R2, RZ, R5, R4 ;  /* 0x00000005ff020219 */ /* 0x000fce0000011604 */
.L_x_1896:
[----:B------:R-:W-:Y:S05]  /*a1b0*/  BSYNC B0 ;  /* 0x0000000000007941 */ /* 0x000fea0003800000 */
.L_x_1894:
[----:B------:R-:W-:-:S05]  /*a1c0*/  IMAD R3, R2, R7, RZ ;  /* 0x0000000702037224 */ /* 0x000fca00078e02ff */
[----:B------:R-:W-:-:S07]  /*a1d0*/  VIMNMX R0, R0, R3, !PT ;  /* 0x0000000300007248 */ /* 0x000fce0007fe0100 */
.L_x_1893:
[----:B------:R-:W-:Y:S01]  /*a1e0*/  IMAD.HI R0, R0, 0x66666667, RZ ;  /* 0x6666666700007827 */ /* 0x000fe200078e02ff */
[----:B------:R-:W-:Y:S03]  /*a1f0*/  BSSY B0, `(.L_x_1897) ;  /* 0x0000026000007945 */ /* 0x000fe60003800000 */
[----:B------:R-:W-:Y:S01]  /*a200*/  IMAD.MOV.U32 R105, RZ, RZ, RZ ;  /* 0x000000ffff697224 */ /* 0x000fe200078e00ff */
[----:B------:R-:W-:-:S04]  /*a210*/  SHF.R.U32.HI R3, RZ, 0x1f, R0 ;  /* 0x0000001fff037819 */ /* 0x000fc80000011600 */
[----:B------:R-:W-:-:S04]  /*a220*/  LEA.HI.SX32 R3, R0, R3, 0x1a ;  /* 0x0000000300037211 */ /* 0x000fc800078fd2ff */
        /* <DEDUP_REMOVED lines=8> */
[----:B------:R-:W1:Y:S01]  /*a2b0*/  I2F.RP R4, R5 ;  /* 0x0000000500047306 */ /* 0x000e620000209400 */
[----:B------:R-:W-:Y:S02]  /*a2c0*/  IABS R9, R6 ;  /* 0x0000000600097213 */ /* 0x000fe40000000000 */
[----:B------:R-:W-:-:S05]  /*a2d0*/  IMAD.IADD R0, R0, 0x1, -R204 ;  /* 0x0000000100007824 */ /* 0x000fca00078e0acc */
[----:B-1----:R-:W1:Y:S02]  /*a2e0*/  MUFU.RCP R4, R4 ;  /* 0x0000000400047308 */ /* 0x002e640000001000 */
[----:B-1----:R-:W-:Y:S02]  /*a2f0*/  VIADD R2, R4, 0xffffffe ;  /* 0x0ffffffe04027836 */ /* 0x002fe40000000000 */
[----:B------:R-:W-:-:S04]  /*a300*/  IMAD.MOV R4, RZ, RZ, -R9 ;  /* 0x000000ffff047224 */ /* 0x000fc800078e0a09 */
[----:B------:R1:W2:Y:S02]  /*a310*/  F2I.FTZ.U32.TRUNC.NTZ R3, R2 ;  /* 0x0000000200037305 */ /* 0x0002a4000021f000 */
[----:B-1----:R-:W-:Y:S02]  /*a320*/  IMAD.MOV.U32 R2, RZ, RZ, RZ ;  /* 0x000000ffff027224 */ /* 0x002fe400078e00ff */
[----:B--2---:R-:W-:-:S04]  /*a330*/  IMAD.MOV R8, RZ, RZ, -R3 ;  /* 0x000000ffff087224 */ /* 0x004fc800078e0a03 */
[----:B------:R-:W-:Y:S01]  /*a340*/  IMAD R7, R8, R5, RZ ;  /* 0x0000000508077224 */ /* 0x000fe200078e02ff */
[----:B------:R-:W-:Y:S02]  /*a350*/  IABS R8, R0 ;  /* 0x0000000000087213 */ /* 0x000fe40000000000 */
[----:B------:R-:W-:Y:S01]  /*a360*/  LOP3.LUT R0, R0, R6, RZ, 0x3c, !PT ;  /* 0x0000000600007212 */ /* 0x000fe200078e3cff */
[----:B------:R-:W-:-:S03]  /*a370*/  IMAD.HI.U32 R3, R3, R7, R2 ;  /* 0x0000000703037227 */ /* 0x000fc600078e0002 */
[----:B------:R-:W-:Y:S01]  /*a380*/  ISETP.GE.AND P2, PT, R0, RZ, PT ;  /* 0x000000ff0000720c */ /* 0x000fe20003f46270 */
        /* <DEDUP_REMOVED lines=10> */
[----:B------:R-:W-:-:S05]  /*a430*/  @!P1 LOP3.LUT R3, RZ, R6, RZ, 0x33, !PT ;  /* 0x00000006ff039212 */ /* 0x000fca00078e33ff */
[----:B------:R-:W-:-:S07]  /*a440*/  IMAD.MOV.U32 R105, RZ, RZ, R3 ;  /* 0x000000ffff697224 */ /* 0x000fce00078e0003 */
.L_x_1898:
[----:B------:R-:W-:Y:S05]  /*a450*/  BSYNC B0 ;  /* 0x0000000000007941 */ /* 0x000fea0003800000 */
.L_x_1897:
[-C--:B------:R-:W-:Y:S01]  /*a460*/  IMAD R204, R227, R105.reuse, R204 ;  /* 0x00000069e3cc7224 */ /* 0x080fe200078e02cc */
[----:B------:R-:W-:Y:S02]  /*a470*/  PLOP3.LUT P0, PT, PT, PT, PT, 0x80, 0x0 ;  /* 0x000000000000781c */ /* 0x000fe40003f0f070 */
[----:B------:R-:W-:Y:S02]  /*a480*/  CS2R R4, SRZ ;  /* 0x0000000000047805 */ /* 0x000fe4000001ff00 */
[----:B------:R-:W-:Y:S02]  /*a490*/  CS2R R88, SRZ ;  /* 0x0000000000587805 */ /* 0x000fe4000001ff00 */
[----:B------:R-:W-:Y:S02]  /*a4a0*/  CS2R R2, SRZ ;  /* 0x0000000000027805 */ /* 0x000fe4000001ff00 */
[----:B------:R-:W-:Y:S01]  /*a4b0*/  VIADDMNMX R105, R204, R105, R27, PT ;  /* 0x00000069cc697246 */ /* 0x000fe2000380011b */
[----:B------:R-:W-:Y:S01]  /*a4c0*/  IMAD.MOV.U32 R50, RZ, RZ, RZ ;  /* 0x000000ffff327224 */ /* 0x000fe200078e00ff */
[----:B------:R-:W-:Y:S01]  /*a4d0*/  CS2R R48, SRZ ;  /* 0x0000000000307805 */ /* 0x000fe2000001ff00 */
[----:B------:R-:W-:Y:S01]  /*a4e0*/  IMAD.MOV.U32 R90, RZ, RZ, RZ ;  /* 0x000000ffff5a7224 */ /* 0x000fe200078e00ff */
[----:B------:R-:W-:-:S02]  /*a4f0*/  ISETP.GT.AND P1, PT, R105, R204, PT ;  /* 0x000000cc6900720c */ /* 0x000fc40003f24270 */
[----:B------:R-:W-:Y:S01]  /*a500*/  CS2R R94, SRZ ;  /* 0x00000000005e7805 */ /* 0x000fe2000001ff00 */
[----:B------:R-:W-:Y:S01]  /*a510*/  IMAD.MOV.U32 R111, RZ, RZ, RZ ;  /* 0x000000ffff6f7224 */ /* 0x000fe200078e00ff */
[----:B------:R-:W-:Y:S01]  /*a520*/  CS2R R92, SRZ ;  /* 0x00000000005c7805 */ /* 0x000fe2000001ff00 */
[----:B------:R-:W-:Y:S01]  /*a530*/  IMAD.MOV.U32 R58, RZ, RZ, RZ ;  /* 0x000000ffff3a7224 */ /* 0x000fe200078e00ff */
[----:B------:R-:W-:Y:S01]  /*a540*/  CS2R R38, SRZ ;  /* 0x0000000000267805 */ /* 0x000fe2000001ff00 */
[----:B------:R-:W-:Y:S01]  /*a550*/  IMAD.MOV.U32 R12, RZ, RZ, RZ ;  /* 0x000000ffff0c7224 */ /* 0x000fe200078e00ff */
[----:B------:R-:W-:Y:S02]  /*a560*/  CS2R R14, SRZ ;  /* 0x00000000000e7805 */ /* 0x000fe4000001ff00 */
        /* <DEDUP_REMOVED lines=24> */
[----:B------:R-:W-:-:S02]  /*a6f0*/  CS2R R72, SRZ ;  /* 0x0000000000487805 */ /* 0x000fc4000001ff00 */
[----:B------:R-:W-:Y:S02]  /*a700*/  CS2R R34, SRZ ;  /* 0x0000000000227805 */ /* 0x000fe4000001ff00 */
[----:B------:R-:W-:Y:S01]  /*a710*/  CS2R R32, SRZ ;  /* 0x0000000000207805 */ /* 0x000fe2000001ff00 */
[----:B------:R-:W-:Y:S02]  /*a720*/  IMAD.MOV.U32 R109, RZ, RZ, RZ ;  /* 0x000000ffff6d7224 */ /* 0x000fe400078e00ff */
[----:B------:R-:W-:Y:S02]  /*a730*/  IMAD.MOV.U32 R25, RZ, RZ, RZ ;  /* 0x000000ffff197224 */ /* 0x000fe400078e00ff */
[----:B------:R-:W-:Y:S01]  /*a740*/  IMAD.MOV.U32 R107, RZ, RZ, RZ ;  /* 0x000000ffff6b7224 */ /* 0x000fe200078e00ff */
[----:B------:R-:W-:Y:S06]  /*a750*/  @!P1 BRA `(.L_x_1899) ;  /* 0x0000019400109947 */ /* 0x000fec0003800000 */
[----:B------:R-:W-:-:S03]  /*a760*/  UMOV UR4, 0xffffffff ;  /* 0xffffffff00047882 */ /* 0x000fc60000000000 */
[----:B------:R-:W-:Y:S05]  /*a770*/  BRA.DIV UR4, `(.L_x_1900) ;  /* 0x00000272046c7947 */ /* 0x000fea000b800000 */
[----:B------:R-:W0:Y:S02]  /*a780*/  S2R R0, SR_TID.X ;  /* 0x0000000000007919 */ /* 0x000e240000002100 */
[----:B0-----:R-:W-:-:S05]  /*a790*/  VIADD R2, R0, 0xffffff80 ;  /* 0xffffff8000027836 */ /* 0x001fca0000000000 */
[----:B------:R-:W-:-:S04]  /*a7a0*/  SHF.R.S32.HI R0, RZ, 0x1f, R2 ;  /* 0x0000001fff007819 */ /* 0x000fc80000011402 */
[----:B------:R-:W-:-:S04]  /*a7b0*/  LEA.HI R0, R0, R2, RZ, 0x7 ;  /* 0x0000000200007211 */ /* 0x000fc800078f38ff */
[----:B------:R-:W-:-:S05]  /*a7c0*/  SHF.R.S32.HI R0, RZ, 0x7, R0 ;  /* 0x00000007ff007819 */ /* 0x000fca0000011400 */
[----:B------:R0:W1:Y:S02]  /*a7d0*/  SHFL.IDX PT, R202, R0, RZ, 0x1f ;  /* 0x00001fff00ca7589 */ /* 0x00006400000e0000 */
.L_x_2243:
        /* <DEDUP_REMOVED lines=26> */
.L_x_1902:
[----:B------:R-:W-:Y:S05]  /*a980*/  BSYNC B6 ;  /* 0x0000000000067941 */ /* 0x000fea0003800000 */
.L_x_1901:
[----:B------:R-:W-:Y:S01]  /*a990*/  ULDC.64 UR6, c[0x0][0x998] ;  /* 0x0002660000067ab9 */ /* 0x000fe20000000a00 */
[----:B------:R-:W-:Y:S01]  /*a9a0*/  ULDC.64 UR4, c[0x0][0x990] ;  /* 0x0002640000047ab9 */ /* 0x000fe20000000a00 */
[----:B------:R-:W-:Y:S01]  /*a9b0*/  ISETP.NE.U32.AND P1, PT, RZ, UR6, PT ;  /* 0x00000006ff007c0c */ /* 0x000fe2000bf25070 */
[----:B------:R-:W-:Y:S01]  /*a9c0*/  ULDC.64 UR8, c[0x0][0x208] ;  /* 0x0000820000087ab9 */ /* 0x000fe20000000a00 */
[----:B------:R-:W-:Y:S02]  /*a9d0*/  ISETP.NE.U32.AND P0, PT, RZ, UR4, PT ;  /* 0x00000004ff007c0c */ /* 0x000fe4000bf05070 */
[----:B------:R-:W-:Y:S02]  /*a9e0*/  ISETP.NE.AND.EX P1, PT, RZ, UR7, PT, P1 ;  /* 0x00000007ff007c0c */ /* 0x000fe4000bf25310 */
[----:B------:R-:W-:-:S11]  /*a9f0*/  ISETP.NE.AND.EX P0, PT, RZ, UR5, PT, P0 ;  /* 0x00000005ff007c0c */ /* 0x000fd6000bf05300 */
[----:B------:R-:W0:Y:S01]  /*aa00*/  @P1 LDC.64 R8, c[0x0][0x9b8] ;  /* 0x00026e00ff081b82 */ /* 0x000e220000000a00 */
[--C-:B------:R-:W-:Y:S02]  /*aa10*/  @P1 SHF.R.S32.HI R5, RZ, 0x1f, R207.reuse ;  /* 0x0000001fff051819 */ /* 0x100fe400000114cf */
[----:B------:R-:W-:-:S05]  /*aa20*/  @P0 SHF.R.S32.HI R3, RZ, 0x1f, R207 ;  /* 0x0000001fff030819 */ /* 0x000fca00000114cf */
[----:B------:R-:W1:Y:S08]  /*aa30*/  @P0 LDC.64 R6, c[0x0][0x9a8] ;  /* 0x00026a00ff060b82 */ /* 0x000e700000000a00 */
[----:B------:R-:W2:Y:S08]  /*aa40*/  @P0 LDC.64 R10, c[0x0][0x9b0] ;  /* 0x00026c00ff0a0b82 */ /* 0x000eb00000000a00 */
[----:B------:R-:W3:Y:S01]  /*aa50*/  @P1 LDC.64 R12, c[0x0][0x9c0] ;  /* 0x00027000ff0c1b82 */ /* 0x000ee20000000a00 */
[----:B0-----:R-:W-:-:S02]  /*aa60*/  @P1 IMAD R2, R5, R8, RZ ;  /* 0x0000000805021224 */ /* 0x001fc400078e02ff */
[----:B------:R-:W-:-:S04]  /*aa70*/  @P1 IMAD.WIDE.U32 R4, R207, R8, RZ ;  /* 0x00000008cf041225 */ /* 0x000fc800078e00ff */
[----:B------:R-:W-:Y:S02]  /*aa80*/  @P1 IMAD R9, R207, R9, R2 ;  /* 0x00000009cf091224 */ /* 0x000fe400078e0202 */
[-C--:B-1----:R-:W-:Y:S02]  /*aa90*/  @P0 IMAD R0, R3, R6.reuse, RZ ;  /* 0x0000000603000224 */ /* 0x082fe400078e02ff */
[----:B------:R-:W-:-:S04]  /*aaa0*/  @P0 IMAD.WIDE.U32 R2, R207, R6, RZ ;  /* 0x00000006cf020225 */ /* 0x000fc800078e00ff */
[----:B------:R-:W-:Y:S02]  /*aab0*/  @P0 IMAD R7, R207, R7, R0 ;  /* 0x00000007cf070224 */ /* 0x000fe400078e0200 */
[----:B------:R-:W-:Y:S02]  /*aac0*/  @P1 IMAD.IADD R5, R5, 0x1, R9 ;  /* 0x0000000105051824 */ /* 0x000fe400078e0209 */
[----:B------:R-:W-:Y:S02]  /*aad0*/  @P0 IMAD.IADD R3, R3, 0x1, R7 ;  /* 0x0000000103030824 */ /* 0x000fe400078e0207 */
[----:B------:R-:W-:Y:S02]  /*aae0*/  IMAD.MOV.U32 R0, RZ, RZ, 0x3f800000 ;  /* 0x3f800000ff007424 */ /* 0x000fe400078e00ff */
[----:B--2---:R-:W-:-:S04]  /*aaf0*/  @P0 IMAD.WIDE.U32 R2, R195, R10, R2 ;  /* 0x0000000ac3020225 */ /* 0x004fc800078e0002 */
[C---:B---3--:R-:W-:Y:S01]  /*ab00*/  @P1 IMAD.WIDE.U32 R6, R195.reuse, R12, R4 ;  /* 0x0000000cc3061225 */ /* 0x048fe200078e0004 */
[----:B------:R-:W-:Y:S01]  /*ab10*/  @P0 LEA R4, P2, R2, UR4, 0x2 ;  /* 0x0000000402040c11 */ /* 0x000fe2000f8410ff */
[----:B------:R-:W-:Y:S02]  /*ab20*/  ULDC UR4, c[0x0][0x3f4] ;  /* 0x0000fd0000047ab9 */ /* 0x000fe40000000800 */
[C---:B------:R-:W-:Y:S01]  /*ab30*/  @P0 IMAD R5, R195.reuse, R11, R3 ;  /* 0x0000000bc3050224 */ /* 0x040fe200078e0203 */
[----:B------:R-:W-:Y:S01]  /*ab40*/  @P1 LEA R8, P3, R6, UR6, 0x2 ;  /* 0x0000000606081c11 */ /* 0x000fe2000f8610ff */
[----:B------:R-:W-:-:S03]  /*ab50*/  @P1 IMAD R3, R195, R13, R7 ;  /* 0x0000000dc3031224 */ /* 0x000fc600078e0207 */
[----:B------:R-:W-:Y:S02]  /*ab60*/  @P0 LEA.HI.X R5, R2, UR5, R5, 0x2, P2 ;  /* 0x0000000502050c11 */ /* 0x000fe400090f1405 */
[----:B------:R-:W-:Y:S01]  /*ab70*/  @P1 LEA.HI.X R9, R6, UR7, R3, 0x2, P3 ;  /* 0x0000000706091c11 */ /* 0x000fe200098f1403 */
[----:B------:R-:W-:-:S04]  /*ab80*/  IMAD.MOV.U32 R3, RZ, RZ, 0x3f800000 ;  /* 0x3f800000ff037424 */ /* 0x000fc800078e00ff */
        /* <DEDUP_REMOVED lines=19> */
.L_x_1906:
[----:B-1----:R1:W2:Y:S02]  /*acc0*/  SYNCS.PHASECHK.TRANS64.TRYWAIT P0, [R17+URZ+0x22800], R0 ;  /* 0x02280000110075a7 */ /* 0x0022a4000800017f */
[----:B--2---:R-:W-:Y:S05]  /*acd0*/  @!P0 NANOSLEEP.SYNCS 0x989680 ;  /* 0x009896800000895d */ /* 0x004fea0003900000 */
[----:B------:R-:W2:Y:S02]  /*ace0*/  @!P0 SYNCS.PHASECHK.TRANS64 P0, [R17+URZ+0x22800], R0 ;  /* 0x02280000110085a7 */ /* 0x000ea4000800007f */
[----:B--2---:R-:W-:Y:S05]  /*acf0*/  @!P0 BRA `(.L_x_1906) ;  /* 0xfffffffc00f08947 */ /* 0x004fea000383ffff */
.L_x_1905:
[----:B------:R-:W-:Y:S05]  /*ad00*/  BSYNC B0 ;  /* 0x0000000000007941 */ /* 0x000fea0003800000 */
.L_x_1904:
[----:B------:R-:W-:Y:S05]  /*ad10*/  BRA `(.L_x_1907) ;  /* 0x0000004c00c47947 */ /* 0x000fea0003800000 */
.L_x_1903:
[----:B------:R-:W-:Y:S01]  /*ad20*/  LOP3.LUT P0, RZ, R26, 0x3ff, RZ, 0xc0, !PT ;  /* 0x000003ff1aff7812 */ /* 0x000fe2000780c0ff */
[----:B------:R-:W-:Y:S01]  /*ad30*/  ULDC.64 UR4, c[0x0][0x3f8] ;  /* 0x0000fe0000047ab9 */ /* 0x000fe20000000a00 */
[----:B-----5:R-:W-:Y:S01]  /*ad40*/  SHF.R.S32.HI R0, RZ, 0x1f, R24 ;  /* 0x0000001fff007819 */ /* 0x020fe20000011418 */
[----:B------:R-:W-:Y:S01]  /*ad50*/  ULDC.64 UR6, c[0x0][0x408] ;  /* 0x0001020000067ab9 */ /* 0x000fe20000000a00 */
[----:B------:R-:W-:Y:S01]  /*ad60*/  IMAD.WIDE.U32 R26, R24, UR4, RZ ;  /* 0x00000004181a7c25 */ /* 0x000fe2000f8e00ff */
[----:B------:R-:W-:Y:S03]  /*ad70*/  BSSY B6, `(.L_x_1908) ;  /* 0x0000019000067945 */ /* 0x000fe60003800000 */
[C---:B------:R-:W-:Y:S02]  /*ad80*/  IMAD R3, R0.reuse, UR4, RZ ;  /* 0x0000000400037c24 */ /* 0x040fe4000f8e02ff */
[----:B------:R-:W-:-:S02]  /*ad90*/  IMAD R5, R0, UR6, RZ ;  /* 0x0000000600057c24 */ /* 0x000fc4000f8e02ff */
[C---:B------:R-:W-:Y:S02]  /*ada0*/  IMAD R3, R24.reuse, UR5, R3 ;  /* 0x0000000518037c24 */ /* 0x040fe4000f8e0203 */
[C---:B------:R-:W-:Y:S02]  /*adb0*/  IMAD R5, R24.reuse, UR7, R5 ;  /* 0x0000000718057c24 */ /* 0x040fe4000f8e0205 */
[----:B------:R-:W-:-:S04]  /*adc0*/  IMAD.WIDE.U32 R24, R24, UR6, RZ ;  /* 0x0000000618187c25 */ /* 0x000fc8000f8e00ff */
[----:B------:R-:W-:Y:S02]  /*add0*/  IMAD.IADD R29, R3, 0x1, R27 ;  /* 0x00000001031d7824 */ /* 0x000fe400078e021b */
[----:B------:R-:W-:Y:S01]  /*ade0*/  IMAD.IADD R31, R5, 0x1, R25 ;  /* 0x00000001051f7824 */ /* 0x000fe200078e0219 */
        /* <DEDUP_REMOVED lines=17> */
.L_x_1909:
[----:B------:R-:W-:Y:S05]  /*af00*/  BSYNC B6 ;  /* 0x0000000000067941 */ /* 0x000fea0003800000 */
.L_x_1908:
[----:B------:R-:W-:Y:S01]  /*af10*/  ULDC.U8 UR4, c[0x0][0x410] ;  /* 0x0001040000047ab9 */ /* 0x000fe20000000000 */
[----:B------:R-:W-:Y:S01]  /*af20*/  BSSY B0, `(.L_x_1910) ;  /* 0x00004c8000007945 */ /* 0x000fe20003800000 */
[----:B------:R-:W-:Y:S01]  /*af30*/  ISETP.NE.AND P0, PT, RZ, UR4, PT ;  /* 0x00000004ff007c0c */ /* 0x000fe2000bf05270 */
[----:B------:R-:W-:-:S12]  /*af40*/  IMAD.IADD R38, R194, 0x1, R201 ;  /* 0x00000001c2267824 */ /* 0x000fd800078e02c9 */
[----:B------:R-:W-:Y:S05]  /*af50*/  @!P0 BRA `(.L_x_1911) ;  /* 0x0000002400bc8947 */ /* 0x000fea0003800000 */
[----:B------:R-:W0:Y:S01]  /*af60*/  LDC R40, c[0x0][0x448] ;  /* 0x00011200ff287b82 */ /* 0x000e220000000800 */
[----:B------:R-:W-:Y:S01]  /*af70*/  IMAD R3, R229, 0x40, R38 ;  /* 0x00000040e5037824 */ /* 0x000fe200078e0226 */
[----:B------:R-:W-:Y:S01]  /*af80*/  ULDC.64 UR4, c[0x0][0x3f8] ;  /* 0x0000fe0000047ab9 */ /* 0x000fe20000000a00 */
[----:B------:R-:W-:Y:S01]  /*af90*/  IMAD.MOV.U32 R8, RZ, RZ, R26 ;  /* 0x000000ffff087224 */ /* 0x000fe200078e001a */
[----:B------:R-:W-:Y:S01]  /*afa0*/  ULDC.64 UR6, c[0x0][0x408] ;  /* 0x0001020000067ab9 */ /* 0x000fe20000000a00 */
[----:B------:R-:W-:Y:S01]  /*afb0*/  IMAD.MOV.U32 R9, RZ, RZ, R29 ;  /* 0x000000ffff097224 */ /* 0x000fe200078e001d */
[----:B------:R-:W-:Y:S01]  /*afc0*/  ULDC.64 UR8, c[0x0][0x400] ;  /* 0x0001000000087ab9 */ /* 0x000fe20000000a00 */
[----:B------:R-:W-:Y:S01]  /*afd0*/  IMAD.MOV.U32 R10, RZ, RZ, R24 ;  /* 0x000000ffff0a7224 */ /* 0x000fe200078e0018 */
[----:B------:R-:W-:Y:S01]  /*afe0*/  SHF.R.S32.HI R37, RZ, 0x1f, R196 ;  /* 0x0000001fff257819 */ /* 0x000fe200000114c4 */
[----:B------:R-:W-:Y:S01]  /*aff0*/  IMAD.MOV.U32 R11, RZ, RZ, R31 ;  /* 0x000000ffff0b7224 */ /* 0x000fe200078e001f */
[----:B0-----:R-:W-:-:S13]  /*b000*/  ISETP.NE.AND P0, PT, R40, 0x1, PT ;  /* 0x000000012800780c */ /* 0x001fda0003f05270 */
[----:B------:R-:W0:Y:S08]  /*b010*/  @P0 LDC R0, c[0x0][0x44c] ;  /* 0x00011300ff000b82 */ /* 0x000e300000000800 */
[----:B------:R-:W1:Y:S01]  /*b020*/  @P0 LDC R5, c[0x0][0x450] ;  /* 0x00011400ff050b82 */ /* 0x000e620000000800 */
[----:B0-----:R-:W-:-:S05]  /*b030*/  @P0 IMAD.HI.U32 R0, R3, R0, RZ ;  /* 0x0000000003000227 */ /* 0x001fca00078e00ff */
[----:B-1----:R-:W-:-:S04]  /*b040*/  @P0 SHF.R.U32.HI R3, RZ, R5, R0 ;  /* 0x00000005ff030219 */ /* 0x002fc80000011600 */
[----:B------:R-:W-:Y:S01]  /*b050*/  SHF.R.S32.HI R0, RZ, 0x1f, R3 ;  /* 0x0000001fff007819 */ /* 0x000fe20000011403 */
[----:B------:R-:W-:-:S04]  /*b060*/  IMAD.WIDE.U32 R8, R3, UR4, R8 ;  /* 0x0000000403087c25 */ /* 0x000fc8000f8e0008 */
[----:B------:R-:W-:Y:S02]  /*b070*/  IMAD R4, R0, UR4, RZ ;  /* 0x0000000400047c24 */ /* 0x000fe4000f8e02ff */
[----:B------:R-:W-:-:S04]  /*b080*/  IMAD.WIDE.U32 R10, R3, UR6, R10 ;  /* 0x00000006030a7c25 */ /* 0x000fc8000f8e000a */
[----:B------:R-:W-:Y:S01]  /*b090*/  IMAD R0, R0, UR6, RZ ;  /* 0x0000000600007c24 */ /* 0x000fe2000f8e02ff */
[----:B------:R-:W-:Y:S01]  /*b0a0*/  IADD3 R7, P1, R10, UR8, RZ ;  /* 0x000000080a077c10 */ /* 0x000fe2000ff3e0ff */
[C---:B------:R-:W-:Y:S01]  /*b0b0*/  IMAD R13, R3.reuse, UR5, R4 ;  /* 0x00000005030d7c24 */ /* 0x040fe2000f8e0204 */
[----:B------:R-:W-:Y:S01]  /*b0c0*/  ULDC.64 UR4, c[0x0][0x3e8] ;  /* 0x0000fa0000047ab9 */ /* 0x000fe20000000a00 */
[----:B------:R-:W-:Y:S01]  /*b0d0*/  IMAD R3, R3, UR7, R0 ;  /* 0x0000000703037c24 */ /* 0x000fe2000f8e0200 */
[----:B------:R-:W-:Y:S01]  /*b0e0*/  IADD3 R5, P0, R8, UR4, RZ ;  /* 0x0000000408057c10 */ /* 0x000fe2000ff1e0ff */
[----:B------:R-:W-:-:S03]  /*b0f0*/  UMOV UR4, 0xffffffff ;  /* 0xffffffff00047882 */ /* 0x000fc60000000000 */
[----:B------:R-:W-:Y:S02]  /*b100*/  IADD3.X R6, R9, UR5, R13, P0, !PT ;  /* 0x0000000509067c10 */ /* 0x000fe400087fe40d */
[----:B------:R-:W-:Y:S01]  /*b110*/  IADD3.X R8, R11, UR9, R3, P1, !PT ;  /* 0x000000090b087c10 */ /* 0x000fe20008ffe403 */
[----:B------:R-:W-:Y:S06]  /*b120*/  BRA.DIV UR4, `(.L_x_1912) ;  /* 0x0000026a04407947 */ /* 0x000fec000b800000 */
[----:B------:R0:W1:Y:S04]  /*b130*/  SHFL.IDX PT, R0, R6, RZ, 0x1c1f ;  /* 0x001c1fff06007589 */ /* 0x00006800000e0000 */
[----:B------:R0:W2:Y:S04]  /*b140*/  SHFL.IDX PT, R3, R5, RZ, 0x1c1f ;  /* 0x001c1fff05037589 */ /* 0x0000a800000e0000 */
[----:B------:R0:W3:Y:S04]  /*b150*/  SHFL.IDX PT, R4, R8, RZ, 0x1c1f ;  /* 0x001c1fff08047589 */ /* 0x0000e800000e0000 */
[----:B------:R0:W4:Y:S02]  /*b160*/  SHFL.IDX PT, R14, R7, RZ, 0x1c1f ;  /* 0x001c1fff070e7589 */ /* 0x00012400000e0000 */
.L_x_2249:
[----:B------:R-:W-:Y:S01]  /*b170*/  IMAD R40, R197, R40, RZ ;  /* 0x00000028c5287224 */ /* 0x000fe200078e02ff */
[----:B------:R-:W-:Y:S01]  /*b180*/  BSSY B1, `(.L_x_1913) ;  /* 0x000001c000017945 */ /* 0x000fe20003800000 */
[----:B------:R-:W-:Y:S02]  /*b190*/  CS2R R20, SRZ ;  /* 0x0000000000147805 */ /* 0x000fe4000001ff00 */
[----:B------:R-:W-:Y:S02]  /*b1a0*/  CS2R R30, SRZ ;  /* 0x00000000001e7805 */ /* 0x000fe4000001ff00 */
[----:B------:R-:W-:Y:S02]  /*b1b0*/  CS2R R26, SRZ ;  /* 0x00000000001a7805 */ /* 0x000fe4000001ff00 */
[----:B------:R-:W-:Y:S02]  /*b1c0*/  ISETP.GE.AND P0, PT, R38, R40, PT ;  /* 0x000000282600720c */ /* 0x000fe40003f06270 */
[----:B------:R-:W-:-:S11]  /*b1d0*/  CS2R R28, SRZ ;  /* 0x00000000001c7805 */ /* 0x000fd6000001ff00 */
[----:B------:R-:W-:Y:S05]  /*b1e0*/  @P0 BRA `(.L_x_1914) ;  /* 0x0000000000540947 */ /* 0x000fea0003800000 */
[----:B------:R-:W-:Y:S01]  /*b1f0*/  ULDC UR4, c[0x0][0x3f4] ;  /* 0x0000fd0000047ab9 */ /* 0x000fe20000000800 */
[----:B------:R-:W-:Y:S02]  /*b200*/  CS2R R20, SRZ ;  /* 0x0000000000147805 */ /* 0x000fe4000001ff00 */
[----:B------:R-:W-:Y:S01]  /*b210*/  ISETP.GE.AND P4, PT, R196, UR4, PT ;  /* 0x00000004c4007c0c */ /* 0x000fe2000bf86270 */
[----:B------:R-:W-:Y:S01]  /*b220*/  ULDC.64 UR6, c[0x0][0x208] ;  /* 0x0000820000067ab9 */ /* 0x000fe20000000a00 */
[----:B------:R-:W-:-:S11]  /*b230*/  ISETP.GE.AND P3, PT, R188, UR4, PT ;  /* 0x00000004bc007c0c */ /* 0x000fd6000bf66270 */
[----:B--2---:R-:W-:Y:S02]  /*b240*/  @!P4 IADD3 R24, P0, R196, R3, RZ ;  /* 0x00000003c418c210 */ /* 0x004fe40007f1e0ff */
[----:B----4-:R-:W-:-:S03]  /*b250*/  @!P3 IADD3 R12, P1, R188, R14, RZ ;  /* 0x0000000ebc0cb210 */ /* 0x010fc60007f3e0ff */
[----:B-1----:R-:W-:Y:S01]  /*b260*/  @!P4 IMAD.X R25, R0, 0x1, R37, P0 ;  /* 0x000000010019c824 */ /* 0x002fe200000e0625 */
[----:B------:R-:W-:Y:S02]  /*b270*/  @!P3 IADD3 R10, P0, R188, R3, RZ ;  /* 0x00000003bc0ab210 */ /* 0x000fe40007f1e0ff */
[----:B------:R-:W-:Y:S02]  /*b280*/  @!P3 SHF.R.S32.HI R3, RZ, 0x1f, R188 ;  /* 0x0000001fff03b819 */ /* 0x000fe400000114bc */
[----:B------:R-:W-:Y:S02]  /*b290*/  @!P4 IADD3 R14, P2, R196, R14, RZ ;  /* 0x0000000ec40ec210 */ /* 0x000fe40007f5e0ff */
[----:B------:R-:W-:Y:S02]  /*b2a0*/  CS2R R30, SRZ ;  /* 0x00000000001e7805 */ /* 0x000fe4000001ff00 */
[----:B------:R-:W-:Y:S02]  /*b2b0*/  CS2R R28, SRZ ;  /* 0x00000000001c7805 */ /* 0x000fe4000001ff00 */
[----:B------:R-:W-:Y:S01]  /*b2c0*/  CS2R R26, SRZ ;  /* 0x00000000001a7805 */ /* 0x000fe2000001ff00 */
[--C-:B------:R-:W-:Y:S01]  /*b2d0*/  @!P3 IMAD.X R11, R0, 0x1, R3.reuse, P0 ;  /* 0x00000001000bb824 */ /* 0x100fe200000e0603 */
[----:B------:R1:W5:Y:S01]  /*b2e0*/  @!P4 LD.E.64 R20, desc[UR6][R24.64] ;  /* 0x000000061814c980 */ /* 0x000362000c101b00 */
[----:B---3--:R-:W-:-:S02]  /*b2f0*/  @!P3 IMAD.X R13, R4, 0x1, R3, P1 ;  /* 0x00000001040db824 */ /* 0x008fc400008e0603 */
[----:B------:R-:W-:Y:S01]  /*b300*/  @!P4 IMAD.X R15, R4, 0x1, R37, P2 ;  /* 0x00000001040fc824 */ /* 0x000fe200010e0625 */
[----:B------:R1:W5:Y:S04]  /*b310*/  @!P3 LD.E.64 R30, desc[UR6][R10.64] ;  /* 0x000000060a1eb980 */ /* 0x000368000c101b00 */
[----:B------:R1:W5:Y:S04]  /*b320*/  @!P3 LD.E.64 R28, desc[UR6][R12.64] ;  /* 0x000000060c1cb980 */ /* 0x000368000c101b00 */
[----:B------:R1:W5:Y:S02]  /*b330*/  @!P4 LD.E.64 R26, desc[UR6][R14.64] ;  /* 0x000000060e1ac980 */ /* 0x000364000c101b00 */
.L_x_1914:
[----:B------:R-:W-:Y:S05]  /*b340*/  BSYNC B1 ;  /* 0x0000000000017941 */ /* 0x000fea0003800000 */
.L_x_1913:
[----:B------:R-:W-:Y:S01]  /*b350*/  UMOV UR4, 0xffffffff ;  /* 0xffffffff00047882 */ /* 0x000fe20000000000 */
[----:B-1----:R-:W-:Y:S02]  /*b360*/  CS2R R24, SRZ ;  /* 0x0000000000187805 */ /* 0x002fe4000001ff00 */
[----:B------:R-:W-:Y:S05]  /*b370*/  BRA.DIV UR4, `(.L_x_1915) ;  /* 0x0000026a041c7947 */ /* 0x000fea000b800000 */
[----:B------:R1:W0:Y:S04]  /*b380*/  SHFL.IDX PT, R0, R6, 0x1, 0x1c1f ;  /* 0x003c1f0006007f89 */ /* 0x00022800000e0000 */
[----:B--2---:R1:W2:Y:S04]  /*b390*/  SHFL.IDX PT, R3, R5, 0x1, 0x1c1f ;  /* 0x003c1f0005037f89 */ /* 0x0042a800000e0000 */
[----:B---3--:R1:W3:Y:S04]  /*b3a0*/  SHFL.IDX PT, R4, R8, 0x1, 0x1c1f ;  /* 0x003c1f0008047f89 */ /* 0x0082e800000e0000 */
[----:B----4-:R1:W4:Y:S02]  /*b3b0*/  SHFL.IDX PT, R14, R7, 0x1, 0x1c1f ;  /* 0x003c1f00070e7f89 */ /* 0x01032400000e0000 */
.L_x_2255:
[----:B01----:R-:W-:Y:S01]  /*b3c0*/  VIADD R5, R38, 0x40 ;  /* 0x0000004026057836 */ /* 0x003fe20000000000 */
[----:B------:R-:W-:Y:S01]  /*b3d0*/  BSSY B1, `(.L_x_1916) ;  /* 0x000001b000017945 */ /* 0x000fe20003800000 */
[----:B------:R-:W-:Y:S02]  /*b3e0*/  CS2R R10, SRZ ;  /* 0x00000000000a7805 */ /* 0x000fe4000001ff00 */
[----:B------:R-:W-:Y:S02]  /*b3f0*/  CS2R R8, SRZ ;  /* 0x0000000000087805 */ /* 0x000fe4000001ff00 */
[----:B------:R-:W-:Y:S02]  /*b400*/  CS2R R12, SRZ ;  /* 0x00000000000c7805 */ /* 0x000fe4000001ff00 */
[----:B------:R-:W-:-:S13]  /*b410*/  ISETP.GE.AND P0, PT, R5, R40, PT ;  /* 0x000000280500720c */ /* 0x000fda0003f06270 */
[----:B------:R-:W-:Y:S05]  /*b420*/  @P0 BRA `(.L_x_1917) ;  /* 0x0000000000540947 */ /* 0x000fea0003800000 */
[----:B------:R-:W-:Y:S01]  /*b430*/  ULDC UR4, c[0x0][0x3f4] ;  /* 0x0000fd0000047ab9 */ /* 0x000fe20000000800 */
[----:B------:R-:W-:Y:S02]  /*b440*/  CS2R R24, SRZ ;  /* 0x0000000000187805 */ /* 0x000fe4000001ff00 */
[----:B------:R-:W-:Y:S02]  /*b450*/  ISETP.GE.AND P4, PT, R188, UR4, PT ;  /* 0x00000004bc007c0c */ /* 0x000fe4000bf86270 */
[----:B------:R-:W-:Y:S02]  /*b460*/  CS2R R10, SRZ ;  /* 0x00000000000a7805 */ /* 0x000fe4000001ff00 */
[----:B------:R-:W-:Y:S02]  /*b470*/  ISETP.GE.AND P5, PT, R196, UR4, PT ;  /* 0x00000004c4007c0c */ /* 0x000fe4000bfa6270 */
[----:B------:R-:W-:Y:S02]  /*b480*/  CS2R R12, SRZ ;  /* 0x00000000000c7805 */ /* 0x000fe4000001ff00 */
[----:B------:R-:W-:Y:S01]  /*b490*/  CS2R R8, SRZ ;  /* 0x0000000000087805 */ /* 0x000fe2000001ff00 */
[----:B------:R-:W-:-:S04]  /*b4a0*/  ULDC.64 UR6, c[0x0][0x208] ;  /* 0x0000820000067ab9 */ /* 0x000fc80000000a00 */
[----:B--2---:R-:W-:-:S04]  /*b4b0*/  @!P4 IADD3 R6, P0, R188, R3, RZ ;  /* 0x00000003bc06c210 */ /* 0x004fc80007f1e0ff */
[----:B------:R-:W-:Y:S02]  /*b4c0*/  @!P5 IADD3 R34, P2, R196, R3, RZ ;  /* 0x00000003c422d210 */ /* 0x000fe40007f5e0ff */
[-C--:B----4-:R-:W-:Y:S02]  /*b4d0*/  @!P4 IADD3 R32, P1, R188, R14.reuse, RZ ;  /* 0x0000000ebc20c210 */ /* 0x090fe40007f3e0ff */
[----:B------:R-:W-:Y:S01]  /*b4e0*/  @!P4 SHF.R.S32.HI R3, RZ, 0x1f, R188 ;  /* 0x0000001fff03c819 */ /* 0x000fe200000114bc */
[----:B------:R-:W-:Y:S01]  /*b4f0*/  @!P5 IMAD.X R35, R0, 0x1, R37, P2 ;  /* 0x000000010023d824 */ /* 0x000fe200010e0625 */
[----:B------:R-:W-:-:S03]  /*b500*/  @!P5 IADD3 R14, P3, R196, R14, RZ ;  /* 0x0000000ec40ed210 */ /* 0x000fc60007f7e0ff */
[--C-:B------:R-:W-:Y:S01]  /*b510*/  @!P4 IMAD.X R7, R0, 0x1, R3.reuse, P0 ;  /* 0x000000010007c824 */ /* 0x100fe200000e0603 */
[----:B------:R0:W5:Y:S01]  /*b520*/  @!P5 LD.E.64 R24, desc[UR6][R34.64] ;  /* 0x000000062218d980 */ /* 0x000162000c101b00 */
[C---:B---3--:R-:W-:Y:S02]  /*b530*/  @!P4 IMAD.X R33, R4.reuse, 0x1, R3, P1 ;  /* 0x000000010421c824 */ /* 0x048fe400008e0603 */
[----:B------:R-:W-:Y:S01]  /*b540*/  @!P5 IMAD.X R15, R4, 0x1, R37, P3 ;  /* 0x00000001040fd824 */ /* 0x000fe200018e0625 */
[----:B------:R0:W5:Y:S04]  /*b550*/  @!P4 LD.E.64 R10, desc[UR6][R6.64] ;  /* 0x00000006060ac980 */ /* 0x000168000c101b00 */
[----:B------:R0:W5:Y:S04]  /*b560*/  @!P4 LD.E.64 R12, desc[UR6][R32.64] ;  /* 0x00000006200cc980 */ /* 0x000168000c101b00 */
[----:B------:R0:W5:Y:S02]  /*b570*/  @!P5 LD.E.64 R8, desc[UR6][R14.64] ;  /* 0x000000060e08d980 */ /* 0x000164000c101b00 */
.L_x_1917:
[----:B------:R-:W-:Y:S05]  /*b580*/  BSYNC B1 ;  /* 0x0000000000017941 */ /* 0x000fea0003800000 */
.L_x_1916:
[----:B------:R-:W2:Y:S01]  /*b590*/  LDL R0, [R1+0x8] ;  /* 0x0000080001007983 */ /* 0x000ea20000100800 */
[----:B0-----:R-:W-:Y:S01]  /*b5a0*/  VIADDMNMX R15, R40, -R201, 0x80, PT ;  /* 0x00000080280f7446 */ /* 0x001fe200038009c9 */
[----:B------:R-:W-:Y:S01]  /*b5b0*/  BSSY B1, `(.L_x_1918) ;  /* 0x0000013000017945 */ /* 0x000fe20003800000 */
[C---:B------:R-:W-:Y:S02]  /*b5c0*/  LOP3.LUT P2, RZ, R213.reuse, 0x4, RZ, 0xc0, !PT ;  /* 0x00000004d5ff7812 */ /* 0x040fe4000784c0ff */
[----:B------:R-:W-:Y:S02]  /*b5d0*/  ISETP.GE.AND P1, PT, R194, R15, PT ;  /* 0x0000000fc200720c */ /* 0x000fe40003f26270 */
[----:B--2---:R-:W-:Y:S01]  /*b5e0*/  R2UR UR5, R0 ;  /* 0x00000000000572ca */ /* 0x004fe200000e0000 */
[----:B------:R-:W-:-:S05]  /*b5f0*/  IMAD.SHL.U32 R0, R213, 0x80, RZ ;  /* 0x00000080d5007824 */ /* 0x000fca00078e00ff */
[----:B------:R-:W-:-:S04]  /*b600*/  LOP3.LUT R3, R0, 0x380, RZ, 0xc0, !PT ;  /* 0x0000038000037812 */ /* 0x000fc800078ec0ff */
[----:B------:R-:W-:Y:S02]  /*b610*/  LOP3.LUT R0, R3, 0x30, R18, 0xf8, !PT ;  /* 0x0000003003007812 */ /* 0x000fe400078ef812 */
[----:B------:R-:W-:Y:S01]  /*b620*/  SHF.R.U32.HI R3, RZ, 0x3, R3 ;  /* 0x00000003ff037819 */ /* 0x000fe20000011603 */
[----:B------:R-:W-:-:S03]  /*b630*/  ULEA.HI UR4, UR5, UR5, URZ, 0x1 ;  /* 0x0000000505047291 */ /* 0x000fc6000f8f083f */
[----:B------:R-:W-:Y:S01]  /*b640*/  LOP3.LUT R3, R0, R3, RZ, 0x3c, !PT ;  /* 0x0000000300037212 */ /* 0x000fe200078e3cff */
[----:B------:R-:W-:-:S03]  /*b650*/  ULOP3.LUT UR4, UR4, 0xfffffffe, URZ, 0xc0, !UPT ;  /* 0xfffffffe04047892 */ /* 0x000fc6000f8ec03f */
[----:B------:R-:W-:Y:S01]  /*b660*/  IADD3 R3, R17, R3, R212 ;  /* 0x0000000311037210 */ /* 0x000fe20007ffe0d4 */
[----:B------:R-:W-:-:S04]  /*b670*/  UIADD3 UR4, UR5, -UR4, URZ ;  /* 0x8000000405047290 */ /* 0x000fc8000fffe03f */
[C---:B---3--:R-:W-:Y:S02]  /*b680*/  VIADD R4, R3.reuse, 0x14400 ;  /* 0x0001440003047836 */ /* 0x048fe40000000000 */
[----:B------:R-:W-:Y:S02]  /*b690*/  IMAD.U32 R6, RZ, RZ, UR4 ;  /* 0x00000004ff067e24 */ /* 0x000fe4000f8e00ff */
[----:B------:R-:W-:-:S03]  /*b6a0*/  VIADD R0, R3, 0x14440 ;  /* 0x0001444003007836 */ /* 0x000fc60000000000 */
[----:B------:R-:W-:-:S04]  /*b6b0*/  SHF.L.U32 R6, R6, 0x1f, RZ ;  /* 0x0000001f06067819 */ /* 0x000fc800000006ff */
[----:B------:R-:W0:Y:S02]  /*b6c0*/  SYNCS.PHASECHK.TRANS64.TRYWAIT P0, [R17+URZ+0x22800], R6 ;  /* 0x02280006110075a7 */ /* 0x000e24000800017f */
[----:B0-----:R-:W-:Y:S05]  /*b6d0*/  @!P0 BRA `(.L_x_1919) ;  /* 0x0000026400b48947 */ /* 0x001fea0003800000 */
.L_x_2256:
[----:B------:R-:W-:Y:S05]  /*b6e0*/  BSYNC B1 ;  /* 0x0000000000017941 */ /* 0x000fea0003800000 */
.L_x_1918:
[----:B------:R-:W-:Y:S01]  /*b6f0*/  BSSY B1, `(.L_x_1920) ;  /* 0x00000fa000017945 */ /* 0x000fe20003800000 */
[----:B------:R-:W-:-:S03]  /*b700*/  @P2 VIADD R0, R4, 0xffffffc0 ;  /* 0xffffffc004002836 */ /* 0x000fc60000000000 */
[----:B------:R-:W-:Y:S05]  /*b710*/  @P1 BRA `(.L_x_1921) ;  /* 0x0000000c00dc1947 */ /* 0x000fea0003800000 */
[----:B------:R-:W1:Y:S01]  /*b720*/  LDC R5, c[0x0][0x3f4] ;  /* 0x0000fd00ff057b82 */ /* 0x000e620000000800 */
[----:B------:R-:W-:Y:S01]  /*b730*/  BSSY B2, `(.L_x_1922) ;  /* 0x000007a000027945 */ /* 0x000fe20003800000 */
[-C--:B-1----:R-:W-:Y:S02]  /*b740*/  ISETP.GE.AND P0, PT, R188, R5.reuse, PT ;  /* 0x00000005bc00720c */ /* 0x082fe40003f06270 */
[----:B------:R-:W-:-:S11]  /*b750*/  ISETP.GE.AND P1, PT, R196, R5, PT ;  /* 0x00000005c400720c */ /* 0x000fd60003f26270 */
[----:B------:R-:W-:Y:S05]  /*b760*/  @P0 BRA `(.L_x_1923) ;  /* 0x0000000400d80947 */ /* 0x000fea0003800000 */
[----:B0-----:R-:W0:Y:S01]  /*b770*/  LDS.128 R4, [R3+0x14400] ;  /* 0x0144000003047984 */ /* 0x001e220000000c00 */
[----:B-----5:R-:W-:Y:S02]  /*b780*/  SHF.R.U32.HI R35, RZ, 0x8, R31 ;  /* 0x00000008ff237819 */ /* 0x020fe4000001161f */
[----:B------:R-:W-:Y:S02]  /*b790*/  LOP3.LUT R34, R31, 0xff, RZ, 0xc0, !PT ;  /* 0x000000ff1f227812 */ /* 0x000fe400078ec0ff */
[----:B------:R-:W-:Y:S02]  /*b7a0*/  LOP3.LUT R35, R35, 0xff, RZ, 0xc0, !PT ;  /* 0x000000ff23237812 */ /* 0x000fe400078ec0ff */
[----:B------:R-:W-:Y:S02]  /*b7b0*/  SHF.R.U32.HI R39, RZ, 0x8, R29 ;  /* 0x00000008ff277819 */ /* 0x000fe4000001161d */
[----:B------:R-:W-:Y:S02]  /*b7c0*/  PRMT R34, R35, 0x7604, R34 ;  /* 0x0000760423227816 */ /* 0x000fe40000000022 */
[----:B------:R-:W-:-:S02]  /*b7d0*/  SHF.R.U32.HI R35, RZ, 0x10, R31 ;  /* 0x00000010ff237819 */ /* 0x000fc4000001161f */
[----:B------:R-:W-:Y:S02]  /*b7e0*/  LOP3.LUT R38, R29, 0xff, RZ, 0xc0, !PT ;  /* 0x000000ff1d267812 */ /* 0x000fe400078ec0ff */
[----:B------:R-:W-:Y:S01]  /*b7f0*/  LOP3.LUT R39, R39, 0xff, RZ, 0xc0, !PT ;  /* 0x000000ff27277812 */ /* 0x000fe200078ec0ff */
[----:B------:R-:W-:Y:S01]  /*b800*/  IMAD.U32 R35, R35, 0x10000, RZ ;  /* 0x0001000023237824 */ /* 0x000fe200078e00ff */
[----:B------:R-:W-:Y:S02]  /*b810*/  SHF.R.U32.HI R40, RZ, 0x10, R29 ;  /* 0x00000010ff287819 */ /* 0x000fe4000001161d */
[----:B------:R-:W-:Y:S02]  /*b820*/  SHF.R.U32.HI R32, RZ, 0x8, R30 ;  /* 0x00000008ff207819 */ /* 0x000fe4000001161e */
[----:B------:R-:W-:Y:S01]  /*b830*/  PRMT R38, R39, 0x7604, R38 ;  /* 0x0000760427267816 */ /* 0x000fe20000000026 */
[----:B------:R-:W-:Y:S01]  /*b840*/  IMAD.U32 R39, R40, 0x10000, RZ ;  /* 0x0001000028277824 */ /* 0x000fe200078e00ff */
[----:B----4-:R-:W-:-:S02]  /*b850*/  LOP3.LUT R14, R30, 0xff, RZ, 0xc0, !PT ;  /* 0x000000ff1e0e7812 */ /* 0x010fc400078ec0ff */
[----:B------:R-:W-:Y:S02]  /*b860*/  LOP3.LUT R33, R32, 0xff, RZ, 0xc0, !PT ;  /* 0x000000ff20217812 */ /* 0x000fe400078ec0ff */
[----:B------:R-:W-:Y:S02]  /*b870*/  SHF.R.U32.HI R32, RZ, 0x8, R28 ;  /* 0x00000008ff207819 */ /* 0x000fe4000001161c */
[----:B------:R-:W-:Y:S02]  /*b880*/  PRMT R33, R33, 0x7604, R14 ;  /* 0x0000760421217816 */ /* 0x000fe4000000000e */
[----:B------:R-:W-:Y:S02]  /*b890*/  LOP3.LUT R14, R28, 0xff, RZ, 0xc0, !PT ;  /* 0x000000ff1c0e7812 */ /* 0x000fe400078ec0ff */
[----:B------:R-:W-:Y:S02]  /*b8a0*/  LOP3.LUT R37, R32, 0xff, RZ, 0xc0, !PT ;  /* 0x000000ff20257812 */ /* 0x000fe400078ec0ff */
[----:B------:R-:W-:-:S02]  /*b8b0*/  LOP3.LUT R35, R34, 0xff0000, R35, 0xf8, !PT ;  /* 0x00ff000022237812 */ /* 0x000fc400078ef823 */
[----:B------:R-:W-:Y:S02]  /*b8c0*/  LOP3.LUT R39, R38, 0xff0000, R39, 0xf8, !PT ;  /* 0x00ff000026277812 */ /* 0x000fe400078ef827 */
[----:B------:R-:W-:Y:S02]  /*b8d0*/  PRMT R37, R37, 0x7604, R14 ;  /* 0x0000760425257816 */ /* 0x000fe4000000000e */
[----:B------:R-:W-:Y:S02]  /*b8e0*/  LOP3.LUT R39, R39, 0xff000000, R29, 0xf8, !PT ;  /* 0xff00000027277812 */ /* 0x000fe400078ef81d */
[----:B------:R-:W-:Y:S02]  /*b8f0*/  LOP3.LUT R35, R35, 0xff000000, R31, 0xf8, !PT ;  /* 0xff00000023237812 */ /* 0x000fe400078ef81f */
[----:B------:R-:W-:Y:S02]  /*b900*/  LOP3.LUT R33, R33, 0xff0000, R30, 0xf8, !PT ;  /* 0x00ff000021217812 */ /* 0x000fe400078ef81e */
[----:B0-----:R-:W-:-:S02]  /*b910*/  F2FP.F16.E4M3.UNPACK_B R14, R6.H1 ;  /* 0x00000006ff0e723e */ /* 0x001fc400030006ff */
[----:B------:R-:W-:Y:S02]  /*b920*/  LOP3.LUT R37, R37, 0xff0000, R28, 0xf8, !PT ;  /* 0x00ff000025257812 */ /* 0x000fe400078ef81c */
[----:B------:R-:W-:Y:S02]  /*b930*/  F2FP.F16.E4M3.UNPACK_B R38, R39 ;  /* 0x00000027ff26723e */ /* 0x000fe400020006ff */
[----:B------:R-:W-:Y:S02]  /*b940*/  F2FP.F16.E4M3.UNPACK_B R32, R35 ;  /* 0x00000023ff20723e */ /* 0x000fe400020006ff */
[----:B------:R-:W-:Y:S01]  /*b950*/  LOP3.LUT R33, R33, 0xff000000, R30, 0xf8, !PT ;  /* 0xff00000021217812 */ /* 0x000fe200078ef81e */
[--C-:B------:R-:W-:Y:S01]  /*b960*/  HADD2.F32 R30, -RZ, R14.reuse.H0_H0 ;  /* 0x2000000eff1e7230 */ /* 0x100fe20000004100 */
[----:B------:R-:W-:Y:S01]  /*b970*/  LOP3.LUT R34, R37, 0xff000000, R28, 0xf8, !PT ;  /* 0xff00000025227812 */ /* 0x000fe200078ef81c */
[----:B------:R-:W-:Y:S01]  /*b980*/  HADD2.F32 R14, -RZ, R14.H1_H1 ;  /* 0x3000000eff0e7230 */ /* 0x000fe20000004100 */
[----:B------:R-:W-:Y:S01]  /*b990*/  F2FP.F16.E4M3.UNPACK_B R29, R6 ;  /* 0x00000006ff1d723e */ /* 0x000fe200020006ff */
[----:B------:R-:W-:Y:S01]  /*b9a0*/  HADD2.F32 R41, -RZ, R38.H1_H1 ;  /* 0x30000026ff297230 */ /* 0x000fe20000004100 */
[----:B------:R-:W-:Y:S01]  /*b9b0*/  F2FP.F16.E4M3.UNPACK_B R28, R5.H1 ;  /* 0x00000005ff1c723e */ /* 0x000fe200030006ff */
[----:B------:R-:W-:Y:S01]  /*b9c0*/  HADD2.F32 R37, -RZ, R32.H1_H1 ;  /* 0x30000020ff257230 */ /* 0x000fe20000004100 */
[----:B------:R-:W-:Y:S01]  /*b9d0*/  F2FP.F16.E4M3.UNPACK_B R31, R7 ;  /* 0x00000007ff1f723e */ /* 0x000fe200020006ff */
[----:B------:R-:W-:-:S02]  /*b9e0*/  HADD2.F32 R38, -RZ, R38.H0_H0 ;  /* 0x20000026ff267230 */ /* 0x000fc40000004100 */
[C---:B------:R-:W-:Y:S01]  /*b9f0*/  FMUL.FTZ R43, R14.reuse, R41 ;  /* 0x000000290e2b7220 */ /* 0x040fe20000410000 */
[----:B------:R-:W-:Y:S02]  /*ba00*/  HADD2.F32 R32, -RZ, R32.H0_H0 ;  /* 0x20000020ff207230 */ /* 0x000fe40000004100 */
[----:B------:R-:W-:Y:S01]  /*ba10*/  FMUL.FTZ R40, R14, R37 ;  /* 0x000000250e287220 */ /* 0x000fe20000410000 */
[----:B------:R-:W-:Y:S01]  /*ba20*/  F2FP.F16.E4M3.UNPACK_B R14, R5 ;  /* 0x00000005ff0e723e */ /* 0x000fe200020006ff */
[--C-:B------:R-:W-:Y:S01]  /*ba30*/  HADD2.F32 R5, -RZ, R29.reuse.H1_H1 ;  /* 0x3000001dff057230 */ /* 0x100fe20000004100 */
[----:B------:R-:W-:Y:S01]  /*ba40*/  F2FP.F16.E4M3.UNPACK_B R39, R39.H1 ;  /* 0x00000027ff27723e */ /* 0x000fe200030006ff */
[C---:B------:R-:W-:Y:S01]  /*ba50*/  FFMA.FTZ R43, R30.reuse, R37, -R43 ;  /* 0x000000251e2b7223 */ /* 0x040fe2000001082b */
[----:B------:R-:W-:Y:S01]  /*ba60*/  FFMA.FTZ R44, R30, R41, R40 ;  /* 0x000000291e2c7223 */ /* 0x000fe20000010028 */
[----:B------:R-:W-:Y:S01]  /*ba70*/  HADD2.F32 R29, -RZ, R29.H0_H0 ;  /* 0x2000001dff1d7230 */ /* 0x000fe20000004100 */
[----:B------:R-:W-:Y:S01]  /*ba80*/  F2FP.F16.E4M3.UNPACK_B R35, R35.H1 ;  /* 0x00000023ff23723e */ /* 0x000fe200030006ff */
[C---:B------:R-:W-:Y:S01]  /*ba90*/  FMUL.FTZ R30, R5.reuse, R38 ;  /* 0x00000026051e7220 */ /* 0x040fe20000410000 */
[----:B------:R-:W-:Y:S01]  /*baa0*/  FMUL.FTZ R37, R5, R32 ;  /* 0x0000002005257220 */ /* 0x000fe20000410000 */
[----:B------:R-:W-:Y:S01]  /*bab0*/  HADD2.F32 R5, -RZ, R31.H1_H1 ;  /* 0x3000001fff057230 */ /* 0x000fe20000004100 */
[----:B------:R-:W-:Y:S01]  /*bac0*/  F2FP.F16.E4M3.UNPACK_B R7, R7.H1 ;  /* 0x00000007ff07723e */ /* 0x000fe200030006ff */
[----:B------:R-:W-:-:S02]  /*bad0*/  HADD2.F32 R40, -RZ, R39.H0_H0 ;  /* 0x20000027ff287230 */ /* 0x000fc40000004100 */
[C---:B------:R-:W-:Y:S01]  /*bae0*/  FFMA.FTZ R41, R29.reuse, R32, -R30 ;  /* 0x000000201d297223 */ /* 0x040fe2000001081e */
[----:B------:R-:W-:Y:S02]  /*baf0*/  HADD2.F32 R30, -RZ, R35.H0_H0 ;  /* 0x20000023ff1e7230 */ /* 0x000fe40000004100 */
[----:B------:R-:W-:Y:S01]  /*bb00*/  FFMA.FTZ R42, R29, R38, R37 ;  /* 0x000000261d2a7223 */ /* 0x000fe20000010025 */
[----:B------:R-:W-:Y:S02]  /*bb10*/  HADD2.F32 R31, -RZ, R31.H0_H0 ;  /* 0x2000001fff1f7230 */ /* 0x000fe40000004100 */
[C---:B------:R-:W-:Y:S01]  /*bb20*/  FMUL.FTZ R32, R5.reuse, R40 ;  /* 0x0000002805207220 */ /* 0x040fe20000410000 */
[----:B------:R-:W-:Y:S02]  /*bb30*/  HADD2.F32 R38, -RZ, R39.H1_H1 ;  /* 0x30000027ff267230 */ /* 0x000fe40000004100 */
[----:B------:R-:W-:Y:S01]  /*bb40*/  FMUL.FTZ R46, R5, R30 ;  /* 0x0000001e052e7220 */ /* 0x000fe20000410000 */
[----:B------:R-:W-:-:S02]  /*bb50*/  HADD2.F32 R29, -RZ, R7.H1_H1 ;  /* 0x30000007ff1d7230 */ /* 0x000fc40000004100 */
[C---:B------:R-:W-:Y:S01]  /*bb60*/  FFMA.FTZ R39, R31.reuse, R30, -R32 ;  /* 0x0000001e1f277223 */ /* 0x040fe20000010820 */
[----:B------:R-:W-:Y:S02]  /*bb70*/  HADD2.F32 R30, -RZ, R35.H1_H1 ;  /* 0x30000023ff1e7230 */ /* 0x000fe40000004100 */
[----:B------:R-:W-:Y:S01]  /*bb80*/  FFMA.FTZ R46, R31, R40, R46 ;  /* 0x000000281f2e7223 */ /* 0x000fe2000001002e */
[----:B------:R-:W-:Y:S01]  /*bb90*/  F2FP.F16.E4M3.UNPACK_B R6, R4 ;  /* 0x00000004ff06723e */ /* 0x000fe200020006ff */
[----:B------:R-:W-:Y:S02]  /*bba0*/  HADD2.F32 R5, -RZ, R7.H0_H0 ;  /* 0x20000007ff057230 */ /* 0x000fe40000004100 */
[C---:B------:R-:W-:Y:S01]  /*bbb0*/  FMUL.FTZ R32, R29.reuse, R38 ;  /* 0x000000261d207220 */ /* 0x040fe20000410000 */
[----:B------:R-:W-:Y:S01]  /*bbc0*/  FMUL.FTZ R40, R29, R30 ;  /* 0x0000001e1d287220 */ /* 0x000fe20000410000 */
[----:B------:R-:W-:Y:S02]  /*bbd0*/  F2FP.F16.E4M3.UNPACK_B R4, R4.H1 ;  /* 0x00000004ff04723e */ /* 0x000fe400030006ff */
[----:B------:R-:W-:Y:S01]  /*bbe0*/  F2FP.F16.E4M3.UNPACK_B R31, R34 ;  /* 0x00000022ff1f723e */ /* 0x000fe200020006ff */
[C---:B------:R-:W-:Y:S01]  /*bbf0*/  FFMA.FTZ R45, R5.reuse, R30, -R32 ;  /* 0x0000001e052d7223 */ /* 0x040fe20000010820 */
[-C--:B------:R-:W-:Y:S01]  /*bc00*/  F2FP.F16.E4M3.UNPACK_B R29, R33.reuse ;  /* 0x00000021ff1d723e */ /* 0x080fe200020006ff */
[----:B------:R-:W-:Y:S01]  /*bc10*/  FFMA.FTZ R48, R5, R38, R40 ;  /* 0x0000002605307223 */ /* 0x000fe20000010028 */
[----:B------:R-:W-:Y:S01]  /*bc20*/  HADD2.F32 R7, -RZ, R4.H1_H1 ;  /* 0x30000004ff077230 */ /* 0x000fe20000004100 */
[----:B------:R-:W-:Y:S01]  /*bc30*/  F2FP.F16.E4M3.UNPACK_B R33, R33.H1 ;  /* 0x00000021ff21723e */ /* 0x000fe200030006ff */
[----:B------:R-:W-:Y:S01]  /*bc40*/  HADD2.F32 R32, -RZ, R31.H1_H1 ;  /* 0x3000001fff207230 */ /* 0x000fe20000004100 */
[----:B------:R-:W-:Y:S01]  /*bc50*/  F2FP.F16.E4M3.UNPACK_B R34, R34.H1 ;  /* 0x00000022ff22723e */ /* 0x000fe200030006ff */
[----:B------:R-:W-:-:S02]  /*bc60*/  HADD2.F32 R30, -RZ, R29.H1_H1 ;  /* 0x3000001dff1e7230 */ /* 0x000fc40000004100 */
[----:B------:R-:W-:Y:S02]  /*bc70*/  HADD2.F32 R5, -RZ, R4.H0_H0 ;  /* 0x20000004ff057230 */ /* 0x000fe40000004100 */
[C---:B------:R-:W-:Y:S01]  /*bc80*/  FMUL.FTZ R38, R7.reuse, R32 ;  /* 0x0000002007267220 */ /* 0x040fe20000410000 */
[----:B------:R-:W-:Y:S02]  /*bc90*/  HADD2.F32 R31, -RZ, R31.H0_H0 ;  /* 0x2000001fff1f7230 */ /* 0x000fe40000004100 */
[-C--:B------:R-:W-:Y:S01]  /*bca0*/  FMUL.FTZ R40, R7, R30.reuse ;  /* 0x0000001e07287220 */ /* 0x080fe20000410000 */
[--C-:B------:R-:W-:Y:S02]  /*bcb0*/  HADD2.F32 R4, -RZ, R6.reuse.H1_H1 ;  /* 0x30000006ff047230 */ /* 0x100fe40000004100 */
[C---:B------:R-:W-:Y:S01]  /*bcc0*/  FFMA.FTZ R38, R5.reuse, R30, -R38 ;  /* 0x0000001e05267223 */ /* 0x040fe20000010826 */
[----:B------:R-:W-:Y:S02]  /*bcd0*/  HADD2.F32 R29, -RZ, R29.H0_H0 ;  /* 0x2000001dff1d7230 */ /* 0x000fe40000004100 */
[----:B------:R-:W-:Y:S01]  /*bce0*/  FFMA.FTZ R35, R5, R32, R40 ;  /* 0x0000002005237223 */ /* 0x000fe20000010028 */
[----:B------:R-:W-:-:S02]  /*bcf0*/  HADD2.F32 R6, -RZ, R6.H0_H0 ;  /* 0x20000006ff067230 */ /* 0x000fc40000004100 */
[C---:B------:R-:W-:Y:S01]  /*bd00*/  FMUL.FTZ R7, R4.reuse, R31 ;  /* 0x0000001f04077220 */ /* 0x040fe20000410000 */
[--C-:B------:R-:W-:Y:S02]  /*bd10*/  HADD2.F32 R5, -RZ, R28.reuse.H1_H1 ;  /* 0x3000001cff057230 */ /* 0x100fe40000004100 */
[-C--:B------:R-:W-:Y:S01]  /*bd20*/  FMUL.FTZ R4, R4, R29.reuse ;  /* 0x0000001d04047220 */ /* 0x080fe20000410000 */
[----:B------:R-:W-:Y:S02]  /*bd30*/  HADD2.F32 R28, -RZ, R28.H0_H0 ;  /* 0x2000001cff1c7230 */ /* 0x000fe40000004100 */
[C---:B------:R-:W-:Y:S01]  /*bd40*/  FFMA.FTZ R30, R6.reuse, R29, -R7 ;  /* 0x0000001d061e7223 */ /* 0x040fe20000010807 */
[----:B------:R-:W-:Y:S02]  /*bd50*/  HADD2.F32 R29, -RZ, R34.H1_H1 ;  /* 0x30000022ff1d7230 */ /* 0x000fe40000004100 */
[----:B------:R-:W-:Y:S01]  /*bd60*/  FFMA.FTZ R31, R6, R31, R4 ;  /* 0x0000001f061f7223 */ /* 0x000fe20000010004 */
[----:B------:R-:W-:-:S02]  /*bd70*/  HADD2.F32 R6, -RZ, R33.H1_H1 ;  /* 0x30000021ff067230 */ /* 0x000fc40000004100 */
[----:B------:R-:W-:Y:S02]  /*bd80*/  HADD2.F32 R7, -RZ, R34.H0_H0 ;  /* 0x20000022ff077230 */ /* 0x000fe40000004100 */
[C---:B------:R-:W-:Y:S01]  /*bd90*/  FMUL.FTZ R37, R5.reuse, R29 ;  /* 0x0000001d05257220 */ /* 0x040fe20000410000 */
[--C-:B------:R-:W-:Y:S02]  /*bda0*/  HADD2.F32 R4, -RZ, R14.reuse.H1_H1 ;  /* 0x3000000eff047230 */ /* 0x100fe40000004100 */
[-C--:B------:R-:W-:Y:S01]  /*bdb0*/  FMUL.FTZ R32, R5, R6.reuse ;  /* 0x0000000605207220 */ /* 0x080fe20000410000 */
[----:B------:R-:W-:Y:S02]  /*bdc0*/  HADD2.F32 R33, -RZ, R33.H0_H0 ;  /* 0x20000021ff217230 */ /* 0x000fe40000004100 */
[----:B------:R-:W-:Y:S01]  /*bdd0*/  FFMA.FTZ R37, R28, R6, -R37 ;  /* 0x000000061c257223 */ /* 0x000fe20000010825 */
[----:B------:R-:W-:Y:S02]  /*bde0*/  HADD2.F32 R14, -RZ, R14.H0_H0 ;  /* 0x2000000eff0e7230 */ /* 0x000fe40000004100 */
[----:B------:R-:W-:Y:S01]  /*bdf0*/  FMUL.FTZ R5, R4, R7 ;  /* 0x0000000704057220 */ /* 0x000fe20000410000 */
[----:B------:R-:W-:Y:S01]  /*be00*/  FFMA.FTZ R32, R28, R29, R32 ;  /* 0x0000001d1c207223 */ /* 0x000fe20000010020 */
[----:B------:R-:W-:Y:S01]  /*be10*/  FMUL.FTZ R4, R4, R33 ;  /* 0x0000002104047220 */ /* 0x000fe20000410000 */
[----:B------:R-:W-:Y:S01]  /*be20*/  F2FP.SATFINITE.E4M3.F32.PACK_AB_MERGE_C R6, R44, R43, RZ ;  /* 0x0000002b2c06723e */ /* 0x000fe200048070ff */
[----:B------:R-:W-:-:S02]  /*be30*/  FFMA.FTZ R5, R14, R33, -R5 ;  /* 0x000000210e057223 */ /* 0x000fc40000010805 */
[----:B------:R-:W-:Y:S01]  /*be40*/  FFMA.FTZ R14, R14, R7, R4 ;  /* 0x000000070e0e7223 */ /* 0x000fe20000010004 */
[----:B------:R-:W-:Y:S02]  /*be50*/  F2FP.SATFINITE.E4M3.F32.PACK_AB_MERGE_C R7, R48, R45, RZ ;  /* 0x0000002d3007723e */ /* 0x000fe400048070ff */
[----:B------:R-:W-:Y:S02]  /*be60*/  F2FP.SATFINITE.E4M3.F32.PACK_AB_MERGE_C R4, R35, R38, RZ ;  /* 0x000000262304723e */ /* 0x000fe400048070ff */
[----:B------:R-:W-:Y:S02]  /*be70*/  F2FP.SATFINITE.E4M3.F32.PACK_AB_MERGE_C R32, R32, R37, RZ ;  /* 0x000000252020723e */ /* 0x000fe400048070ff */
[----:B------:R-:W-:Y:S02]  /*be80*/  F2FP.SATFINITE.E4M3.F32.PACK_AB_MERGE_C R6, R42, R41, R6 ;  /* 0x000000292a06723e */ /* 0x000fe40004807006 */
[----:B------:R-:W-:Y:S02]  /*be90*/  F2FP.SATFINITE.E4M3.F32.PACK_AB_MERGE_C R7, R46, R39, R7 ;  /* 0x000000272e07723e */ /* 0x000fe40004807007 */
[----:B------:R-:W-:-:S02]  /*bea0*/  F2FP.SATFINITE.E4M3.F32.PACK_AB_MERGE_C R4, R31, R30, R4 ;  /* 0x0000001e1f04723e */ /* 0x000fc40004807004 */
[----:B------:R-:W-:-:S05]  /*beb0*/  F2FP.SATFINITE.E4M3.F32.PACK_AB_MERGE_C R5, R14, R5, R32 ;  /* 0x000000050e05723e */ /* 0x000fca0004807020 */
[----:B------:R1:W-:Y:S02]  /*bec0*/  STS.128 [R3+0x14400], R4 ;  /* 0x0144000403007388 */ /* 0x0003e40000000c00 */
.L_x_1923:
[----:B------:R-:W-:Y:S05]  /*bed0*/  BSYNC B2 ;  /* 0x0000000000027941 */ /* 0x000fea0003800000 */
.L_x_1922:
[----:B------:R-:W-:Y:S05]  /*bee0*/  @P1 BRA `(.L_x_1921) ;  /* 0x0000000400e81947 */ /* 0x000fea0003800000 */
[----:B01----:R-:W0:Y:S01]  /*bef0*/  LDS.128 R4, [R0] ;  /* 0x0000000000047984 */ /* 0x003e220000000c00 */
[----:B-----5:R-:W-:Y:S02]  /*bf00*/  SHF.R.U32.HI R28, RZ, 0x8, R21 ;  /* 0x00000008ff1c7819 */ /* 0x020fe40000011615 */
[----:B------:R-:W-:Y:S02]  /*bf10*/  SHF.R.U32.HI R32, RZ, 0x8, R27 ;  /* 0x00000008ff207819 */ /* 0x000fe4000001161b */
[----:B------:R-:W-:Y:S02]  /*bf20*/  LOP3.LUT R31, R21, 0xff, RZ, 0xc0, !PT ;  /* 0x000000ff151f7812 */ /* 0x000fe400078ec0ff */
[----:B------:R-:W-:Y:S02]  /*bf30*/  LOP3.LUT R35, R27, 0xff, RZ, 0xc0, !PT ;  /* 0x000000ff1b237812 */ /* 0x000fe400078ec0ff */
[----:B------:R-:W-:Y:S02]  /*bf40*/  LOP3.LUT R28, R28, 0xff, RZ, 0xc0, !PT ;  /* 0x000000ff1c1c7812 */ /* 0x000fe400078ec0ff */
[----:B------:R-:W-:-:S02]  /*bf50*/  LOP3.LUT R32, R32, 0xff, RZ, 0xc0, !PT ;  /* 0x000000ff20207812 */ /* 0x000fc400078ec0ff */
[----:B----4-:R-:W-:Y:S02]  /*bf60*/  SHF.R.U32.HI R14, RZ, 0x8, R20 ;  /* 0x00000008ff0e7819 */ /* 0x010fe40000011614 */
[----:B------:R-:W-:Y:S02]  /*bf70*/  SHF.R.U32.HI R30, RZ, 0x8, R26 ;  /* 0x00000008ff1e7819 */ /* 0x000fe4000001161a */
[----:B------:R-:W-:Y:S02]  /*bf80*/  PRMT R31, R28, 0x7604, R31 ;  /* 0x000076041c1f7816 */ /* 0x000fe4000000001f */
[----:B------:R-:W-:Y:S02]  /*bf90*/  PRMT R35, R32, 0x7604, R35 ;  /* 0x0000760420237816 */ /* 0x000fe40000000023 */
[----:B------:R-:W-:Y:S02]  /*bfa0*/  SHF.R.U32.HI R28, RZ, 0x10, R21 ;  /* 0x00000010ff1c7819 */ /* 0x000fe40000011615 */
[----:B------:R-:W-:-:S02]  /*bfb0*/  SHF.R.U32.HI R32, RZ, 0x10, R27 ;  /* 0x00000010ff207819 */ /* 0x000fc4000001161b */
[----:B------:R-:W-:Y:S02]  /*bfc0*/  LOP3.LUT R29, R20, 0xff, RZ, 0xc0, !PT ;  /* 0x000000ff141d7812 */ /* 0x000fe400078ec0ff */
[----:B------:R-:W-:Y:S02]  /*bfd0*/  LOP3.LUT R14, R14, 0xff, RZ, 0xc0, !PT ;  /* 0x000000ff0e0e7812 */ /* 0x000fe400078ec0ff */
[----:B------:R-:W-:Y:S02]  /*bfe0*/  LOP3.LUT R33, R26, 0xff, RZ, 0xc0, !PT ;  /* 0x000000ff1a217812 */ /* 0x000fe400078ec0ff */
[----:B------:R-:W-:Y:S02]  /*bff0*/  LOP3.LUT R30, R30, 0xff, RZ, 0xc0, !PT ;  /* 0x000000ff1e1e7812 */ /* 0x000fe400078ec0ff */
[----:B------:R-:W-:Y:S02]  /*c000*/  LOP3.LUT R28, R28, 0xff, RZ, 0xc0, !PT ;  /* 0x000000ff1c1c7812 */ /* 0x000fe400078ec0ff */
[----:B------:R-:W-:-:S02]  /*c010*/  LOP3.LUT R32, R32, 0xff, RZ, 0xc0, !PT ;  /* 0x000000ff20207812 */ /* 0x000fc400078ec0ff */
[----:B------:R-:W-:Y:S02]  /*c020*/  PRMT R29, R14, 0x7604, R29 ;  /* 0x000076040e1d7816 */ /* 0x000fe4000000001d */
[----:B------:R-:W-:Y:S02]  /*c030*/  PRMT R33, R30, 0x7604, R33 ;  /* 0x000076041e217816 */ /* 0x000fe40000000021 */
[----:B------:R-:W-:Y:S02]  /*c040*/  SHF.R.U32.HI R14, RZ, 0x10, R20 ;  /* 0x00000010ff0e7819 */ /* 0x000fe40000011614 */
[----:B------:R-:W-:Y:S02]  /*c050*/  SHF.R.U32.HI R30, RZ, 0x10, R26 ;  /* 0x00000010ff1e7819 */ /* 0x000fe4000001161a */
[----:B------:R-:W-:Y:S02]  /*c060*/  PRMT R31, R28, 0x7054, R31 ;  /* 0x000070541c1f7816 */ /* 0x000fe4000000001f */
[----:B------:R-:W-:-:S02]  /*c070*/  PRMT R35, R32, 0x7054, R35 ;  /* 0x0000705420237816 */ /* 0x000fc40000000023 */
[----:B------:R-:W-:Y:S02]  /*c080*/  LOP3.LUT R14, R14, 0xff, RZ, 0xc0, !PT ;  /* 0x000000ff0e0e7812 */ /* 0x000fe400078ec0ff */
[----:B------:R-:W-:Y:S02]  /*c090*/  LOP3.LUT R30, R30, 0xff, RZ, 0xc0, !PT ;  /* 0x000000ff1e1e7812 */ /* 0x000fe400078ec0ff */
[----:B------:R-:W-:Y:S02]  /*c0a0*/  LOP3.LUT R35, R35, 0xff000000, R27, 0xf8, !PT ;  /* 0xff00000023237812 */ /* 0x000fe400078ef81b */
[----:B------:R-:W-:Y:S02]  /*c0b0*/  LOP3.LUT R31, R31, 0xff000000, R21, 0xf8, !PT ;  /* 0xff0000001f1f7812 */ /* 0x000fe400078ef815 */
[----:B------:R-:W-:Y:S02]  /*c0c0*/  PRMT R29, R14, 0x7054, R29 ;  /* 0x000070540e1d7816 */ /* 0x000fe4000000001d */
[----:B------:R-:W-:-:S02]  /*c0d0*/  PRMT R33, R30, 0x7054, R33 ;  /* 0x000070541e217816 */ /* 0x000fc40000000021 */
[-C--:B0-----:R-:W-:Y:S02]  /*c0e0*/  F2FP.F16.E4M3.UNPACK_B R14, R6.reuse.H1 ;  /* 0x00000006ff0e723e */ /* 0x081fe400030006ff */
[----:B------:R-:W-:Y:S02]  /*c0f0*/  F2FP.F16.E4M3.UNPACK_B R32, R35 ;  /* 0x00000023ff20723e */ /* 0x000fe400020006ff */
[----:B------:R-:W-:Y:S02]  /*c100*/  F2FP.F16.E4M3.UNPACK_B R28, R31 ;  /* 0x0000001fff1c723e */ /* 0x000fe400020006ff */
[----:B------:R-:W-:Y:S01]  /*c110*/  LOP3.LUT R30, R33, 0xff000000, R26, 0xf8, !PT ;  /* 0xff000000211e7812 */ /* 0x000fe200078ef81a */
[--C-:B------:R-:W-:Y:S01]  /*c120*/  HADD2.F32 R26, -RZ, R14.reuse.H0_H0 ;  /* 0x2000000eff1a7230 */ /* 0x100fe20000004100 */
[----:B------:R-:W-:Y:S01]  /*c130*/  F2FP.F16.E4M3.UNPACK_B R21, R6 ;  /* 0x00000006ff15723e */ /* 0x000fe200020006ff */
[----:B------:R-:W-:Y:S01]  /*c140*/  HADD2.F32 R14, -RZ, R14.H1_H1 ;  /* 0x3000000eff0e7230 */ /* 0x000fe20000004100 */
[----:B------:R-:W-:Y:S01]  /*c150*/  LOP3.LUT R29, R29, 0xff000000, R20, 0xf8, !PT ;  /* 0xff0000001d1d7812 */ /* 0x000fe200078ef814 */
        /* <DEDUP_REMOVED lines=82> */
[----:B------:R2:W-:Y:S02]  /*c680*/  STS.128 [R0], R4 ;  /* 0x0000000400007388 */ /* 0x0005e40000000c00 */
.L_x_1921:
[----:B------:R-:W-:Y:S05]  /*c690*/  BSYNC B1 ;  /* 0x0000000000017941 */ /* 0x000fea0003800000 */
.L_x_1920:
        /* <DEDUP_REMOVED lines=20> */
[----:B------:R-:W-:-:S02]  /*c7e0*/  LOP3.LUT R15, R10, 0xff, RZ, 0xc0, !PT ;  /* 0x000000ff0a0f7812 */ /* 0x000fc400078ec0ff */
[----:B------:R-:W-:Y:S02]  /*c7f0*/  LOP3.LUT R14, R14, 0xff, RZ, 0xc0, !PT ;  /* 0x000000ff0e0e7812 */ /* 0x000fe400078ec0ff */
[----:B------:R-:W-:Y:S02]  /*c800*/  SHF.R.U32.HI R20, RZ, 0x10, R11 ;  /* 0x00000010ff147819 */ /* 0x000fe4000001160b */
[----:B------:R-:W-:Y:S02]  /*c810*/  LOP3.LUT R27, R12, 0xff, RZ, 0xc0, !PT ;  /* 0x000000ff0c1b7812 */ /* 0x000fe400078ec0ff */
[----:B------:R-:W-:Y:S02]  /*c820*/  LOP3.LUT R26, R26, 0xff, RZ, 0xc0, !PT ;  /* 0x000000ff1a1a7812 */ /* 0x000fe400078ec0ff */
[----:B------:R-:W-:Y:S02]  /*c830*/  LOP3.LUT R28, R28, 0xff, RZ, 0xc0, !PT ;  /* 0x000000ff1c1c7812 */ /* 0x000fe400078ec0ff */
[----:B------:R-:W-:-:S02]  /*c840*/  PRMT R15, R14, 0x7604, R15 ;  /* 0x000076040e0f7816 */ /* 0x000fc4000000000f */
[----:B------:R-:W-:Y:S02]  /*c850*/  LOP3.LUT R20, R20, 0xff, RZ, 0xc0, !PT ;  /* 0x000000ff14147812 */ /* 0x000fe400078ec0ff */
[----:B------:R-:W-:Y:S02]  /*c860*/  SHF.R.U32.HI R14, RZ, 0x10, R10 ;  /* 0x00000010ff0e7819 */ /* 0x000fe4000001160a */
[----:B------:R-:W-:Y:S02]  /*c870*/  PRMT R27, R26, 0x7604, R27 ;  /* 0x000076041a1b7816 */ /* 0x000fe4000000001b */
        /* <DEDUP_REMOVED lines=8> */
[----:B0-----:R-:W-:-:S02]  /*c900*/  F2FP.F16.E4M3.UNPACK_B R14, R6.H1 ;  /* 0x00000006ff0e723e */ /* 0x001fc400030006ff */
[----:B------:R-:W-:Y:S02]  /*c910*/  PRMT R27, R26, 0x7054, R27 ;  /* 0x000070541a1b7816 */ /* 0x000fe4000000001b */
[----:B------:R-:W-:Y:S01]  /*c920*/  F2FP.F16.E4M3.UNPACK_B R30, R29 ;  /* 0x0000001dff1e723e */ /* 0x000fe200020006ff */
[--C-:B------:R-:W-:Y:S01]  /*c930*/  HADD2.F32 R13, -RZ, R14.reuse.H0_H0 ;  /* 0x2000000eff0d7230 */ /* 0x100fe20000004100 */
[----:B------:R-:W-:Y:S01]  /*c940*/  F2FP.F16.E4M3.UNPACK_B R26, R21 ;  /* 0x00000015ff1a723e */ /* 0x000fe200020006ff */
[----:B------:R-:W-:Y:S01]  /*c950*/  HADD2.F32 R14, -RZ, R14.H1_H1 ;  /* 0x3000000eff0e7230 */ /* 0x000fe20000004100 */
[----:B------:R-:W-:Y:S01]  /*c960*/  LOP3.LUT R28, R27, 0xff000000, R12, 0xf8, !PT ;  /* 0xff0000001b1c7812 */ /* 0x000fe200078ef80c */
[----:B------:R-:W-:Y:S01]  /*c970*/  HADD2.F32 R31, -RZ, R30.H1_H1 ;  /* 0x3000001eff1f7230 */ /* 0x000fe20000004100 */
[----:B------:R-:W-:Y:S01]  /*c980*/  F2FP.F16.E4M3.UNPACK_B R12, R6 ;  /* 0x00000006ff0c723e */ /* 0x000fe200020006ff */
[----:B------:R-:W-:Y:S01]  /*c990*/  HADD2.F32 R27, -RZ, R26.H1_H1 ;  /* 0x3000001aff1b7230 */ /* 0x000fe20000004100 */
[----:B------:R-:W-:Y:S01]  /*c9a0*/  LOP3.LUT R20, R15, 0xff000000, R10, 0xf8, !PT ;  /* 0xff0000000f147812 */ /* 0x000fe200078ef80a */
[----:B------:R-:W-:-:S02]  /*c9b0*/  HADD2.F32 R30, -RZ, R30.H0_H0 ;  /* 0x2000001eff1e7230 */ /* 0x000fc40000004100 */
[C---:B------:R-:W-:Y:S01]  /*c9c0*/  FMUL.FTZ R32, R14.reuse, R31 ;  /* 0x0000001f0e207220 */ /* 0x040fe20000410000 */
[----:B------:R-:W-:Y:S01]  /*c9d0*/  F2FP.F16.E4M3.UNPACK_B R10, R5 ;  /* 0x00000005ff0a723e */ /* 0x000fe200020006ff */
[----:B------:R-:W-:Y:S01]  /*c9e0*/  FMUL.FTZ R14, R14, R27 ;  /* 0x0000001b0e0e7220 */ /* 0x000fe20000410000 */
[----:B------:R-:W-:Y:S01]  /*c9f0*/  F2FP.F16.E4M3.UNPACK_B R11, R5.H1 ;  /* 0x00000005ff0b723e */ /* 0x000fe200030006ff */
[----:B------:R-:W-:Y:S01]  /*ca00*/  HADD2.F32 R5, -RZ, R12.H1_H1 ;  /* 0x3000000cff057230 */ /* 0x000fe20000004100 */
[----:B------:R-:W-:Y:S01]  /*ca10*/  F2FP.F16.E4M3.UNPACK_B R15, R7 ;  /* 0x00000007ff0f723e */ /* 0x000fe200020006ff */
[----:B------:R-:W-:Y:S01]  /*ca20*/  HADD2.F32 R26, -RZ, R26.H0_H0 ;  /* 0x2000001aff1a7230 */ /* 0x000fe20000004100 */
[----:B------:R-:W-:Y:S01]  /*ca30*/  F2FP.F16.E4M3.UNPACK_B R29, R29.H1 ;  /* 0x0000001dff1d723e */ /* 0x000fe200030006ff */
[C---:B------:R-:W-:Y:S01]  /*ca40*/  FFMA.FTZ R33, R13.reuse, R27, -R32 ;  /* 0x0000001b0d217223 */ /* 0x040fe20000010820 */
[----:B------:R-:W-:Y:S01]  /*ca50*/  F2FP.F16.E4M3.UNPACK_B R21, R21.H1 ;  /* 0x00000015ff15723e */ /* 0x000fe200030006ff */
[----:B------:R-:W-:Y:S01]  /*ca60*/  FFMA.FTZ R38, R13, R31, R14 ;  /* 0x0000001f0d267223 */ /* 0x000fe2000001000e */
[----:B------:R-:W-:-:S02]  /*ca70*/  HADD2.F32 R12, -RZ, R12.H0_H0 ;  /* 0x2000000cff0c7230 */ /* 0x000fc40000004100 */
[C---:B------:R-:W-:Y:S01]  /*ca80*/  FMUL.FTZ R13, R5.reuse, R30 ;  /* 0x0000001e050d7220 */ /* 0x040fe20000410000 */
[-C--:B------:R-:W-:Y:S01]  /*ca90*/  FMUL.FTZ R27, R5, R26.reuse ;  /* 0x0000001a051b7220 */ /* 0x080fe20000410000 */
[----:B------:R-:W-:Y:S01]  /*caa0*/  F2FP.F16.E4M3.UNPACK_B R7, R7.H1 ;  /* 0x00000007ff07723e */ /* 0x000fe200030006ff */
[----:B------:R-:W-:Y:S02]  /*cab0*/  HADD2.F32 R5, -RZ, R15.H1_H1 ;  /* 0x3000000fff057230 */ /* 0x000fe40000004100 */
[C---:B------:R-:W-:Y:S01]  /*cac0*/  FFMA.FTZ R31, R12.reuse, R26, -R13 ;  /* 0x0000001a0c1f7223 */ /* 0x040fe2000001080d */
[----:B------:R-:W-:Y:S02]  /*cad0*/  HADD2.F32 R32, -RZ, R29.H0_H0 ;  /* 0x2000001dff207230 */ /* 0x000fe40000004100 */
[----:B------:R-:W-:Y:S01]  /*cae0*/  FFMA.FTZ R34, R12, R30, R27 ;  /* 0x0000001e0c227223 */ /* 0x000fe2000001001b */
[----:B------:R-:W-:Y:S01]  /*caf0*/  HADD2.F32 R14, -RZ, R21.H0_H0 ;  /* 0x20000015ff0e7230 */ /* 0x000fe20000004100 */
[----:B------:R-:W-:Y:S01]  /*cb00*/  F2FP.F16.E4M3.UNPACK_B R6, R4 ;  /* 0x00000004ff06723e */ /* 0x000fe200020006ff */
[----:B------:R-:W-:-:S02]  /*cb10*/  HADD2.F32 R15, -RZ, R15.H0_H0 ;  /* 0x2000000fff0f7230 */ /* 0x000fc40000004100 */
[C---:B------:R-:W-:Y:S01]  /*cb20*/  FMUL.FTZ R26, R5.reuse, R32 ;  /* 0x00000020051a7220 */ /* 0x040fe20000410000 */
[----:B------:R-:W-:Y:S02]  /*cb30*/  HADD2.F32 R29, -RZ, R29.H1_H1 ;  /* 0x3000001dff1d7230 */ /* 0x000fe40000004100 */
[-C--:B------:R-:W-:Y:S01]  /*cb40*/  FMUL.FTZ R30, R5, R14.reuse ;  /* 0x0000000e051e7220 */ /* 0x080fe20000410000 */
[----:B------:R-:W-:Y:S02]  /*cb50*/  HADD2.F32 R12, -RZ, R7.H1_H1 ;  /* 0x30000007ff0c7230 */ /* 0x000fe40000004100 */
[C---:B------:R-:W-:Y:S01]  /*cb60*/  FFMA.FTZ R35, R15.reuse, R14, -R26 ;  /* 0x0000000e0f237223 */ /* 0x040fe2000001081a */
[----:B------:R-:W-:Y:S02]  /*cb70*/  HADD2.F32 R21, -RZ, R21.H1_H1 ;  /* 0x30000015ff157230 */ /* 0x000fe40000004100 */
[----:B------:R-:W-:Y:S01]  /*cb80*/  FFMA.FTZ R32, R15, R32, R30 ;  /* 0x000000200f207223 */ /* 0x000fe2000001001e */
[----:B------:R-:W-:-:S02]  /*cb90*/  HADD2.F32 R5, -RZ, R7.H0_H0 ;  /* 0x20000007ff057230 */ /* 0x000fc40000004100 */
[C---:B------:R-:W-:Y:S01]  /*cba0*/  FMUL.FTZ R14, R12.reuse, R29 ;  /* 0x0000001d0c0e7220 */ /* 0x040fe20000410000 */
[----:B------:R-:W-:Y:S01]  /*cbb0*/  F2FP.F16.E4M3.UNPACK_B R4, R4.H1 ;  /* 0x00000004ff04723e */ /* 0x000fe200030006ff */
[-C--:B------:R-:W-:Y:S01]  /*cbc0*/  FMUL.FTZ R30, R12, R21.reuse ;  /* 0x000000150c1e7220 */ /* 0x080fe20000410000 */
        /* <DEDUP_REMOVED lines=10> */
[----:B------:R-:W-:Y:S01]  /*cc70*/  FMUL.FTZ R30, R7, R26 ;  /* 0x0000001a071e7220 */ /* 0x000fe20000410000 */
[----:B------:R-:W-:Y:S02]  /*cc80*/  HADD2.F32 R15, -RZ, R13.H0_H0 ;  /* 0x2000000dff0f7230 */ /* 0x000fe40000004100 */
[----:B------:R-:W-:Y:S02]  /*cc90*/  HADD2.F32 R4, -RZ, R6.H1_H1 ;  /* 0x30000006ff047230 */ /* 0x000fe40000004100 */
[-C--:B------:R-:W-:Y:S01]  /*cca0*/  FFMA.FTZ R30, R5, R14.reuse, -R30 ;  /* 0x0000000e051e7223 */ /* 0x080fe2000001081e */
[----:B------:R-:W-:Y:S02]  /*ccb0*/  HADD2.F32 R13, -RZ, R12.H0_H0 ;  /* 0x2000000cff0d7230 */ /* 0x000fe40000004100 */
[----:B------:R-:W-:Y:S01]  /*ccc0*/  FMUL.FTZ R12, R7, R14 ;  /* 0x0000000e070c7220 */ /* 0x000fe20000410000 */
[----:B------:R-:W-:-:S02]  /*ccd0*/  HADD2.F32 R6, -RZ, R6.H0_H0 ;  /* 0x20000006ff067230 */ /* 0x000fc40000004100 */
[C---:B------:R-:W-:Y:S01]  /*cce0*/  FMUL.FTZ R7, R4.reuse, R15 ;  /* 0x0000000f04077220 */ /* 0x040fe20000410000 */
[-C--:B------:R-:W-:Y:S01]  /*ccf0*/  FMUL.FTZ R4, R4, R13.reuse ;  /* 0x0000000d04047220 */ /* 0x080fe20000410000 */
[----:B------:R-:W-:Y:S02]  /*cd00*/  FFMA.FTZ R21, R5, R26, R12 ;  /* 0x0000001a05157223 */ /* 0x000fe4000001000c */
[C---:B------:R-:W-:Y:S01]  /*cd10*/  FFMA.FTZ R14, R6.reuse, R13, -R7 ;  /* 0x0000000d060e7223 */ /* 0x040fe20000010807 */
[----:B------:R-:W-:Y:S02]  /*cd20*/  HADD2.F32 R5, -RZ, R11.H1_H1 ;  /* 0x3000000bff057230 */ /* 0x000fe40000004100 */
[----:B------:R-:W-:Y:S01]  /*cd30*/  FFMA.FTZ R15, R6, R15, R4 ;  /* 0x0000000f060f7223 */ /* 0x000fe20000010004 */
[----:B------:R-:W-:Y:S02]  /*cd40*/  HADD2.F32 R6, -RZ, R20.H1_H1 ;  /* 0x30000014ff067230 */ /* 0x000fe40000004100 */
[----:B------:R-:W-:-:S02]  /*cd50*/  HADD2.F32 R12, -RZ, R28.H1_H1 ;  /* 0x3000001cff0c7230 */ /* 0x000fc40000004100 */
[----:B------:R-:W-:Y:S02]  /*cd60*/  HADD2.F32 R13, -RZ, R28.H0_H0 ;  /* 0x2000001cff0d7230 */ /* 0x000fe40000004100 */
[C---:B------:R-:W-:Y:S01]  /*cd70*/  FMUL.FTZ R27, R5.reuse, R6 ;  /* 0x00000006051b7220 */ /* 0x040fe20000410000 */
[----:B------:R-:W-:Y:S02]  /*cd80*/  HADD2.F32 R4, -RZ, R10.H1_H1 ;  /* 0x3000000aff047230 */ /* 0x000fe40000004100 */
[----:B------:R-:W-:Y:S02]  /*cd90*/  HADD2.F32 R7, -RZ, R20.H0_H0 ;  /* 0x20000014ff077230 */ /* 0x000fe40000004100 */
[----:B------:R-:W-:Y:S01]  /*cda0*/  FMUL.FTZ R20, R5, R12 ;  /* 0x0000000c05147220 */ /* 0x000fe20000410000 */
[----:B------:R-:W-:Y:S02]  /*cdb0*/  HADD2.F32 R11, -RZ, R11.H0_H0 ;  /* 0x2000000bff0b7230 */ /* 0x000fe40000004100 */
[----:B------:R-:W-:Y:S01]  /*cdc0*/  FMUL.FTZ R5, R4, R13 ;  /* 0x0000000d04057220 */ /* 0x000fe20000410000 */
[----:B------:R-:W-:-:S02]  /*cdd0*/  HADD2.F32 R10, -RZ, R10.H0_H0 ;  /* 0x2000000aff0a7230 */ /* 0x000fc40000004100 */
[-C--:B------:R-:W-:Y:S01]  /*cde0*/  FMUL.FTZ R4, R4, R7.reuse ;  /* 0x0000000704047220 */ /* 0x080fe20000410000 */
[C---:B------:R-:W-:Y:S01]  /*cdf0*/  FFMA.FTZ R20, R11.reuse, R6, -R20 ;  /* 0x000000060b147223 */ /* 0x040fe20000010814 */
[----:B------:R-:W-:Y:S01]  /*ce00*/  FFMA.FTZ R27, R11, R12, R27 ;  /* 0x0000000c0b1b7223 */ /* 0x000fe2000001001b */
[C---:B------:R-:W-:Y:S01]  /*ce10*/  FFMA.FTZ R5, R10.reuse, R7, -R5 ;  /* 0x000000070a057223 */ /* 0x040fe20000010805 */
[----:B------:R-:W-:Y:S01]  /*ce20*/  FFMA.FTZ R10, R10, R13, R4 ;  /* 0x0000000d0a0a7223 */ /* 0x000fe20000010004 */
[----:B------:R-:W-:Y:S02]  /*ce30*/  F2FP.SATFINITE.E4M3.F32.PACK_AB_MERGE_C R6, R38, R33, RZ ;  /* 0x000000212606723e */ /* 0x000fe400048070ff */
        /* <DEDUP_REMOVED lines=8> */
.L_x_1926:
[----:B------:R-:W-:Y:S05]  /*cec0*/  BSYNC B1 ;  /* 0x0000000000017941 */ /* 0x000fea0003800000 */
.L_x_1925:
[----:B------:R-:W-:Y:S05]  /*ced0*/  @P1 BRA `(.L_x_1924) ;  /* 0x0000002c00301947 */ /* 0x000fea0003800000 */
[----:B01----:R-:W0:Y:S01]  /*cee0*/  LDS.128 R4, [R0+0x2000] ;  /* 0x0020000000047984 */ /* 0x003e220000000c00 */
[----:B-----5:R-:W-:Y:S02]  /*cef0*/  SHF.R.U32.HI R10, RZ, 0x8, R24 ;  /* 0x00000008ff0a7819 */ /* 0x020fe40000011618 */
[----:B------:R-:W-:Y:S02]  /*cf00*/  LOP3.LUT R3, R24, 0xff, RZ, 0xc0, !PT ;  /* 0x000000ff18037812 */ /* 0x000fe400078ec0ff */
[----:B------:R-:W-:Y:S02]  /*cf10*/  LOP3.LUT R10, R10, 0xff, RZ, 0xc0, !PT ;  /* 0x000000ff0a0a7812 */ /* 0x000fe400078ec0ff */
[----:B------:R-:W-:Y:S02]  /*cf20*/  SHF.R.U32.HI R12, RZ, 0x8, R25 ;  /* 0x00000008ff0c7819 */ /* 0x000fe40000011619 */
[----:B------:R-:W-:Y:S02]  /*cf30*/  SHF.R.U32.HI R15, RZ, 0x8, R9 ;  /* 0x00000008ff0f7819 */ /* 0x000fe40000011609 */
[----:B------:R-:W-:-:S02]  /*cf40*/  PRMT R3, R10, 0x7604, R3 ;  /* 0x000076040a037816 */ /* 0x000fc40000000003 */
[----:B------:R-:W-:Y:S02]  /*cf50*/  LOP3.LUT R11, R25, 0xff, RZ, 0xc0, !PT ;  /* 0x000000ff190b7812 */ /* 0x000fe400078ec0ff */
[----:B------:R-:W-:Y:S02]  /*cf60*/  LOP3.LUT R12, R12, 0xff, RZ, 0xc0, !PT ;  /* 0x000000ff0c0c7812 */ /* 0x000fe400078ec0ff */
[----:B------:R-:W-:Y:S02]  /*cf70*/  SHF.R.U32.HI R20, RZ, 0x10, R25 ;  /* 0x00000010ff147819 */ /* 0x000fe40000011619 */
[----:B------:R-:W-:Y:S02]  /*cf80*/  SHF.R.U32.HI R10, RZ, 0x8, R8 ;  /* 0x00000008ff0a7819 */ /* 0x000fe40000011608 */
[----:B------:R-:W-:Y:S02]  /*cf90*/  SHF.R.U32.HI R21, RZ, 0x10, R9 ;  /* 0x00000010ff157819 */ /* 0x000fe40000011609 */
[----:B----4-:R-:W-:-:S02]  /*cfa0*/  LOP3.LUT R14, R9, 0xff, RZ, 0xc0, !PT ;  /* 0x000000ff090e7812 */ /* 0x010fc400078ec0ff */
[----:B------:R-:W-:Y:S01]  /*cfb0*/  LOP3.LUT R15, R15, 0xff, RZ, 0xc0, !PT ;  /* 0x000000ff0f0f7812 */ /* 0x000fe200078ec0ff */
[----:B------:R-:W-:Y:S01]  /*cfc0*/  IMAD.U32 R21, R21, 0x10000, RZ ;  /* 0x0001000015157824 */ /* 0x000fe200078e00ff */
[----:B------:R-:W-:Y:S02]  /*cfd0*/  PRMT R11, R12, 0x7604, R11 ;  /* 0x000076040c0b7816 */ /* 0x000fe4000000000b */
[----:B------:R-:W-:Y:S01]  /*cfe0*/  LOP3.LUT R13, R10, 0xff, RZ, 0xc0, !PT ;  /* 0x000000ff0a0d7812 */ /* 0x000fe200078ec0ff */
[----:B------:R-:W-:Y:S01]  /*cff0*/  IMAD.U32 R10, R20, 0x10000, RZ ;  /* 0x00010000140a7824 */ /* 0x000fe200078e00ff */
[----:B------:R-:W-:Y:S02]  /*d000*/  LOP3.LUT R12, R8, 0xff, RZ, 0xc0, !PT ;  /* 0x000000ff080c7812 */ /* 0x000fe400078ec0ff */
[----:B------:R-:W-:Y:S02]  /*d010*/  PRMT R14, R15, 0x7604, R14 ;  /* 0x000076040f0e7816 */ /* 0x000fe4000000000e */
[----:B------:R-:W-:-:S02]  /*d020*/  PRMT R15, R13, 0x7604, R12 ;  /* 0x000076040d0f7816 */ /* 0x000fc4000000000c */
[----:B------:R-:W-:Y:S02]  /*d030*/  LOP3.LUT R13, R11, 0xff0000, R10, 0xf8, !PT ;  /* 0x00ff00000b0d7812 */ /* 0x000fe400078ef80a */
[----:B------:R-:W-:Y:S02]  /*d040*/  LOP3.LUT R21, R14, 0xff0000, R21, 0xf8, !PT ;  /* 0x00ff00000e157812 */ /* 0x000fe400078ef815 */
[--C-:B------:R-:W-:Y:S02]  /*d050*/  LOP3.LUT R11, R3, 0xff0000, R24.reuse, 0xf8, !PT ;  /* 0x00ff0000030b7812 */ /* 0x100fe400078ef818 */
[----:B------:R-:W-:Y:S02]  /*d060*/  LOP3.LUT R21, R21, 0xff000000, R9, 0xf8, !PT ;  /* 0xff00000015157812 */ /* 0x000fe400078ef809 */
[----:B------:R-:W-:Y:S02]  /*d070*/  LOP3.LUT R13, R13, 0xff000000, R25, 0xf8, !PT ;  /* 0xff0000000d0d7812 */ /* 0x000fe400078ef819 */
[----:B------:R-:W-:-:S02]  /*d080*/  LOP3.LUT R12, R11, 0xff000000, R24, 0xf8, !PT ;  /* 0xff0000000b0c7812 */ /* 0x000fc400078ef818 */
[-C--:B0-----:R-:W-:Y:S02]  /*d090*/  F2FP.F16.E4M3.UNPACK_B R3, R6.reuse.H1 ;  /* 0x00000006ff03723e */ /* 0x081fe400030006ff */
[--C-:B------:R-:W-:Y:S02]  /*d0a0*/  LOP3.LUT R15, R15, 0xff0000, R8.reuse, 0xf8, !PT ;  /* 0x00ff00000f0f7812 */ /* 0x100fe400078ef808 */
[----:B------:R-:W-:Y:S01]  /*d0b0*/  F2FP.F16.E4M3.UNPACK_B R24, R21 ;  /* 0x00000015ff18723e */ /* 0x000fe200020006ff */
[--C-:B------:R-:W-:Y:S01]  /*d0c0*/  HADD2.F32 R9, -RZ, R3.reuse.H0_H0 ;  /* 0x20000003ff097230 */ /* 0x100fe20000004100 */
[----:B------:R-:W-:Y:S02]  /*d0d0*/  F2FP.F16.E4M3.UNPACK_B R14, R13 ;  /* 0x0000000dff0e723e */ /* 0x000fe400020006ff */
[----:B------:R-:W-:Y:S01]  /*d0e0*/  LOP3.LUT R20, R15, 0xff000000, R8, 0xf8, !PT ;  /* 0xff0000000f147812 */ /* 0x000fe200078ef808 */
[----:B------:R-:W-:Y:S01]  /*d0f0*/  HADD2.F32 R8, -RZ, R3.H1_H1 ;  /* 0x30000003ff087230 */ /* 0x000fe20000004100 */
[----:B------:R-:W-:Y:S01]  /*d100*/  F2FP.F16.E4M3.UNPACK_B R6, R6 ;  /* 0x00000006ff06723e */ /* 0x000fe200020006ff */
[----:B------:R-:W-:Y:S01]  /*d110*/  HADD2.F32 R25, -RZ, R24.H1_H1 ;  /* 0x30000018ff197230 */ /* 0x000fe20000004100 */
[-C--:B------:R-:W-:Y:S01]  /*d120*/  F2FP.F16.E4M3.UNPACK_B R10, R7.reuse ;  /* 0x00000007ff0a723e */ /* 0x080fe200020006ff */
[----:B------:R-:W-:Y:S01]  /*d130*/  HADD2.F32 R15, -RZ, R14.H1_H1 ;  /* 0x3000000eff0f7230 */ /* 0x000fe20000004100 */
[----:B------:R-:W-:Y:S01]  /*d140*/  F2FP.F16.E4M3.UNPACK_B R11, R7.H1 ;  /* 0x00000007ff0b723e */ /* 0x000fe200030006ff */
[----:B------:R-:W-:-:S02]  /*d150*/  HADD2.F32 R24, -RZ, R24.H0_H0 ;  /* 0x20000018ff187230 */ /* 0x000fc40000004100 */
[C---:B------:R-:W-:Y:S01]  /*d160*/  FMUL.FTZ R26, R8.reuse, R25 ;  /* 0x00000019081a7220 */ /* 0x040fe20000410000 */
[----:B------:R-:W-:Y:S01]  /*d170*/  F2FP.F16.E4M3.UNPACK_B R7, R5 ;  /* 0x00000005ff07723e */ /* 0x000fe200020006ff */
[----:B------:R-:W-:Y:S01]  /*d180*/  FMUL.FTZ R30, R8, R15 ;  /* 0x0000000f081e7220 */ /* 0x000fe20000410000 */
[----:B------:R-:W-:Y:S01]  /*d190*/  F2FP.F16.E4M3.UNPACK_B R8, R5.H1 ;  /* 0x00000005ff08723e */ /* 0x000fe200030006ff */
[----:B------:R-:W-:Y:S02]  /*d1a0*/  HADD2.F32 R5, -RZ, R6.H1_H1 ;  /* 0x30000006ff057230 */ /* 0x000fe40000004100 */
[C---:B------:R-:W-:Y:S01]  /*d1b0*/  FFMA.FTZ R28, R9.reuse, R15, -R26 ;  /* 0x0000000f091c7223 */ /* 0x040fe2000001081a */
[----:B------:R-:W-:Y:S02]  /*d1c0*/  HADD2.F32 R14, -RZ, R14.H0_H0 ;  /* 0x2000000eff0e7230 */ /* 0x000fe40000004100 */
[----:B------:R-:W-:Y:S01]  /*d1d0*/  FFMA.FTZ R29, R9, R25, R30 ;  /* 0x00000019091d7223 */ /* 0x000fe2000001001e */
[----:B------:R-:W-:Y:S01]  /*d1e0*/  HADD2.F32 R6, -RZ, R6.H0_H0 ;  /* 0x20000006ff067230 */ /* 0x000fe20000004100 */
[----:B------:R-:W-:Y:S01]  /*d1f0*/  F2FP.F16.E4M3.UNPACK_B R21, R21.H1 ;  /* 0x00000015ff15723e */ /* 0x000fe200030006ff */
[C---:B------:R-:W-:Y:S01]  /*d200*/  FMUL.FTZ R9, R5.reuse, R24 ;  /* 0x0000001805097220 */ /* 0x040fe20000410000 */
[----:B------:R-:W-:Y:S01]  /*d210*/  F2FP.F16.E4M3.UNPACK_B R13, R13.H1 ;  /* 0x0000000dff0d723e */ /* 0x000fe200030006ff */
[----:B------:R-:W-:Y:S01]  /*d220*/  FMUL.FTZ R27, R5, R14 ;  /* 0x0000000e051b7220 */ /* 0x000fe20000410000 */
[----:B------:R-:W-:-:S02]  /*d230*/  HADD2.F32 R5, -RZ, R10.H1_H1 ;  /* 0x3000000aff057230 */ /* 0x000fc40000004100 */
[C---:B------:R-:W-:Y:S01]  /*d240*/  FFMA.FTZ R25, R6.reuse, R14, -R9 ;  /* 0x0000000e06197223 */ /* 0x040fe20000010809 */
[----:B------:R-:W-:Y:S02]  /*d250*/  HADD2.F32 R15, -RZ, R21.H0_H0 ;  /* 0x20000015ff0f7230 */ /* 0x000fe40000004100 */
[----:B------:R-:W-:Y:S01]  /*d260*/  FFMA.FTZ R26, R6, R24, R27 ;  /* 0x00000018061a7223 */ /* 0x000fe2000001001b */
[----:B------:R-:W-:Y:S01]  /*d270*/  HADD2.F32 R9, -RZ, R13.H0_H0 ;  /* 0x2000000dff097230 */ /* 0x000fe20000004100 */
[----:B------:R-:W-:Y:S01]  /*d280*/  F2FP.F16.E4M3.UNPACK_B R3, R4 ;  /* 0x00000004ff03723e */ /* 0x000fe200020006ff */
        /* <DEDUP_REMOVED lines=8> */
[----:B------:R-:W-:Y:S02]  /*d310*/  HADD2.F32 R11, -RZ, R11.H0_H0 ;  /* 0x2000000bff0b7230 */ /* 0x000fe40000004100 */
[C---:B------:R-:W-:Y:S01]  /*d320*/  FMUL.FTZ R14, R6.reuse, R21 ;  /* 0x00000015060e7220 */ /* 0x040fe20000410000 */
[----:B------:R-:W-:Y:S01]  /*d330*/  F2FP.F16.E4M3.UNPACK_B R5, R20 ;  /* 0x00000014ff05723e */ /* 0x000fe200020006ff */
[-C--:B------:R-:W-:Y:S01]  /*d340*/  FMUL.FTZ R10, R6, R13.reuse ;  /* 0x0000000d060a7220 */ /* 0x080fe20000410000 */
[----:B------:R-:W-:Y:S01]  /*d350*/  F2FP.F16.E4M3.UNPACK_B R4, R4.H1 ;  /* 0x00000004ff04723e */ /* 0x000fe200030006ff */
[C---:B------:R-:W-:Y:S01]  /*d360*/  FFMA.FTZ R31, R11.reuse, R13, -R14 ;  /* 0x0000000d0b1f7223 */ /* 0x040fe2000001080e */
[-C--:B------:R-:W-:Y:S01]  /*d370*/  F2FP.F16.E4M3.UNPACK_B R9, R12.reuse ;  /* 0x0000000cff09723e */ /* 0x080fe200020006ff */
[----:B------:R-:W-:Y:S01]  /*d380*/  FFMA.FTZ R32, R11, R21, R10 ;  /* 0x000000150b207223 */ /* 0x000fe2000001000a */
[--C-:B------:R-:W-:Y:S01]  /*d390*/  HADD2.F32 R13, -RZ, R5.reuse.H1_H1 ;  /* 0x30000005ff0d7230 */ /* 0x100fe20000004100 */
[----:B------:R-:W-:Y:S01]  /*d3a0*/  F2FP.F16.E4M3.UNPACK_B R12, R12.H1 ;  /* 0x0000000cff0c723e */ /* 0x000fe200030006ff */
[----:B------:R-:W-:Y:S01]  /*d3b0*/  HADD2.F32 R11, -RZ, R5.H0_H0 ;  /* 0x20000005ff0b7230 */ /* 0x000fe20000004100 */
[----:B------:R-:W-:Y:S01]  /*d3c0*/  F2FP.F16.E4M3.UNPACK_B R20, R20.H1 ;  /* 0x00000014ff14723e */ /* 0x000fe200030006ff */
[----:B------:R-:W-:Y:S01]  /*d3d0*/  HADD2.F32 R6, -RZ, R4.H1_H1 ;  /* 0x30000004ff067230 */ /* 0x000fe20000004100 */
[----:B------:R-:W-:Y:S01]  /*d3e0*/  F2FP.SATFINITE.E4M3.F32.PACK_AB_MERGE_C R28, R29, R28, RZ ;  /* 0x0000001c1d1c723e */ /* 0x000fe200048070ff */
[----:B------:R-:W-:-:S02]  /*d3f0*/  HADD2.F32 R10, -RZ, R9.H1_H1 ;  /* 0x30000009ff0a7230 */ /* 0x000fc40000004100 */
[----:B------:R-:W-:Y:S02]  /*d400*/  HADD2.F32 R5, -RZ, R4.H0_H0 ;  /* 0x20000004ff057230 */ /* 0x000fe40000004100 */
[C---:B------:R-:W-:Y:S01]  /*d410*/  FMUL.FTZ R14, R6.reuse, R13 ;  /* 0x0000000d060e7220 */ /* 0x040fe20000410000 */
[----:B------:R-:W-:Y:S02]  /*d420*/  HADD2.F32 R4, -RZ, R3.H1_H1 ;  /* 0x30000003ff047230 */ /* 0x000fe40000004100 */
[-C--:B------:R-:W-:Y:S01]  /*d430*/  FMUL.FTZ R24, R6, R10.reuse ;  /* 0x0000000a06187220 */ /* 0x080fe20000410000 */
[----:B------:R-:W-:Y:S02]  /*d440*/  HADD2.F32 R9, -RZ, R9.H0_H0 ;  /* 0x20000009ff097230 */ /* 0x000fe40000004100 */
[C---:B------:R-:W-:Y:S01]  /*d450*/  FFMA.FTZ R14, R5.reuse, R10, -R14 ;  /* 0x0000000a050e7223 */ /* 0x040fe2000001080e */
[----:B------:R-:W-:Y:S02]  /*d460*/  HADD2.F32 R3, -RZ, R3.H0_H0 ;  /* 0x20000003ff037230 */ /* 0x000fe40000004100 */
[C---:B------:R-:W-:Y:S01]  /*d470*/  FMUL.FTZ R6, R4.reuse, R11 ;  /* 0x0000000b04067220 */ /* 0x040fe20000410000 */
[----:B------:R-:W-:Y:S01]  /*d480*/  FFMA.FTZ R13, R5, R13, R24 ;  /* 0x0000000d050d7223 */ /* 0x000fe20000010018 */
[----:B------:R-:W-:Y:S01]  /*d490*/  FMUL.FTZ R4, R4, R9 ;  /* 0x0000000904047220 */ /* 0x000fe20000410000 */
[----:B------:R-:W-:-:S02]  /*d4a0*/  HADD2.F32 R5, -RZ, R12.H1_H1 ;  /* 0x3000000cff057230 */ /* 0x000fc40000004100 */
[C---:B------:R-:W-:Y:S01]  /*d4b0*/  FFMA.FTZ R10, R3.reuse, R9, -R6 ;  /* 0x00000009030a7223 */ /* 0x040fe20000010806 */
[----:B------:R-:W-:Y:S02]  /*d4c0*/  HADD2.F32 R9, -RZ, R20.H1_H1 ;  /* 0x30000014ff097230 */ /* 0x000fe40000004100 */
[----:B------:R-:W-:Y:S01]  /*d4d0*/  FFMA.FTZ R11, R3, R11, R4 ;  /* 0x0000000b030b7223 */ /* 0x000fe20000010004 */
[----:B------:R-:W-:Y:S02]  /*d4e0*/  HADD2.F32 R4, -RZ, R8.H1_H1 ;  /* 0x30000008ff047230 */ /* 0x000fe40000004100 */
[----:B------:R-:W-:Y:S02]  /*d4f0*/  HADD2.F32 R20, -RZ, R20.H0_H0 ;  /* 0x20000014ff147230 */ /* 0x000fe40000004100 */
[----:B------:R-:W-:Y:S02]  /*d500*/  HADD2.F32 R3, -RZ, R7.H1_H1 ;  /* 0x30000007ff037230 */ /* 0x000fe40000004100 */
[----:B------:R-:W-:Y:S01]  /*d510*/  FMUL.FTZ R15, R4, R9 ;  /* 0x00000009040f7220 */ /* 0x000fe20000410000 */
[----:B------:R-:W-:-:S02]  /*d520*/  HADD2.F32 R12, -RZ, R12.H0_H0 ;  /* 0x2000000cff0c7230 */ /* 0x000fc40000004100 */
[-C--:B------:R-:W-:Y:S01]  /*d530*/  FMUL.FTZ R6, R4, R5.reuse ;  /* 0x0000000504067220 */ /* 0x080fe20000410000 */
[----:B------:R-:W-:Y:S02]  /*d540*/  HADD2.F32 R8, -RZ, R8.H0_H0 ;  /* 0x20000008ff087230 */ /* 0x000fe40000004100 */
[C---:B------:R-:W-:Y:S01]  /*d550*/  FMUL.FTZ R4, R3.reuse, R20 ;  /* 0x0000001403047220 */ /* 0x040fe20000410000 */
[----:B------:R-:W-:Y:S02]  /*d560*/  HADD2.F32 R7, -RZ, R7.H0_H0 ;  /* 0x20000007ff077230 */ /* 0x000fe40000004100 */
[-C--:B------:R-:W-:Y:S01]  /*d570*/  FMUL.FTZ R3, R3, R12.reuse ;  /* 0x0000000c03037220 */ /* 0x080fe20000410000 */
[C---:B------:R-:W-:Y:S01]  /*d580*/  FFMA.FTZ R15, R8.reuse, R5, -R15 ;  /* 0x00000005080f7223 */ /* 0x040fe2000001080f */
[----:B------:R-:W-:Y:S01]  /*d590*/  FFMA.FTZ R6, R8, R9, R6 ;  /* 0x0000000908067223 */ /* 0x000fe20000010006 */
[C---:B------:R-:W-:Y:S01]  /*d5a0*/  FFMA.FTZ R5, R7.reuse, R12, -R4 ;  /* 0x0000000c07057223 */ /* 0x040fe20000010804 */
[----:B------:R-:W-:Y:S01]  /*d5b0*/  FFMA.FTZ R20, R7, R20, R3 ;  /* 0x0000001407147223 */ /* 0x000fe20000010003 */
[----:B------:R-:W-:-:S02]  /*d5c0*/  F2FP.SATFINITE.E4M3.F32.PACK_AB_MERGE_C R7, R32, R31, RZ ;  /* 0x0000001f2007723e */ /* 0x000fc400048070ff */
[----:B------:R-:W-:Y:S02]  /*d5d0*/  F2FP.SATFINITE.E4M3.F32.PACK_AB_MERGE_C R4, R13, R14, RZ ;  /* 0x0000000e0d04723e */ /* 0x000fe400048070ff */
[----:B------:R-:W-:Y:S02]  /*d5e0*/  F2FP.SATFINITE.E4M3.F32.PACK_AB_MERGE_C R15, R6, R15, RZ ;  /* 0x0000000f060f723e */ /* 0x000fe400048070ff */
[----:B------:R-:W-:Y:S02]  /*d5f0*/  F2FP.SATFINITE.E4M3.F32.PACK_AB_MERGE_C R6, R26, R25, R28 ;  /* 0x000000191a06723e */ /* 0x000fe4000480701c */
[----:B------:R-:W-:Y:S02]  /*d600*/  F2FP.SATFINITE.E4M3.F32.PACK_AB_MERGE_C R7, R30, R27, R7 ;  /* 0x0000001b1e07723e */ /* 0x000fe40004807007 */
[----:B------:R-:W-:Y:S02]  /*d610*/  F2FP.SATFINITE.E4M3.F32.PACK_AB_MERGE_C R4, R11, R10, R4 ;  /* 0x0000000a0b04723e */ /* 0x000fe40004807004 */
[----:B------:R-:W-:-:S05]  /*d620*/  F2FP.SATFINITE.E4M3.F32.PACK_AB_MERGE_C R5, R20, R5, R15 ;  /* 0x000000051405723e */ /* 0x000fca000480700f */
[----:B------:R2:W-:Y:S01]  /*d630*/  STS.128 [R0+0x2000], R4 ;  /* 0x0020000400007388 */ /* 0x0005e20000000c00 */
[----:B------:R-:W-:Y:S05]  /*d640*/  BRA `(.L_x_1924) ;  /* 0x0000002400547947 */ /* 0x000fea0003800000 */
.L_x_1911:
        /* <DEDUP_REMOVED lines=8> */
[----:B0-----:R-:W-:-:S13]  /*d6d0*/  ISETP.NE.AND P0, PT, R34, 0x1, PT ;  /* 0x000000012200780c */ /* 0x001fda0003f05270 */
[----:B------:R-:W0:Y:S08]  /*d6e0*/  @P0 LDC R0, c[0x0][0x44c] ;  /* 0x00011300ff000b82 */ /* 0x000e300000000800 */
[----:B------:R-:W1:Y:S01]  /*d6f0*/  @P0 LDC R5, c[0x0][0x450] ;  /* 0x00011400ff050b82 */ /* 0x000e620000000800 */
[----:B0-----:R-:W-:-:S05]  /*d700*/  @P0 IMAD.HI.U32 R0, R3, R0, RZ ;  /* 0x0000000003000227 */ /* 0x001fca00078e00ff */
[----:B-1----:R-:W-:Y:S01]  /*d710*/  @P0 SHF.R.U32.HI R3, RZ, R5, R0 ;  /* 0x00000005ff030219 */ /* 0x002fe20000011600 */
[----:B------:R-:W-:-:S03]  /*d720*/  IMAD.MOV.U32 R5, RZ, RZ, R29 ;  /* 0x000000ffff057224 */ /* 0x000fc600078e001d */
        /* <DEDUP_REMOVED lines=14> */
[----:B------:R-:W0:Y:S01]  /*d810*/  LDC R39, c[0x0][0x3f4] ;  /* 0x0000fd00ff277b82 */ /* 0x000e220000000800 */
[----:B------:R-:W1:Y:S01]  /*d820*/  SHFL.IDX PT, R5, R35, RZ, 0x1c1f ;  /* 0x001c1fff23057589 */ /* 0x000e6200000e0000 */
[----:B------:R-:W-:Y:S01]  /*d830*/  IMAD R34, R197, R34, RZ ;  /* 0x00000022c5227224 */ /* 0x000fe200078e02ff */
[----:B------:R-:W-:Y:S02]  /*d840*/  ULDC.64 UR4, c[0x0][0x208] ;  /* 0x0000820000047ab9 */ /* 0x000fe40000000a00 */
[----:B------:R-:W2:Y:S04]  /*d850*/  SHFL.IDX PT, R14, R9, RZ, 0x1c1f ;  /* 0x001c1fff090e7589 */ /* 0x000ea800000e0000 */
[----:B------:R-:W3:Y:S04]  /*d860*/  SHFL.IDX PT, R3, R8, RZ, 0x1c1f ;  /* 0x001c1fff08037589 */ /* 0x000ee800000e0000 */
[----:B------:R-:W4:Y:S01]  /*d870*/  SHFL.IDX PT, R7, R37, RZ, 0x1c1f ;  /* 0x001c1fff25077589 */ /* 0x000f2200000e0000 */
[----:B0-----:R-:W-:-:S04]  /*d880*/  ISETP.GE.AND P0, PT, R18, R39, PT ;  /* 0x000000271200720c */ /* 0x001fc80003f06270 */
[----:B------:R-:W-:-:S13]  /*d890*/  ISETP.GE.OR P1, PT, R38, R34, P0 ;  /* 0x000000222600720c */ /* 0x000fda0000726670 */
[C---:B-1----:R-:W-:Y:S02]  /*d8a0*/  @!P1 IADD3 R0, P2, R18.reuse, R5, RZ ;  /* 0x0000000512009210 */ /* 0x042fe40007f5e0ff */
[----:B--2---:R-:W-:-:S03]  /*d8b0*/  @!P1 IADD3 R14, P3, R18, R14, RZ ;  /* 0x0000000e120e9210 */ /* 0x004fc60007f7e0ff */
[--C-:B---3--:R-:W-:Y:S02]  /*d8c0*/  @!P1 IMAD.X R5, R3, 0x1, R19.reuse, P2 ;  /* 0x0000000103059824 */ /* 0x108fe400010e0613 */
[----:B----4-:R-:W-:Y:S02]  /*d8d0*/  @!P1 IMAD.X R3, R7, 0x1, R19, P3 ;  /* 0x0000000107039824 */ /* 0x010fe400018e0613 */
[----:B------:R-:W-:Y:S02]  /*d8e0*/  @!P1 IMAD.MOV.U32 R4, RZ, RZ, R0 ;  /* 0x000000ffff049224 */ /* 0x000fe400078e0000 */
[----:B------:R-:W-:Y:S02]  /*d8f0*/  @!P1 IMAD.MOV.U32 R24, RZ, RZ, R14 ;  /* 0x000000ffff189224 */ /* 0x000fe400078e000e */
[----:B------:R-:W-:Y:S02]  /*d900*/  @!P1 IMAD.MOV.U32 R25, RZ, RZ, R3 ;  /* 0x000000ffff199224 */ /* 0x000fe400078e0003 */
[----:B------:R-:W2:Y:S04]  /*d910*/  @!P1 LD.E.128 R4, desc[UR4][R4.64] ;  /* 0x0000000404049980 */ /* 0x000ea8000c101d00 */
[----:B------:R-:W3:Y:S01]  /*d920*/  @!P1 LD.E.128 R24, desc[UR4][R24.64] ;  /* 0x0000000418189980 */ /* 0x000ee2000c101d00 */
[----:B------:R-:W-:-:S02]  /*d930*/  CS2R R32, SRZ ;  /* 0x0000000000207805 */ /* 0x000fc4000001ff00 */
[----:B------:R-:W-:Y:S02]  /*d940*/  CS2R R30, SRZ ;  /* 0x00000000001e7805 */ /* 0x000fe4000001ff00 */
[----:B------:R-:W-:Y:S01]  /*d950*/  CS2R R28, SRZ ;  /* 0x00000000001c7805 */ /* 0x000fe2000001ff00 */
[----:B------:R-:W0:Y:S01]  /*d960*/  SHFL.IDX PT, R35, R35, 0x1, 0x1c1f ;  /* 0x003c1f0023237f89 */ /* 0x000e2200000e0000 */
[----:B------:R-:W-:-:S03]  /*d970*/  CS2R R20, SRZ ;  /* 0x0000000000147805 */ /* 0x000fc6000001ff00 */
[----:B------:R1:W4:Y:S04]  /*d980*/  SHFL.IDX PT, R3, R8, 0x1, 0x1c1f ;  /* 0x003c1f0008037f89 */ /* 0x00032800000e0000 */
[----:B------:R1:W0:Y:S04]  /*d990*/  SHFL.IDX PT, R14, R9, 0x1, 0x1c1f ;  /* 0x003c1f00090e7f89 */ /* 0x00022800000e0000 */
[----:B------:R-:W0:Y:S01]  /*d9a0*/  SHFL.IDX PT, R37, R37, 0x1, 0x1c1f ;  /* 0x003c1f0025257f89 */ /* 0x000e2200000e0000 */
[----:B--2---:R-:W-:Y:S02]  /*d9b0*/  @!P1 IMAD.MOV.U32 R32, RZ, RZ, R4 ;  /* 0x000000ffff209224 */ /* 0x004fe400078e0004 */
[----:B------:R-:W-:Y:S01]  /*d9c0*/  @!P1 IMAD.MOV.U32 R33, RZ, RZ, R5 ;  /* 0x000000ffff219224 */ /* 0x000fe200078e0005 */
[----:B------:R-:W-:Y:S01]  /*d9d0*/  CS2R R4, SRZ ;  /* 0x0000000000047805 */ /* 0x000fe2000001ff00 */
[----:B------:R-:W-:-:S02]  /*d9e0*/  @!P1 IMAD.MOV.U32 R30, RZ, RZ, R6 ;  /* 0x000000ffff1e9224 */ /* 0x000fc400078e0006 */
[----:B------:R-:W-:Y:S02]  /*d9f0*/  @!P1 IMAD.MOV.U32 R31, RZ, RZ, R7 ;  /* 0x000000ffff1f9224 */ /* 0x000fe400078e0007 */
[----:B---3--:R-:W-:Y:S02]  /*da00*/  @!P1 IMAD.MOV.U32 R28, RZ, RZ, R24 ;  /* 0x000000ffff1c9224 */ /* 0x008fe400078e0018 */
[----:B------:R-:W-:Y:S02]  /*da10*/  @!P1 IMAD.MOV.U32 R29, RZ, RZ, R25 ;  /* 0x000000ffff1d9224 */ /* 0x000fe400078e0019 */
[----:B------:R-:W-:Y:S02]  /*da20*/  @!P1 IMAD.MOV.U32 R20, RZ, RZ, R26 ;  /* 0x000000ffff149224 */ /* 0x000fe400078e001a */
[----:B01--4-:R-:W-:-:S07]  /*da30*/  @!P1 IMAD.MOV.U32 R21, RZ, RZ, R27 ;  /* 0x000000ffff159224 */ /* 0x013fce00078e001b */
.L_x_2266:
[----:B------:R-:W-:Y:S01]  /*da40*/  VIADD R7, R38, 0x40 ;  /* 0x0000004026077836 */ /* 0x000fe20000000000 */
[----:B------:R-:W-:Y:S01]  /*da50*/  BSSY B1, `(.L_x_1928) ;  /* 0x0000011000017945 */ /* 0x000fe20003800000 */
[----:B------:R-:W-:Y:S02]  /*da60*/  CS2R R8, SRZ ;  /* 0x0000000000087805 */ /* 0x000fe4000001ff00 */
[----:B------:R-:W-:Y:S02]  /*da70*/  CS2R R10, SRZ ;  /* 0x00000000000a7805 */ /* 0x000fe4000001ff00 */
[----:B------:R-:W-:Y:S02]  /*da80*/  ISETP.GE.AND P1, PT, R7, R34, PT ;  /* 0x000000220700720c */ /* 0x000fe40003f26270 */
[----:B------:R-:W-:-:S11]  /*da90*/  CS2R R6, SRZ ;  /* 0x0000000000067805 */ /* 0x000fd6000001ff00 */
[----:B------:R-:W-:Y:S05]  /*daa0*/  @P1 BRA `(.L_x_1929) ;  /* 0x00000000002c1947 */ /* 0x000fea0003800000 */
[----:B------:R-:W-:Y:S02]  /*dab0*/  CS2R R6, SRZ ;  /* 0x0000000000067805 */ /* 0x000fe4000001ff00 */
[----:B------:R-:W-:Y:S02]  /*dac0*/  CS2R R8, SRZ ;  /* 0x0000000000087805 */ /* 0x000fe4000001ff00 */
[----:B------:R-:W-:Y:S01]  /*dad0*/  CS2R R10, SRZ ;  /* 0x00000000000a7805 */ /* 0x000fe2000001ff00 */
[----:B------:R-:W-:Y:S06]  /*dae0*/  @P0 BRA `(.L_x_1929) ;  /* 0x00000000001c0947 */ /* 0x000fec0003800000 */
[C---:B------:R-:W-:Y:S01]  /*daf0*/  IADD3 R8, P1, R18.reuse, R35, RZ ;  /* 0x0000002312087210 */ /* 0x040fe20007f3e0ff */
[----:B------:R-:W-:Y:S01]  /*db00*/  ULDC.64 UR4, c[0x0][0x208] ;  /* 0x0000820000047ab9 */ /* 0x000fe20000000a00 */
[----:B------:R-:W-:-:S03]  /*db10*/  IADD3 R4, P2, R18, R14, RZ ;  /* 0x0000000e12047210 */ /* 0x000fc60007f5e0ff */
[--C-:B------:R-:W-:Y:S02]  /*db20*/  IMAD.X R9, R3, 0x1, R19.reuse, P1 ;  /* 0x0000000103097824 */ /* 0x100fe400008e0613 */
[----:B------:R-:W-:-:S04]  /*db30*/  IMAD.X R5, R37, 0x1, R19, P2 ;  /* 0x0000000125057824 */ /* 0x000fc800010e0613 */
[----:B------:R-:W5:Y:S04]  /*db40*/  LD.E.128 R8, desc[UR4][R8.64] ;  /* 0x0000000408087980 */ /* 0x000f68000c101d00 */
[----:B------:R-:W5:Y:S02]  /*db50*/  LD.E.128 R4, desc[UR4][R4.64] ;  /* 0x0000000404047980 */ /* 0x000f64000c101d00 */
.L_x_1929:
[----:B------:R-:W-:Y:S05]  /*db60*/  BSYNC B1 ;  /* 0x0000000000017941 */ /* 0x000fea0003800000 */
.L_x_1928:
[----:B------:R-:W2:Y:S01]  /*db70*/  LDL R0, [R1+0x8] ;  /* 0x0000080001007983 */ /* 0x000ea20000100800 */
[----:B------:R-:W-:Y:S01]  /*db80*/  VIADD R12, R194, 0x40 ;  /* 0x00000040c20c7836 */ /* 0x000fe20000000000 */
[----:B------:R-:W-:Y:S01]  /*db90*/  VIADDMNMX R3, R34, -R201, 0x80, PT ;  /* 0x0000008022037446 */ /* 0x000fe200038009c9 */
[----:B------:R-:W-:Y:S03]  /*dba0*/  BSSY B1, `(.L_x_1930) ;  /* 0x000000b000017945 */ /* 0x000fe60003800000 */
[-C--:B------:R-:W-:Y:S02]  /*dbb0*/  ISETP.GE.OR P2, PT, R194, R3.reuse, P0 ;  /* 0x00000003c200720c */ /* 0x080fe40000746670 */
[----:B------:R-:W-:Y:S02]  /*dbc0*/  ISETP.GE.OR P0, PT, R12, R3, P0 ;  /* 0x000000030c00720c */ /* 0x000fe40000706670 */
[----:B--2---:R-:W-:-:S13]  /*dbd0*/  R2UR UR5, R0 ;  /* 0x00000000000572ca */ /* 0x004fda00000e0000 */
[----:B------:R-:W-:-:S04]  /*dbe0*/  ULEA.HI UR4, UR5, UR5, URZ, 0x1 ;  /* 0x0000000505047291 */ /* 0x000fc8000f8f083f */
[----:B------:R-:W-:-:S04]  /*dbf0*/  ULOP3.LUT UR4, UR4, 0xfffffffe, URZ, 0xc0, !UPT ;  /* 0xfffffffe04047892 */ /* 0x000fc8000f8ec03f */
[----:B------:R-:W-:-:S06]  /*dc00*/  UIADD3 UR4, UR5, -UR4, URZ ;  /* 0x8000000405047290 */ /* 0x000fcc000fffe03f */
[----:B------:R-:W-:-:S05]  /*dc10*/  IMAD.U32 R0, RZ, RZ, UR4 ;  /* 0x00000004ff007e24 */ /* 0x000fca000f8e00ff */
[----:B------:R-:W-:-:S04]  /*dc20*/  SHF.L.U32 R0, R0, 0x1f, RZ ;  /* 0x0000001f00007819 */ /* 0x000fc800000006ff */
[----:B------:R-:W0:Y:S02]  /*dc30*/  SYNCS.PHASECHK.TRANS64.TRYWAIT P1, [R17+URZ+0x22800], R0 ;  /* 0x02280000110075a7 */ /* 0x000e24000802017f */
[----:B0-----:R-:W-:Y:S05]  /*dc40*/  @!P1 BRA `(.L_x_1931) ;  /* 0x0000024400989947 */ /* 0x001fea0003800000 */
.L_x_2267:
[----:B------:R-:W-:Y:S05]  /*dc50*/  BSYNC B1 ;  /* 0x0000000000017941 */ /* 0x000fea0003800000 */
.L_x_1930:
[----:B------:R-:W-:Y:S04]  /*dc60*/  BSSY B1, `(.L_x_1932) ;  /* 0x0000100000017945 */ /* 0x000fe80003800000 */
[----:B------:R-:W-:Y:S05]  /*dc70*/  @P2 BRA `(.L_x_1933) ;  /* 0x0000000c00f82947 */ /* 0x000fea0003800000 */
[----:B0-----:R-:W-:Y:S02]  /*dc80*/  SHF.R.U32.HI R0, RZ, 0x8, R32 ;  /* 0x00000008ff007819 */ /* 0x001fe40000011620 */
[----:B------:R-:W-:Y:S02]  /*dc90*/  LOP3.LUT R3, R32, 0xff, RZ, 0xc0, !PT ;  /* 0x000000ff20037812 */ /* 0x000fe400078ec0ff */
[----:B------:R-:W-:Y:S02]  /*dca0*/  LOP3.LUT R0, R0, 0xff, RZ, 0xc0, !PT ;  /* 0x000000ff00007812 */ /* 0x000fe400078ec0ff */
[----:B------:R-:W-:Y:S02]  /*dcb0*/  SHF.R.U32.HI R12, RZ, 0x8, R33 ;  /* 0x00000008ff0c7819 */ /* 0x000fe40000011621 */
[----:B------:R-:W-:Y:S01]  /*dcc0*/  PRMT R35, R0, 0x7604, R3 ;  /* 0x0000760400237816 */ /* 0x000fe20000000003 */
[----:B------:R-:W-:Y:S01]  /*dcd0*/  IMAD.SHL.U32 R3, R213, 0x80, RZ ;  /* 0x00000080d5037824 */ /* 0x000fe200078e00ff */
[----:B------:R-:W-:-:S02]  /*dce0*/  LOP3.LUT R13, R33, 0xff, RZ, 0xc0, !PT ;  /* 0x000000ff210d7812 */ /* 0x000fc400078ec0ff */
[----:B------:R-:W-:Y:S02]  /*dcf0*/  LOP3.LUT R12, R12, 0xff, RZ, 0xc0, !PT ;  /* 0x000000ff0c0c7812 */ /* 0x000fe400078ec0ff */
[----:B------:R-:W-:Y:S02]  /*dd00*/  SHF.R.U32.HI R14, RZ, 0x8, R30 ;  /* 0x00000008ff0e7819 */ /* 0x000fe4000001161e */
[----:B------:R-:W-:Y:S02]  /*dd10*/  PRMT R38, R12, 0x7604, R13 ;  /* 0x000076040c267816 */ /* 0x000fe4000000000d */
[----:B------:R-:W-:Y:S02]  /*dd20*/  SHF.R.U32.HI R12, RZ, 0x8, R31 ;  /* 0x00000008ff0c7819 */ /* 0x000fe4000001161f */
[----:B------:R-:W-:Y:S01]  /*dd30*/  LOP3.LUT R24, R3, 0x380, RZ, 0xc0, !PT ;  /* 0x0000038003187812 */ /* 0x000fe200078ec0ff */
[----:B------:R-:W-:Y:S01]  /*dd40*/  IMAD.IADD R3, R18, 0x1, R39 ;  /* 0x0000000112037824 */ /* 0x000fe200078e0227 */
[----:B------:R-:W-:-:S02]  /*dd50*/  LOP3.LUT R15, R30, 0xff, RZ, 0xc0, !PT ;  /* 0x000000ff1e0f7812 */ /* 0x000fc400078ec0ff */
[----:B------:R-:W-:Y:S02]  /*dd60*/  LOP3.LUT R14, R14, 0xff, RZ, 0xc0, !PT ;  /* 0x000000ff0e0e7812 */ /* 0x000fe400078ec0ff */
[----:B------:R-:W-:Y:S02]  /*dd70*/  SHF.R.U32.HI R0, RZ, 0x8, R28 ;  /* 0x00000008ff007819 */ /* 0x000fe4000001161c */
[----:B------:R-:W-:Y:S02]  /*dd80*/  LOP3.LUT R13, R31, 0xff, RZ, 0xc0, !PT ;  /* 0x000000ff1f0d7812 */ /* 0x000fe400078ec0ff */
[----:B------:R-:W-:Y:S02]  /*dd90*/  LOP3.LUT R12, R12, 0xff, RZ, 0xc0, !PT ;  /* 0x000000ff0c0c7812 */ /* 0x000fe400078ec0ff */
[----:B------:R-:W-:Y:S02]  /*dda0*/  PRMT R41, R14, 0x7604, R15 ;  /* 0x000076040e297816 */ /* 0x000fe4000000000f */
[----:B------:R-:W-:-:S02]  /*ddb0*/  SHF.R.U32.HI R25, RZ, 0x3, R24 ;  /* 0x00000003ff197819 */ /* 0x000fc40000011618 */
[----:B------:R-:W-:Y:S02]  /*ddc0*/  LOP3.LUT R3, R24, 0x70, R3, 0xf8, !PT ;  /* 0x0000007018037812 */ /* 0x000fe400078ef803 */
[----:B------:R-:W-:Y:S02]  /*ddd0*/  LOP3.LUT R14, R0, 0xff, RZ, 0xc0, !PT ;  /* 0x000000ff000e7812 */ /* 0x000fe400078ec0ff */
[----:B------:R-:W-:Y:S02]  /*dde0*/  LOP3.LUT R0, R24, 0x70, R18, 0xf8, !PT ;  /* 0x0000007018007812 */ /* 0x000fe400078ef812 */
[----:B------:R-:W-:Y:S02]  /*ddf0*/  PRMT R45, R12, 0x7604, R13 ;  /* 0x000076040c2d7816 */ /* 0x000fe4000000000d */
[----:B------:R-:W-:Y:S02]  /*de00*/  SHF.R.U32.HI R24, RZ, 0x8, R29 ;  /* 0x00000008ff187819 */ /* 0x000fe4000001161d */
[----:B------:R-:W-:-:S02]  /*de10*/  SHF.R.U32.HI R12, RZ, 0x8, R20 ;  /* 0x00000008ff0c7819 */ /* 0x000fc40000011614 */
[-C--:B------:R-:W-:Y:S02]  /*de20*/  LOP3.LUT R3, R3, R25.reuse, RZ, 0x3c, !PT ;  /* 0x0000001903037212 */ /* 0x080fe400078e3cff */
[----:B------:R-:W-:Y:S02]  /*de30*/  LOP3.LUT R0, R0, R25, RZ, 0x3c, !PT ;  /* 0x0000001900007212 */ /* 0x000fe400078e3cff */
[----:B------:R-:W-:Y:S02]  /*de40*/  LOP3.LUT R25, R29, 0xff, RZ, 0xc0, !PT ;  /* 0x000000ff1d197812 */ /* 0x000fe400078ec0ff */
[----:B------:R-:W-:Y:S02]  /*de50*/  LOP3.LUT R27, R20, 0xff, RZ, 0xc0, !PT ;  /* 0x000000ff141b7812 */ /* 0x000fe400078ec0ff */
[----:B------:R-:W-:Y:S02]  /*de60*/  LOP3.LUT R24, R24, 0xff, RZ, 0xc0, !PT ;  /* 0x000000ff18187812 */ /* 0x000fe400078ec0ff */
[----:B------:R-:W-:-:S02]  /*de70*/  LOP3.LUT R26, R12, 0xff, RZ, 0xc0, !PT ;  /* 0x000000ff0c1a7812 */ /* 0x000fc400078ec0ff */
[C-C-:B------:R-:W-:Y:S02]  /*de80*/  IADD3 R3, R17.reuse, R3, R212.reuse ;  /* 0x0000000311037210 */ /* 0x140fe40007ffe0d4 */
[----:B------:R-:W-:Y:S02]  /*de90*/  LOP3.LUT R15, R28, 0xff, RZ, 0xc0, !PT ;  /* 0x000000ff1c0f7812 */ /* 0x000fe400078ec0ff */
[----:B------:R-:W-:Y:S02]  /*dea0*/  IADD3 R0, R17, R0, R212 ;  /* 0x0000000011007210 */ /* 0x000fe40007ffe0d4 */
[----:B------:R-:W-:Y:S02]  /*deb0*/  PRMT R49, R24, 0x7604, R25 ;  /* 0x0000760418317816 */ /* 0x000fe40000000019 */
[----:B------:R-:W-:Y:S02]  /*dec0*/  PRMT R51, R26, 0x7604, R27 ;  /* 0x000076041a337816 */ /* 0x000fe4000000001b */
[----:B------:R-:W0:Y:S01]  /*ded0*/  LDS.128 R24, [R3+0x14400] ;  /* 0x0144000003187984 */ /* 0x000e220000000c00 */
[----:B------:R-:W-:-:S02]  /*dee0*/  PRMT R47, R14, 0x7604, R15 ;  /* 0x000076040e2f7816 */ /* 0x000fc4000000000f */
[----:B------:R-:W-:Y:S01]  /*def0*/  SHF.R.U32.HI R34, RZ, 0x8, R21 ;  /* 0x00000008ff227819 */ /* 0x000fe20000011615 */
[----:B------:R-:W1:Y:S01]  /*df00*/  LDS.128 R12, [R0+0x14400] ;  /* 0x01440000000c7984 */ /* 0x000e620000000c00 */
[----:B------:R-:W-:Y:S02]  /*df10*/  LOP3.LUT R37, R21, 0xff, RZ, 0xc0, !PT ;  /* 0x000000ff15257812 */ /* 0x000fe400078ec0ff */
[----:B------:R-:W-:Y:S02]  /*df20*/  LOP3.LUT R34, R34, 0xff, RZ, 0xc0, !PT ;  /* 0x000000ff22227812 */ /* 0x000fe400078ec0ff */
[----:B------:R-:W-:Y:S02]  /*df30*/  SHF.R.U32.HI R40, RZ, 0x10, R30 ;  /* 0x00000010ff287819 */ /* 0x000fe4000001161e */
[----:B------:R-:W-:Y:S02]  /*df40*/  PRMT R44, R34, 0x7604, R37 ;  /* 0x00007604222c7816 */ /* 0x000fe40000000025 */
[----:B------:R-:W-:-:S02]  /*df50*/  SHF.R.U32.HI R37, RZ, 0x10, R33 ;  /* 0x00000010ff257819 */ /* 0x000fc40000011621 */
[----:B------:R-:W-:Y:S02]  /*df60*/  SHF.R.U32.HI R34, RZ, 0x10, R32 ;  /* 0x00000010ff227819 */ /* 0x000fe40000011620 */
[----:B------:R-:W-:Y:S02]  /*df70*/  LOP3.LUT R37, R37, 0xff, RZ, 0xc0, !PT ;  /* 0x000000ff25257812 */ /* 0x000fe400078ec0ff */
[----:B------:R-:W-:Y:S02]  /*df80*/  LOP3.LUT R34, R34, 0xff, RZ, 0xc0, !PT ;  /* 0x000000ff22227812 */ /* 0x000fe400078ec0ff */
[----:B------:R-:W-:Y:S02]  /*df90*/  PRMT R37, R37, 0x7054, R38 ;  /* 0x0000705425257816 */ /* 0x000fe40000000026 */
[----:B------:R-:W-:Y:S02]  /*dfa0*/  SHF.R.U32.HI R38, RZ, 0x10, R29 ;  /* 0x00000010ff267819 */ /* 0x000fe4000001161d */
[----:B------:R-:W-:-:S02]  /*dfb0*/  LOP3.LUT R40, R40, 0xff, RZ, 0xc0, !PT ;  /* 0x000000ff28287812 */ /* 0x000fc400078ec0ff */
[----:B------:R-:W-:Y:S02]  /*dfc0*/  LOP3.LUT R38, R38, 0xff, RZ, 0xc0, !PT ;  /* 0x000000ff26267812 */ /* 0x000fe400078ec0ff */
[----:B------:R-:W-:Y:S02]  /*dfd0*/  SHF.R.U32.HI R42, RZ, 0x10, R31 ;  /* 0x00000010ff2a7819 */ /* 0x000fe4000001161f */
[----:B------:R-:W-:Y:S02]  /*dfe0*/  PRMT R35, R34, 0x7054, R35 ;  /* 0x0000705422237816 */ /* 0x000fe40000000023 */
[----:B------:R-:W-:Y:S02]  /*dff0*/  PRMT R43, R40, 0x7054, R41 ;  /* 0x00007054282b7816 */ /* 0x000fe40000000029 */
[----:B------:R-:W-:Y:S02]  /*e000*/  SHF.R.U32.HI R34, RZ, 0x10, R28 ;  /* 0x00000010ff227819 */ /* 0x000fe4000001161c */
[----:B------:R-:W-:-:S02]  /*e010*/  SHF.R.U32.HI R40, RZ, 0x10, R20 ;  /* 0x00000010ff287819 */ /* 0x000fc40000011614 */
[----:B------:R-:W-:Y:S02]  /*e020*/  PRMT R49, R38, 0x7054, R49 ;  /* 0x0000705426317816 */ /* 0x000fe40000000031 */
[----:B------:R-:W-:Y:S02]  /*e030*/  SHF.R.U32.HI R41, RZ, 0x10, R21 ;  /* 0x00000010ff297819 */ /* 0x000fe40000011615 */
[----:B------:R-:W-:Y:S02]  /*e040*/  LOP3.LUT R42, R42, 0xff, RZ, 0xc0, !PT ;  /* 0x000000ff2a2a7812 */ /* 0x000fe400078ec0ff */
[----:B------:R-:W-:Y:S02]  /*e050*/  LOP3.LUT R34, R34, 0xff, RZ, 0xc0, !PT ;  /* 0x000000ff22227812 */ /* 0x000fe400078ec0ff */
[----:B------:R-:W-:Y:S02]  /*e060*/  LOP3.LUT R40, R40, 0xff, RZ, 0xc0, !PT ;  /* 0x000000ff28287812 */ /* 0x000fe400078ec0ff */
[----:B------:R-:W-:-:S02]  /*e070*/  LOP3.LUT R49, R49, 0xff000000, R29, 0xf8, !PT ;  /* 0xff00000031317812 */ /* 0x000fc400078ef81d */
[----:B------:R-:W-:Y:S02]  /*e080*/  LOP3.LUT R41, R41, 0xff, RZ, 0xc0, !PT ;  /* 0x000000ff29297812 */ /* 0x000fe400078ec0ff */
[----:B------:R-:W-:Y:S02]  /*e090*/  PRMT R45, R42, 0x7054, R45 ;  /* 0x000070542a2d7816 */ /* 0x000fe4000000002d */
[----:B------:R-:W-:Y:S02]  /*e0a0*/  PRMT R47, R34, 0x7054, R47 ;  /* 0x00007054222f7816 */ /* 0x000fe4000000002f */
[----:B------:R-:W-:Y:S02]  /*e0b0*/  PRMT R51, R40, 0x7054, R51 ;  /* 0x0000705428337816 */ /* 0x000fe40000000033 */
[----:B------:R-:W-:Y:S02]  /*e0c0*/  LOP3.LUT R42, R37, 0xff000000, R33, 0xf8, !PT ;  /* 0xff000000252a7812 */ /* 0x000fe400078ef821 */
[----:B------:R-:W-:-:S02]  /*e0d0*/  F2FP.F16.E4M3.UNPACK_B R46, R49.H1 ;  /* 0x00000031ff2e723e */ /* 0x000fc400030006ff */
[----:B0-----:R-:W-:Y:S02]  /*e0e0*/  F2FP.F16.E4M3.UNPACK_B R34, R25.H1 ;  /* 0x00000019ff22723e */ /* 0x001fe400030006ff */
[----:B------:R-:W-:Y:S02]  /*e0f0*/  PRMT R53, R41, 0x7054, R44 ;  /* 0x0000705429357816 */ /* 0x000fe4000000002c */
[----:B------:R-:W-:Y:S02]  /*e100*/  LOP3.LUT R41, R35, 0xff000000, R32, 0xf8, !PT ;  /* 0xff00000023297812 */ /* 0x000fe400078ef820 */
[----:B------:R-:W-:Y:S02]  /*e110*/  LOP3.LUT R30, R43, 0xff000000, R30, 0xf8, !PT ;  /* 0xff0000002b1e7812 */ /* 0x000fe400078ef81e */
[----:B------:R-:W-:Y:S02]  /*e120*/  LOP3.LUT R44, R45, 0xff000000, R31, 0xf8, !PT ;  /* 0xff0000002d2c7812 */ /* 0x000fe400078ef81f */
[----:B------:R-:W-:-:S02]  /*e130*/  LOP3.LUT R47, R47, 0xff000000, R28, 0xf8, !PT ;  /* 0xff0000002f2f7812 */ /* 0x000fc400078ef81c */
[----:B------:R-:W-:Y:S01]  /*e140*/  LOP3.LUT R48, R51, 0xff000000, R20, 0xf8, !PT ;  /* 0xff00000033307812 */ /* 0x000fe200078ef814 */
[----:B------:R-:W-:Y:S01]  /*e150*/  HADD2.F32 R51, -RZ, R46.H0_H0 ;  /* 0x2000002eff337230 */ /* 0x000fe20000004100 */
[----:B------:R-:W-:Y:S02]  /*e160*/  F2FP.F16.E4M3.UNPACK_B R43, R42.H1 ;  /* 0x0000002aff2b723e */ /* 0x000fe400030006ff */
[-C--:B-1----:R-:W-:Y:S02]  /*e170*/  F2FP.F16.E4M3.UNPACK_B R31, R15.reuse ;  /* 0x0000000fff1f723e */ /* 0x082fe400020006ff */
[----:B------:R-:W-:Y:S01]  /*e180*/  F2FP.F16.E4M3.UNPACK_B R32, R15.H1 ;  /* 0x0000000fff20723e */ /* 0x000fe200030006ff */
[----:B------:R-:W-:Y:S01]  /*e190*/  HADD2.F32 R45, -RZ, R43.H0_H0 ;  /* 0x2000002bff2d7230 */ /* 0x000fe20000004100 */
[----:B------:R-:W-:Y:S02]  /*e1a0*/  F2FP.F16.E4M3.UNPACK_B R28, R13.H1 ;  /* 0x0000000dff1c723e */ /* 0x000fe400030006ff */
[----:B------:R-:W-:-:S02]  /*e1b0*/  F2FP.F16.E4M3.UNPACK_B R15, R12 ;  /* 0x0000000cff0f723e */ /* 0x000fc400020006ff */
[----:B------:R-:W-:Y:S01]  /*e1c0*/  F2FP.F16.E4M3.UNPACK_B R20, R12.H1 ;  /* 0x0000000cff14723e */ /* 0x000fe200030006ff */
[--C-:B------:R-:W-:Y:S01]  /*e1d0*/  HADD2.F32 R12, -RZ, R34.reuse.H0_H0 ;  /* 0x20000022ff0c7230 */ /* 0x100fe20000004100 */
[----:B------:R-:W-:Y:S01]  /*e1e0*/  LOP3.LUT R50, R53, 0xff000000, R21, 0xf8, !PT ;  /* 0xff00000035327812 */ /* 0x000fe200078ef815 */
[----:B------:R-:W-:Y:S01]  /*e1f0*/  HADD2.F32 R34, -RZ, R34.H1_H1 ;  /* 0x30000022ff227230 */ /* 0x000fe20000004100 */
[----:B------:R-:W-:Y:S02]  /*e200*/  F2FP.F16.E4M3.UNPACK_B R21, R13 ;  /* 0x0000000dff15723e */ /* 0x000fe400020006ff */
[-C--:B------:R-:W-:Y:S01]  /*e210*/  F2FP.F16.E4M3.UNPACK_B R13, R14.reuse ;  /* 0x0000000eff0d723e */ /* 0x080fe200020006ff */
[----:B------:R-:W-:Y:S01]  /*e220*/  FMUL.FTZ R53, R12, R51 ;  /* 0x000000330c357220 */ /* 0x000fe20000410000 */
[----:B------:R-:W-:Y:S01]  /*e230*/  F2FP.F16.E4M3.UNPACK_B R29, R14.H1 ;  /* 0x0000000eff1d723e */ /* 0x000fe200030006ff */
[--C-:B------:R-:W-:Y:S01]  /*e240*/  HADD2.F32 R14, -RZ, R28.reuse.H0_H0 ;  /* 0x2000001cff0e7230 */ /* 0x100fe20000004100 */
[----:B------:R-:W-:Y:S01]  /*e250*/  F2FP.F16.E4M3.UNPACK_B R33, R25 ;  /* 0x00000019ff21723e */ /* 0x000fe200020006ff */
[----:B------:R-:W-:Y:S01]  /*e260*/  HADD2.F32 R28, -RZ, R28.H1_H1 ;  /* 0x3000001cff1c7230 */ /* 0x000fe20000004100 */
[----:B------:R-:W-:-:S02]  /*e270*/  F2FP.F16.E4M3.UNPACK_B R38, R27 ;  /* 0x0000001bff26723e */ /* 0x000fc400020006ff */
[----:B------:R-:W-:Y:S02]  /*e280*/  F2FP.F16.E4M3.UNPACK_B R40, R27.H1 ;  /* 0x0000001bff28723e */ /* 0x000fe400030006ff */
[-C--:B------:R-:W-:Y:S02]  /*e290*/  F2FP.F16.E4M3.UNPACK_B R25, R24.reuse ;  /* 0x00000018ff19723e */ /* 0x080fe400020006ff */
[----:B------:R-:W-:Y:S01]  /*e2a0*/  F2FP.F16.E4M3.UNPACK_B R27, R24.H1 ;  /* 0x00000018ff1b723e */ /* 0x000fe200030006ff */
[-C--:B------:R-:W-:Y:S01]  /*e2b0*/  FMUL.FTZ R24, R12, R45.reuse ;  /* 0x0000002d0c187220 */ /* 0x080fe20000410000 */
[C---:B------:R-:W-:Y:S01]  /*e2c0*/  FFMA.FTZ R12, R14.reuse, R45, -R53 ;  /* 0x0000002d0e0c7223 */ /* 0x040fe20000010835 */
[----:B------:R-:W-:Y:S01]  /*e2d0*/  F2FP.F16.E4M3.UNPACK_B R49, R49 ;  /* 0x00000031ff31723e */ /* 0x000fe200020006ff */
[----:B------:R-:W-:Y:S01]  /*e2e0*/  HADD2.F32 R53, -RZ, R46.H1_H1 ;  /* 0x3000002eff357230 */ /* 0x000fe20000004100 */
[----:B------:R-:W-:Y:S01]  /*e2f0*/  F2FP.F16.E4M3.UNPACK_B R42, R42 ;  /* 0x0000002aff2a723e */ /* 0x000fe200020006ff */
[----:B------:R-:W-:Y:S01]  /*e300*/  HADD2.F32 R45, -RZ, R43.H1_H1 ;  /* 0x3000002bff2d7230 */ /* 0x000fe20000004100 */
[-C--:B------:R-:W-:Y:S01]  /*e310*/  F2FP.F16.E4M3.UNPACK_B R35, R26.reuse ;  /* 0x0000001aff23723e */ /* 0x080fe200020006ff */
[----:B------:R-:W-:Y:S01]  /*e320*/  FFMA.FTZ R14, R14, R51, R24 ;  /* 0x000000330e0e7223 */ /* 0x000fe20000010018 */
[----:B------:R-:W-:Y:S01]  /*e330*/  F2FP.F16.E4M3.UNPACK_B R37, R26.H1 ;  /* 0x0000001aff25723e */ /* 0x000fe200030006ff */
[----:B------:R-:W-:-:S02]  /*e340*/  HADD2.F32 R51, -RZ, R49.H0_H0 ;  /* 0x20000031ff337230 */ /* 0x000fc40000004100 */
[C---:B------:R-:W-:Y:S01]  /*e350*/  FMUL.FTZ R57, R34.reuse, R53 ;  /* 0x0000003522397220 */ /* 0x040fe20000410000 */
[----:B------:R-:W-:Y:S02]  /*e360*/  HADD2.F32 R26, -RZ, R33.H0_H0 ;  /* 0x20000021ff1a7230 */ /* 0x000fe40000004100 */
[-C--:B------:R-:W-:Y:S01]  /*e370*/  FMUL.FTZ R34, R34, R45.reuse ;  /* 0x0000002d22227220 */ /* 0x080fe20000410000 */
[----:B------:R-:W-:Y:S02]  /*e380*/  HADD2.F32 R43, -RZ, R42.H0_H0 ;  /* 0x2000002aff2b7230 */ /* 0x000fe40000004100 */
[----:B------:R-:W-:Y:S01]  /*e390*/  FFMA.FTZ R57, R28, R45, -R57 ;  /* 0x0000002d1c397223 */ /* 0x000fe20000010839 */
[----:B------:R-:W-:Y:S02]  /*e3a0*/  HADD2.F32 R24, -RZ, R21.H0_H0 ;  /* 0x20000015ff187230 */ /* 0x000fe40000004100 */
[----:B------:R-:W-:Y:S01]  /*e3b0*/  FMUL.FTZ R55, R26, R51 ;  /* 0x000000331a377220 */ /* 0x000fe20000410000 */
[----:B------:R-:W-:Y:S01]  /*e3c0*/  FFMA.FTZ R53, R28, R53, R34 ;  /* 0x000000351c357223 */ /* 0x000fe20000010022 */
[----:B------:R-:W-:Y:S01]  /*e3d0*/  FMUL.FTZ R26, R26, R43 ;  /* 0x0000002b1a1a7220 */ /* 0x000fe20000410000 */
[----:B------:R-:W-:Y:S01]  /*e3e0*/  F2FP.F16.E4M3.UNPACK_B R45, R50.H1 ;  /* 0x00000032ff2d723e */ /* 0x000fe200030006ff */
[----:B------:R-:W-:Y:S01]  /*e3f0*/  HADD2.F32 R34, -RZ, R49.H1_H1 ;  /* 0x30000031ff227230 */ /* 0x000fe20000004100 */
[----:B------:R-:W-:Y:S01]  /*e400*/  F2FP.F16.E4M3.UNPACK_B R28, R44.H1 ;  /* 0x0000002cff1c723e */ /* 0x000fe200030006ff */
[----:B------:R-:W-:Y:S01]  /*e410*/  FFMA.FTZ R51, R24, R51, R26 ;  /* 0x0000003318337223 */ /* 0x000fe2000001001a */
[----:B------:R-:W-:-:S02]  /*e420*/  HADD2.F32 R33, -RZ, R33.H1_H1 ;  /* 0x30000021ff217230 */ /* 0x000fc40000004100 */
[----:B------:R-:W-:Y:S01]  /*e430*/  FFMA.FTZ R55, R24, R43, -R55 ;  /* 0x0000002b18377223 */ /* 0x000fe20000010837 */
[----:B------:R-:W-:Y:S01]  /*e440*/  HADD2.F32 R42, -RZ, R42.H1_H1 ;  /* 0x3000002aff2a7230 */ /* 0x000fe20000004100 */
[----:B------:R-:W-:Y:S01]  /*e450*/  F2FP.F16.E4M3.UNPACK_B R50, R50 ;  /* 0x00000032ff32723e */ /* 0x000fe200020006ff */
[----:B------:R-:W-:Y:S02]  /*e460*/  HADD2.F32 R49, -RZ, R45.H0_H0 ;  /* 0x2000002dff317230 */ /* 0x000fe40000004100 */
[C---:B------:R-:W-:Y:S01]  /*e470*/  FMUL.FTZ R46, R33.reuse, R34 ;  /* 0x00000022212e7220 */ /* 0x040fe20000410000 */
[----:B------:R-:W-:Y:S02]  /*e480*/  HADD2.F32 R26, -RZ, R40.H0_H0 ;  /* 0x20000028ff1a7230 */ /* 0x000fe40000004100 */
[----:B------:R-:W-:Y:S01]  /*e490*/  FMUL.FTZ R33, R33, R42 ;  /* 0x0000002a21217220 */ /* 0x000fe20000410000 */
[----:B------:R-:W-:Y:S01]  /*e4a0*/  HADD2.F32 R43, -RZ, R28.H0_H0 ;  /* 0x2000001cff2b7230 */ /* 0x000fe20000004100 */
[----:B------:R-:W-:Y:S01]  /*e4b0*/  F2FP.F16.E4M3.UNPACK_B R44, R44 ;  /* 0x0000002cff2c723e */ /* 0x000fe200020006ff */
[----:B------:R-:W-:-:S02]  /*e4c0*/  HADD2.F32 R21, -RZ, R21.H1_H1 ;  /* 0x30000015ff157230 */ /* 0x000fc40000004100 */
[C---:B------:R-:W-:Y:S01]  /*e4d0*/  FMUL.FTZ R59, R26.reuse, R49 ;  /* 0x000000311a3b7220 */ /* 0x040fe20000410000 */
[----:B------:R-:W-:Y:S02]  /*e4e0*/  HADD2.F32 R24, -RZ, R32.H0_H0 ;  /* 0x20000020ff187230 */ /* 0x000fe40000004100 */
[-C--:B------:R-:W-:Y:S01]  /*e4f0*/  FMUL.FTZ R26, R26, R43.reuse ;  /* 0x0000002b1a1a7220 */ /* 0x080fe20000410000 */
[----:B------:R-:W-:Y:S02]  /*e500*/  HADD2.F32 R45, -RZ, R45.H1_H1 ;  /* 0x3000002dff2d7230 */ /* 0x000fe40000004100 */
[C---:B------:R-:W-:Y:S01]  /*e510*/  FFMA.FTZ R46, R21.reuse, R42, -R46 ;  /* 0x0000002a152e7223 */ /* 0x040fe2000001082e */
[----:B------:R-:W-:Y:S01]  /*e520*/  FFMA.FTZ R42, R21, R34, R33 ;  /* 0x00000022152a7223 */ /* 0x000fe20000010021 */
[----:B------:R-:W-:Y:S02]  /*e530*/  HADD2.F32 R40, -RZ, R40.H1_H1 ;  /* 0x30000028ff287230 */ /* 0x000fe40000004100 */
[C---:B------:R-:W-:Y:S01]  /*e540*/  FFMA.FTZ R56, R24.reuse, R43, -R59 ;  /* 0x0000002b18387223 */ /* 0x040fe2000001083b */
[----:B------:R-:W-:Y:S01]  /*e550*/  FFMA.FTZ R58, R24, R49, R26 ;  /* 0x00000031183a7223 */ /* 0x000fe2000001001a */
[----:B------:R-:W-:-:S02]  /*e560*/  HADD2.F32 R33, -RZ, R28.H1_H1 ;  /* 0x3000001cff217230 */ /* 0x000fc40000004100 */
[----:B------:R-:W-:Y:S02]  /*e570*/  HADD2.F32 R28, -RZ, R50.H0_H0 ;  /* 0x20000032ff1c7230 */ /* 0x000fe40000004100 */
[C---:B------:R-:W-:Y:S01]  /*e580*/  FMUL.FTZ R49, R40.reuse, R45 ;  /* 0x0000002d28317220 */ /* 0x040fe20000410000 */
[----:B------:R-:W-:Y:S02]  /*e590*/  HADD2.F32 R24, -RZ, R38.H0_H0 ;  /* 0x20000026ff187230 */ /* 0x000fe40000004100 */
[----:B------:R-:W-:Y:S01]  /*e5a0*/  FMUL.FTZ R40, R40, R33 ;  /* 0x0000002128287220 */ /* 0x000fe20000410000 */
[----:B------:R-:W-:Y:S02]  /*e5b0*/  HADD2.F32 R32, -RZ, R32.H1_H1 ;  /* 0x30000020ff207230 */ /* 0x000fe40000004100 */
[----:B------:R-:W-:Y:S02]  /*e5c0*/  HADD2.F32 R26, -RZ, R44.H0_H0 ;  /* 0x2000002cff1a7230 */ /* 0x000fe40000004100 */
[----:B------:R-:W-:Y:S01]  /*e5d0*/  FMUL.FTZ R34, R24, R28 ;  /* 0x0000001c18227220 */ /* 0x000fe20000410000 */
[----:B------:R-:W-:-:S02]  /*e5e0*/  HADD2.F32 R21, -RZ, R31.H0_H0 ;  /* 0x2000001fff157230 */ /* 0x000fc40000004100 */
[C---:B------:R-:W-:Y:S01]  /*e5f0*/  FFMA.FTZ R61, R32.reuse, R33, -R49 ;  /* 0x00000021203d7223 */ /* 0x040fe20000010831 */
[----:B------:R-:W-:Y:S01]  /*e600*/  FFMA.FTZ R63, R32, R45, R40 ;  /* 0x0000002d203f7223 */ /* 0x000fe20000010028 */
[-C--:B------:R-:W-:Y:S01]  /*e610*/  FMUL.FTZ R43, R24, R26.reuse ;  /* 0x0000001a182b7220 */ /* 0x080fe20000410000 */
[----:B------:R-:W-:Y:S01]  /*e620*/  F2FP.F16.E4M3.UNPACK_B R32, R47.H1 ;  /* 0x0000002fff20723e */ /* 0x000fe200030006ff */
[C---:B------:R-:W-:Y:S01]  /*e630*/  FFMA.FTZ R49, R21.reuse, R26, -R34 ;  /* 0x0000001a15317223 */ /* 0x040fe20000010822 */
[----:B------:R-:W-:Y:S01]  /*e640*/  F2FP.F16.E4M3.UNPACK_B R26, R41.H1 ;  /* 0x00000029ff1a723e */ /* 0x000fe200030006ff */
[----:B------:R-:W-:Y:S01]  /*e650*/  FFMA.FTZ R52, R21, R28, R43 ;  /* 0x0000001c15347223 */ /* 0x000fe2000001002b */
[----:B------:R-:W-:Y:S01]  /*e660*/  HADD2.F32 R50, -RZ, R50.H1_H1 ;  /* 0x30000032ff327230 */ /* 0x000fe20000004100 */
[----:B------:R-:W-:Y:S01]  /*e670*/  F2FP.F16.E4M3.UNPACK_B R47, R47 ;  /* 0x0000002fff2f723e */ /* 0x000fe200020006ff */
[----:B------:R-:W-:Y:S01]  /*e680*/  HADD2.F32 R38, -RZ, R38.H1_H1 ;  /* 0x30000026ff267230 */ /* 0x000fe20000004100 */
[----:B------:R-:W-:Y:S01]  /*e690*/  F2FP.F16.E4M3.UNPACK_B R41, R41 ;  /* 0x00000029ff29723e */ /* 0x000fe200020006ff */
[----:B------:R-:W-:Y:S01]  /*e6a0*/  HADD2.F32 R33, -RZ, R32.H0_H0 ;  /* 0x20000020ff217230 */ /* 0x000fe20000004100 */
[----:B------:R-:W-:Y:S01]  /*e6b0*/  F2FP.SATFINITE.E4M3.F32.PACK_AB_MERGE_C R58, R63, R58, RZ ;  /* 0x0000003a3f3a723e */ /* 0x000fe200048070ff */
[----:B------:R-:W-:-:S02]  /*e6c0*/  HADD2.F32 R24, -RZ, R27.H0_H0 ;  /* 0x2000001bff187230 */ /* 0x000fc40000004100 */
[----:B------:R-:W-:Y:S01]  /*e6d0*/  FMUL.FTZ R40, R38, R50 ;  /* 0x0000003226287220 */ /* 0x000fe20000410000 */
[----:B------:R-:W-:Y:S02]  /*e6e0*/  HADD2.F32 R44, -RZ, R44.H1_H1 ;  /* 0x3000002cff2c7230 */ /* 0x000fe40000004100 */
[----:B------:R-:W-:Y:S02]  /*e6f0*/  HADD2.F32 R28, -RZ, R26.H0_H0 ;  /* 0x2000001aff1c7230 */ /* 0x000fe40000004100 */
[----:B------:R-:W-:Y:S01]  /*e700*/  FMUL.FTZ R34, R24, R33 ;  /* 0x0000002118227220 */ /* 0x000fe20000410000 */
[----:B------:R-:W-:Y:S02]  /*e710*/  HADD2.F32 R31, -RZ, R31.H1_H1 ;  /* 0x3000001fff1f7230 */ /* 0x000fe40000004100 */
[----:B------:R-:W-:Y:S01]  /*e720*/  FMUL.FTZ R43, R38, R44 ;  /* 0x0000002c262b7220 */ /* 0x000fe20000410000 */
[----:B------:R-:W-:Y:S02]  /*e730*/  HADD2.F32 R21, -RZ, R20.H0_H0 ;  /* 0x20000014ff157230 */ /* 0x000fe40000004100 */
[----:B------:R-:W-:Y:S01]  /*e740*/  FMUL.FTZ R24, R24, R28 ;  /* 0x0000001c18187220 */ /* 0x000fe20000410000 */
[----:B------:R-:W-:-:S02]  /*e750*/  HADD2.F32 R32, -RZ, R32.H1_H1 ;  /* 0x30000020ff207230 */ /* 0x000fc40000004100 */
[C---:B------:R-:W-:Y:S01]  /*e760*/  FFMA.FTZ R54, R31.reuse, R44, -R40 ;  /* 0x0000002c1f367223 */ /* 0x040fe20000010828 */
[----:B------:R-:W-:Y:S02]  /*e770*/  HADD2.F32 R27, -RZ, R27.H1_H1 ;  /* 0x3000001bff1b7230 */ /* 0x000fe40000004100 */
[----:B------:R-:W-:Y:S01]  /*e780*/  FFMA.FTZ R59, R31, R50, R43 ;  /* 0x000000321f3b7223 */ /* 0x000fe2000001002b */
[----:B------:R-:W-:Y:S02]  /*e790*/  HADD2.F32 R26, -RZ, R26.H1_H1 ;  /* 0x3000001aff1a7230 */ /* 0x000fe40000004100 */
[C---:B------:R-:W-:Y:S01]  /*e7a0*/  FFMA.FTZ R40, R21.reuse, R33, R24 ;  /* 0x0000002115287223 */ /* 0x040fe20000010018 */
[----:B------:R-:W-:Y:S02]  /*e7b0*/  HADD2.F32 R20, -RZ, R20.H1_H1 ;  /* 0x30000014ff147230 */ /* 0x000fe40000004100 */
[----:B------:R-:W-:Y:S01]  /*e7c0*/  FFMA.FTZ R38, R21, R28, -R34 ;  /* 0x0000001c15267223 */ /* 0x000fe20000010822 */
[C---:B------:R-:W-:Y:S01]  /*e7d0*/  FMUL.FTZ R31, R27.reuse, R32 ;  /* 0x000000201b1f7220 */ /* 0x040fe20000410000 */
[----:B------:R-:W-:Y:S01]  /*e7e0*/  FMUL.FTZ R33, R27, R26 ;  /* 0x0000001a1b217220 */ /* 0x000fe20000410000 */
[----:B------:R-:W-:Y:S01]  /*e7f0*/  HADD2.F32 R27, -RZ, R47.H0_H0 ;  /* 0x2000002fff1b7230 */ /* 0x000fe20000004100 */
[----:B------:R-:W-:Y:S01]  /*e800*/  F2FP.F16.E4M3.UNPACK_B R28, R48.H1 ;  /* 0x00000030ff1c723e */ /* 0x000fe200030006ff */
[----:B------:R-:W-:-:S02]  /*e810*/  HADD2.F32 R21, -RZ, R25.H0_H0 ;  /* 0x20000019ff157230 */ /* 0x000fc40000004100 */
[C---:B------:R-:W-:Y:S01]  /*e820*/  FFMA.FTZ R43, R20.reuse, R26, -R31 ;  /* 0x0000001a142b7223 */ /* 0x040fe2000001081f */
        /* <DEDUP_REMOVED lines=11> */
[----:B------:R-:W-:Y:S02]  /*e8e0*/  HADD2.F32 R15, -RZ, R15.H1_H1 ;  /* 0x3000000fff0f7230 */ /* 0x000fe40000004100 */
[C---:B------:R-:W-:Y:S01]  /*e8f0*/  FMUL.FTZ R34, R25.reuse, R26 ;  /* 0x0000001a19227220 */ /* 0x040fe20000410000 */
[----:B------:R-:W-:Y:S01]  /*e900*/  F2FP.F16.E4M3.UNPACK_B R21, R30.H1 ;  /* 0x0000001eff15723e */ /* 0x000fe200030006ff */
[-C--:B------:R-:W-:Y:S01]  /*e910*/  FMUL.FTZ R27, R25, R24.reuse ;  /* 0x00000018191b7220 */ /* 0x080fe20000410000 */
[----:B------:R-:W-:Y:S02]  /*e920*/  HADD2.F32 R25, -RZ, R28.H0_H0 ;  /* 0x2000001cff197230 */ /* 0x000fe40000004100 */
[----:B------:R-:W-:Y:S01]  /*e930*/  FFMA.FTZ R34, R15, R24, -R34 ;  /* 0x000000180f227223 */ /* 0x000fe20000010822 */
[----:B------:R-:W-:-:S02]  /*e940*/  HADD2.F32 R20, -RZ, R37.H0_H0 ;  /* 0x20000025ff147230 */ /* 0x000fc40000004100 */
[----:B------:R-:W-:Y:S01]  /*e950*/  FFMA.FTZ R33, R15, R26, R27 ;  /* 0x0000001a0f217223 */ /* 0x000fe2000001001b */
[----:B------:R-:W-:Y:S01]  /*e960*/  HADD2.F32 R24, -RZ, R21.H0_H0 ;  /* 0x20000015ff187230 */ /* 0x000fe20000004100 */
[----:B------:R-:W-:Y:S01]  /*e970*/  F2FP.F16.E4M3.UNPACK_B R30, R30 ;  /* 0x0000001eff1e723e */ /* 0x000fe200020006ff */
[----:B------:R-:W-:Y:S02]  /*e980*/  HADD2.F32 R15, -RZ, R29.H0_H0 ;  /* 0x2000001dff0f7230 */ /* 0x000fe40000004100 */
[C---:B------:R-:W-:Y:S01]  /*e990*/  FMUL.FTZ R44, R20.reuse, R25 ;  /* 0x00000019142c7220 */ /* 0x040fe20000410000 */
[----:B------:R-:W-:Y:S02]  /*e9a0*/  HADD2.F32 R28, -RZ, R28.H1_H1 ;  /* 0x3000001cff1c7230 */ /* 0x000fe40000004100 */
[-C--:B------:R-:W-:Y:S01]  /*e9b0*/  FMUL.FTZ R20, R20, R24.reuse ;  /* 0x0000001814147220 */ /* 0x080fe20000410000 */
[----:B------:R-:W-:Y:S02]  /*e9c0*/  HADD2.F32 R37, -RZ, R37.H1_H1 ;  /* 0x30000025ff257230 */ /* 0x000fe40000004100 */
[----:B------:R-:W-:Y:S01]  /*e9d0*/  FFMA.FTZ R44, R15, R24, -R44 ;  /* 0x000000180f2c7223 */ /* 0x000fe2000001082c */
[----:B------:R-:W-:-:S02]  /*e9e0*/  HADD2.F32 R26, -RZ, R21.H1_H1 ;  /* 0x30000015ff1a7230 */ /* 0x000fc40000004100 */
[----:B------:R-:W-:Y:S01]  /*e9f0*/  FFMA.FTZ R27, R15, R25, R20 ;  /* 0x000000190f1b7223 */ /* 0x000fe20000010014 */
[----:B------:R-:W-:Y:S02]  /*ea00*/  HADD2.F32 R29, -RZ, R29.H1_H1 ;  /* 0x3000001dff1d7230 */ /* 0x000fe40000004100 */
[C---:B------:R-:W-:Y:S01]  /*ea10*/  FMUL.FTZ R24, R37.reuse, R28 ;  /* 0x0000001c25187220 */ /* 0x040fe20000410000 */
[--C-:B------:R-:W-:Y:S02]  /*ea20*/  HADD2.F32 R20, -RZ, R35.reuse.H0_H0 ;  /* 0x20000023ff147230 */ /* 0x100fe40000004100 */
[-C--:B------:R-:W-:Y:S01]  /*ea30*/  FMUL.FTZ R21, R37, R26.reuse ;  /* 0x0000001a25157220 */ /* 0x080fe20000410000 */
[----:B------:R-:W-:Y:S02]  /*ea40*/  HADD2.F32 R35, -RZ, R35.H1_H1 ;  /* 0x30000023ff237230 */ /* 0x000fe40000004100 */
[----:B------:R-:W-:Y:S01]  /*ea50*/  FFMA.FTZ R37, R29, R26, -R24 ;  /* 0x0000001a1d257223 */ /* 0x000fe20000010818 */
[----:B------:R-:W-:-:S02]  /*ea60*/  HADD2.F32 R24, -RZ, R48.H0_H0 ;  /* 0x20000030ff187230 */ /* 0x000fc40000004100 */
[----:B------:R-:W-:Y:S01]  /*ea70*/  FFMA.FTZ R50, R29, R28, R21 ;  /* 0x0000001c1d327223 */ /* 0x000fe20000010015 */
[----:B------:R-:W-:Y:S02]  /*ea80*/  HADD2.F32 R21, -RZ, R30.H0_H0 ;  /* 0x2000001eff157230 */ /* 0x000fe40000004100 */
[----:B------:R-:W-:Y:S02]  /*ea90*/  HADD2.F32 R48, -RZ, R48.H1_H1 ;  /* 0x30000030ff307230 */ /* 0x000fe40000004100 */
[C---:B------:R-:W-:Y:S01]  /*eaa0*/  FMUL.FTZ R26, R20.reuse, R24 ;  /* 0x00000018141a7220 */ /* 0x040fe20000410000 */
[----:B------:R-:W-:Y:S02]  /*eab0*/  HADD2.F32 R30, -RZ, R30.H1_H1 ;  /* 0x3000001eff1e7230 */ /* 0x000fe40000004100 */
[----:B------:R-:W-:Y:S01]  /*eac0*/  FMUL.FTZ R25, R20, R21 ;  /* 0x0000001514197220 */ /* 0x000fe20000410000 */
[--C-:B------:R-:W-:Y:S02]  /*ead0*/  HADD2.F32 R15, -RZ, R13.reuse.H0_H0 ;  /* 0x2000000dff0f7230 */ /* 0x100fe40000004100 */
[----:B------:R-:W-:Y:S01]  /*eae0*/  FMUL.FTZ R28, R35, R48 ;  /* 0x00000030231c7220 */ /* 0x000fe20000410000 */
[----:B------:R-:W-:-:S02]  /*eaf0*/  HADD2.F32 R13, -RZ, R13.H1_H1 ;  /* 0x3000000dff0d7230 */ /* 0x000fc40000004100 */
[----:B------:R-:W-:Y:S01]  /*eb00*/  FMUL.FTZ R35, R35, R30 ;  /* 0x0000001e23237220 */ /* 0x000fe20000410000 */
[----:B------:R-:W-:Y:S01]  /*eb10*/  F2FP.SATFINITE.E4M3.F32.PACK_AB_MERGE_C R50, R50, R27, RZ ;  /* 0x0000001b3232723e */ /* 0x000fe200048070ff */
[C---:B------:R-:W-:Y:S01]  /*eb20*/  FFMA.FTZ R26, R15.reuse, R21, -R26 ;  /* 0x000000150f1a7223 */ /* 0x040fe2000001081a */
[----:B------:R-:W-:Y:S01]  /*eb30*/  FFMA.FTZ R20, R15, R24, R25 ;  /* 0x000000180f147223 */ /* 0x000fe20000010019 */
[C---:B------:R-:W-:Y:S01]  /*eb40*/  FFMA.FTZ R21, R13.reuse, R30, -R28 ;  /* 0x0000001e0d157223 */ /* 0x040fe2000001081c */
[----:B------:R-:W-:Y:S01]  /*eb50*/  FFMA.FTZ R35, R13, R48, R35 ;  /* 0x000000300d237223 */ /* 0x000fe20000010023 */
[----:B------:R-:W-:Y:S02]  /*eb60*/  F2FP.SATFINITE.E4M3.F32.PACK_AB_MERGE_C R13, R57, R12, RZ ;  /* 0x0000000c390d723e */ /* 0x000fe400048070ff */
[----:B------:R-:W-:Y:S02]  /*eb70*/  F2FP.SATFINITE.E4M3.F32.PACK_AB_MERGE_C R25, R53, R14, RZ ;  /* 0x0000000e3519723e */ /* 0x000fe400048070ff */
[----:B------:R-:W-:-:S02]  /*eb80*/  F2FP.SATFINITE.E4M3.F32.PACK_AB_MERGE_C R15, R61, R56, RZ ;  /* 0x000000383d0f723e */ /* 0x000fc400048070ff */
[----:B------:R-:W-:Y:S02]  /*eb90*/  F2FP.SATFINITE.E4M3.F32.PACK_AB_MERGE_C R12, R43, R38, RZ ;  /* 0x000000262b0c723e */ /* 0x000fe400048070ff */
[----:B------:R-:W-:Y:S02]  /*eba0*/  F2FP.SATFINITE.E4M3.F32.PACK_AB_MERGE_C R14, R37, R44, RZ ;  /* 0x0000002c250e723e */ /* 0x000fe400048070ff */
[----:B------:R-:W-:Y:S02]  /*ebb0*/  F2FP.SATFINITE.E4M3.F32.PACK_AB_MERGE_C R24, R45, R40, RZ ;  /* 0x000000282d18723e */ /* 0x000fe400048070ff */
[----:B------:R-:W-:Y:S02]  /*ebc0*/  F2FP.SATFINITE.E4M3.F32.PACK_AB_MERGE_C R13, R46, R55, R13 ;  /* 0x000000372e0d723e */ /* 0x000fe4000480700d */
[----:B------:R-:W-:Y:S02]  /*ebd0*/  F2FP.SATFINITE.E4M3.F32.PACK_AB_MERGE_C R15, R54, R49, R15 ;  /* 0x00000031360f723e */ /* 0x000fe4000480700f */
[----:B------:R-:W-:-:S02]  /*ebe0*/  F2FP.SATFINITE.E4M3.F32.PACK_AB_MERGE_C R12, R34, R31, R12 ;  /* 0x0000001f220c723e */ /* 0x000fc4000480700c */
[----:B------:R-:W-:Y:S02]  /*ebf0*/  F2FP.SATFINITE.E4M3.F32.PACK_AB_MERGE_C R14, R21, R26, R14 ;  /* 0x0000001a150e723e */ /* 0x000fe4000480700e */
[----:B------:R-:W-:Y:S02]  /*ec00*/  F2FP.SATFINITE.E4M3.F32.PACK_AB_MERGE_C R25, R42, R51, R25 ;  /* 0x000000332a19723e */ /* 0x000fe40004807019 */
[----:B------:R-:W-:Y:S01]  /*ec10*/  F2FP.SATFINITE.E4M3.F32.PACK_AB_MERGE_C R27, R59, R52, R58 ;  /* 0x000000343b1b723e */ /* 0x000fe2000480703a */
[----:B------:R1:W-:Y:S01]  /*ec20*/  STS.128 [R0+0x14400], R12 ;  /* 0x0144000c00007388 */ /* 0x0003e20000000c00 */
[----:B------:R-:W-:Y:S02]  /*ec30*/  F2FP.SATFINITE.E4M3.F32.PACK_AB_MERGE_C R24, R33, R32, R24 ;  /* 0x000000202118723e */ /* 0x000fe40004807018 */
[----:B------:R-:W-:-:S05]  /*ec40*/  F2FP.SATFINITE.E4M3.F32.PACK_AB_MERGE_C R26, R35, R20, R50 ;  /* 0x00000014231a723e */ /* 0x000fca0004807032 */
[----:B------:R1:W-:Y:S02]  /*ec50*/  STS.128 [R3+0x14400], R24 ;  /* 0x0144001803007388 */ /* 0x0003e40000000c00 */
.L_x_1933:
[----:B------:R-:W-:Y:S05]  /*ec60*/  BSYNC B1 ;  /* 0x0000000000017941 */ /* 0x000fea0003800000 */
.L_x_1932:
[----:B------:R-:W-:Y:S05]  /*ec70*/  @P0 BRA `(.L_x_1924) ;  /* 0x0000000c00c80947 */ /* 0x000fea0003800000 */
[----:B------:R-:W2:Y:S01]  /*ec80*/  LDL R53, [R1+0x10] ;  /* 0x0000100001357983 */ /* 0x000ea20000100800 */
[----:B-1---5:R-:W-:Y:S01]  /*ec90*/  SHF.R.U32.HI R13, RZ, 0x8, R9 ;  /* 0x00000008ff0d7819 */ /* 0x022fe20000011609 */
[----:B------:R-:W-:Y:S01]  /*eca0*/  IMAD.IADD R39, R18, 0x1, R39 ;  /* 0x0000000112277824 */ /* 0x000fe200078e0227 */
[----:B------:R-:W-:Y:S02]  /*ecb0*/  SHF.R.U32.HI R3, RZ, 0x8, R8 ;  /* 0x00000008ff037819 */ /* 0x000fe40000011608 */
[----:B------:R-:W-:Y:S02]  /*ecc0*/  LOP3.LUT R12, R9, 0xff, RZ, 0xc0, !PT ;  /* 0x000000ff090c7812 */ /* 0x000fe400078ec0ff */
[----:B------:R-:W-:Y:S02]  /*ecd0*/  LOP3.LUT R13, R13, 0xff, RZ, 0xc0, !PT ;  /* 0x000000ff0d0d7812 */ /* 0x000fe400078ec0ff */
[----:B0-----:R-:W-:Y:S02]  /*ece0*/  LOP3.LUT R0, R8, 0xff, RZ, 0xc0, !PT ;  /* 0x000000ff08007812 */ /* 0x001fe400078ec0ff */
[----:B------:R-:W-:-:S02]  /*ecf0*/  LOP3.LUT R3, R3, 0xff, RZ, 0xc0, !PT ;  /* 0x000000ff03037812 */ /* 0x000fc400078ec0ff */
[----:B------:R-:W-:Y:S02]  /*ed00*/  PRMT R20, R13, 0x7604, R12 ;  /* 0x000076040d147816 */ /* 0x000fe4000000000c */
[----:B------:R-:W-:Y:S02]  /*ed10*/  SHF.R.U32.HI R12, RZ, 0x8, R10 ;  /* 0x00000008ff0c7819 */ /* 0x000fe4000001160a */
[----:B------:R-:W-:Y:S02]  /*ed20*/  PRMT R3, R3, 0x7604, R0 ;  /* 0x0000760403037816 */ /* 0x000fe40000000000 */
[----:B------:R-:W-:Y:S02]  /*ed30*/  LOP3.LUT R0, R10, 0xff, RZ, 0xc0, !PT ;  /* 0x000000ff0a007812 */ /* 0x000fe400078ec0ff */
[----:B------:R-:W-:Y:S02]  /*ed40*/  LOP3.LUT R13, R12, 0xff, RZ, 0xc0, !PT ;  /* 0x000000ff0c0d7812 */ /* 0x000fe400078ec0ff */
[----:B------:R-:W-:-:S02]  /*ed50*/  SHF.R.U32.HI R24, RZ, 0x3, R210 ;  /* 0x00000003ff187819 */ /* 0x000fc400000116d2 */
[----:B------:R-:W-:Y:S02]  /*ed60*/  PRMT R29, R13, 0x7604, R0 ;  /* 0x000076040d1d7816 */ /* 0x000fe40000000000 */
[----:B------:R-:W-:Y:S02]  /*ed70*/  LOP3.LUT R0, R210, 0x70, R39, 0xf8, !PT ;  /* 0x00000070d2007812 */ /* 0x000fe400078ef827 */
[----:B------:R-:W-:Y:S02]  /*ed80*/  SHF.R.U32.HI R15, RZ, 0x8, R11 ;  /* 0x00000008ff0f7819 */ /* 0x000fe4000001160b */
[----:B------:R-:W-:Y:S02]  /*ed90*/  LOP3.LUT R0, R0, R24, RZ, 0x3c, !PT ;  /* 0x0000001800007212 */ /* 0x000fe400078e3cff */
[----:B------:R-:W-:Y:S02]  /*eda0*/  SHF.R.U32.HI R21, RZ, 0x8, R4 ;  /* 0x00000008ff157819 */ /* 0x000fe40000011604 */
[----:B------:R-:W-:-:S02]  /*edb0*/  IADD3 R0, R17, R0, R214 ;  /* 0x0000000011007210 */ /* 0x000fc40007ffe0d6 */
[----:B------:R-:W-:Y:S02]  /*edc0*/  LOP3.LUT R14, R11, 0xff, RZ, 0xc0, !PT ;  /* 0x000000ff0b0e7812 */ /* 0x000fe400078ec0ff */
[----:B------:R-:W-:Y:S01]  /*edd0*/  LOP3.LUT R12, R4, 0xff, RZ, 0xc0, !PT ;  /* 0x000000ff040c7812 */ /* 0x000fe200078ec0ff */
[----:B------:R-:W0:Y:S01]  /*ede0*/  LDS.128 R24, [R0+0x14400] ;  /* 0x0144000000187984 */ /* 0x000e220000000c00 */
[----:B------:R-:W-:Y:S02]  /*edf0*/  LOP3.LUT R15, R15, 0xff, RZ, 0xc0, !PT ;  /* 0x000000ff0f0f7812 */ /* 0x000fe400078ec0ff */
[----:B------:R-:W-:Y:S02]  /*ee00*/  LOP3.LUT R21, R21, 0xff, RZ, 0xc0, !PT ;  /* 0x000000ff15157812 */ /* 0x000fe400078ec0ff */
[----:B------:R-:W-:Y:S02]  /*ee10*/  PRMT R28, R15, 0x7604, R14 ;  /* 0x000076040f1c7816 */ /* 0x000fe4000000000e */
[----:B------:R-:W-:-:S02]  /*ee20*/  PRMT R35, R21, 0x7604, R12 ;  /* 0x0000760415237816 */ /* 0x000fc4000000000c */
[----:B------:R-:W-:Y:S02]  /*ee30*/  SHF.R.U32.HI R30, RZ, 0x8, R5 ;  /* 0x00000008ff1e7819 */ /* 0x000fe40000011605 */
[----:B------:R-:W-:Y:S02]  /*ee40*/  SHF.R.U32.HI R32, RZ, 0x8, R6 ;  /* 0x00000008ff207819 */ /* 0x000fe40000011606 */
[----:B------:R-:W-:Y:S02]  /*ee50*/  LOP3.LUT R21, R5, 0xff, RZ, 0xc0, !PT ;  /* 0x000000ff05157812 */ /* 0x000fe400078ec0ff */
[----:B------:R-:W-:Y:S02]  /*ee60*/  LOP3.LUT R30, R30, 0xff, RZ, 0xc0, !PT ;  /* 0x000000ff1e1e7812 */ /* 0x000fe400078ec0ff */
[----:B------:R-:W-:Y:S02]  /*ee70*/  LOP3.LUT R31, R6, 0xff, RZ, 0xc0, !PT ;  /* 0x000000ff061f7812 */ /* 0x000fe400078ec0ff */
[----:B------:R-:W-:-:S02]  /*ee80*/  LOP3.LUT R32, R32, 0xff, RZ, 0xc0, !PT ;  /* 0x000000ff20207812 */ /* 0x000fc400078ec0ff */
[----:B------:R-:W-:Y:S02]  /*ee90*/  PRMT R30, R30, 0x7604, R21 ;  /* 0x000076041e1e7816 */ /* 0x000fe40000000015 */
[----:B------:R-:W-:Y:S02]  /*eea0*/  SHF.R.U32.HI R21, RZ, 0x10, R9 ;  /* 0x00000010ff157819 */ /* 0x000fe40000011609 */
[----:B------:R-:W-:Y:S02]  /*eeb0*/  SHF.R.U32.HI R37, RZ, 0x10, R5 ;  /* 0x00000010ff257819 */ /* 0x000fe40000011605 */
[----:B------:R-:W-:Y:S01]  /*eec0*/  PRMT R39, R32, 0x7604, R31 ;  /* 0x0000760420277816 */ /* 0x000fe2000000001f */
[----:B------:R-:W-:Y:S01]  /*eed0*/  IMAD.U32 R21, R21, 0x10000, RZ ;  /* 0x0001000015157824 */ /* 0x000fe200078e00ff */
[----:B------:R-:W-:Y:S01]  /*eee0*/  SHF.R.U32.HI R31, RZ, 0x10, R11 ;  /* 0x00000010ff1f7819 */ /* 0x000fe2000001160b */
[----:B------:R-:W-:Y:S01]  /*eef0*/  IMAD.U32 R37, R37, 0x10000, RZ ;  /* 0x0001000025257824 */ /* 0x000fe200078e00ff */
[----:B------:R-:W-:-:S02]  /*ef00*/  SHF.R.U32.HI R34, RZ, 0x8, R7 ;  /* 0x00000008ff227819 */ /* 0x000fc40000011607 */
[----:B------:R-:W-:Y:S01]  /*ef10*/  LOP3.LUT R33, R7, 0xff, RZ, 0xc0, !PT ;  /* 0x000000ff07217812 */ /* 0x000fe200078ec0ff */
[----:B------:R-:W-:Y:S01]  /*ef20*/  IMAD.U32 R31, R31, 0x10000, RZ ;  /* 0x000100001f1f7824 */ /* 0x000fe200078e00ff */
[----:B------:R-:W-:Y:S02]  /*ef30*/  LOP3.LUT R34, R34, 0xff, RZ, 0xc0, !PT ;  /* 0x000000ff22227812 */ /* 0x000fe400078ec0ff */
[----:B------:R-:W-:Y:S02]  /*ef40*/  SHF.R.U32.HI R41, RZ, 0x10, R7 ;  /* 0x00000010ff297819 */ /* 0x000fe40000011607 */
[----:B------:R-:W-:Y:S02]  /*ef50*/  LOP3.LUT R21, R20, 0xff0000, R21, 0xf8, !PT ;  /* 0x00ff000014157812 */ /* 0x000fe400078ef815 */
[----:B------:R-:W-:Y:S01]  /*ef60*/  LOP3.LUT R37, R30, 0xff0000, R37, 0xf8, !PT ;  /* 0x00ff00001e257812 */ /* 0x000fe200078ef825 */
[----:B------:R-:W-:Y:S01]  /*ef70*/  IMAD.U32 R41, R41, 0x10000, RZ ;  /* 0x0001000029297824 */ /* 0x000fe200078e00ff */
[----:B------:R-:W-:-:S02]  /*ef80*/  PRMT R34, R34, 0x7604, R33 ;  /* 0x0000760422227816 */ /* 0x000fc40000000021 */
        /* <DEDUP_REMOVED lines=8> */
[----:B------:R-:W-:Y:S02]  /*f010*/  F2FP.F16.E4M3.UNPACK_B R34, R37 ;  /* 0x00000025ff22723e */ /* 0x000fe400020006ff */
[----:B0-----:R-:W-:Y:S02]  /*f020*/  F2FP.F16.E4M3.UNPACK_B R10, R25 ;  /* 0x00000019ff0a723e */ /* 0x001fe400020006ff */
[----:B------:R-:W-:Y:S01]  /*f030*/  F2FP.F16.E4M3.UNPACK_B R11, R29 ;  /* 0x0000001dff0b723e */ /* 0x000fe200020006ff */
[----:B------:R-:W-:Y:S01]  /*f040*/  HADD2.F32 R31, -RZ, R34.H0_H0 ;  /* 0x20000022ff1f7230 */ /* 0x000fe20000004100 */
[----:B------:R-:W-:Y:S01]  /*f050*/  LOP3.LUT R35, R35, 0xff000000, R4, 0xf8, !PT ;  /* 0xff00000023237812 */ /* 0x000fe200078ef804 */
[--C-:B------:R-:W-:Y:S01]  /*f060*/  HADD2.F32 R5, -RZ, R10.reuse.H0_H0 ;  /* 0x2000000aff057230 */ /* 0x100fe20000004100 */
[--C-:B------:R-:W-:Y:S01]  /*f070*/  LOP3.LUT R39, R39, 0xff0000, R6.reuse, 0xf8, !PT ;  /* 0x00ff000027277812 */ /* 0x100fe200078ef806 */
[----:B------:R-:W-:Y:S01]  /*f080*/  HADD2.F32 R30, -RZ, R11.H0_H0 ;  /* 0x2000000bff1e7230 */ /* 0x000fe20000004100 */
[----:B------:R-:W-:Y:S01]  /*f090*/  F2FP.F16.E4M3.UNPACK_B R25, R25.H1 ;  /* 0x00000019ff19723e */ /* 0x000fe200030006ff */
[----:B------:R-:W-:Y:S01]  /*f0a0*/  HADD2.F32 R10, -RZ, R10.H1_H1 ;  /* 0x3000000aff0a7230 */ /* 0x000fe20000004100 */
[----:B------:R-:W-:Y:S01]  /*f0b0*/  LOP3.LUT R38, R39, 0xff000000, R6, 0xf8, !PT ;  /* 0xff00000027267812 */ /* 0x000fe200078ef806 */
[C---:B------:R-:W-:Y:S01]  /*f0c0*/  FMUL.FTZ R39, R5.reuse, R31 ;  /* 0x0000001f05277220 */ /* 0x040fe20000410000 */
[----:B------:R-:W-:Y:S01]  /*f0d0*/  FMUL.FTZ R40, R5, R30 ;  /* 0x0000001e05287220 */ /* 0x000fe20000410000 */
[----:B------:R-:W-:-:S02]  /*f0e0*/  F2FP.F16.E4M3.UNPACK_B R37, R37.H1 ;  /* 0x00000025ff25723e */ /* 0x000fc400030006ff */
[----:B------:R-:W-:Y:S02]  /*f0f0*/  F2FP.F16.E4M3.UNPACK_B R29, R29.H1 ;  /* 0x0000001dff1d723e */ /* 0x000fe400030006ff */
[----:B------:R-:W-:Y:S02]  /*f100*/  LOP3.LUT R41, R41, 0xff000000, R7, 0xf8, !PT ;  /* 0xff00000029297812 */ /* 0x000fe400078ef807 */
[--C-:B------:R-:W-:Y:S02]  /*f110*/  LOP3.LUT R3, R3, 0xff0000, R8.reuse, 0xf8, !PT ;  /* 0x00ff000003037812 */ /* 0x100fe400078ef808 */
[-C--:B------:R-:W-:Y:S02]  /*f120*/  F2FP.F16.E4M3.UNPACK_B R21, R27.reuse ;  /* 0x0000001bff15723e */ /* 0x080fe400020006ff */
[----:B------:R-:W-:Y:S02]  /*f130*/  LOP3.LUT R28, R3, 0xff000000, R8, 0xf8, !PT ;  /* 0xff000000031c7812 */ /* 0x000fe400078ef808 */
[----:B------:R-:W-:-:S02]  /*f140*/  F2FP.F16.E4M3.UNPACK_B R27, R27.H1 ;  /* 0x0000001bff1b723e */ /* 0x000fc400030006ff */
[-C--:B------:R-:W-:Y:S02]  /*f150*/  F2FP.F16.E4M3.UNPACK_B R9, R24.reuse ;  /* 0x00000018ff09723e */ /* 0x080fe400020006ff */
[----:B------:R-:W-:Y:S02]  /*f160*/  F2FP.F16.E4M3.UNPACK_B R24, R24.H1 ;  /* 0x00000018ff18723e */ /* 0x000fe400030006ff */
[-C--:B------:R-:W-:Y:S02]  /*f170*/  F2FP.F16.E4M3.UNPACK_B R20, R26.reuse ;  /* 0x0000001aff14723e */ /* 0x080fe400020006ff */
[----:B------:R-:W-:Y:S01]  /*f180*/  F2FP.F16.E4M3.UNPACK_B R26, R26.H1 ;  /* 0x0000001aff1a723e */ /* 0x000fe200030006ff */
[----:B--2---:R-:W0:Y:S02]  /*f190*/  LDS.128 R12, [R53+0x14400] ;  /* 0x01440000350c7984 */ /* 0x004e240000000c00 */
[-C--:B0-----:R-:W-:Y:S02]  /*f1a0*/  F2FP.F16.E4M3.UNPACK_B R4, R13.reuse ;  /* 0x0000000dff04723e */ /* 0x081fe400020006ff */
[----:B------:R-:W-:-:S02]  /*f1b0*/  F2FP.F16.E4M3.UNPACK_B R13, R13.H1 ;  /* 0x0000000dff0d723e */ /* 0x000fc400030006ff */
[-C--:B------:R-:W-:Y:S01]  /*f1c0*/  F2FP.F16.E4M3.UNPACK_B R8, R15.reuse ;  /* 0x0000000fff08723e */ /* 0x080fe200020006ff */
[--C-:B------:R-:W-:Y:S01]  /*f1d0*/  HADD2.F32 R6, -RZ, R4.reuse.H0_H0 ;  /* 0x20000004ff067230 */ /* 0x100fe20000004100 */
[----:B------:R-:W-:Y:S01]  /*f1e0*/  F2FP.F16.E4M3.UNPACK_B R15, R15.H1 ;  /* 0x0000000fff0f723e */ /* 0x000fe200030006ff */
[----:B------:R-:W-:Y:S01]  /*f1f0*/  HADD2.F32 R4, -RZ, R4.H1_H1 ;  /* 0x30000004ff047230 */ /* 0x000fe20000004100 */
[----:B------:R-:W-:Y:S02]  /*f200*/  F2FP.F16.E4M3.UNPACK_B R3, R12 ;  /* 0x0000000cff03723e */ /* 0x000fe400020006ff */
[C---:B------:R-:W-:Y:S01]  /*f210*/  FFMA.FTZ R5, R6.reuse, R30, -R39 ;  /* 0x0000001e06057223 */ /* 0x040fe20000010827 */
[----:B------:R-:W-:Y:S01]  /*f220*/  FFMA.FTZ R40, R6, R31, R40 ;  /* 0x0000001f06287223 */ /* 0x000fe20000010028 */
[----:B------:R-:W-:Y:S01]  /*f230*/  HADD2.F32 R31, -RZ, R11.H1_H1 ;  /* 0x3000000bff1f7230 */ /* 0x000fe20000004100 */
[----:B------:R-:W-:Y:S01]  /*f240*/  F2FP.F16.E4M3.UNPACK_B R12, R12.H1 ;  /* 0x0000000cff0c723e */ /* 0x000fe200030006ff */
[----:B------:R-:W-:Y:S01]  /*f250*/  HADD2.F32 R39, -RZ, R34.H1_H1 ;  /* 0x30000022ff277230 */ /* 0x000fe20000004100 */
[-C--:B------:R-:W-:Y:S01]  /*f260*/  F2FP.F16.E4M3.UNPACK_B R7, R14.reuse ;  /* 0x0000000eff07723e */ /* 0x080fe200020006ff */
[----:B------:R-:W-:Y:S01]  /*f270*/  HADD2.F32 R34, -RZ, R37.H0_H0 ;  /* 0x20000025ff227230 */ /* 0x000fe20000004100 */
[----:B------:R-:W-:Y:S01]  /*f280*/  F2FP.F16.E4M3.UNPACK_B R14, R14.H1 ;  /* 0x0000000eff0e723e */ /* 0x000fe200030006ff */
[----:B------:R-:W-:-:S02]  /*f290*/  HADD2.F32 R11, -RZ, R25.H0_H0 ;  /* 0x20000019ff0b7230 */ /* 0x000fc40000004100 */
[C---:B------:R-:W-:Y:S01]  /*f2a0*/  FMUL.FTZ R43, R10.reuse, R39 ;  /* 0x000000270a2b7220 */ /* 0x040fe20000410000 */
[----:B------:R-:W-:Y:S02]  /*f2b0*/  HADD2.F32 R30, -RZ, R29.H0_H0 ;  /* 0x2000001dff1e7230 */ /* 0x000fe40000004100 */
[-C--:B------:R-:W-:Y:S01]  /*f2c0*/  FMUL.FTZ R10, R10, R31.reuse ;  /* 0x0000001f0a0a7220 */ /* 0x080fe20000410000 */
[----:B------:R-:W-:Y:S02]  /*f2d0*/  HADD2.F32 R6, -RZ, R13.H0_H0 ;  /* 0x2000000dff067230 */ /* 0x000fe40000004100 */
[C---:B------:R-:W-:Y:S01]  /*f2e0*/  FMUL.FTZ R45, R11.reuse, R34 ;  /* 0x000000220b2d7220 */ /* 0x040fe20000410000 */
[----:B------:R-:W-:Y:S01]  /*f2f0*/  FFMA.FTZ R42, R4, R31, -R43 ;  /* 0x0000001f042a7223 */ /* 0x000fe2000001082b */
[-C--:B------:R-:W-:Y:S01]  /*f300*/  FMUL.FTZ R11, R11, R30.reuse ;  /* 0x0000001e0b0b7220 */ /* 0x080fe20000410000 */
[----:B------:R-:W-:Y:S01]  /*f310*/  F2FP.F16.E4M3.UNPACK_B R31, R41 ;  /* 0x00000029ff1f723e */ /* 0x000fe200020006ff */
[----:B------:R-:W-:Y:S01]  /*f320*/  FFMA.FTZ R45, R6, R30, -R45 ;  /* 0x0000001e062d7223 */ /* 0x000fe2000001082d */
[----:B------:R-:W-:Y:S01]  /*f330*/  FFMA.FTZ R39, R4, R39, R10 ;  /* 0x0000002704277223 */ /* 0x000fe2000001000a */
[----:B------:R-:W-:Y:S01]  /*f340*/  FFMA.FTZ R43, R6, R34, R11 ;  /* 0x00000022062b7223 */ /* 0x000fe2000001000b */
[----:B------:R-:W-:Y:S01]  /*f350*/  F2FP.F16.E4M3.UNPACK_B R11, R33 ;  /* 0x00000021ff0b723e */ /* 0x000fe200020006ff */
[----:B------:R-:W-:Y:S01]  /*f360*/  HADD2.F32 R30, -RZ, R37.H1_H1 ;  /* 0x30000025ff1e7230 */ /* 0x000fe20000004100 */
[----:B------:R-:W-:Y:S01]  /*f370*/  F2FP.F16.E4M3.UNPACK_B R41, R41.H1 ;  /* 0x00000029ff29723e */ /* 0x000fe200030006ff */
[----:B------:R-:W-:Y:S01]  /*f380*/  HADD2.F32 R10, -RZ, R29.H1_H1 ;  /* 0x3000001dff0a7230 */ /* 0x000fe20000004100 */
[----:B------:R-:W-:Y:S01]  /*f390*/  F2FP.F16.E4M3.UNPACK_B R33, R33.H1 ;  /* 0x00000021ff21723e */ /* 0x000fe200030006ff */
[----:B------:R-:W-:-:S02]  /*f3a0*/  HADD2.F32 R25, -RZ, R25.H1_H1 ;  /* 0x30000019ff197230 */ /* 0x000fc40000004100 */
[----:B------:R-:W-:Y:S02]  /*f3b0*/  HADD2.F32 R37, -RZ, R31.H0_H0 ;  /* 0x2000001fff257230 */ /* 0x000fe40000004100 */
[----:B------:R-:W-:Y:S02]  /*f3c0*/  HADD2.F32 R6, -RZ, R21.H0_H0 ;  /* 0x20000015ff067230 */ /* 0x000fe40000004100 */
[C---:B------:R-:W-:Y:S01]  /*f3d0*/  FMUL.FTZ R34, R25.reuse, R30 ;  /* 0x0000001e19227220 */ /* 0x040fe20000410000 */
[----:B------:R-:W-:Y:S02]  /*f3e0*/  HADD2.F32 R29, -RZ, R11.H0_H0 ;  /* 0x2000000bff1d7230 */ /* 0x000fe40000004100 */
[----:B------:R-:W-:Y:S01]  /*f3f0*/  FMUL.FTZ R25, R25, R10 ;  /* 0x0000000a19197220 */ /* 0x000fe20000410000 */
[----:B------:R-:W-:Y:S02]  /*f400*/  HADD2.F32 R13, -RZ, R13.H1_H1 ;  /* 0x3000000dff0d7230 */ /* 0x000fe40000004100 */
[----:B------:R-:W-:Y:S01]  /*f410*/  FMUL.FTZ R47, R6, R37 ;  /* 0x00000025062f7220 */ /* 0x000fe20000410000 */
[----:B------:R-:W-:-:S02]  /*f420*/  HADD2.F32 R4, -RZ, R8.H0_H0 ;  /* 0x20000008ff047230 */ /* 0x000fc40000004100 */
[----:B------:R-:W-:Y:S01]  /*f430*/  FMUL.FTZ R6, R6, R29 ;  /* 0x0000001d06067220 */ /* 0x000fe20000410000 */
[----:B------:R-:W-:Y:S02]  /*f440*/  HADD2.F32 R11, -RZ, R11.H1_H1 ;  /* 0x3000000bff0b7230 */ /* 0x000fe40000004100 */
[C---:B------:R-:W-:Y:S01]  /*f450*/  FFMA.FTZ R46, R13.reuse, R30, R25 ;  /* 0x0000001e0d2e7223 */ /* 0x040fe20000010019 */
[----:B------:R-:W-:Y:S02]  /*f460*/  HADD2.F32 R31, -RZ, R31.H1_H1 ;  /* 0x3000001fff1f7230 */ /* 0x000fe40000004100 */
[----:B------:R-:W-:Y:S01]  /*f470*/  FFMA.FTZ R37, R4, R37, R6 ;  /* 0x0000002504257223 */ /* 0x000fe20000010006 */
[----:B------:R-:W-:Y:S02]  /*f480*/  HADD2.F32 R21, -RZ, R21.H1_H1 ;  /* 0x30000015ff157230 */ /* 0x000fe40000004100 */
[----:B------:R-:W-:Y:S01]  /*f490*/  FFMA.FTZ R44, R13, R10, -R34 ;  /* 0x0000000a0d2c7223 */ /* 0x000fe20000010822 */
[----:B------:R-:W-:-:S02]  /*f4a0*/  HADD2.F32 R25, -RZ, R41.H0_H0 ;  /* 0x20000029ff197230 */ /* 0x000fc40000004100 */
[----:B------:R-:W-:Y:S01]  /*f4b0*/  FFMA.FTZ R47, R4, R29, -R47 ;  /* 0x0000001d042f7223 */ /* 0x000fe2000001082f */
[----:B------:R-:W-:Y:S02]  /*f4c0*/  HADD2.F32 R6, -RZ, R27.H0_H0 ;  /* 0x2000001bff067230 */ /* 0x000fe40000004100 */
[C---:B------:R-:W-:Y:S01]  /*f4d0*/  FMUL.FTZ R29, R21.reuse, R31 ;  /* 0x0000001f151d7220 */ /* 0x040fe20000410000 */
[----:B------:R-:W-:Y:S02]  /*f4e0*/  HADD2.F32 R13, -RZ, R33.H0_H0 ;  /* 0x20000021ff0d7230 */ /* 0x000fe40000004100 */
[----:B------:R-:W-:Y:S01]  /*f4f0*/  FMUL.FTZ R10, R21, R11 ;  /* 0x0000000b150a7220 */ /* 0x000fe20000410000 */
[----:B------:R-:W-:Y:S02]  /*f500*/  HADD2.F32 R4, -RZ, R15.H0_H0 ;  /* 0x2000000fff047230 */ /* 0x000fe40000004100 */
[----:B------:R-:W-:Y:S01]  /*f510*/  FMUL.FTZ R21, R6, R25 ;  /* 0x0000001906157220 */ /* 0x000fe20000410000 */
[----:B------:R-:W-:-:S02]  /*f520*/  HADD2.F32 R8, -RZ, R8.H1_H1 ;  /* 0x30000008ff087230 */ /* 0x000fc40000004100 */
[-C--:B------:R-:W-:Y:S01]  /*f530*/  FMUL.FTZ R6, R6, R13.reuse ;  /* 0x0000000d06067220 */ /* 0x080fe20000410000 */
[----:B------:R-:W-:Y:S02]  /*f540*/  HADD2.F32 R30, -RZ, R41.H1_H1 ;  /* 0x30000029ff1e7230 */ /* 0x000fe40000004100 */
[----:B------:R-:W-:Y:S01]  /*f550*/  FFMA.FTZ R49, R4, R13, -R21 ;  /* 0x0000000d04317223 */ /* 0x000fe20000010815 */
[----:B------:R-:W-:Y:S01]  /*f560*/  F2FP.F16.E4M3.UNPACK_B R13, R35.H1 ;  /* 0x00000023ff0d723e */ /* 0x000fe200030006ff */
[C---:B------:R-:W-:Y:S01]  /*f570*/  FFMA.FTZ R48, R8.reuse, R11, -R29 ;  /* 0x0000000b08307223 */ /* 0x040fe2000001081d */
[----:B------:R-:W-:Y:S01]  /*f580*/  FFMA.FTZ R50, R8, R31, R10 ;  /* 0x0000001f08327223 */ /* 0x000fe2000001000a */
[----:B------:R-:W-:Y:S01]  /*f590*/  HADD2.F32 R27, -RZ, R27.H1_H1 ;  /* 0x3000001bff1b7230 */ /* 0x000fe20000004100 */
[----:B------:R-:W-:Y:S01]  /*f5a0*/  F2FP.F16.E4M3.UNPACK_B R8, R28.H1 ;  /* 0x0000001cff08723e */ /* 0x000fe200030006ff */
[----:B------:R-:W-:Y:S02]  /*f5b0*/  HADD2.F32 R10, -RZ, R33.H1_H1 ;  /* 0x30000021ff0a7230 */ /* 0x000fe40000004100 */
[----:B------:R-:W-:Y:S01]  /*f5c0*/  FFMA.FTZ R51, R4, R25, R6 ;  /* 0x0000001904337223 */ /* 0x000fe20000010006 */
[----:B------:R-:W-:-:S02]  /*f5d0*/  HADD2.F32 R15, -RZ, R15.H1_H1 ;  /* 0x3000000fff0f7230 */ /* 0x000fc40000004100 */
[C---:B------:R-:W-:Y:S01]  /*f5e0*/  FMUL.FTZ R34, R27.reuse, R30 ;  /* 0x0000001e1b227220 */ /* 0x040fe20000410000 */
[----:B------:R-:W-:Y:S02]  /*f5f0*/  HADD2.F32 R21, -RZ, R13.H0_H0 ;  /* 0x2000000dff157230 */ /* 0x000fe40000004100 */
[-C--:B------:R-:W-:Y:S01]  /*f600*/  FMUL.FTZ R27, R27, R10.reuse ;  /* 0x0000000a1b1b7220 */ /* 0x080fe20000410000 */
[----:B------:R-:W-:Y:S02]  /*f610*/  HADD2.F32 R6, -RZ, R24.H0_H0 ;  /* 0x20000018ff067230 */ /* 0x000fe40000004100 */
[C---:B------:R-:W-:Y:S01]  /*f620*/  FFMA.FTZ R52, R15.reuse, R10, -R34 ;  /* 0x0000000a0f347223 */ /* 0x040fe20000010822 */
[----:B------:R-:W-:Y:S02]  /*f630*/  HADD2.F32 R11, -RZ, R8.H0_H0 ;  /* 0x20000008ff0b7230 */ /* 0x000fe40000004100 */
[----:B------:R-:W-:Y:S01]  /*f640*/  FFMA.FTZ R54, R15, R30, R27 ;  /* 0x0000001e0f367223 */ /* 0x000fe2000001001b */
        /* <DEDUP_REMOVED lines=8> */
[----:B------:R-:W-:Y:S01]  /*f6d0*/  HADD2.F32 R12, -RZ, R12.H1_H1 ;  /* 0x3000000cff0c7230 */ /* 0x000fe20000004100 */
[----:B------:R-:W-:Y:S01]  /*f6e0*/  F2FP.F16.E4M3.UNPACK_B R35, R35 ;  /* 0x00000023ff23723e */ /* 0x000fe200020006ff */
[C---:B------:R-:W-:Y:S01]  /*f6f0*/  FMUL.FTZ R21, R24.reuse, R15 ;  /* 0x0000000f18157220 */ /* 0x040fe20000410000 */
[----:B------:R-:W-:Y:S01]  /*f700*/  F2FP.F16.E4M3.UNPACK_B R28, R28 ;  /* 0x0000001cff1c723e */ /* 0x000fe200020006ff */
[----:B------:R-:W-:Y:S01]  /*f710*/  FMUL.FTZ R24, R24, R11 ;  /* 0x0000000b18187220 */ /* 0x000fe20000410000 */
[----:B------:R-:W-:-:S02]  /*f720*/  HADD2.F32 R6, -RZ, R9.H0_H0 ;  /* 0x20000009ff067230 */ /* 0x000fc40000004100 */
[C---:B------:R-:W-:Y:S01]  /*f730*/  FFMA.FTZ R30, R12.reuse, R11, -R21 ;  /* 0x0000000b0c1e7223 */ /* 0x040fe20000010815 */
[--C-:B------:R-:W-:Y:S02]  /*f740*/  HADD2.F32 R13, -RZ, R35.reuse.H0_H0 ;  /* 0x20000023ff0d7230 */ /* 0x100fe40000004100 */
[----:B------:R-:W-:Y:S01]  /*f750*/  FFMA.FTZ R34, R12, R15, R24 ;  /* 0x0000000f0c227223 */ /* 0x000fe20000010018 */
[--C-:B------:R-:W-:Y:S01]  /*f760*/  HADD2.F32 R11, -RZ, R28.reuse.H0_H0 ;  /* 0x2000001cff0b7230 */ /* 0x100fe20000004100 */
[----:B------:R-:W-:Y:S01]  /*f770*/  F2FP.F16.E4M3.UNPACK_B R10, R38.H1 ;  /* 0x00000026ff0a723e */ /* 0x000fe200030006ff */
[----:B------:R-:W-:Y:S02]  /*f780*/  HADD2.F32 R8, -RZ, R35.H1_H1 ;  /* 0x30000023ff087230 */ /* 0x000fe40000004100 */
[C---:B------:R-:W-:Y:S01]  /*f790*/  FMUL.FTZ R15, R6.reuse, R13 ;  /* 0x0000000d060f7220 */ /* 0x040fe20000410000 */
[----:B------:R-:W-:Y:S02]  /*f7a0*/  HADD2.F32 R9, -RZ, R9.H1_H1 ;  /* 0x30000009ff097230 */ /* 0x000fe40000004100 */
[----:B------:R-:W-:Y:S01]  /*f7b0*/  FMUL.FTZ R21, R6, R11 ;  /* 0x0000000b06157220 */ /* 0x000fe20000410000 */
[----:B------:R-:W-:Y:S01]  /*f7c0*/  HADD2.F32 R4, -RZ, R3.H0_H0 ;  /* 0x20000003ff047230 */ /* 0x000fe20000004100 */
[----:B------:R-:W-:Y:S01]  /*f7d0*/  F2FP.F16.E4M3.UNPACK_B R6, R32.H1 ;  /* 0x00000020ff06723e */ /* 0x000fe200030006ff */
[----:B------:R-:W-:-:S02]  /*f7e0*/  HADD2.F32 R28, -RZ, R28.H1_H1 ;  /* 0x3000001cff1c7230 */ /* 0x000fc40000004100 */
[C---:B------:R-:W-:Y:S01]  /*f7f0*/  FMUL.FTZ R12, R9.reuse, R8 ;  /* 0x00000008090c7220 */ /* 0x040fe20000410000 */
[----:B------:R-:W-:Y:S02]  /*f800*/  HADD2.F32 R3, -RZ, R3.H1_H1 ;  /* 0x30000003ff037230 */ /* 0x000fe40000004100 */
[C---:B------:R-:W-:Y:S01]  /*f810*/  FFMA.FTZ R15, R4.reuse, R11, -R15 ;  /* 0x0000000b040f7223 */ /* 0x040fe2000001080f */
[----:B------:R-:W-:Y:S01]  /*f820*/  FFMA.FTZ R21, R4, R13, R21 ;  /* 0x0000000d04157223 */ /* 0x000fe20000010015 */
[-C--:B------:R-:W-:Y:S01]  /*f830*/  FMUL.FTZ R9, R9, R28.reuse ;  /* 0x0000001c09097220 */ /* 0x080fe20000410000 */
[----:B------:R-:W-:Y:S02]  /*f840*/  HADD2.F32 R11, -RZ, R10.H0_H0 ;  /* 0x2000000aff0b7230 */ /* 0x000fe40000004100 */
[C---:B------:R-:W-:Y:S01]  /*f850*/  FFMA.FTZ R12, R3.reuse, R28, -R12 ;  /* 0x0000001c030c7223 */ /* 0x040fe2000001080c */
[----:B------:R-:W-:Y:S02]  /*f860*/  HADD2.F32 R4, -RZ, R26.H0_H0 ;  /* 0x2000001aff047230 */ /* 0x000fe40000004100 */
[----:B------:R-:W-:Y:S01]  /*f870*/  FFMA.FTZ R24, R3, R8, R9 ;  /* 0x0000000803187223 */ /* 0x000fe20000010009 */
[--C-:B------:R-:W-:Y:S01]  /*f880*/  HADD2.F32 R8, -RZ, R6.reuse.H0_H0 ;  /* 0x20000006ff087230 */ /* 0x100fe20000004100 */
[----:B------:R-:W-:Y:S01]  /*f890*/  F2FP.F16.E4M3.UNPACK_B R38, R38 ;  /* 0x00000026ff26723e */ /* 0x000fe200020006ff */
[----:B------:R-:W-:-:S02]  /*f8a0*/  HADD2.F32 R9, -RZ, R6.H1_H1 ;  /* 0x30000006ff097230 */ /* 0x000fc40000004100 */
[C---:B------:R-:W-:Y:S01]  /*f8b0*/  FMUL.FTZ R6, R4.reuse, R11 ;  /* 0x0000000b04067220 */ /* 0x040fe20000410000 */
[----:B------:R-:W-:Y:S02]  /*f8c0*/  HADD2.F32 R3, -RZ, R14.H0_H0 ;  /* 0x2000000eff037230 */ /* 0x000fe40000004100 */
[----:B------:R-:W-:Y:S01]  /*f8d0*/  FMUL.FTZ R4, R4, R8 ;  /* 0x0000000804047220 */ /* 0x000fe20000410000 */
[----:B------:R-:W-:Y:S01]  /*f8e0*/  HADD2.F32 R26, -RZ, R26.H1_H1 ;  /* 0x3000001aff1a7230 */ /* 0x000fe20000004100 */
[----:B------:R-:W-:Y:S01]  /*f8f0*/  F2FP.F16.E4M3.UNPACK_B R32, R32 ;  /* 0x00000020ff20723e */ /* 0x000fe200020006ff */
[----:B------:R-:W-:Y:S02]  /*f900*/  HADD2.F32 R13, -RZ, R10.H1_H1 ;  /* 0x3000000aff0d7230 */ /* 0x000fe40000004100 */
[----:B------:R-:W-:Y:S01]  /*f910*/  FFMA.FTZ R28, R3, R8, -R6 ;  /* 0x00000008031c7223 */ /* 0x000fe20000010806 */
[----:B------:R-:W-:Y:S02]  /*f920*/  HADD2.F32 R14, -RZ, R14.H1_H1 ;  /* 0x3000000eff0e7230 */ /* 0x000fe40000004100 */
[----:B------:R-:W-:Y:S01]  /*f930*/  FMUL.FTZ R6, R26, R9 ;  /* 0x000000091a067220 */ /* 0x000fe20000410000 */
[----:B------:R-:W-:-:S02]  /*f940*/  HADD2.F32 R8, -RZ, R38.H0_H0 ;  /* 0x20000026ff087230 */ /* 0x000fc40000004100 */
[----:B------:R-:W-:Y:S01]  /*f950*/  FMUL.FTZ R29, R26, R13 ;  /* 0x0000000d1a1d7220 */ /* 0x000fe20000410000 */
[----:B------:R-:W-:Y:S01]  /*f960*/  FFMA.FTZ R26, R3, R11, R4 ;  /* 0x0000000b031a7223 */ /* 0x000fe20000010004 */
[C---:B------:R-:W-:Y:S01]  /*f970*/  FFMA.FTZ R31, R14.reuse, R13, R6 ;  /* 0x0000000d0e1f7223 */ /* 0x040fe20000010006 */
[----:B------:R-:W-:Y:S02]  /*f980*/  HADD2.F32 R4, -RZ, R20.H0_H0 ;  /* 0x20000014ff047230 */ /* 0x000fe40000004100 */
[----:B------:R-:W-:Y:S01]  /*f990*/  FFMA.FTZ R29, R14, R9, -R29 ;  /* 0x000000090e1d7223 */ /* 0x000fe2000001081d */
[--C-:B------:R-:W-:Y:S01]  /*f9a0*/  HADD2.F32 R6, -RZ, R32.reuse.H0_H0 ;  /* 0x20000020ff067230 */ /* 0x100fe20000004100 */
[----:B------:R-:W-:Y:S01]  /*f9b0*/  F2FP.SATFINITE.E4M3.F32.PACK_AB_MERGE_C R44, R44, R45, RZ ;  /* 0x0000002d2c2c723e */ /* 0x000fe200048070ff */
[----:B------:R-:W-:Y:S02]  /*f9c0*/  HADD2.F32 R32, -RZ, R32.H1_H1 ;  /* 0x30000020ff207230 */ /* 0x000fe40000004100 */
[----:B------:R-:W-:Y:S01]  /*f9d0*/  FMUL.FTZ R10, R4, R8 ;  /* 0x00000008040a7220 */ /* 0x000fe20000410000 */
[----:B------:R-:W-:-:S02]  /*f9e0*/  HADD2.F32 R38, -RZ, R38.H1_H1 ;  /* 0x30000026ff267230 */ /* 0x000fc40000004100 */
[----:B------:R-:W-:Y:S01]  /*f9f0*/  FMUL.FTZ R9, R4, R6 ;  /* 0x0000000604097220 */ /* 0x000fe20000410000 */
[----:B------:R-:W-:Y:S01]  /*fa00*/  HADD2.F32 R20, -RZ, R20.H1_H1 ;  /* 0x30000014ff147230 */ /* 0x000fe20000004100 */
[----:B------:R-:W-:Y:S01]  /*fa10*/  F2FP.SATFINITE.E4M3.F32.PACK_AB_MERGE_C R28, R29, R28, RZ ;  /* 0x0000001c1d1c723e */ /* 0x000fe200048070ff */
[--C-:B------:R-:W-:Y:S01]  /*fa20*/  HADD2.F32 R3, -RZ, R7.reuse.H0_H0 ;  /* 0x20000007ff037230 */ /* 0x100fe20000004100 */
[----:B------:R-:W-:Y:S01]  /*fa30*/  F2FP.SATFINITE.E4M3.F32.PACK_AB_MERGE_C R26, R31, R26, RZ ;  /* 0x0000001a1f1a723e */ /* 0x000fe200048070ff */
[----:B------:R-:W-:Y:S02]  /*fa40*/  HADD2.F32 R7, -RZ, R7.H1_H1 ;  /* 0x30000007ff077230 */ /* 0x000fe40000004100 */
[C---:B------:R-:W-:Y:S01]  /*fa50*/  FMUL.FTZ R4, R20.reuse, R38 ;  /* 0x0000002614047220 */ /* 0x040fe20000410000 */
[----:B------:R-:W-:Y:S01]  /*fa60*/  FMUL.FTZ R11, R20, R32 ;  /* 0x00000020140b7220 */ /* 0x000fe20000410000 */
[C---:B------:R-:W-:Y:S01]  /*fa70*/  FFMA.FTZ R6, R3.reuse, R6, -R10 ;  /* 0x0000000603067223 */ /* 0x040fe2000001080a */
[----:B------:R-:W-:Y:S01]  /*fa80*/  FFMA.FTZ R10, R3, R8, R9 ;  /* 0x00000008030a7223 */ /* 0x000fe20000010009 */
[C---:B------:R-:W-:Y:S01]  /*fa90*/  FFMA.FTZ R3, R7.reuse, R32, -R4 ;  /* 0x0000002007037223 */ /* 0x040fe20000010804 */
[----:B------:R-:W-:Y:S01]  /*faa0*/  FFMA.FTZ R13, R7, R38, R11 ;  /* 0x00000026070d7223 */ /* 0x000fe2000001000b */
        /* <DEDUP_REMOVED lines=10> */
[----:B------:R-:W-:Y:S01]  /*fb50*/  F2FP.SATFINITE.E4M3.F32.PACK_AB_MERGE_C R11, R50, R37, R11 ;  /* 0x00000025320b723e */ /* 0x000fe2000480700b */
[----:B------:R3:W-:Y:S01]  /*fb60*/  STS.128 [R53+0x14400], R4 ;  /* 0x0144000435007388 */ /* 0x0007e20000000c00 */
[----:B------:R-:W-:Y:S02]  /*fb70*/  F2FP.SATFINITE.E4M3.F32.PACK_AB_MERGE_C R8, R24, R21, R8 ;  /* 0x000000151808723e */ /* 0x000fe40004807008 */
[----:B------:R-:W-:-:S05]  /*fb80*/  F2FP.SATFINITE.E4M3.F32.PACK_AB_MERGE_C R10, R13, R10, R26 ;  /* 0x0000000a0d0a723e */ /* 0x000fca000480701a */
[----:B------:R3:W-:Y:S02]  /*fb90*/  STS.128 [R0+0x14400], R8 ;  /* 0x0144000800007388 */ /* 0x0007e40000000c00 */
.L_x_1924:
[----:B------:R-:W-:Y:S05]  /*fba0*/  BSYNC B0 ;  /* 0x0000000000007941 */ /* 0x000fea0003800000 */
.L_x_1910:
[----:B------:R-:W-:Y:S01]  /*fbb0*/  @!PT LDS RZ, [RZ] ;  /* 0x00000000fffff984 */ /* 0x000fe20000000800 */
[----:B------:R-:W-:Y:S01]  /*fbc0*/  @!PT LDS RZ, [RZ] ;  /* 0x00000000fffff984 */ /* 0x000fe20000000800 */
[----:B------:R-:W-:Y:S01]  /*fbd0*/  @!PT LDS RZ, [RZ] ;  /* 0x00000000fffff984 */ /* 0x000fe20000000800 */
[----:B------:R-:W-:Y:S01]  /*fbe0*/  @!PT LDS RZ, [RZ] ;  /* 0x00000000fffff984 */ /* 0x000fe20000000800 */
[----:B------:R0:W-:Y:S06]  /*fbf0*/  MEMBAR.ALL.CTA ;  /* 0x0000000000007992 */ /* 0x0001ec0000008000 */
[----:B0-----:R-:W0:Y:S01]  /*fc00*/  FENCE.VIEW.ASYNC.S ;  /* 0x00000000000073c6 */ /* 0x001e220000000000 */
[----:B------:R-:W-:Y:S05]  /*fc10*/  WARPSYNC.ALL ;  /* 0x0000000000007948 */ /* 0x000fea0003800000 */
[----:B0-----:R-:W-:Y:S06]  /*fc20*/  BAR.SYNC.DEFER_BLOCKING 0xd, 0x100 ;  /* 0x0344000000007b1d */ /* 0x001fec0000010000 */
.L_x_1907:
[----:B0123--:R-:W2:Y:S02]  /*fc30*/  LDL R0, [R1] ;  /* 0x0000000001007983 */ /* 0x00fea40000100800 */
[----:B--2---:R-:W-:-:S13]  /*fc40*/  R2UR UR4, R0 ;  /* 0x00000000000472ca */ /* 0x004fda00000e0000 */
[----:B------:R-:W-:-:S05]  /*fc50*/  IMAD.U32 R0, RZ, RZ, UR4 ;  /* 0x00000004ff007e24 */ /* 0x000fca000f8e00ff */
[----:B------:R-:W-:-:S13]  /*fc60*/  ISETP.NE.AND P0, PT, R0, 0x3, PT ;  /* 0x000000030000780c */ /* 0x000fda0003f05270 */
[----:B------:R-:W-:Y:S05]  /*fc70*/  @!P0 BRA `(.L_x_1934) ;  /* 0x0000000000048947 */ /* 0x000fea0003800000 */
[----:B------:R-:W-:Y:S01]  /*fc80*/  BPT.TRAP 0x1 ;  /* 0x000000040000795c */ /* 0x000fe20000300000 */
.L_x_1934:
[----:B-----5:R-:W-:Y:S01]  /*fc90*/  IMAD R20, R190, 0x8, R17 ;  /* 0x00000008be147824 */ /* 0x020fe200078e0211 */
[----:B------:R-:W-:-:S04]  /*fca0*/  SHF.L.U32 R3, R192, 0x1f, RZ ;  /* 0x0000001fc0037819 */ /* 0x000fc800000006ff */
[----:B------:R0:W1:Y:S01]  /*fcb0*/  SYNCS.PHASECHK.TRANS64.TRYWAIT P1, [R20+URZ+0x22830], R3 ;  /* 0x02283003140075a7 */ /* 0x000062000802017f */
[----:B------:R-:W-:Y:S05]  /*fcc0*/  @!P0 BRA `(.L_x_1935) ;  /* 0x0000000000048947 */ /* 0x000fea0003800000 */
[----:B------:R-:W-:Y:S01]  /*fcd0*/  BPT.TRAP 0x1 ;  /* 0x000000040000795c */ /* 0x000fe20000300000 */
.L_x_1935:
        /* <DEDUP_REMOVED lines=8> */
.L_x_1936:
[----:B------:R-:W-:Y:S01]  /*fd60*/  IMAD.MOV.U32 R5, RZ, RZ, 0x40000040 ;  /* 0x40000040ff057424 */ /* 0x000fe200078e00ff */
[----:B------:R-:W-:Y:S01]  /*fd70*/  LOP3.LUT R10, R36, 0x10000, RZ, 0xfc, !PT ;  /* 0x00010000240a7812 */ /* 0x000fe200078efcff */
[----:B------:R-:W-:Y:S01]  /*fd80*/  IMAD.MOV.U32 R11, RZ, RZ, 0x40000040 ;  /* 0x40000040ff0b7424 */ /* 0x000fe200078e00ff */
[----:B------:R-:W-:Y:S05]  /*fd90*/  WARPSYNC.ALL ;  /* 0x0000000000007948 */ /* 0x000fea0003800000 */
[C---:B------:R-:W-:Y:S01]  /*fda0*/  R2UR UR6, R4.reuse ;  /* 0x00000000040672ca */ /* 0x040fe200000e0000 */
[----:B------:R-:W-:Y:S01]  /*fdb0*/  WARPGROUP.ARRIVE ;  /* 0x00000000000079c5 */ /* 0x000fe20000000000 */
[----:B------:R-:W-:Y:S01]  /*fdc0*/  R2UR UR7, R5 ;  /* 0x00000000050772ca */ /* 0x000fe200000e0000 */
[----:B------:R-:W-:Y:S01]  /*fdd0*/  VIADD R6, R4, 0x100 ;  /* 0x0000010004067836 */ /* 0x000fe20000000000 */
[----:B------:R-:W-:Y:S01]  /*fde0*/  R2UR UR4, R10 ;  /* 0x000000000a0472ca */ /* 0x000fe200000e0000 */
[----:B------:R-:W-:Y:S01]  /*fdf0*/  IMAD.MOV.U32 R7, RZ, RZ, 0x40000040 ;  /* 0x40000040ff077424 */ /* 0x000fe200078e00ff */
[----:B------:R-:W-:Y:S01]  /*fe00*/  R2UR UR5, R11 ;  /* 0x000000000b0572ca */ /* 0x000fe200000e0000 */
[----:B------:R-:W-:Y:S01]  /*fe10*/  VIADD R8, R4, 0x200 ;  /* 0x0000020004087836 */ /* 0x000fe20000000000 */
[----:B------:R-:W-:Y:S01]  /*fe20*/  R2UR UR10, R6 ;  /* 0x00000000060a72ca */ /* 0x000fe200000e0000 */
[----:B------:R-:W-:Y:S01]  /*fe30*/  IMAD.MOV.U32 R9, RZ, RZ, 0x40000040 ;  /* 0x40000040ff097424 */ /* 0x000fe200078e00ff */
[----:B------:R-:W-:Y:S01]  /*fe40*/  R2UR UR11, R7 ;  /* 0x00000000070b72ca */ /* 0x000fe200000e0000 */
[----:B------:R-:W-:Y:S01]  /*fe50*/  VIADD R6, R4, 0x300 ;  /* 0x0000030004067836 */ /* 0x000fe20000000000 */
[----:B------:R-:W-:Y:S01]  /*fe60*/  R2UR UR8, R10 ;  /* 0x000000000a0872ca */ /* 0x000fe200000e0000 */
[----:B----4-:R-:W-:Y:S01]  /*fe70*/  VIADD R14, R4, 0x400 ;  /* 0x00000400040e7836 */ /* 0x010fe20000000000 */
[----:B------:R-:W-:Y:S01]  /*fe80*/  R2UR UR9, R11 ;  /* 0x000000000b0972ca */ /* 0x000fe200000e0000 */
[----:B------:R-:W-:Y:S01]  /*fe90*/  IMAD.MOV.U32 R15, RZ, RZ, 0x40000040 ;  /* 0x40000040ff0f7424 */ /* 0x000fe200078e00ff */
[----:B------:R-:W-:Y:S01]  /*fea0*/  R2UR UR14, R8 ;  /* 0x00000000080e72ca */ /* 0x000fe200000e0000 */
[----:B------:R-:W-:Y:S01]  /*feb0*/  VIADD R8, R4, 0x102 ;  /* 0x0000010204087836 */ /* 0x000fe20000000000 */
[----:B------:R-:W-:Y:S01]  /*fec0*/  R2UR UR15, R9 ;  /* 0x00000000090f72ca */ /* 0x000fe200000e0000 */
[----:B------:R-:W-:Y:S01]  /*fed0*/  QGMMA.64x32x32.F32.E4M3.E4M3 R88, gdesc[UR4], RZ, !UPT, gsb0 ;  /* 0x00600000045879f3 */ /* 0x000fe2000c0008ff */
[----:B------:R-:W-:Y:S01]  /*fee0*/  R2UR UR12, R10 ;  /* 0x000000000a0c72ca */ /* 0x000fe200000e0000 */
[----:B------:R-:W-:Y:S01]  /*fef0*/  IMAD.MOV.U32 R9, RZ, RZ, 0x40000040 ;  /* 0x40000040ff097424 */ /* 0x000fe200078e00ff */
        /* <DEDUP_REMOVED lines=18> */
[----:B------:R-:W-:Y:S01]  /*10020*/  R2UR UR6, R6 ;  /* 0x00000000060672ca */ /* 0x000fe200000e0000 */
[----:B------:R-:W-:Y:S01]  /*10030*/  VIADD R6, R4, 0x202 ;  /* 0x0000020204067836 */ /* 0x000fe20000000000 */
[----:B------:R-:W-:Y:S01]  /*10040*/  R2UR UR7, R7 ;  /* 0x00000000070772ca */ /* 0x000fe200000e0000 */
[----:B------:R-:W-:Y:S01]  /*10050*/  IMAD.MOV.U32 R7, RZ, RZ, 0x40000040 ;  /* 0x40000040ff077424 */ /* 0x000fe200078e00ff */
[----:B------:R-:W-:-:S02]  /*10060*/  WARPGROUP.DEPBAR.LE gsb0, 0x0 ;  /* 0x00008000000079c5 */ /* 0x000fc40000010000 */
[----:B------:R-:W-:-:S06]  /*10070*/  WARPGROUP.ARRIVE ;  /* 0x00000000000079c5 */ /* 0x000fcc0000000000 */
[----:B------:R-:W-:Y:S01]  /*10080*/  QGMMA.64x32x32.F32.E4M3.E4M3 R72, gdesc[UR8], RZ, !UPT, gsb0 ;  /* 0x00600000084879f3 */ /* 0x000fe2000c0008ff */
[----:B------:R-:W-:Y:S01]  /*10090*/  R2UR UR10, R8 ;  /* 0x00000000080a72ca */ /* 0x000fe200000e0000 */
[----:B------:R-:W-:Y:S01]  /*100a0*/  VIADD R8, R10, 0x2 ;  /* 0x000000020a087836 */ /* 0x000fe20000000000 */
[----:B------:R-:W-:Y:S01]  /*100b0*/  R2UR UR11, R9 ;  /* 0x00000000090b72ca */ /* 0x000fe200000e0000 */
[----:B------:R-:W-:-:S03]  /*100c0*/  IMAD.MOV.U32 R9, RZ, RZ, 0x40000040 ;  /* 0x40000040ff097424 */ /* 0x000fc600078e00ff */
[C---:B------:R-:W-:Y:S02]  /*100d0*/  R2UR UR4, R8.reuse ;  /* 0x00000000080472ca */ /* 0x040fe400000e0000 */
[C---:B------:R-:W-:Y:S02]  /*100e0*/  R2UR UR5, R9.reuse ;  /* 0x00000000090572ca */ /* 0x040fe400000e0000 */
[----:B------:R-:W-:Y:S02]  /*100f0*/  R2UR UR8, R8 ;  /* 0x00000000080872ca */ /* 0x000fe400000e0000 */
[----:B------:R-:W-:Y:S01]  /*10100*/  R2UR UR9, R9 ;  /* 0x00000000090972ca */ /* 0x000fe200000e0000 */
[----:B------:R-:W-:Y:S02]  /*10110*/  WARPGROUP.DEPBAR.LE gsb0, 0x0 ;  /* 0x00008000000079c5 */ /* 0x000fe40000010000 */
        /* <DEDUP_REMOVED lines=78> */
[----:B------:R-:W-:Y:S01]  /*10600*/  R2UR UR5, R5 ;  /* 0x00000000050572ca */ /* 0x000fe200000e0000 */
[----:B------:R-:W-:Y:S02]  /*10610*/  WARPGROUP.DEPBAR.LE gsb0, 0x0 ;  /* 0x00008000000079c5 */ /* 0x000fe40000010000 */
[----:B------:R-:W-:-:S06]  /*10620*/  WARPGROUP.ARRIVE ;  /* 0x00000000000079c5 */ /* 0x000fcc0000000000 */
[----:B------:R-:W-:Y:S01]  /*10630*/  QGMMA.64x32x32.F32.E4M3.E4M3 R72, gdesc[UR8], R72, gsb0 ;  /* 0x00600000084879f3 */ /* 0x000fe20008000848 */
[----:B------:R-:W-:Y:S01]  /*10640*/  R2UR UR10, R106 ;  /* 0x000000006a0a72ca */ /* 0x000fe200000e0000 */
[----:B------:R-:W-:Y:S01]  /*10650*/  VIADD R106, R4, 0x306 ;  /* 0x00000306046a7836 */ /* 0x000fe20000000000 */
[----:B------:R-:W-:Y:S01]  /*10660*/  R2UR UR11, R107 ;  /* 0x000000006b0b72ca */ /* 0x000fe200000e0000 */
[----:B------:R-:W-:Y:S01]  /*10670*/  VIADD R4, R10, 0x6 ;  /* 0x000000060a047836 */ /* 0x000fe20000000000 */
[----:B------:R-:W-:Y:S01]  /*10680*/  R2UR UR9, R5 ;  /* 0x00000000050972ca */ /* 0x000fe200000e0000 */
[----:B------:R-:W-:-:S03]  /*10690*/  IMAD.MOV.U32 R107, RZ, RZ, 0x40000040 ;  /* 0x40000040ff6b7424 */ /* 0x000fc600078e00ff */
[C---:B------:R-:W-:Y:S02]  /*106a0*/  R2UR UR4, R4.reuse ;  /* 0x00000000040472ca */ /* 0x040fe400000e0000 */
        /* <DEDUP_REMOVED lines=40> */
.L_x_1938:
[----:B------:R-:W2:Y:S01]  /*10930*/  LDC R154, c[0x0][0x448] ;  /* 0x00011200ff9a7b82 */ /* 0x000ea20000000800 */
[C---:B------:R-:W-:Y:S01]  /*10940*/  FMUL.FTZ R111, R2.reuse, R24 ;  /* 0x00000018026f7220 */ /* 0x040fe20000410000 */
[C---:B------:R-:W-:Y:S01]  /*10950*/  FMUL.FTZ R24, R2.reuse, R26 ;  /* 0x0000001a02187220 */ /* 0x040fe20000410000 */
[----:B------:R-:W-:Y:S01]  /*10960*/  FMUL.FTZ R26, R2, R30 ;  /* 0x0000001e021a7220 */ /* 0x000fe20000410000 */
[----:B------:R-:W-:Y:S02]  /*10970*/  IMAD.IADD R117, R208, 0x1, R201 ;  /* 0x00000001d0757824 */ /* 0x000fe400078e02c9 */
[C---:B------:R-:W-:Y:S01]  /*10980*/  FMUL.FTZ R12, R2.reuse, R88 ;  /* 0x00000058020c7220 */ /* 0x040fe20000410000 */
[C---:B------:R-:W-:Y:S01]  /*10990*/  FMUL.FTZ R106, R2.reuse, R89 ;  /* 0x00000059026a7220 */ /* 0x040fe20000410000 */
[C---:B------:R-:W-:Y:S01]  /*109a0*/  FMUL.FTZ R0, R2.reuse, R90 ;  /* 0x0000005a02007220 */ /* 0x040fe20000410000 */
[C---:B01----:R-:W-:Y:S01]  /*109b0*/  FMUL.FTZ R3, R2.reuse, R91 ;  /* 0x0000005b02037220 */ /* 0x043fe20000410000 */
        /* <DEDUP_REMOVED lines=15> */
[----:B--2---:R-:W-:Y:S01]  /*10ab0*/  ISETP.NE.AND P1, PT, R154, 0x1, PT ;  /* 0x000000019a00780c */ /* 0x004fe20003f25270 */
        /* <DEDUP_REMOVED lines=9> */
[C---:B------:R-:W-:Y:S01]  /*10b50*/  FMUL.FTZ R86, R2.reuse, R60 ;  /* 0x0000003c02567220 */ /* 0x040fe20000410000 */
[C---:B------:R-:W-:Y:S01]  /*10b60*/  FMUL.FTZ R87, R2.reuse, R61 ;  /* 0x0000003d02577220 */ /* 0x040fe20000410000 */
[----:B------:R-:W-:Y:S01]  /*10b70*/  IMAD.MOV.U32 R126, RZ, RZ, -0xa0 ;  /* 0xffffff60ff7e7424 */ /* 0x000fe200078e00ff */
[----:B------:R-:W0:Y:S01]  /*10b80*/  @P1 LDC R14, c[0x0][0x44c] ;  /* 0x00011300ff0e1b82 */ /* 0x000e220000000800 */
[C---:B------:R-:W-:Y:S01]  /*10b90*/  FMUL.FTZ R84, R2.reuse, R56 ;  /* 0x0000003802547220 */ /* 0x040fe20000410000 */
[C---:B------:R-:W-:Y:S01]  /*10ba0*/  FMUL.FTZ R85, R2.reuse, R57 ;  /* 0x0000003902557220 */ /* 0x040fe20000410000 */
[C---:B------:R-:W-:Y:S01]  /*10bb0*/  FMUL.FTZ R60, R2.reuse, R66 ;  /* 0x00000042023c7220 */ /* 0x040fe20000410000 */
[C---:B------:R-:W-:Y:S01]  /*10bc0*/  FMUL.FTZ R61, R2.reuse, R67 ;  /* 0x00000043023d7220 */ /* 0x040fe20000410000 */
[C---:B------:R-:W-:Y:S01]  /*10bd0*/  FMUL.FTZ R56, R2.reuse, R58 ;  /* 0x0000003a02387220 */ /* 0x040fe20000410000 */
[C---:B------:R-:W-:Y:S01]  /*10be0*/  FMUL.FTZ R57, R2.reuse, R59 ;  /* 0x0000003b02397220 */ /* 0x040fe20000410000 */
[C---:B------:R-:W-:Y:S01]  /*10bf0*/  FMUL.FTZ R66, R2.reuse, R68 ;  /* 0x0000004402427220 */ /* 0x040fe20000410000 */
[----:B------:R-:W1:Y:S01]  /*10c00*/  @P1 LDC R30, c[0x0][0x450] ;  /* 0x00011400ff1e1b82 */ /* 0x000e620000000800 */
        /* <DEDUP_REMOVED lines=13> */
[----:B------:R-:W-:Y:S01]  /*10ce0*/  LOP3.LUT R22, R22, 0xffffffef, RZ, 0xc0, !PT ;  /* 0xffffffef16167812 */ /* 0x000fe200078ec0ff */
[----:B------:R-:W-:-:S02]  /*10cf0*/  IMAD R126, R105, R126, 0xa1 ;  /* 0x000000a1697e7424 */ /* 0x000fc400078e027e */
[----:B------:R-:W-:Y:S01]  /*10d00*/  FMUL.FTZ R92, R2, R102 ;  /* 0x00000066025c7220 */ /* 0x000fe20000410000 */
[----:B0-----:R-:W-:-:S04]  /*10d10*/  @P1 IMAD.HI.U32 R21, R117, R14, RZ ;  /* 0x0000000e75151227 */ /* 0x001fc800078e00ff */
[C---:B------:R-:W-:Y:S01]  /*10d20*/  FMUL.FTZ R93, R2.reuse, R103 ;  /* 0x00000067025d7220 */ /* 0x040fe20000410000 */
[----:B------:R-:W0:Y:S01]  /*10d30*/  LDC.64 R14, c[0x0][0x9e0] ;  /* 0x00027800ff0e7b82 */ /* 0x000e220000000a00 */
[C---:B------:R-:W-:Y:S01]  /*10d40*/  FMUL.FTZ R70, R2.reuse, R44 ;  /* 0x0000002c02467220 */ /* 0x040fe20000410000 */
[C---:B------:R-:W-:Y:S01]  /*10d50*/  FMUL.FTZ R71, R2.reuse, R45 ;  /* 0x0000002d02477220 */ /* 0x040fe20000410000 */
[C---:B------:R-:W-:Y:S01]  /*10d60*/  FMUL.FTZ R42, R2.reuse, R46 ;  /* 0x0000002e022a7220 */ /* 0x040fe20000410000 */
[C---:B------:R-:W-:Y:S01]  /*10d70*/  FMUL.FTZ R43, R2.reuse, R47 ;  /* 0x0000002f022b7220 */ /* 0x040fe20000410000 */
[----:B-1----:R-:W-:Y:S01]  /*10d80*/  @P1 SHF.R.U32.HI R117, RZ, R30, R21 ;  /* 0x0000001eff751219 */ /* 0x002fe20000011615 */
[----:B------:R-:W-:Y:S02]  /*10d90*/  IMAD.U32 R21, RZ, RZ, UR61 ;  /* 0x0000003dff157e24 */ /* 0x000fe4000f8e00ff */
[C---:B------:R-:W-:Y:S01]  /*10da0*/  FMUL.FTZ R113, R2.reuse, R28 ;  /* 0x0000001c02717220 */ /* 0x040fe20000410000 */
[C---:B------:R-:W-:Y:S01]  /*10db0*/  FMUL.FTZ R114, R2.reuse, R29 ;  /* 0x0000001d02727220 */ /* 0x040fe20000410000 */
[C---:B------:R-:W-:Y:S01]  /*10dc0*/  FMUL.FTZ R27, R2.reuse, R31 ;  /* 0x0000001f021b7220 */ /* 0x040fe20000410000 */
[----:B------:R-:W1:Y:S01]  /*10dd0*/  SHFL.IDX PT, R32, R117, RZ, 0x1c1f ;  /* 0x001c1fff75207589 */ /* 0x000e6200000e0000 */
[----:B------:R-:W-:Y:S01]  /*10de0*/  PRMT R20, R21, 0x654, R20 ;  /* 0x0000065415147816 */ /* 0x000fe20000000014 */
        /* <DEDUP_REMOVED lines=19> */
[----:B------:R-:W-:Y:S01]  /*10f20*/  @P1 LOP3.LUT R22, R22, 0x10, RZ, 0xfc, !PT ;  /* 0x0000001016161812 */ /* 0x000fe200078efcff */
[----:B------:R2:W-:Y:S01]  /*10f30*/  SYNCS.ARRIVE.TRANS64.RED.A1T0 RZ, [R20+URZ], RZ ;  /* 0x000000ff14ff79a7 */ /* 0x0005e2000810043f */
[----:B0-----:R-:W-:Y:S01]  /*10f40*/  ISETP.GE.AND P1, PT, R15, 0x1, PT ;  /* 0x000000010f00780c */ /* 0x001fe20003f26270 */
[----:B------:R-:W-:Y:S01]  /*10f50*/  ULDC UR4, c[0x0][0x9dc] ;  /* 0x0002770000047ab9 */ /* 0x000fe20000000800 */
[----:B------:R-:W0:Y:S01]  /*10f60*/  MUFU.TANH R12, R12 ;  /* 0x0000000c000c7308 */ /* 0x000e220000002400 */
[----:B------:R-:W-:Y:S01]  /*10f70*/  ULOP3.LUT UR5, URZ, UR4, URZ, 0x33, !UPT ;  /* 0x000000043f057292 */ /* 0x000fe2000f8e333f */
[----:B------:R-:W-:Y:S01]  /*10f80*/  IMAD R122, R105, -0xa0, R198 ;  /* 0xffffff60697a7824 */ /* 0x000fe200078e02c6 */
[----:B------:R-:W-:-:S02]  /*10f90*/  LOP3.LUT R22, R22, 0xfffffff7, RZ, 0xc0, !PT ;  /* 0xfffffff716167812 */ /* 0x000fc400078ec0ff */
[----:B--2---:R-:W-:Y:S01]  /*10fa0*/  IADD3 R20, R198, R126, -R199 ;  /* 0x0000007ec6147210 */ /* 0x004fe20007ffe8c7 */
[----:B------:R-:W-:Y:S01]  /*10fb0*/  VIADD R126, R126, 0xffffffff ;  /* 0xffffffff7e7e7836 */ /* 0x000fe20000000000 */
[----:B------:R-:W-:Y:S01]  /*10fc0*/  IADD3 R122, -R199, 0xa0, R122 ;  /* 0x000000a0c77a7810 */ /* 0x000fe20007ffe17a */
[----:B------:R-:W2:Y:S01]  /*10fd0*/  MUFU.TANH R106, R106 ;  /* 0x0000006a006a7308 */ /* 0x000ea20000002400 */
[----:B------:R-:W-:Y:S02]  /*10fe0*/  IMAD.U32 R203, RZ, RZ, UR5 ;  /* 0x00000005ffcb7e24 */ /* 0x000fe4000f8e00ff */
[----:B------:R-:W-:Y:S01]  /*10ff0*/  IMAD.IADD R123, R20, 0x1, -R197 ;  /* 0x00000001147b7824 */ /* 0x000fe200078e0ac5 */
[----:B------:R-:W-:Y:S01]  /*11000*/  @P1 LOP3.LUT R22, R22, 0x8, RZ, 0xfc, !PT ;  /* 0x0000000816161812 */ /* 0x000fe200078efcff */
[----:B------:R-:W-:Y:S02]  /*11010*/  IMAD.IADD R120, R126, 0x1, -R199 ;  /* 0x000000017e787824 */ /* 0x000fe400078e0ac7 */
[C---:B------:R-:W-:Y:S01]  /*11020*/  VIADD R121, R123.reuse, UR5 ;  /* 0x000000057b797c36 */ /* 0x040fe20008000000 */
[----:B------:R-:W3:Y:S01]  /*11030*/  MUFU.TANH R0, R0 ;  /* 0x0000000000007308 */ /* 0x000ee20000002400 */
[----:B------:R-:W-:-:S02]  /*11040*/  IMAD.IADD R123, R123, 0x1, R14 ;  /* 0x000000017b7b7824 */ /* 0x000fc400078e020e */
[----:B-1----:R-:W-:-:S03]  /*11050*/  IMAD.IADD R125, R121, 0x1, R32 ;  /* 0x00000001797d7824 */ /* 0x002fc600078e0220 */
[----:B------:R-:W-:Y:S02]  /*11060*/  VIADDMNMX R124, R32, R123, R122, PT ;  /* 0x0000007b207c7246 */ /* 0x000fe4000380017a */
[----:B------:R-:W1:Y:S08]  /*11070*/  MUFU.TANH R3, R3 ;  /* 0x0000000300037308 */ /* 0x000e700000002400 */
        /* <DEDUP_REMOVED lines=76> */
[----:B-1234-:R-:W-:Y:S05]  /*11540*/  @!P1 BRA `(.L_x_1939) ;  /* 0x00000000004c9947 */ /* 0x01efea0003800000 */
[----:B------:R-:W-:Y:S01]  /*11550*/  IADD3 R33, -R197, R198, R32 ;  /* 0x000000c6c5217210 */ /* 0x000fe20007ffe120 */
[----:B------:R-:W-:Y:S03]  /*11560*/  BSSY B0, `(.L_x_1940) ;  /* 0x000000e000007945 */ /* 0x000fe60003800000 */
[----:B------:R-:W-:-:S13]  /*11570*/  ISETP.GT.AND P1, PT, R33, -0x1, PT ;  /* 0xffffffff2100780c */ /* 0x000fda0003f24270 */
        /* <DEDUP_REMOVED lines=8> */
.L_x_1941:
[----:B------:R-:W-:-:S13]  /*11600*/  ISETP.NE.AND P1, PT, R15, 0x1, PT ;  /* 0x000000010f00780c */ /* 0x000fda0003f25270 */
[----:B------:R-:W1:Y:S02]  /*11610*/  @P1 LDC.64 R20, c[0x0][0x9e8] ;  /* 0x00027a00ff141b82 */ /* 0x000e640000000a00 */
[----:B-1----:R-:W-:-:S05]  /*11620*/  @P1 IMAD.HI.U32 R20, R33, R20, RZ ;  /* 0x0000001421141227 */ /* 0x002fca00078e00ff */
[----:B------:R-:W-:-:S07]  /*11630*/  @P1 SHF.R.U32.HI R33, RZ, R21, R20 ;  /* 0x00000015ff211219 */ /* 0x000fce0000011614 */
.L_x_1942:
[----:B------:R-:W-:Y:S05]  /*11640*/  BSYNC B0 ;  /* 0x0000000000007941 */ /* 0x000fea0003800000 */
.L_x_1940:
[----:B------:R-:W-:-:S05]  /*11650*/  IMAD R20, R33, R15, R120 ;  /* 0x0000000f21147224 */ /* 0x000fca00078e0278 */
[----:B------:R-:W-:Y:S02]  /*11660*/  VIMNMX R125, R125, R20, !PT ;  /* 0x000000147d7d7248 */ /* 0x000fe40007fe0100 */
[----:B------:R-:W-:-:S07]  /*11670*/  VIADDMNMX R124, R20, R15, R124, PT ;  /* 0x0000000f147c7246 */ /* 0x000fce000380017c */
.L_x_1939:
[C---:B------:R-:W-:Y:S01]  /*11680*/  ISETP.GE.AND P1, PT, R126.reuse, 0x2, PT ;  /* 0x000000027e00780c */ /* 0x040fe20003f26270 */
[----:B------:R-:W1:Y:S01]  /*11690*/  SHFL.IDX PT, R20, R117, 0x1, 0x1c1f ;  /* 0x003c1f0075147f89 */ /* 0x000e6200000e0000 */
[----:B------:R-:W-:Y:S02]  /*116a0*/  ISETP.GE.AND P5, PT, R126, 0x11, PT ;  /* 0x000000117e00780c */ /* 0x000fe40003fa6270 */
[----:B------:R-:W-:Y:S02]  /*116b0*/  ISETP.GT.AND P2, PT, R125, 0x1, !P1 ;  /* 0x000000017d00780c */ /* 0x000fe40004f44270 */
[----:B------:R-:W-:Y:S02]  /*116c0*/  P2R R146, PR, RZ, 0x20 ;  /* 0x00000020ff927803 */ /* 0x000fe40000000000 */
[----:B------:R-:W-:Y:S02]  /*116d0*/  ISETP.LT.OR P3, PT, R124, 0x2, P2 ;  /* 0x000000027c00780c */ /* 0x000fe40001761670 */
[----:B------:R-:W-:-:S02]  /*116e0*/  ISETP.GE.AND P2, PT, R126, 0x9, PT ;  /* 0x000000097e00780c */ /* 0x000fc40003f46270 */
[----:B------:R-:W-:Y:S02]  /*116f0*/  FSEL R106, R106, -INF , !P3 ;  /* 0xff8000006a6a7808 */ /* 0x000fe40005800000 */
[----:B------:R-:W-:-:S04]  /*11700*/  ISETP.GT.AND P3, PT, R125, 0x8, !P2 ;  /* 0x000000087d00780c */ /* 0x000fc80005764270 */
[----:B------:R-:W-:-:S04]  /*11710*/  ISETP.LT.OR P3, PT, R124, 0x9, P3 ;  /* 0x000000097c00780c */ /* 0x000fc80001f61670 */
[----:B------:R-:W-:Y:S02]  /*11720*/  FSEL R108, R108, -INF , !P3 ;  /* 0xff8000006c6c7808 */ /* 0x000fe40005800000 */
[----:B------:R-:W-:-:S04]  /*11730*/  ISETP.GE.AND P3, PT, R126, 0xa, PT ;  /* 0x0000000a7e00780c */ /* 0x000fc80003f66270 */
[----:B------:R-:W-:-:S04]  /*11740*/  ISETP.GT.AND P4, PT, R125, 0x9, !P3 ;  /* 0x000000097d00780c */ /* 0x000fc80005f84270 */
[----:B------:R-:W-:-:S04]  /*11750*/  ISETP.LT.OR P4, PT, R124, 0xa, P4 ;  /* 0x0000000a7c00780c */ /* 0x000fc80002781670 */
[----:B0-----:R-:W-:Y:S02]  /*11760*/  FSEL R107, R107, -INF , !P4 ;  /* 0xff8000006b6b7808 */ /* 0x001fe40006000000 */
[----:B------:R-:W-:Y:S02]  /*11770*/  ISETP.GT.AND P4, PT, R125, 0x10, !P5 ;  /* 0x000000107d00780c */ /* 0x000fe40006f84270 */
[----:B------:R-:W-:Y:S02]  /*11780*/  ISETP.GE.AND P5, PT, R126, 0x12, PT ;  /* 0x000000127e00780c */ /* 0x000fe40003fa6270 */
[----:B------:R-:W-:Y:S02]  /*11790*/  ISETP.LT.OR P4, PT, R124, 0x11, P4 ;  /* 0x000000117c00780c */ /* 0x000fe40002781670 */
[----:B------:R-:W-:Y:S02]  /*117a0*/  P2R R147, PR, RZ, 0x20 ;  /* 0x00000020ff937803 */ /* 0x000fe40000000000 */
[----:B------:R-:W-:-:S02]  /*117b0*/  FSEL R95, R95, -INF , !P4 ;  /* 0xff8000005f5f7808 */ /* 0x000fc40006000000 */
[C---:B------:R-:W-:Y:S02]  /*117c0*/  ISETP.GT.AND P4, PT, R125.reuse, 0x11, !P5 ;  /* 0x000000117d00780c */ /* 0x040fe40006f84270 */
[----:B------:R-:W-:Y:S02]  /*117d0*/  ISETP.GE.AND P5, PT, R126, 0x19, PT ;  /* 0x000000197e00780c */ /* 0x000fe40003fa6270 */
[----:B------:R-:W-:Y:S02]  /*117e0*/  ISETP.LT.OR P4, PT, R124, 0x12, P4 ;  /* 0x000000127c00780c */ /* 0x000fe40002781670 */
[----:B------:R-:W-:Y:S02]  /*117f0*/  P2R R145, PR, RZ, 0x20 ;  /* 0x00000020ff917803 */ /* 0x000fe40000000000 */
[----:B------:R-:W-:Y:S02]  /*11800*/  FSEL R94, R94, -INF , !P4 ;  /* 0xff8000005e5e7808 */ /* 0x000fe40006000000 */
[----:B------:R-:W-:-:S02]  /*11810*/  ISETP.GT.AND P4, PT, R125, 0x18, !P5 ;  /* 0x000000187d00780c */ /* 0x000fc40006f84270 */
[----:B------:R-:W-:Y:S02]  /*11820*/  ISETP.GE.AND P5, PT, R126, 0x1a, PT ;  /* 0x0000001a7e00780c */ /* 0x000fe40003fa6270 */
[----:B------:R-:W-:Y:S02]  /*11830*/  ISETP.LT.OR P4, PT, R124, 0x19, P4 ;  /* 0x000000197c00780c */ /* 0x000fe40002781670 */
[----:B------:R-:W-:Y:S02]  /*11840*/  P2R R144, PR, RZ, 0x20 ;  /* 0x00000020ff907803 */ /* 0x000fe40000000000 */
[----:B------:R-:W-:Y:S02]  /*11850*/  FSEL R97, R97, -INF , !P4 ;  /* 0xff80000061617808 */ /* 0x000fe40006000000 */
[----:B------:R-:W-:Y:S02]  /*11860*/  ISETP.GT.AND P4, PT, R125, 0x19, !P5 ;  /* 0x000000197d00780c */ /* 0x000fe40006f84270 */
[----:B------:R-:W-:-:S02]  /*11870*/  ISETP.GE.AND P5, PT, R126, 0x21, PT ;  /* 0x000000217e00780c */ /* 0x000fc40003fa6270 */
[----:B------:R-:W-:Y:S02]  /*11880*/  ISETP.LT.OR P4, PT, R124, 0x1a, P4 ;  /* 0x0000001a7c00780c */ /* 0x000fe40002781670 */
[----:B------:R-:W-:Y:S02]  /*11890*/  P2R R143, PR, RZ, 0x20 ;  /* 0x00000020ff8f7803 */ /* 0x000fe40000000000 */
[----:B------:R-:W-:Y:S02]  /*118a0*/  FSEL R96, R96, -INF , !P4 ;  /* 0xff80000060607808 */ /* 0x000fe40006000000 */
[----:B------:R-:W-:Y:S02]  /*118b0*/  ISETP.GT.AND P4, PT, R125, 0x20, !P5 ;  /* 0x000000207d00780c */ /* 0x000fe40006f84270 */
[----:B------:R-:W-:Y:S02]  /*118c0*/  ISETP.GE.AND P5, PT, R126, 0x22, PT ;  /* 0x000000227e00780c */ /* 0x000fe40003fa6270 */
[----:B------:R-:W-:-:S02]  /*118d0*/  ISETP.LT.OR P4, PT, R124, 0x21, P4 ;  /* 0x000000217c00780c */ /* 0x000fc40002781670 */
[----:B------:R-:W-:Y:S02]  /*118e0*/  P2R R142, PR, RZ, 0x20 ;  /* 0x00000020ff8e7803 */ /* 0x000fe40000000000 */
[----:B------:R-:W-:Y:S02]  /*118f0*/  FSEL R99, R99, -INF , !P4 ;  /* 0xff80000063637808 */ /* 0x000fe40006000000 */
[----:B------:R-:W-:Y:S02]  /*11900*/  ISETP.GT.AND P4, PT, R125, 0x21, !P5 ;  /* 0x000000217d00780c */ /* 0x000fe40006f84270 */
[----:B------:R-:W-:Y:S02]  /*11910*/  ISETP.GE.AND P5, PT, R126, 0x29, PT ;  /* 0x000000297e00780c */ /* 0x000fe40003fa6270 */
[----:B------:R-:W-:Y:S02]  /*11920*/  ISETP.LT.OR P4, PT, R124, 0x22, P4 ;  /* 0x000000227c00780c */ /* 0x000fe40002781670 */
[----:B------:R-:W-:-:S02]  /*11930*/  P2R R141, PR, RZ, 0x20 ;  /* 0x00000020ff8d7803 */ /* 0x000fc40000000000 */
[----:B------:R-:W-:Y:S02]  /*11940*/  FSEL R98, R98, -INF , !P4 ;  /* 0xff80000062627808 */ /* 0x000fe40006000000 */
[----:B------:R-:W-:Y:S02]  /*11950*/  ISETP.GT.AND P4, PT, R125, 0x28, !P5 ;  /* 0x000000287d00780c */ /* 0x000fe40006f84270 */
[----:B------:R-:W-:Y:S02]  /*11960*/  ISETP.GE.AND P5, PT, R126, 0x2a, PT ;  /* 0x0000002a7e00780c */ /* 0x000fe40003fa6270 */
[----:B------:R-:W-:Y:S02]  /*11970*/  ISETP.LT.OR P4, PT, R124, 0x29, P4 ;  /* 0x000000297c00780c */ /* 0x000fe40002781670 */
[----:B------:R-:W-:Y:S02]  /*11980*/  P2R R140, PR, RZ, 0x20 ;  /* 0x00000020ff8c7803 */ /* 0x000fe40000000000 */
[----:B------:R-:W-:-:S02]  /*11990*/  FSEL R32, R100, -INF , !P4 ;  /* 0xff80000064207808 */ /* 0x000fc40006000000 */
[----:B------:R-:W-:Y:S02]  /*119a0*/  ISETP.GT.AND P4, PT, R125, 0x29, !P5 ;  /* 0x000000297d00780c */ /* 0x000fe40006f84270 */
        /* <DEDUP_REMOVED lines=33> */
[----:B------:R-:W-:Y:S01]  /*11bc0*/  FSEL R39, R85, -INF , !P4 ;  /* 0xff80000055277808 */ /* 0x000fe20006000000 */
[----:B-1----:R-:W-:Y:S01]  /*11bd0*/  IMAD.IADD R85, R121, 0x1, R20 ;  /* 0x0000000179557824 */ /* 0x002fe200078e0214 */
        /* <DEDUP_REMOVED lines=78> */
[----:B------:R-:W-:-:S02]  /*120c0*/  VIADDMNMX R86, R20, R123, R122, PT ;  /* 0x0000007b14567246 */ /* 0x000fc4000380017a */
        /* <DEDUP_REMOVED lines=33> */
[----:B------:R-:W-:-:S13]  /*122e0*/  ISETP.GE.AND P6, PT, R15, 0x1, PT ;  /* 0x000000010f00780c */ /* 0x000fda0003fc6270 */
[----:B------:R-:W-:Y:S05]  /*122f0*/  @!P6 BRA `(.L_x_1943) ;  /* 0x00000000004ce947 */ /* 0x000fea0003800000 */
[----:B------:R-:W-:Y:S01]  /*12300*/  IADD3 R101, -R197, R198, R20 ;  /* 0x000000c6c5657210 */ /* 0x000fe20007ffe114 */
[----:B------:R-:W-:Y:S03]  /*12310*/  BSSY B0, `(.L_x_1944) ;  /* 0x000000e000007945 */ /* 0x000fe60003800000 */
[----:B------:R-:W-:-:S13]  /*12320*/  ISETP.GT.AND P6, PT, R101, -0x1, PT ;  /* 0xffffffff6500780c */ /* 0x000fda0003fc4270 */
        /* <DEDUP_REMOVED lines=8> */
.L_x_1945:
[----:B------:R-:W-:-:S13]  /*123b0*/  ISETP.NE.AND P6, PT, R15, 0x1, PT ;  /* 0x000000010f00780c */ /* 0x000fda0003fc5270 */
[----:B------:R-:W0:Y:S02]  /*123c0*/  @P6 LDC.64 R20, c[0x0][0x9e8] ;  /* 0x00027a00ff146b82 */ /* 0x000e240000000a00 */
[----:B0-----:R-:W-:-:S05]  /*123d0*/  @P6 IMAD.HI.U32 R20, R101, R20, RZ ;  /* 0x0000001465146227 */ /* 0x001fca00078e00ff */
[----:B------:R-:W-:-:S07]  /*123e0*/  @P6 SHF.R.U32.HI R101, RZ, R21, R20 ;  /* 0x00000015ff656219 */ /* 0x000fce0000011614 */
.L_x_1946:
[----:B------:R-:W-:Y:S05]  /*123f0*/  BSYNC B0 ;  /* 0x0000000000007941 */ /* 0x000fea0003800000 */
.L_x_1944:
[----:B------:R-:W-:-:S05]  /*12400*/  IMAD R120, R101, R15, R120 ;  /* 0x0000000f65787224 */ /* 0x000fca00078e0278 */
[----:B------:R-:W-:Y:S02]  /*12410*/  VIMNMX R85, R85, R120, !PT ;  /* 0x0000007855557248 */ /* 0x000fe40007fe0100 */
[----:B------:R-:W-:-:S07]  /*12420*/  VIADDMNMX R86, R120, R15, R86, PT ;  /* 0x0000000f78567246 */ /* 0x000fce0003800156 */
.L_x_1943:
[----:B------:R-:W-:Y:S01]  /*12430*/  ISETP.GT.AND P1, PT, R85, 0x1, !P1 ;  /* 0x000000015500780c */ /* 0x000fe20004f24270 */
[----:B------:R-:W-:Y:S01]  /*12440*/  ULDC UR60, c[0x0][0x988] ;  /* 0x00026200003c7ab9 */ /* 0x000fe20000000800 */
[----:B------:R-:W-:Y:S02]  /*12450*/  ISETP.NE.AND P6, PT, R147, RZ, PT ;  /* 0x000000ff9300720c */ /* 0x000fe40003fc5270 */
[----:B------:R-:W-:Y:S02]  /*12460*/  ISETP.LT.OR P1, PT, R86, 0x2, P1 ;  /* 0x000000025600780c */ /* 0x000fe40000f21670 */
[----:B------:R-:W-:Y:S02]  /*12470*/  ISETP.GT.AND P3, PT, R85, 0x9, !P3 ;  /* 0x000000095500780c */ /* 0x000fe40005f64270 */
[----:B------:R-:W-:Y:S02]  /*12480*/  FSEL R3, R3, -INF , !P1 ;  /* 0xff80000003037808 */ /* 0x000fe40004800000 */
[----:B------:R-:W-:-:S02]  /*12490*/  ISETP.NE.AND P1, PT, R146, RZ, PT ;  /* 0x000000ff9200720c */ /* 0x000fc40003f25270 */
[C---:B------:R-:W-:Y:S02]  /*124a0*/  ISETP.LT.OR P3, PT, R86.reuse, 0xa, P3 ;  /* 0x0000000a5600780c */ /* 0x040fe40001f61670 */
[----:B------:R-:W-:Y:S02]  /*124b0*/  ISETP.GT.AND P1, PT, R85, 0x10, !P1 ;  /* 0x000000105500780c */ /* 0x000fe40004f24270 */
[----:B------:R-:W-:Y:S02]  /*124c0*/  FSEL R89, R89, -INF , !P3 ;  /* 0xff80000059597808 */ /* 0x000fe40005800000 */
[----:B------:R-:W-:Y:S02]  /*124d0*/  ISETP.LT.OR P1, PT, R86, 0x11, P1 ;  /* 0x000000115600780c */ /* 0x000fe40000f21670 */
[----:B------:R-:W-:Y:S02]  /*124e0*/  ISETP.GT.AND P2, PT, R85, 0x8, !P2 ;  /* 0x000000085500780c */ /* 0x000fe40005744270 */
[----:B------:R-:W-:-:S02]  /*124f0*/  FSEL R90, R90, -INF , !P1 ;  /* 0xff8000005a5a7808 */ /* 0x000fc40004800000 */
[----:B------:R-:W-:Y:S02]  /*12500*/  ISETP.GT.AND P1, PT, R85, 0x11, !P6 ;  /* 0x000000115500780c */ /* 0x000fe40007724270 */
[----:B------:R-:W-:Y:S02]  /*12510*/  ISETP.NE.AND P3, PT, R148, RZ, PT ;  /* 0x000000ff9400720c */ /* 0x000fe40003f65270 */
[C---:B------:R-:W-:Y:S02]  /*12520*/  ISETP.LT.OR P1, PT, R86.reuse, 0x12, P1 ;  /* 0x000000125600780c */ /* 0x040fe40000f21670 */
[----:B------:R-:W-:Y:S02]  /*12530*/  ISETP.LT.OR P2, PT, R86, 0x9, P2 ;  /* 0x000000095600780c */ /* 0x000fe40001741670 */
[----:B------:R-:W-:Y:S02]  /*12540*/  FSEL R91, R91, -INF , !P1 ;  /* 0xff8000005b5b7808 */ /* 0x000fe40004800000 */
[----:B------:R-:W-:-:S02]  /*12550*/  ISETP.NE.AND P1, PT, R145, RZ, PT ;  /* 0x000000ff9100720c */ /* 0x000fc40003f25270 */
[----:B------:R-:W-:Y:S02]  /*12560*/  FSEL R88, R88, -INF , !P2 ;  /* 0xff80000058587808 */ /* 0x000fe40005000000 */
[----:B------:R-:W-:Y:S02]  /*12570*/  ISETP.GT.AND P1, PT, R85, 0x18, !P1 ;  /* 0x000000185500780c */ /* 0x000fe40004f24270 */
[----:B------:R-:W-:Y:S02]  /*12580*/  ISETP.NE.AND P2, PT, R153, RZ, PT ;  /* 0x000000ff9900720c */ /* 0x000fe40003f45270 */
[----:B------:R-:W-:Y:S02]  /*12590*/  ISETP.LT.OR P1, PT, R86, 0x19, P1 ;  /* 0x000000195600780c */ /* 0x000fe40000f21670 */
[----:B------:R-:W-:Y:S02]  /*125a0*/  ISETP.NE.AND P6, PT, R152, RZ, PT ;  /* 0x000000ff9800720c */ /* 0x000fe40003fc5270 */
        /* <DEDUP_REMOVED lines=43> */
[----:B------:R-:W-:Y:S02]  /*12860*/  ISETP.GT.AND P1, PT, R85, 0x31, !P3 ;  /* 0x000000315500780c */ /* 0x000fe40005f24270 */
[----:B------:R-:W-:Y:S02]  /*12870*/  ISETP.NE.AND P3, PT, R151, RZ, PT ;  /* 0x000000ff9700720c */ /* 0x000fe40003f65270 */
        /* <DEDUP_REMOVED lines=8> */
[----:B------:R-:W-:Y:S02]  /*12900*/  ISETP.GT.AND P1, PT, R85, 0x39, !P6 ;  /* 0x000000395500780c */ /* 0x000fe40007724270 */
[----:B------:R-:W-:-:S02]  /*12910*/  ISETP.NE.AND P6, PT, R149, RZ, PT ;  /* 0x000000ff9500720c */ /* 0x000fc40003fc5270 */
        /* <DEDUP_REMOVED lines=45> */
[----:B------:R-:W-:Y:S01]  /*12bf0*/  ISETP.NE.AND P1, PT, R132, RZ, PT ;  /* 0x000000ff8400720c */ /* 0x000fe20003f25270 */
[----:B------:R-:W0:Y:S01]  /*12c00*/  SHFL.BFLY PT, R20, R21, 0x2, 0x1f ;  /* 0x0c401f0015147f89 */ /* 0x000e2200000e0000 */
[C---:B------:R-:W-:Y:S02]  /*12c10*/  ISETP.GT.AND P4, PT, R85.reuse, 0x91, !P4 ;  /* 0x000000915500780c */ /* 0x040fe40006784270 */
[----:B------:R-:W-:-:S02]  /*12c20*/  ISETP.GT.AND P1, PT, R85, 0x58, !P1 ;  /* 0x000000585500780c */ /* 0x000fc40004f24270 */
[C---:B------:R-:W-:Y:S02]  /*12c30*/  ISETP.GT.AND P5, PT, R85.reuse, 0x98, !P5 ;  /* 0x000000985500780c */ /* 0x040fe40006fa4270 */
[C---:B------:R-:W-:Y:S02]  /*12c40*/  ISETP.LT.OR P1, PT, R86.reuse, 0x59, P1 ;  /* 0x000000595600780c */ /* 0x040fe40000f21670 */
[----:B------:R-:W-:Y:S02]  /*12c50*/  ISETP.LT.OR P4, PT, R86, 0x92, P4 ;  /* 0x000000925600780c */ /* 0x000fe40002781670 */
[----:B------:R-:W-:Y:S02]  /*12c60*/  FSEL R62, R62, -INF , !P1 ;  /* 0xff8000003e3e7808 */ /* 0x000fe40004800000 */
[----:B------:R-:W-:Y:S02]  /*12c70*/  ISETP.GT.AND P1, PT, R85, 0x59, !P3 ;  /* 0x000000595500780c */ /* 0x000fe40005f24270 */
[----:B------:R-:W-:-:S02]  /*12c80*/  ISETP.NE.AND P3, PT, R112, RZ, PT ;  /* 0x000000ff7000720c */ /* 0x000fc40003f65270 */
[C---:B------:R-:W-:Y:S02]  /*12c90*/  ISETP.LT.OR P1, PT, R86.reuse, 0x5a, P1 ;  /* 0x0000005a5600780c */ /* 0x040fe40000f21670 */
[C---:B------:R-:W-:Y:S02]  /*12ca0*/  ISETP.LT.OR P5, PT, R86.reuse, 0x99, P5 ;  /* 0x000000995600780c */ /* 0x040fe40002fa1670 */
[----:B------:R-:W-:Y:S02]  /*12cb0*/  FSEL R63, R63, -INF , !P1 ;  /* 0xff8000003f3f7808 */ /* 0x000fe40004800000 */
[----:B------:R-:W-:Y:S02]  /*12cc0*/  ISETP.GT.AND P1, PT, R85, 0x60, !P2 ;  /* 0x000000605500780c */ /* 0x000fe40005724270 */
[----:B0-----:R-:W-:Y:S02]  /*12cd0*/  FMNMX.FTZ R20, R21, R20, !PT ;  /* 0x0000001415147209 */ /* 0x001fe40007810000 */
[----:B------:R-:W-:-:S02]  /*12ce0*/  ISETP.LT.OR P1, PT, R86, 0x61, P1 ;  /* 0x000000615600780c */ /* 0x000fc40000f21670 */
[----:B------:R-:W-:Y:S01]  /*12cf0*/  ISETP.NE.AND P2, PT, R111, RZ, PT ;  /* 0x000000ff6f00720c */ /* 0x000fe20003f45270 */
[----:B------:R-:W0:Y:S01]  /*12d00*/  SHFL.BFLY PT, R219, R20, 0x1, 0x1f ;  /* 0x0c201f0014db7f89 */ /* 0x000e2200000e0000 */
[----:B------:R-:W-:Y:S02]  /*12d10*/  FSEL R40, R40, -INF , !P1 ;  /* 0xff80000028287808 */ /* 0x000fe40004800000 */
[----:B------:R-:W-:Y:S02]  /*12d20*/  ISETP.GT.AND P1, PT, R85, 0x61, !P6 ;  /* 0x000000615500780c */ /* 0x000fe40007724270 */
[----:B------:R-:W-:Y:S02]  /*12d30*/  ISETP.NE.AND P6, PT, R113, RZ, PT ;  /* 0x000000ff7100720c */ /* 0x000fe40003fc5270 */
[----:B------:R-:W-:Y:S02]  /*12d40*/  ISETP.LT.OR P1, PT, R86, 0x62, P1 ;  /* 0x000000625600780c */ /* 0x000fe40000f21670 */
[----:B------:R-:W-:-:S02]  /*12d50*/  FSEL R28, R28, -INF , !P4 ;  /* 0xff8000001c1c7808 */ /* 0x000fc40006000000 */
[----:B------:R-:W-:Y:S02]  /*12d60*/  FSEL R41, R41, -INF , !P1 ;  /* 0xff80000029297808 */ /* 0x000fe40004800000 */
[----:B------:R-:W-:Y:S02]  /*12d70*/  ISETP.NE.AND P1, PT, R131, RZ, PT ;  /* 0x000000ff8300720c */ /* 0x000fe40003f25270 */
[----:B------:R-:W-:Y:S02]  /*12d80*/  FSEL R30, R30, -INF , !P5 ;  /* 0xff8000001e1e7808 */ /* 0x000fe40006800000 */
[----:B------:R-:W-:-:S04]  /*12d90*/  ISETP.GT.AND P1, PT, R85, 0x68, !P1 ;  /* 0x000000685500780c */ /* 0x000fc80004f24270 */
[----:B------:R-:W-:Y:S02]  /*12da0*/  ISETP.LT.OR P1, PT, R86, 0x69, P1 ;  /* 0x000000695600780c */ /* 0x000fe40000f21670 */
[----:B0-----:R-:W-:Y:S02]  /*12db0*/  FMNMX.FTZ R219, R20, R219, !PT ;  /* 0x000000db14db7209 */ /* 0x001fe40007810000 */
        /* <DEDUP_REMOVED lines=25> */
[----:B------:R-:W-:Y:S01]  /*12f50*/  ISETP.NE.AND P1, PT, R100, RZ, PT ;  /* 0x000000ff6400720c */ /* 0x000fe20003f25270 */
[----:B------:R-:W-:-:S03]  /*12f60*/  IMAD.U32 R100, RZ, RZ, UR60 ;  /* 0x0000003cff647e24 */ /* 0x000fc6000f8e00ff */
[----:B------:R-:W-:Y:S01]  /*12f70*/  ISETP.GT.AND P1, PT, R85, 0x81, !P1 ;  /* 0x000000815500780c */ /* 0x000fe20004f24270 */
[----:B------:R-:W-:-:S03]  /*12f80*/  FFMA.FTZ R103, R219, R100, -8 ;  /* 0xc1000000db677423 */ /* 0x000fc60000010064 */
[----:B------:R-:W-:-:S04]  /*12f90*/  ISETP.LT.OR P1, PT, R86, 0x82, P1 ;  /* 0x000000825600780c */ /* 0x000fc80000f21670 */
[----:B------:R-:W-:Y:S02]  /*12fa0*/  FSEL R25, R25, -INF , !P1 ;  /* 0xff80000019197808 */ /* 0x000fe40004800000 */
[----:B------:R-:W-:-:S04]  /*12fb0*/  ISETP.GT.AND P1, PT, R85, 0x88, !P3 ;  /* 0x000000885500780c */ /* 0x000fc80005f24270 */
[----:B------:R-:W-:-:S04]  /*12fc0*/  ISETP.LT.OR P1, PT, R86, 0x89, P1 ;  /* 0x000000895600780c */ /* 0x000fc80000f21670 */
[----:B------:R-:W-:Y:S02]  /*12fd0*/  FSEL R26, R26, -INF , !P1 ;  /* 0xff8000001a1a7808 */ /* 0x000fe40004800000 */
        /* <DEDUP_REMOVED lines=14> */
[--C-:B------:R-:W-:Y:S01]  /*130c0*/  FFMA.FTZ R20, R108, UR60, -R103.reuse ;  /* 0x0000003c6c147c23 */ /* 0x100fe20008010867 */
[----:B------:R-:W-:-:S01]  /*130d0*/  FFMA.FTZ R108, R33, UR60, -R103 ;  /* 0x0000003c216c7c23 */ /* 0x000fc20008010867 */
[----:B------:R-:W-:Y:S01]  /*130e0*/  FSEL R100, R0, -INF , !P1 ;  /* 0xff80000000647808 */ /* 0x000fe20004800000 */
[----:B------:R-:W-:-:S01]  /*130f0*/  FFMA.FTZ R0, R87, UR60, -R103 ;  /* 0x0000003c57007c23 */ /* 0x000fc20008010867 */
[--C-:B------:R-:W-:Y:S01]  /*13100*/  FFMA.FTZ R87, R95, UR60, -R103.reuse ;  /* 0x0000003c5f577c23 */ /* 0x100fe20008010867 */
[----:B------:R-:W-:-:S01]  /*13110*/  FFMA.FTZ R95, R97, UR60, -R103 ;  /* 0x0000003c615f7c23 */ /* 0x000fc20008010867 */
[----:B------:R-:W-:Y:S01]  /*13120*/  FMNMX.FTZ R97, R100, R3, !PT ;  /* 0x0000000364617209 */ /* 0x000fe20007810000 */
[----:B------:R-:W-:-:S01]  /*13130*/  FFMA.FTZ R101, R107, UR60, -R103 ;  /* 0x0000003c6b657c23 */ /* 0x000fc20008010867 */
[--C-:B------:R-:W-:Y:S01]  /*13140*/  FFMA.FTZ R109, R36, UR60, -R103.reuse ;  /* 0x0000003c246d7c23 */ /* 0x100fe20008010867 */
[----:B------:R-:W-:Y:S01]  /*13150*/  ISETP.GT.AND P1, PT, R85, 0x99, !P6 ;  /* 0x000000995500780c */ /* 0x000fe20007724270 */
[----:B------:R-:W-:Y:S01]  /*13160*/  MUFU.EX2 R0, R0 ;  /* 0x0000000000007308 */ /* 0x000fe20000000800 */
[----:B------:R-:W-:Y:S01]  /*13170*/  FMNMX.FTZ R102, R88, R97, !PT ;  /* 0x0000006158667209 */ /* 0x000fe20007810000 */
[--C-:B------:R-:W-:Y:S01]  /*13180*/  FFMA.FTZ R94, R94, UR60, -R103.reuse ;  /* 0x0000003c5e5e7c23 */ /* 0x100fe20008010867 */
[----:B------:R-:W-:Y:S01]  /*13190*/  ISETP.LT.OR P1, PT, R86, 0x9a, P1 ;  /* 0x0000009a5600780c */ /* 0x000fe20000f21670 */
[--C-:B------:R-:W-:Y:S01]  /*131a0*/  FFMA.FTZ R96, R96, UR60, -R103.reuse ;  /* 0x0000003c60607c23 */ /* 0x100fe20008010867 */
[----:B------:R-:W-:Y:S01]  /*131b0*/  FMNMX.FTZ R99, R89, R102, !PT ;  /* 0x0000006659637209 */ /* 0x000fe20007810000 */
[--C-:B------:R-:W-:Y:S01]  /*131c0*/  FFMA.FTZ R98, R98, UR60, -R103.reuse ;  /* 0x0000003c62627c23 */ /* 0x100fe20008010867 */
[----:B------:R-:W-:Y:S01]  /*131d0*/  FSEL R31, R31, -INF , !P1 ;  /* 0xff8000001f1f7808 */ /* 0x000fe20004800000 */
[----:B------:R0:W-:Y:S01]  /*131e0*/  MUFU.EX2 R97, R106 ;  /* 0x0000006a00617308 */ /* 0x0001e20000000800 */
[----:B------:R-:W-:Y:S01]  /*131f0*/  FMNMX.FTZ R102, R90, R99, !PT ;  /* 0x000000635a667209 */ /* 0x000fe20007810000 */
[----:B------:R-:W-:Y:S01]  /*13200*/  FFMA.FTZ R32, R32, UR60, -R103 ;  /* 0x0000003c20207c23 */ /* 0x000fe20008010867 */
[----:B------:R-:W-:-:S02]  /*13210*/  ISETP.NE.AND P6, PT, R154, 0x1, PT ;  /* 0x000000019a00780c */ /* 0x000fc40003fc5270 */
[----:B------:R-:W-:-:S03]  /*13220*/  FMNMX.FTZ R99, R91, R102, !PT ;  /* 0x000000665b637209 */ /* 0x000fc60007810000 */
[----:B------:R-:W-:Y:S01]  /*13230*/  MUFU.EX2 R21, R21 ;  /* 0x0000001500157308 */ /* 0x000fe20000000800 */
[----:B------:R-:W-:Y:S01]  /*13240*/  FMNMX.FTZ R102, R92, R99, !PT ;  /* 0x000000635c667209 */ /* 0x000fe20007810000 */
[----:B0-----:R-:W-:-:S03]  /*13250*/  FFMA.FTZ R106, R34, UR60, -R103 ;  /* 0x0000003c226a7c23 */ /* 0x001fc60008010867 */
[----:B------:R-:W-:-:S03]  /*13260*/  FMNMX.FTZ R99, R93, R102, !PT ;  /* 0x000000665d637209 */ /* 0x000fc60007810000 */
[----:B------:R-:W-:Y:S01]  /*13270*/  MUFU.EX2 R20, R20 ;  /* 0x0000001400147308 */ /* 0x000fe20000000800 */
[----:B------:R-:W-:-:S04]  /*13280*/  FMNMX.FTZ R102, R72, R99, !PT ;  /* 0x0000006348667209 */ /* 0x000fc80007810000 */
[----:B------:R-:W-:-:S03]  /*13290*/  FMNMX.FTZ R33, R73, R102, !PT ;  /* 0x0000006649217209 */ /* 0x000fc60007810000 */
[----:B------:R-:W0:Y:S01]  /*132a0*/  MUFU.EX2 R101, R101 ;  /* 0x0000006500657308 */ /* 0x000e220000000800 */
[----:B------:R-:W-:-:S04]  /*132b0*/  FMNMX.FTZ R34, R74, R33, !PT ;  /* 0x000000214a227209 */ /* 0x000fc80007810000 */
[----:B------:R-:W-:Y:S01]  /*132c0*/  FMNMX.FTZ R107, R75, R34, !PT ;  /* 0x000000224b6b7209 */ /* 0x000fe20007810000 */
[----:B------:R-:W-:-:S02]  /*132d0*/  FFMA.FTZ R34, R35, UR60, -R103 ;  /* 0x0000003c23227c23 */ /* 0x000fc40008010867 */
[----:B------:R1:W-:Y:S01]  /*132e0*/  MUFU.EX2 R33, R106 ;  /* 0x0000006a00217308 */ /* 0x0003e20000000800 */
[----:B------:R-:W-:-:S04]  /*132f0*/  FMNMX.FTZ R102, R76, R107, !PT ;  /* 0x0000006b4c667209 */ /* 0x000fc80007810000 */
[----:B------:R-:W-:Y:S01]  /*13300*/  FMNMX.FTZ R35, R77, R102, !PT ;  /* 0x000000664d237209 */ /* 0x000fe20007810000 */
[----:B------:R-:W-:-:S02]  /*13310*/  FFMA.FTZ R102, R37, UR60, -R103 ;  /* 0x0000003c25667c23 */ /* 0x000fc40008010867 */
[----:B------:R-:W-:Y:S01]  /*13320*/  MUFU.EX2 R87, R87 ;  /* 0x0000005700577308 */ /* 0x000fe20000000800 */
[----:B------:R-:W-:Y:S01]  /*13330*/  FMNMX.FTZ R36, R78, R35, !PT ;  /* 0x000000234e247209 */ /* 0x000fe20007810000 */
[--C-:B-1----:R-:W-:Y:S01]  /*13340*/  FFMA.FTZ R106, R39, UR60, -R103.reuse ;  /* 0x0000003c276a7c23 */ /* 0x102fe20008010867 */
[----:B0-----:R-:W-:Y:S02]  /*13350*/  F2FP.SATFINITE.E4M3.F32.PACK_AB_MERGE_C R184, R101, R20, RZ ;  /* 0x0000001465b8723e */ /* 0x001fe400048070ff */
[----:B------:R-:W-:Y:S02]  /*13360*/  FMNMX.FTZ R107, R79, R36, !PT ;  /* 0x000000244f6b7209 */ /* 0x000fe40007810000 */
[----:B------:R-:W-:Y:S01]  /*13370*/  F2FP.SATFINITE.E4M3.F32.PACK_AB_MERGE_C R184, R21, R0, R184 ;  /* 0x0000000015b8723e */ /* 0x000fe200048070b8 */
[----:B------:R-:W-:Y:S01]  /*13380*/  MUFU.EX2 R94, R94 ;  /* 0x0000005e005e7308 */ /* 0x000fe20000000800 */
[----:B------:R-:W-:Y:S01]  /*13390*/  FMNMX.FTZ R36, R56, R107, !PT ;  /* 0x0000006b38247209 */ /* 0x000fe20007810000 */
[----:B------:R-:W-:-:S03]  /*133a0*/  FFMA.FTZ R107, R49, UR60, -R103 ;  /* 0x0000003c316b7c23 */ /* 0x000fc60008010867 */
[----:B------:R-:W-:Y:S01]  /*133b0*/  FMNMX.FTZ R37, R57, R36, !PT ;  /* 0x0000002439257209 */ /* 0x000fe20007810000 */
[----:B------:R-:W-:-:S02]  /*133c0*/  FFMA.FTZ R36, R38, UR60, -R103 ;  /* 0x0000003c26247c23 */ /* 0x000fc40008010867 */
        /* <DEDUP_REMOVED lines=9> */
[----:B------:R-:W-:-:S03]  /*13460*/  FMNMX.FTZ R39, R63, R48, !PT ;  /* 0x000000303f277209 */ /* 0x000fc60007810000 */
[----:B------:R-:W-:Y:S01]  /*13470*/  MUFU.EX2 R98, R98 ;  /* 0x0000006200627308 */ /* 0x000fe20000000800 */
[----:B------:R-:W-:Y:S01]  /*13480*/  FMNMX.FTZ R48, R40, R39, !PT ;  /* 0x0000002728307209 */ /* 0x000fe20007810000 */
[--C-:B-1----:R-:W-:Y:S01]  /*13490*/  FFMA.FTZ R106, R51, UR60, -R103.reuse ;  /* 0x0000003c336a7c23 */ /* 0x102fe20008010867 */
[----:B0-----:R-:W-:Y:S02]  /*134a0*/  F2FP.SATFINITE.E4M3.F32.PACK_AB_MERGE_C R186, R96, R95, RZ ;  /* 0x0000005f60ba723e */ /* 0x001fe400048070ff */
[----:B------:R-:W-:Y:S01]  /*134b0*/  FMNMX.FTZ R49, R41, R48, !PT ;  /* 0x0000003029317209 */ /* 0x000fe20007810000 */
[----:B------:R-:W-:-:S01]  /*134c0*/  FFMA.FTZ R48, R50, UR60, -R103 ;  /* 0x0000003c32307c23 */ /* 0x000fc20008010867 */
[----:B------:R-:W-:Y:S01]  /*134d0*/  F2FP.SATFINITE.E4M3.F32.PACK_AB_MERGE_C R186, R94, R87, R186 ;  /* 0x000000575eba723e */ /* 0x000fe200048070ba */
[----:B------:R0:W-:Y:S01]  /*134e0*/  MUFU.EX2 R39, R107 ;  /* 0x0000006b00277308 */ /* 0x0001e20000000800 */
[----:B------:R-:W-:-:S04]  /*134f0*/  FMNMX.FTZ R50, R42, R49, !PT ;  /* 0x000000312a327209 */ /* 0x000fc80007810000 */
[----:B------:R-:W-:-:S03]  /*13500*/  FMNMX.FTZ R49, R43, R50, !PT ;  /* 0x000000322b317209 */ /* 0x000fc60007810000 */
[----:B------:R-:W-:Y:S01]  /*13510*/  MUFU.EX2 R32, R32 ;  /* 0x0000002000207308 */ /* 0x000fe20000000800 */
[----:B------:R-:W-:Y:S01]  /*13520*/  FMNMX.FTZ R50, R44, R49, !PT ;  /* 0x000000312c327209 */ /* 0x000fe20007810000 */
[----:B0-----:R-:W-:-:S03]  /*13530*/  FFMA.FTZ R107, R53, UR60, -R103 ;  /* 0x0000003c356b7c23 */ /* 0x001fc60008010867 */
[----:B------:R-:W-:Y:S01]  /*13540*/  FMNMX.FTZ R51, R45, R50, !PT ;  /* 0x000000322d337209 */ /* 0x000fe20007810000 */
[----:B------:R-:W-:-:S02]  /*13550*/  FFMA.FTZ R50, R52, UR60, -R103 ;  /* 0x0000003c34327c23 */ /* 0x000fc40008010867 */
[----:B------:R-:W0:Y:S01]  /*13560*/  MUFU.EX2 R99, R108 ;  /* 0x0000006c00637308 */ /* 0x000e220000000800 */
[----:B------:R-:W-:-:S04]  /*13570*/  FMNMX.FTZ R52, R46, R51, !PT ;  /* 0x000000332e347209 */ /* 0x000fc80007810000 */
[----:B------:R-:W-:-:S03]  /*13580*/  FMNMX.FTZ R51, R47, R52, !PT ;  /* 0x000000342f337209 */ /* 0x000fc60007810000 */
[----:B------:R-:W-:Y:S01]  /*13590*/  MUFU.EX2 R34, R34 ;  /* 0x0000002200227308 */ /* 0x000fe20000000800 */
[----:B------:R-:W-:-:S04]  /*135a0*/  FMNMX.FTZ R52, R24, R51, !PT ;  /* 0x0000003318347209 */ /* 0x000fc80007810000 */
[----:B------:R-:W-:Y:S01]  /*135b0*/  FMNMX.FTZ R53, R25, R52, !PT ;  /* 0x0000003419357209 */ /* 0x000fe20007810000 */
[----:B------:R-:W-:-:S02]  /*135c0*/  FFMA.FTZ R52, R54, UR60, -R103 ;  /* 0x0000003c36347c23 */ /* 0x000fc40008010867 */
[----:B------:R-:W-:Y:S01]  /*135d0*/  MUFU.EX2 R35, R109 ;  /* 0x0000006d00237308 */ /* 0x000fe20000000800 */
[----:B------:R-:W-:Y:S01]  /*135e0*/  FMNMX.FTZ R54, R26, R53, !PT ;  /* 0x000000351a367209 */ /* 0x000fe20007810000 */
[--C-:B------:R-:W-:Y:S01]  /*135f0*/  FFMA.FTZ R53, R55, UR60, -R103.reuse ;  /* 0x0000003c37357c23 */ /* 0x100fe20008010867 */
[----:B0-----:R-:W-:Y:S02]  /*13600*/  F2FP.SATFINITE.E4M3.F32.PACK_AB_MERGE_C R180, R99, R32, RZ ;  /* 0x0000002063b4723e */ /* 0x001fe400048070ff */
[----:B------:R-:W-:Y:S02]  /*13610*/  FMNMX.FTZ R54, R27, R54, !PT ;  /* 0x000000361b367209 */ /* 0x000fe40007810000 */
[----:B------:R-:W-:Y:S01]  /*13620*/  F2FP.SATFINITE.E4M3.F32.PACK_AB_MERGE_C R180, R98, R97, R180 ;  /* 0x0000006162b4723e */ /* 0x000fe200048070b4 */
[----:B------:R-:W0:Y:S01]  /*13630*/  MUFU.EX2 R102, R102 ;  /* 0x0000006600667308 */ /* 0x000e220000000800 */
[----:B------:R-:W-:Y:S01]  /*13640*/  FMNMX.FTZ R55, R29, R54, !PT ;  /* 0x000000361d377209 */ /* 0x000fe20007810000 */
[----:B------:R-:W-:-:S03]  /*13650*/  FFMA.FTZ R54, R64, UR60, -R103 ;  /* 0x0000003c40367c23 */ /* 0x000fc60008010867 */
[----:B------:R-:W-:-:S03]  /*13660*/  FMNMX.FTZ R55, R28, R55, !PT ;  /* 0x000000371c377209 */ /* 0x000fc60007810000 */
[----:B------:R-:W-:Y:S01]  /*13670*/  MUFU.EX2 R36, R36 ;  /* 0x0000002400247308 */ /* 0x000fe20000000800 */
        /* <DEDUP_REMOVED lines=8> */
[----:B------:R-:W-:-:S01]  /*13700*/  FFMA.FTZ R64, R66, UR60, -R103 ;  /* 0x0000003c42407c23 */ /* 0x000fc20008010867 */
[----:B------:R-:W1:Y:S01]  /*13710*/  SHFL.BFLY PT, R86, R85, 0x2, 0x1f ;  /* 0x0c401f0055567f89 */ /* 0x000e6200000e0000 */
[----:B------:R-:W-:-:S01]  /*13720*/  FFMA.FTZ R66, R68, UR60, -R103 ;  /* 0x0000003c44427c23 */ /* 0x000fc20008010867 */
[--C-:B------:R-:W-:Y:S01]  /*13730*/  FFMA.FTZ R68, R70, UR60, -R103.reuse ;  /* 0x0000003c46447c23 */ /* 0x100fe20008010867 */
[----:B------:R-:W-:-:S01]  /*13740*/  FFMA.FTZ R70, R80, UR60, -R103 ;  /* 0x0000003c50467c23 */ /* 0x000fc20008010867 */
[--C-:B------:R-:W-:Y:S01]  /*13750*/  FFMA.FTZ R80, R82, UR60, -R103.reuse ;  /* 0x0000003c52507c23 */ /* 0x100fe20008010867 */
[----:B------:R-:W-:-:S01]  /*13760*/  FFMA.FTZ R82, R83, UR60, -R103 ;  /* 0x0000003c53527c23 */ /* 0x000fc20008010867 */
[----:B------:R-:W-:Y:S01]  /*13770*/  FFMA.FTZ R83, R12, UR60, -R103 ;  /* 0x0000003c0c537c23 */ /* 0x000fe20008010867 */
[----:B------:R-:W2:Y:S01]  /*13780*/  MUFU.EX2 R38, R38 ;  /* 0x0000002600267308 */ /* 0x000ea20000000800 */
[----:B0-----:R-:W-:-:S04]  /*13790*/  F2FP.SATFINITE.E4M3.F32.PACK_AB_MERGE_C R182, R102, R35, RZ ;  /* 0x0000002366b6723e */ /* 0x001fc800048070ff */
[----:B------:R-:W-:-:S03]  /*137a0*/  F2FP.SATFINITE.E4M3.F32.PACK_AB_MERGE_C R182, R34, R33, R182 ;  /* 0x0000002122b6723e */ /* 0x000fc600048070b6 */
[----:B------:R-:W-:Y:S08]  /*137b0*/  MUFU.EX2 R50, R50 ;  /* 0x0000003200327308 */ /* 0x000ff00000000800 */
[----:B------:R-:W0:Y:S01]  /*137c0*/  MUFU.EX2 R51, R107 ;  /* 0x0000006b00337308 */ /* 0x000e220000000800 */
[----:B-1----:R-:W-:Y:S02]  /*137d0*/  FMNMX.FTZ R86, R85, R86, !PT ;  /* 0x0000005655567209 */ /* 0x002fe40007810000 */
[----:B--2---:R-:W-:-:S03]  /*137e0*/  F2FP.SATFINITE.E4M3.F32.PACK_AB_MERGE_C R176, R39, R38, RZ ;  /* 0x0000002627b0723e */ /* 0x004fc600048070ff */
[----:B------:R-:W1:Y:S01]  /*137f0*/  SHFL.BFLY PT, R85, R86, 0x1, 0x1f ;  /* 0x0c201f0056557f89 */ /* 0x000e6200000e0000 */
[----:B------:R-:W-:Y:S01]  /*13800*/  F2FP.SATFINITE.E4M3.F32.PACK_AB_MERGE_C R176, R37, R36, R176 ;  /* 0x0000002425b0723e */ /* 0x000fe200048070b0 */
[----:B------:R-:W-:Y:S08]  /*13810*/  MUFU.EX2 R48, R48 ;  /* 0x0000003000307308 */ /* 0x000ff00000000800 */
[----:B------:R-:W2:Y:S01]  /*13820*/  MUFU.EX2 R49, R106 ;  /* 0x0000006a00317308 */ /* 0x000ea20000000800 */
[----:B0-----:R-:W-:-:S07]  /*13830*/  F2FP.SATFINITE.E4M3.F32.PACK_AB_MERGE_C R178, R51, R50, RZ ;  /* 0x0000003233b2723e */ /* 0x001fce00048070ff */
[----:B------:R-:W-:Y:S01]  /*13840*/  MUFU.EX2 R54, R54 ;  /* 0x0000003600367308 */ /* 0x000fe20000000800 */
[----:B-1----:R-:W-:Y:S01]  /*13850*/  FMNMX.FTZ R218, R86, R85, !PT ;  /* 0x0000005556da7209 */ /* 0x002fe20007810000 */
[----:B------:R-:W-:-:S06]  /*13860*/  IMAD.U32 R85, RZ, RZ, UR60 ;  /* 0x0000003cff557e24 */ /* 0x000fcc000f8e00ff */
[----:B------:R-:W-:Y:S01]  /*13870*/  MUFU.EX2 R55, R55 ;  /* 0x0000003700377308 */ /* 0x000fe20000000800 */
[----:B--2---:R-:W-:Y:S01]  /*13880*/  F2FP.SATFINITE.E4M3.F32.PACK_AB_MERGE_C R178, R49, R48, R178 ;  /* 0x0000003031b2723e */ /* 0x004fe200048070b2 */
[C---:B------:R-:W-:Y:S01]  /*13890*/  FFMA.FTZ R84, R218.reuse, R85, -8 ;  /* 0xc1000000da547423 */ /* 0x040fe20000010055 */
[----:B------:R-:W-:-:S04]  /*138a0*/  FSETP.NEU.FTZ.AND P1, PT, R218, -INF , PT ;  /* 0xff800000da00780b */ /* 0x000fc80003f3d000 */
[----:B------:R-:W-:Y:S01]  /*138b0*/  FSEL R84, R84, RZ, P1 ;  /* 0x000000ff54547208 */ /* 0x000fe20000800000 */
[----:B------:R-:W-:Y:S04]  /*138c0*/  MUFU.EX2 R52, R52 ;  /* 0x0000003400347308 */ /* 0x000fe80000000800 */
        /* <DEDUP_REMOVED lines=13> */
[----:B------:R-:W-:Y:S01]  /*139a0*/  FFMA.FTZ R60, R61, UR60, -R84 ;  /* 0x0000003c3d3c7c23 */ /* 0x000fe20008010854 */
[----:B------:R-:W-:Y:S01]  /*139b0*/  MUFU.EX2 R12, R12 ;  /* 0x0000000c000c7308 */ /* 0x000fe20000000800 */
[----:B------:R-:W-:-:S01]  /*139c0*/  FADD.FTZ R61, R0, R21 ;  /* 0x00000015003d7221 */ /* 0x000fc20000010000 */
[--C-:B------:R-:W-:Y:S01]  /*139d0*/  FFMA.FTZ R86, R90, UR60, -R84.reuse ;  /* 0x0000003c5a567c23 */ /* 0x100fe20008010854 */
[----:B------:R-:W-:-:S01]  /*139e0*/  FFMA.FTZ R90, R92, UR60, -R84 ;  /* 0x0000003c5c5a7c23 */ /* 0x000fc20008010854 */
[----:B------:R-:W-:Y:S01]  /*139f0*/  FFMA.FTZ R72, R72, UR60, -R84 ;  /* 0x0000003c48487c23 */ /* 0x000fe20008010854 */
[----:B------:R-:W-:-:S01]  /*13a00*/  FADD.FTZ R92, R20, R61 ;  /* 0x0000003d145c7221 */ /* 0x000fc20000010000 */
        /* <DEDUP_REMOVED lines=11> */
[----:B------:R-:W-:-:S01]  /*13ac0*/  FADD.FTZ R100, R94, R103 ;  /* 0x000000675e647221 */ /* 0x000fc20000010000 */
[--C-:B------:R-:W-:Y:S01]  /*13ad0*/  FFMA.FTZ R40, R40, UR60, -R84.reuse ;  /* 0x0000003c28287c23 */ /* 0x100fe20008010854 */
[----:B------:R-:W-:-:S01]  /*13ae0*/  FFMA.FTZ R41, R41, UR60, -R84 ;  /* 0x0000003c29297c23 */ /* 0x000fc20008010854 */
[----:B------:R-:W-:Y:S01]  /*13af0*/  FFMA.FTZ R42, R42, UR60, -R84 ;  /* 0x0000003c2a2a7c23 */ /* 0x000fe20008010854 */
[----:B------:R-:W-:-:S01]  /*13b00*/  FADD.FTZ R103, R95, R100 ;  /* 0x000000645f677221 */ /* 0x000fc20000010000 */
[--C-:B------:R-:W-:Y:S01]  /*13b10*/  FFMA.FTZ R43, R43, UR60, -R84.reuse ;  /* 0x0000003c2b2b7c23 */ /* 0x100fe20008010854 */
[----:B------:R-:W-:-:S01]  /*13b20*/  FFMA.FTZ R45, R45, UR60, -R84 ;  /* 0x0000003c2d2d7c23 */ /* 0x000fc20008010854 */
[----:B------:R-:W2:Y:S01]  /*13b30*/  MUFU.EX2 R88, R88 ;  /* 0x0000005800587308 */ /* 0x000ea20000000800 */
        /* <DEDUP_REMOVED lines=18> */
[----:B------:R-:W-:-:S04]  /*13c60*/  F2FP.SATFINITE.E4M3.F32.PACK_AB_MERGE_C R85, R88, R85, RZ ;  /* 0x000000555855723e */ /* 0x000fc800048070ff */
[----:B------:R-:W-:Y:S01]  /*13c70*/  F2FP.SATFINITE.E4M3.F32.PACK_AB_MERGE_C R185, R3, R12, R85 ;  /* 0x0000000c03b9723e */ /* 0x000fe20004807055 */
[----:B------:R-:W2:Y:S01]  /*13c80*/  MUFU.EX2 R90, R90 ;  /* 0x0000005a005a7308 */ /* 0x000ea20000000800 */
[----:B0-----:R-:W-:-:S07]  /*13c90*/  FADD.FTZ R92, R86, R63 ;  /* 0x0000003f565c7221 */ /* 0x001fce0000010000 */
[----:B------:R-:W0:Y:S01]  /*13ca0*/  MUFU.EX2 R91, R91 ;  /* 0x0000005b005b7308 */ /* 0x000e220000000800 */
[----:B-1----:R-:W-:-:S01]  /*13cb0*/  FADD.FTZ R63, R89, R92 ;  /* 0x0000005c593f7221 */ /* 0x002fc20000010000 */
[----:B------:R-:W-:-:S04]  /*13cc0*/  FADD.FTZ R92, R32, R103 ;  /* 0x00000067205c7221 */ /* 0x000fc80000010000 */
[----:B------:R-:W-:Y:S02]  /*13cd0*/  FADD.FTZ R92, R99, R92 ;  /* 0x0000005c635c7221 */ /* 0x000fe40000010000 */
[----:B------:R-:W1:Y:S01]  /*13ce0*/  MUFU.EX2 R72, R72 ;  /* 0x0000004800487308 */ /* 0x000e620000000800 */
[----:B--2---:R-:W-:-:S01]  /*13cf0*/  FADD.FTZ R20, R90, R63 ;  /* 0x0000003f5a147221 */ /* 0x004fc20000010000 */
[----:B------:R-:W-:-:S06]  /*13d00*/  FADD.FTZ R95, R33, R92 ;  /* 0x0000005c215f7221 */ /* 0x000fcc0000010000 */
[----:B------:R-:W2:Y:S01]  /*13d10*/  MUFU.EX2 R73, R73 ;  /* 0x0000004900497308 */ /* 0x000ea20000000800 */
[----:B0-----:R-:W-:-:S01]  /*13d20*/  FADD.FTZ R63, R91, R20 ;  /* 0x000000145b3f7221 */ /* 0x001fc20000010000 */
[----:B------:R-:W-:Y:S01]  /*13d30*/  FADD.FTZ R20, R34, R95 ;  /* 0x0000005f22147221 */ /* 0x000fe20000010000 */
[----:B------:R-:W-:-:S04]  /*13d40*/  F2FP.SATFINITE.E4M3.F32.PACK_AB_MERGE_C R90, R91, R90, RZ ;  /* 0x0000005a5b5a723e */ /* 0x000fc800048070ff */
[----:B------:R-:W-:Y:S01]  /*13d50*/  F2FP.SATFINITE.E4M3.F32.PACK_AB_MERGE_C R187, R89, R86, R90 ;  /* 0x0000005659bb723e */ /* 0x000fe2000480705a */
[----:B------:R-:W0:Y:S01]  /*13d60*/  MUFU.EX2 R74, R74 ;  /* 0x0000004a004a7308 */ /* 0x000e220000000800 */
[----:B-1----:R-:W-:-:S01]  /*13d70*/  FADD.FTZ R0, R72, R63 ;  /* 0x0000003f48007221 */ /* 0x002fc20000010000 */
[----:B------:R-:W-:-:S04]  /*13d80*/  FADD.FTZ R63, R35, R20 ;  /* 0x00000014233f7221 */ /* 0x000fc80000010000 */
[----:B------:R-:W-:Y:S02]  /*13d90*/  FADD.FTZ R63, R102, R63 ;  /* 0x0000003f663f7221 */ /* 0x000fe40000010000 */
[----:B------:R-:W1:Y:S01]  /*13da0*/  MUFU.EX2 R93, R93 ;  /* 0x0000005d005d7308 */ /* 0x000e620000000800 */
[----:B--2---:R-:W-:-:S01]  /*13db0*/  FADD.FTZ R21, R73, R0 ;  /* 0x0000000049157221 */ /* 0x004fc20000010000 */
[----:B------:R-:W-:Y:S01]  /*13dc0*/  FADD.FTZ R32, R36, R63 ;  /* 0x0000003f24207221 */ /* 0x000fe20000010000 */
[----:B------:R-:W-:-:S03]  /*13dd0*/  FFMA.FTZ R0, R44, UR60, -R84 ;  /* 0x0000003c2c007c23 */ /* 0x000fc60008010854 */
[----:B------:R-:W-:Y:S02]  /*13de0*/  FADD.FTZ R33, R37, R32 ;  /* 0x0000002025217221 */ /* 0x000fe40000010000 */
[----:B------:R-:W2:Y:S01]  /*13df0*/  MUFU.EX2 R75, R75 ;  /* 0x0000004b004b7308 */ /* 0x000ea20000000800 */
[----:B0-----:R-:W-:-:S01]  /*13e00*/  FADD.FTZ R20, R74, R21 ;  /* 0x000000154a147221 */ /* 0x001fc20000010000 */
[----:B------:R-:W-:Y:S02]  /*13e10*/  FADD.FTZ R38, R38, R33 ;  /* 0x0000002126267221 */ /* 0x000fe40000010000 */
[----:B------:R-:W0:Y:S02]  /*13e20*/  @P6 LDC R33, c[0x0][0x450] ;  /* 0x00011400ff216b82 */ /* 0x000e240000000800 */
[----:B------:R-:W-:-:S02]  /*13e30*/  FADD.FTZ R39, R39, R38 ;  /* 0x0000002627277221 */ /* 0x000fc40000010000 */
[----:B------:R-:W3:Y:S01]  /*13e40*/  MUFU.EX2 R76, R76 ;  /* 0x0000004c004c7308 */ /* 0x000ee20000000800 */
[----:B-1----:R-:W-:-:S01]  /*13e50*/  FADD.FTZ R20, R93, R20 ;  /* 0x000000145d147221 */ /* 0x002fc20000010000 */
[----:B------:R-:W-:Y:S01]  /*13e60*/  FADD.FTZ R32, R48, R39 ;  /* 0x0000002730207221 */ /* 0x000fe20000010000 */
[----:B------:R-:W-:-:S03]  /*13e70*/  F2FP.SATFINITE.E4M3.F32.PACK_AB_MERGE_C R74, R93, R74, RZ ;  /* 0x0000004a5d4a723e */ /* 0x000fc600048070ff */
[----:B------:R-:W-:Y:S01]  /*13e80*/  FADD.FTZ R49, R49, R32 ;  /* 0x0000002031317221 */ /* 0x000fe20000010000 */
[----:B------:R-:W-:Y:S01]  /*13e90*/  F2FP.SATFINITE.E4M3.F32.PACK_AB_MERGE_C R32, R55, R54, RZ ;  /* 0x000000363720723e */ /* 0x000fe200048070ff */
[----:B------:R-:W1:Y:S01]  /*13ea0*/  MUFU.EX2 R77, R77 ;  /* 0x0000004d004d7308 */ /* 0x000e620000000800 */
[----:B--2---:R-:W-:-:S01]  /*13eb0*/  FADD.FTZ R21, R75, R20 ;  /* 0x000000144b157221 */ /* 0x004fc20000010000 */
[----:B------:R-:W-:Y:S01]  /*13ec0*/  FADD.FTZ R50, R50, R49 ;  /* 0x0000003132327221 */ /* 0x000fe20000010000 */
[----:B------:R-:W-:-:S03]  /*13ed0*/  F2FP.SATFINITE.E4M3.F32.PACK_AB_MERGE_C R181, R73, R72, R74 ;  /* 0x0000004849b5723e */ /* 0x000fc6000480704a */
[----:B------:R-:W-:Y:S02]  /*13ee0*/  FADD.FTZ R51, R51, R50 ;  /* 0x0000003233337221 */ /* 0x000fe40000010000 */
[----:B------:R-:W2:Y:S01]  /*13ef0*/  MUFU.EX2 R78, R78 ;  /* 0x0000004e004e7308 */ /* 0x000ea20000000800 */
[----:B---3--:R-:W-:-:S07]  /*13f00*/  FADD.FTZ R20, R76, R21 ;  /* 0x000000154c147221 */ /* 0x008fce0000010000 */
[----:B------:R-:W3:Y:S01]  /*13f10*/  MUFU.EX2 R56, R56 ;  /* 0x0000003800387308 */ /* 0x000ee20000000800 */
[----:B-1----:R-:W-:-:S07]  /*13f20*/  FADD.FTZ R21, R77, R20 ;  /* 0x000000144d157221 */ /* 0x002fce0000010000 */
[----:B------:R-:W1:Y:S01]  /*13f30*/  MUFU.EX2 R57, R57 ;  /* 0x0000003900397308 */ /* 0x000e620000000800 */
[----:B--2---:R-:W-:-:S01]  /*13f40*/  FADD.FTZ R21, R78, R21 ;  /* 0x000000154e157221 */ /* 0x004fc20000010000 */
[----:B------:R-:W-:-:S04]  /*13f50*/  F2FP.SATFINITE.E4M3.F32.PACK_AB_MERGE_C R77, R78, R77, RZ ;  /* 0x0000004d4e4d723e */ /* 0x000fc800048070ff */
[----:B------:R-:W-:Y:S02]  /*13f60*/  F2FP.SATFINITE.E4M3.F32.PACK_AB_MERGE_C R183, R76, R75, R77 ;  /* 0x0000004b4cb7723e */ /* 0x000fe4000480704d */
[----:B------:R-:W2:Y:S01]  /*13f70*/  MUFU.EX2 R58, R58 ;  /* 0x0000003a003a7308 */ /* 0x000ea20000000800 */
[----:B---3--:R-:W-:-:S07]  /*13f80*/  FADD.FTZ R20, R56, R21 ;  /* 0x0000001538147221 */ /* 0x008fce0000010000 */
[----:B------:R-:W3:Y:S01]  /*13f90*/  MUFU.EX2 R79, R79 ;  /* 0x0000004f004f7308 */ /* 0x000ee20000000800 */
[----:B-1----:R-:W-:-:S07]  /*13fa0*/  FADD.FTZ R21, R57, R20 ;  /* 0x0000001439157221 */ /* 0x002fce0000010000 */
[----:B------:R-:W1:Y:S01]  /*13fb0*/  MUFU.EX2 R59, R59 ;  /* 0x0000003b003b7308 */ /* 0x000e620000000800 */
[----:B--2---:R-:W-:-:S07]  /*13fc0*/  FADD.FTZ R20, R58, R21 ;  /* 0x000000153a147221 */ /* 0x004fce0000010000 */
[----:B------:R-:W2:Y:S01]  /*13fd0*/  MUFU.EX2 R60, R60 ;  /* 0x0000003c003c7308 */ /* 0x000ea20000000800 */
[----:B---3--:R-:W-:-:S01]  /*13fe0*/  FADD.FTZ R20, R79, R20 ;  /* 0x000000144f147221 */ /* 0x008fc20000010000 */
[----:B------:R-:W-:-:S04]  /*13ff0*/  F2FP.SATFINITE.E4M3.F32.PACK_AB_MERGE_C R58, R79, R58, RZ ;  /* 0x0000003a4f3a723e */ /* 0x000fc800048070ff */
[----:B------:R-:W-:Y:S02]  /*14000*/  F2FP.SATFINITE.E4M3.F32.PACK_AB_MERGE_C R177, R57, R56, R58 ;  /* 0x0000003839b1723e */ /* 0x000fe4000480703a */
[----:B------:R-:W3:Y:S01]  /*14010*/  MUFU.EX2 R61, R61 ;  /* 0x0000003d003d7308 */ /* 0x000ee20000000800 */
[----:B-1----:R-:W-:-:S07]  /*14020*/  FADD.FTZ R21, R59, R20 ;  /* 0x000000143b157221 */ /* 0x002fce0000010000 */
[----:B------:R-:W1:Y:S01]  /*14030*/  MUFU.EX2 R62, R62 ;  /* 0x0000003e003e7308 */ /* 0x000e620000000800 */
[----:B--2---:R-:W-:-:S07]  /*14040*/  FADD.FTZ R20, R60, R21 ;  /* 0x000000153c147221 */ /* 0x004fce0000010000 */
[----:B------:R-:W2:Y:S01]  /*14050*/  MUFU.EX2 R53, R53 ;  /* 0x0000003500357308 */ /* 0x000ea20000000800 */
[----:B---3--:R-:W-:-:S07]  /*14060*/  FADD.FTZ R21, R61, R20 ;  /* 0x000000143d157221 */ /* 0x008fce0000010000 */
[----:B------:R-:W3:Y:S01]  /*14070*/  MUFU.EX2 R40, R40 ;  /* 0x0000002800287308 */ /* 0x000ee20000000800 */
[----:B-1----:R-:W-:-:S01]  /*14080*/  FADD.FTZ R21, R62, R21 ;  /* 0x000000153e157221 */ /* 0x002fc20000010000 */
[----:B------:R-:W-:-:S04]  /*14090*/  F2FP.SATFINITE.E4M3.F32.PACK_AB_MERGE_C R61, R62, R61, RZ ;  /* 0x0000003d3e3d723e */ /* 0x000fc800048070ff */
[----:B------:R-:W-:Y:S02]  /*140a0*/  F2FP.SATFINITE.E4M3.F32.PACK_AB_MERGE_C R179, R60, R59, R61 ;  /* 0x0000003b3cb3723e */ /* 0x000fe4000480703d */
[----:B------:R-:W1:Y:S01]  /*140b0*/  MUFU.EX2 R41, R41 ;  /* 0x0000002900297308 */ /* 0x000e620000000800 */
[----:B--2---:R-:W-:Y:S01]  /*140c0*/  F2FP.SATFINITE.E4M3.F32.PACK_AB_MERGE_C R172, R53, R52, R32 ;  /* 0x0000003435ac723e */ /* 0x004fe20004807020 */
[----:B------:R-:W-:-:S04]  /*140d0*/  FADD.FTZ R52, R52, R51 ;  /* 0x0000003334347221 */ /* 0x000fc80000010000 */
[----:B------:R-:W-:Y:S02]  /*140e0*/  FADD.FTZ R53, R53, R52 ;  /* 0x0000003435357221 */ /* 0x000fe40000010000 */
[----:B------:R-:W2:Y:S01]  /*140f0*/  MUFU.EX2 R42, R42 ;  /* 0x0000002a002a7308 */ /* 0x000ea20000000800 */
[----:B---3--:R-:W-:-:S01]  /*14100*/  FADD.FTZ R20, R40, R21 ;  /* 0x0000001528147221 */ /* 0x008fc20000010000 */
[----:B------:R-:W-:-:S04]  /*14110*/  FADD.FTZ R54, R54, R53 ;  /* 0x0000003536367221 */ /* 0x000fc80000010000 */
[----:B------:R-:W-:Y:S02]  /*14120*/  FADD.FTZ R55, R55, R54 ;  /* 0x0000003637377221 */ /* 0x000fe40000010000 */
[----:B------:R-:W-:Y:S01]  /*14130*/  MUFU.EX2 R66, R66 ;  /* 0x0000004200427308 */ /* 0x000fe20000000800 */
[----:B-1----:R-:W-:-:S07]  /*14140*/  FADD.FTZ R21, R41, R20 ;  /* 0x0000001429157221 */ /* 0x002fce0000010000 */
[----:B------:R-:W1:Y:S01]  /*14150*/  MUFU.EX2 R67, R67 ;  /* 0x0000004300437308 */ /* 0x000e620000000800 */
[----:B--2---:R-:W-:-:S01]  /*14160*/  FADD.FTZ R20, R42, R21 ;  /* 0x000000152a147221 */ /* 0x004fc20000010000 */
[----:B------:R-:W-:-:S06]  /*14170*/  IMAD.MOV.U32 R21, RZ, RZ, R201 ;  /* 0x000000ffff157224 */ /* 0x000fcc00078e00c9 */
[----:B------:R-:W2:Y:S08]  /*14180*/  MUFU.EX2 R43, R43 ;  /* 0x0000002b002b7308 */ /* 0x000eb00000000800 */
[----:B------:R-:W-:Y:S01]  /*14190*/  MUFU.EX2 R64, R64 ;  /* 0x0000004000407308 */ /* 0x000fe20000000800 */
[----:B-1----:R-:W-:-:S07]  /*141a0*/  F2FP.SATFINITE.E4M3.F32.PACK_AB_MERGE_C R32, R67, R66, RZ ;  /* 0x000000424320723e */ /* 0x002fce00048070ff */
[----:B------:R-:W1:Y:S01]  /*141b0*/  MUFU.EX2 R65, R65 ;  /* 0x0000004100417308 */ /* 0x000e620000000800 */
[C---:B--2---:R-:W-:Y:S01]  /*141c0*/  F2FP.SATFINITE.E4M3.F32.PACK_AB_MERGE_C R42, R43.reuse, R42, RZ ;  /* 0x0000002a2b2a723e */ /* 0x044fe200048070ff */
[----:B------:R-:W-:Y:S02]  /*141d0*/  FADD.FTZ R43, R43, R20 ;  /* 0x000000142b2b7221 */ /* 0x000fe40000010000 */
[----:B------:R-:W2:Y:S01]  /*141e0*/  @P6 LDC R20, c[0x0][0x44c] ;  /* 0x00011300ff146b82 */ /* 0x000ea20000000800 */
[----:B------:R-:W-:-:S03]  /*141f0*/  F2FP.SATFINITE.E4M3.F32.PACK_AB_MERGE_C R173, R41, R40, R42 ;  /* 0x0000002829ad723e */ /* 0x000fc6000480702a */
[----:B------:R-:W3:Y:S08]  /*14200*/  MUFU.EX2 R0, R0 ;  /* 0x0000000000007308 */ /* 0x000ef00000000800 */
[----:B------:R-:W4:Y:S01]  /*14210*/  MUFU.EX2 R45, R45 ;  /* 0x0000002d002d7308 */ /* 0x000f220000000800 */
[----:B-1----:R-:W-:Y:S01]  /*14220*/  F2FP.SATFINITE.E4M3.F32.PACK_AB_MERGE_C R174, R65, R64, R32 ;  /* 0x0000004041ae723e */ /* 0x002fe20004807020 */
[----:B------:R-:W-:-:S04]  /*14230*/  FADD.FTZ R64, R64, R55 ;  /* 0x0000003740407221 */ /* 0x000fc80000010000 */
[----:B------:R-:W-:Y:S02]  /*14240*/  FADD.FTZ R65, R65, R64 ;  /* 0x0000004041417221 */ /* 0x000fe40000010000 */
[----:B------:R-:W1:Y:S01]  /*14250*/  MUFU.EX2 R46, R46 ;  /* 0x0000002e002e7308 */ /* 0x000e620000000800 */
[----:B---3--:R-:W-:-:S01]  /*14260*/  FADD.FTZ R12, R0, R43 ;  /* 0x0000002b000c7221 */ /* 0x008fc20000010000 */
[----:B------:R-:W-:Y:S01]  /*14270*/  FADD.FTZ R66, R66, R65 ;  /* 0x0000004142427221 */ /* 0x000fe20000010000 */
[----:B--2---:R-:W-:-:S04]  /*14280*/  @P6 IMAD.HI.U32 R20, R201, R20, RZ ;  /* 0x00000014c9146227 */ /* 0x004fc800078e00ff */
[----:B------:R-:W-:Y:S01]  /*14290*/  FADD.FTZ R67, R67, R66 ;  /* 0x0000004243437221 */ /* 0x000fe20000010000 */
[----:B------:R-:W-:Y:S01]  /*142a0*/  MUFU.EX2 R70, R70 ;  /* 0x0000004600467308 */ /* 0x000fe20000000800 */
[----:B----4-:R-:W-:-:S01]  /*142b0*/  FADD.FTZ R3, R45, R12 ;  /* 0x0000000c2d037221 */ /* 0x010fc20000010000 */
[----:B0-----:R-:W-:Y:S02]  /*142c0*/  @P6 SHF.R.U32.HI R21, RZ, R33, R20 ;  /* 0x00000021ff156219 */ /* 0x001fe40000011614 */
[----:B------:R-:W-:-:S03]  /*142d0*/  ISETP.GE.AND P6, PT, R15, 0x1, PT ;  /* 0x000000010f00780c */ /* 0x000fc60003fc6270 */
[----:B------:R-:W-:Y:S01]  /*142e0*/  IMAD.IADD R21, R104, 0x1, R21 ;  /* 0x0000000168157824 */ /* 0x000fe200078e0215 */
[----:B------:R-:W0:Y:S01]  /*142f0*/  MUFU.EX2 R71, R71 ;  /* 0x0000004700477308 */ /* 0x000e220000000800 */
[----:B-1----:R-:W-:-:S02]  /*14300*/  FADD.FTZ R12, R46, R3 ;  /* 0x000000032e0c7221 */ /* 0x002fc40000010000 */
[----:B------:R-:W-:-:S05]  /*14310*/  IMAD.IADD R14, R21, 0x1, R14 ;  /* 0x00000001150e7824 */ /* 0x000fca00078e020e */
        /* <DEDUP_REMOVED lines=13> */
[----:B-1----:R-:W-:-:S01]  /*143f0*/  FADD.FTZ R12, R24, R47 ;  /* 0x0000002f180c7221 */ /* 0x002fc20000010000 */
        /* <DEDUP_REMOVED lines=10> */
[----:B0-----:R-:W-:-:S01]  /*144a0*/  FADD.FTZ R0, R27, R0 ;  /* 0x000000001b007221 */ /* 0x001fc20000010000 */
[----:B------:R-:W-:-:S04]  /*144b0*/  F2FP.SATFINITE.E4M3.F32.PACK_AB_MERGE_C R26, R27, R26, RZ ;  /* 0x0000001a1b1a723e */ /* 0x000fc800048070ff */
[----:B------:R-:W-:Y:S02]  /*144c0*/  F2FP.SATFINITE.E4M3.F32.PACK_AB_MERGE_C R169, R25, R24, R26 ;  /* 0x0000001819a9723e */ /* 0x000fe4000480701a */
[----:B------:R-:W0:Y:S08]  /*144d0*/  MUFU.EX2 R29, R29 ;  /* 0x0000001d001d7308 */ /* 0x000e300000000800 */
[----:B------:R-:W2:Y:S01]  /*144e0*/  MUFU.EX2 R28, R28 ;  /* 0x0000001c001c7308 */ /* 0x000ea20000000800 */
[----:B-1----:R-:W-:Y:S01]  /*144f0*/  F2FP.SATFINITE.E4M3.F32.PACK_AB_MERGE_C R170, R81, R80, R3 ;  /* 0x0000005051aa723e */ /* 0x002fe20004807003 */
[----:B------:R-:W-:-:S04]  /*14500*/  FADD.FTZ R80, R80, R71 ;  /* 0x0000004750507221 */ /* 0x000fc80000010000 */
[----:B------:R-:W-:Y:S02]  /*14510*/  FADD.FTZ R81, R81, R80 ;  /* 0x0000005051517221 */ /* 0x000fe40000010000 */
[----:B------:R-:W-:Y:S01]  /*14520*/  MUFU.EX2 R30, R30 ;  /* 0x0000001e001e7308 */ /* 0x000fe20000000800 */
[----:B0-----:R-:W-:-:S01]  /*14530*/  FADD.FTZ R3, R29, R0 ;  /* 0x000000001d037221 */ /* 0x001fc20000010000 */
[----:B------:R-:W-:-:S04]  /*14540*/  FADD.FTZ R12, R82, R81 ;  /* 0x00000051520c7221 */ /* 0x000fc80000010000 */
[----:B------:R-:W-:Y:S02]  /*14550*/  FADD.FTZ R12, R83, R12 ;  /* 0x0000000c530c7221 */ /* 0x000fe40000010000 */
[----:B------:R-:W0:Y:S01]  /*14560*/  MUFU.EX2 R31, R31 ;  /* 0x0000001f001f7308 */ /* 0x000e220000000800 */
[----:B--2---:R-:W-:-:S01]  /*14570*/  FADD.FTZ R3, R28, R3 ;  /* 0x000000031c037221 */ /* 0x004fc20000010000 */
[----:B0-----:R-:W-:-:S03]  /*14580*/  F2FP.SATFINITE.E4M3.F32.PACK_AB_MERGE_C R0, R31, R30, RZ ;  /* 0x0000001e1f00723e */ /* 0x001fc600048070ff */
[----:B------:R-:W-:Y:S01]  /*14590*/  FADD.FTZ R30, R30, R3 ;  /* 0x000000031e1e7221 */ /* 0x000fe20000010000 */
[----:B------:R-:W-:-:S03]  /*145a0*/  F2FP.SATFINITE.E4M3.F32.PACK_AB_MERGE_C R171, R28, R29, R0 ;  /* 0x0000001d1cab723e */ /* 0x000fc60004807000 */
[----:B------:R-:W-:Y:S01]  /*145b0*/  FADD.FTZ R3, R31, R30 ;  /* 0x0000001e1f037221 */ /* 0x000fe20000010000 */
[----:B------:R-:W-:Y:S01]  /*145c0*/  VIADD R0, R105, 0xfffffffe ;  /* 0xfffffffe69007836 */ /* 0x000fe20000000000 */
        /* <DEDUP_REMOVED lines=12> */
.L_x_1949:
[----:B------:R-:W-:-:S13]  /*14690*/  ISETP.NE.AND P1, PT, R15, 0x1, PT ;  /* 0x000000010f00780c */ /* 0x000fda0003f25270 */
[----:B------:R-:W0:Y:S02]  /*146a0*/  @P1 LDC.64 R24, c[0x0][0x9e8] ;  /* 0x00027a00ff181b82 */ /* 0x000e240000000a00 */
[----:B0-----:R-:W-:-:S05]  /*146b0*/  @P1 IMAD.HI.U32 R24, R20, R24, RZ ;  /* 0x0000001814181227 */ /* 0x001fca00078e00ff */
[----:B------:R-:W-:-:S07]  /*146c0*/  @P1 SHF.R.U32.HI R20, RZ, R25, R24 ;  /* 0x00000019ff141219 */ /* 0x000fce0000011618 */
.L_x_1950:
[----:B------:R-:W-:Y:S05]  /*146d0*/  BSYNC B0 ;  /* 0x0000000000007941 */ /* 0x000fea0003800000 */
.L_x_1948:
[----:B------:R-:W-:-:S05]  /*146e0*/  IMAD R15, R20, R15, R15 ;  /* 0x0000000f140f7224 */ /* 0x000fca00078e020f */
[----:B------:R-:W-:-:S07]  /*146f0*/  VIMNMX R14, R14, R15, PT ;  /* 0x0000000f0e0e7248 */ /* 0x000fce0003fe0100 */
.L_x_1947:
[----:B------:R-:W-:Y:S01]  /*14700*/  IMAD.HI R14, R14, 0x66666667, RZ ;  /* 0x666666670e0e7827 */ /* 0x000fe200078e02ff */
[----:B------:R-:W-:Y:S02]  /*14710*/  CS2R R24, SRZ ;  /* 0x0000000000187805 */ /* 0x000fe4000001ff00 */
[----:B------:R-:W-:Y:S02]  /*14720*/  CS2R R26, SRZ ;  /* 0x00000000001a7805 */ /* 0x000fe4000001ff00 */
[----:B------:R-:W-:Y:S02]  /*14730*/  CS2R R28, SRZ ;  /* 0x00000000001c7805 */ /* 0x000fe4000001ff00 */
[----:B------:R-:W-:Y:S02]  /*14740*/  CS2R R30, SRZ ;  /* 0x00000000001e7805 */ /* 0x000fe4000001ff00 */
[----:B------:R-:W-:Y:S02]  /*14750*/  SHF.R.U32.HI R15, RZ, 0x1f, R14 ;  /* 0x0000001fff0f7819 */ /* 0x000fe4000001160e */
[----:B------:R-:W-:-:S02]  /*14760*/  CS2R R32, SRZ ;  /* 0x0000000000207805 */ /* 0x000fc4000001ff00 */
[----:B------:R-:W-:Y:S02]  /*14770*/  CS2R R34, SRZ ;  /* 0x0000000000227805 */ /* 0x000fe4000001ff00 */
[----:B------:R-:W-:Y:S02]  /*14780*/  CS2R R36, SRZ ;  /* 0x0000000000247805 */ /* 0x000fe4000001ff00 */
[----:B------:R-:W-:Y:S02]  /*14790*/  LEA.HI.SX32 R15, R14, R15, 0x1a ;  /* 0x0000000f0e0f7211 */ /* 0x000fe400078fd2ff */
[----:B------:R-:W-:Y:S02]  /*147a0*/  CS2R R38, SRZ ;  /* 0x0000000000267805 */ /* 0x000fe4000001ff00 */
[----:B------:R-:W-:Y:S02]  /*147b0*/  CS2R R40, SRZ ;  /* 0x0000000000287805 */ /* 0x000fe4000001ff00 */
[----:B------:R-:W-:-:S02]  /*147c0*/  CS2R R42, SRZ ;  /* 0x00000000002a7805 */ /* 0x000fc4000001ff00 */
[----:B------:R-:W-:Y:S02]  /*147d0*/  VIMNMX R205, R204, R15, !PT ;  /* 0x0000000fcccd7248 */ /* 0x000fe40007fe0100 */
[----:B------:R-:W-:Y:S02]  /*147e0*/  CS2R R44, SRZ ;  /* 0x00000000002c7805 */ /* 0x000fe4000001ff00 */
[----:B------:R-:W-:Y:S02]  /*147f0*/  CS2R R46, SRZ ;  /* 0x00000000002e7805 */ /* 0x000fe4000001ff00 */
[----:B------:R-:W-:Y:S02]  /*14800*/  CS2R R48, SRZ ;  /* 0x0000000000307805 */ /* 0x000fe4000001ff00 */
[----:B------:R-:W-:Y:S02]  /*14810*/  ISETP.GE.AND P1, PT, R0, R205, PT ;  /* 0x000000cd0000720c */ /* 0x000fe40003f26270 */
        /* <DEDUP_REMOVED lines=51> */
[----:B------:R-:W-:-:S07]  /*14b50*/  CS2R R24, SRZ ;  /* 0x0000000000187805 */ /* 0x000fce000001ff00 */
.L_x_1971:
[----:B------:R-:W-:Y:S01]  /*14b60*/  ISETP.NE.AND P1, PT, R202, RZ, PT ;  /* 0x000000ffca00720c */ /* 0x000fe20003f25270 */
[----:B------:R-:W-:Y:S01]  /*14b70*/  VIADD R206, R190, 0x1 ;  /* 0x00000001bece7836 */ /* 0x000fe20000000000 */
[----:B------:R-:W-:Y:S05]  /*14b80*/  YIELD ;  /* 0x0000000000007946 */ /* 0x000fea0003800000 */
[----:B------:R-:W-:-:S04]  /*14b90*/  ISETP.NE.AND P2, PT, R206, 0x2, PT ;  /* 0x00000002ce00780c */ /* 0x000fc80003f45270 */
[----:B------:R-:W-:Y:S02]  /*14ba0*/  SEL R15, RZ, 0x1, P2 ;  /* 0x00000001ff0f7807 */ /* 0x000fe40001000000 */
[----:B------:R-:W-:Y:S02]  /*14bb0*/  SEL R206, R206, RZ, P2 ;  /* 0x000000ffcece7207 */ /* 0x000fe40001000000 */
[----:B------:R-:W-:Y:S01]  /*14bc0*/  LOP3.LUT R216, R192, R15, RZ, 0x3c, !PT ;  /* 0x0000000fc0d87212 */ /* 0x000fe200078e3cff */
[----:B------:R-:W-:Y:S06]  /*14bd0*/  @P1 BRA `(.L_x_1952) ;  /* 0x0000000000301947 */ /* 0x000fec0003800000 */
[----:B------:R-:W-:Y:S05]  /*14be0*/  @!P0 BRA `(.L_x_1953) ;  /* 0x0000000000048947 */ /* 0x000fea0003800000 */
[----:B------:R-:W-:Y:S01]  /*14bf0*/  BPT.TRAP 0x1 ;  /* 0x000000040000795c */ /* 0x000fe20000300000 */
.L_x_1953:
[----:B------:R-:W-:Y:S01]  /*14c00*/  IMAD R15, R206, 0x8, R17 ;  /* 0x00000008ce0f7824 */ /* 0x000fe200078e0211 */
[----:B------:R-:W-:-:S04]  /*14c10*/  SHF.L.U32 R14, R216, 0x1f, RZ ;  /* 0x0000001fd80e7819 */ /* 0x000fc800000006ff */
[----:B------:R0:W1:Y:S01]  /*14c20*/  SYNCS.PHASECHK.TRANS64.TRYWAIT P2, [R15+URZ+0x22830], R14 ;  /* 0x0228300e0f0075a7 */ /* 0x000062000804017f */
[----:B------:R-:W-:Y:S05]  /*14c30*/  @!P0 BRA `(.L_x_1954) ;  /* 0x0000000000048947 */ /* 0x000fea0003800000 */
[----:B------:R-:W-:Y:S01]  /*14c40*/  BPT.TRAP 0x1 ;  /* 0x000000040000795c */ /* 0x000fe20000300000 */
.L_x_1954:
[----:B------:R-:W-:Y:S04]  /*14c50*/  BSSY B0, `(.L_x_1952) ;  /* 0x0000004000007945 */ /* 0x000fe80003800000 */
[----:B-1----:R-:W-:Y:S05]  /*14c60*/  @P2 BRA `(.L_x_1955) ;  /* 0x0000000000082947 */ /* 0x002fea0003800000 */
[----:B------:R-:W1:Y:S02]  /*14c70*/  SYNCS.PHASECHK.TRANS64.TRYWAIT P2, [R15+URZ+0x22830], R14 ;  /* 0x0228300e0f0075a7 */ /* 0x000e64000804017f */
[----:B-1----:R-:W-:Y:S05]  /*14c80*/  @!P2 BRA `(.L_x_1956) ;  /* 0x000001d400b0a947 */ /* 0x002fea0003800000 */
.L_x_1955:
[----:B------:R-:W-:Y:S05]  /*14c90*/  BSYNC B0 ;  /* 0x0000000000007941 */ /* 0x000fea0003800000 */
.L_x_1952:
[----:B01----:R-:W0:Y:S01]  /*14ca0*/  S2R R14, SR_TID.X ;  /* 0x00000000000e7919 */ /* 0x003e220000002100 */
[----:B------:R-:W-:Y:S05]  /*14cb0*/  WARPSYNC.ALL ;  /* 0x0000000000007948 */ /* 0x000fea0003800000 */
[----:B------:R-:W-:Y:S01]  /*14cc0*/  IMAD R20, R206, 0x500, R13 ;  /* 0x00000500ce147824 */ /* 0x000fe200078e020d */
[----:B------:R-:W-:Y:S01]  /*14cd0*/  R2UR UR28, R10 ;  /* 0x000000000a1c72ca */ /* 0x000fe200000e0000 */
[----:B------:R-:W-:Y:S01]  /*14ce0*/  IMAD.MOV.U32 R21, RZ, RZ, 0x40000040 ;  /* 0x40000040ff157424 */ /* 0x000fe200078e00ff */
[----:B------:R-:W-:Y:S01]  /*14cf0*/  R2UR UR29, R11 ;  /* 0x000000000b1d72ca */ /* 0x000fe200000e0000 */
[----:B------:R-:W-:Y:S01]  /*14d00*/  IMAD.MOV.U32 R15, RZ, RZ, 0x40000040 ;  /* 0x40000040ff0f7424 */ /* 0x000fe200078e00ff */
[C---:B------:R-:W-:Y:S01]  /*14d10*/  R2UR UR30, R20.reuse ;  /* 0x00000000141e72ca */ /* 0x040fe200000e0000 */
[C---:B------:R-:W-:Y:S01]  /*14d20*/  VIADD R88, R20.reuse, 0x200 ;  /* 0x0000020014587836 */ /* 0x040fe20000000000 */
[----:B------:R-:W-:Y:S01]  /*14d30*/  R2UR UR31, R21 ;  /* 0x00000000151f72ca */ /* 0x000fe200000e0000 */
[----:B------:R-:W-:Y:S01]  /*14d40*/  IMAD.MOV.U32 R89, RZ, RZ, 0x40000040 ;  /* 0x40000040ff597424 */ /* 0x000fe200078e00ff */
        /* <DEDUP_REMOVED lines=10> */
[----:B------:R-:W-:-:S02]  /*14df0*/  R2UR UR36, R10 ;  /* 0x000000000a2472ca */ /* 0x000fc400000e0000 */
[----:B------:R-:W-:Y:S02]  /*14e00*/  R2UR UR37, R11 ;  /* 0x000000000b2572ca */ /* 0x000fe400000e0000 */
[----:B------:R-:W-:Y:S01]  /*14e10*/  R2UR UR46, R88 ;  /* 0x00000000582e72ca */ /* 0x000fe200000e0000 */
[----:B------:R-:W-:Y:S01]  /*14e20*/  VIADD R88, R20, 0x402 ;  /* 0x0000040214587836 */ /* 0x000fe20000000000 */
[----:B------:R-:W-:Y:S02]  /*14e30*/  R2UR UR47, R89 ;  /* 0x00000000592f72ca */ /* 0x000fe400000e0000 */
[----:B0-----:R-:W-:Y:S02]  /*14e40*/  SHF.R.U32.HI R14, RZ, 0x7, R14 ;  /* 0x00000007ff0e7819 */ /* 0x001fe4000001160e */
[----:B------:R-:W-:Y:S01]  /*14e50*/  R2UR UR6, R90 ;  /* 0x000000005a0672ca */ /* 0x000fe200000e0000 */
[----:B------:R-:W-:Y:S01]  /*14e60*/  VIADD R90, R20, 0x2 ;  /* 0x00000002145a7836 */ /* 0x000fe20000000000 */
[----:B------:R-:W-:Y:S01]  /*14e70*/  R2UR UR7, R91 ;  /* 0x000000005b0772ca */ /* 0x000fe200000e0000 */
[----:B------:R-:W-:Y:S01]  /*14e80*/  VIADD R92, R14, 0x8 ;  /* 0x000000080e5c7836 */ /* 0x000fe20000000000 */
[----:B------:R-:W-:Y:S01]  /*14e90*/  R2UR UR44, R10 ;  /* 0x000000000a2c72ca */ /* 0x000fe200000e0000 */
[----:B------:R-:W-:Y:S01]  /*14ea0*/  VIADD R14, R20, 0x100 ;  /* 0x00000100140e7836 */ /* 0x000fe20000000000 */
[----:B------:R-:W-:-:S02]  /*14eb0*/  R2UR UR45, R11 ;  /* 0x000000000b2d72ca */ /* 0x000fc400000e0000 */
[----:B------:R0:W-:Y:S01]  /*14ec0*/  BAR.SYNC.DEFER_BLOCKING R92, 0x100 ;  /* 0x0004005c0000751d */ /* 0x0001e20000010000 */
[----:B------:R-:W-:Y:S02]  /*14ed0*/  R2UR UR4, R90 ;  /* 0x000000005a0472ca */ /* 0x000fe400000e0000 */
[----:B------:R-:W-:Y:S01]  /*14ee0*/  R2UR UR34, R14 ;  /* 0x000000000e2272ca */ /* 0x000fe200000e0000 */
[----:B------:R-:W-:Y:S01]  /*14ef0*/  VIADD R14, R20, 0x400 ;  /* 0x00000400140e7836 */ /* 0x000fe20000000000 */
[----:B------:R-:W-:Y:S02]  /*14f00*/  R2UR UR5, R91 ;  /* 0x000000005b0572ca */ /* 0x000fe400000e0000 */
[----:B------:R-:W-:Y:S01]  /*14f10*/  MOV R90, UR47 ;  /* 0x0000002f005a7c02 */ /* 0x000fe20008000f00 */
[----:B------:R-:W-:Y:S01]  /*14f20*/  UMOV UR47, UR7 ;  /* 0x00000007002f7c82 */ /* 0x000fe20008000000 */
[----:B------:R-:W-:Y:S01]  /*14f30*/  MOV R91, UR46 ;  /* 0x0000002e005b7c02 */ /* 0x000fe20008000f00 */
[----:B------:R-:W-:Y:S01]  /*14f40*/  UMOV UR46, UR6 ;  /* 0x00000006002e7c82 */ /* 0x000fe20008000000 */
[----:B------:R-:W-:Y:S01]  /*14f50*/  R2UR UR54, R88 ;  /* 0x00000000583672ca */ /* 0x000fe200000e0000 */
[C---:B0-----:R-:W-:Y:S01]  /*14f60*/  VIADD R92, R20.reuse, 0x102 ;  /* 0x00000102145c7836 */ /* 0x041fe20000000000 */
[----:B------:R-:W-:Y:S01]  /*14f70*/  R2UR UR59, R93 ;  /* 0x000000005d3b72ca */ /* 0x000fe200000e0000 */
[----:B------:R-:W-:Y:S01]  /*14f80*/  VIADD R88, R20, 0x204 ;  /* 0x0000020414587836 */ /* 0x000fe20000000000 */
[----:B------:R-:W-:Y:S01]  /*14f90*/  R2UR UR8, R14 ;  /* 0x000000000e0872ca */ /* 0x000fe200000e0000 */
[----:B------:R-:W-:Y:S01]  /*14fa0*/  VIADD R14, R20, 0x302 ;  /* 0x00000302140e7836 */ /* 0x000fe20000000000 */
[----:B------:R-:W-:Y:S01]  /*14fb0*/  R2UR UR58, R92 ;  /* 0x000000005c3a72ca */ /* 0x000fe200000e0000 */
[----:B------:R-:W-:Y:S01]  /*14fc0*/  VIADD R92, R20, 0x4 ;  /* 0x00000004145c7836 */ /* 0x000fe20000000000 */
[----:B------:R-:W-:Y:S01]  /*14fd0*/  R2UR UR14, R88 ;  /* 0x00000000580e72ca */ /* 0x000fe200000e0000 */
[----:B------:R-:W-:Y:S01]  /*14fe0*/  VIADD R88, R20, 0x404 ;  /* 0x0000040414587836 */ /* 0x000fe20000000000 */
[----:B------:R-:W-:-:S02]  /*14ff0*/  R2UR UR9, R15 ;  /* 0x000000000f0972ca */ /* 0x000fc400000e0000 */
[C---:B------:R-:W-:Y:S01]  /*15000*/  R2UR UR55, R89.reuse ;  /* 0x00000000593772ca */ /* 0x040fe200000e0000 */
[----:B------:R-:W-:Y:S01]  /*15010*/  WARPGROUP.ARRIVE ;  /* 0x00000000000079c5 */ /* 0x000fe20000000000 */
[----:B------:R-:W-:Y:S01]  /*15020*/  R2UR UR6, R92 ;  /* 0x000000005c0672ca */ /* 0x000fe200000e0000 */
[----:B------:R-:W-:Y:S01]  /*15030*/  VIADD R92, R20, 0x6 ;  /* 0x00000006145c7836 */ /* 0x000fe20000000000 */
[C---:B------:R-:W-:Y:S02]  /*15040*/  R2UR UR15, R89.reuse ;  /* 0x00000000590f72ca */ /* 0x040fe400000e0000 */
[----:B------:R-:W-:Y:S01]  /*15050*/  R2UR UR22, R88 ;  /* 0x00000000581672ca */ /* 0x000fe200000e0000 */
[----:B------:R-:W-:Y:S01]  /*15060*/  QGMMA.64x32x32.F32.E4M3.E4M3 R152, gdesc[UR28], RZ, !UPT, gsb0 ;  /* 0x006000001c9879f3 */ /* 0x000fe2000c0008ff */
[----:B------:R-:W-:Y:S01]  /*15070*/  R2UR UR23, R89 ;  /* 0x00000000591772ca */ /* 0x000fe200000e0000 */
[----:B------:R-:W-:Y:S01]  /*15080*/  VIADD R88, R20, 0x206 ;  /* 0x0000020614587836 */ /* 0x000fe20000000000 */
[----:B------:R-:W-:Y:S01]  /*15090*/  R2UR UR56, R10 ;  /* 0x000000000a3872ca */ /* 0x000fe200000e0000 */
[----:B------:R-:W-:Y:S01]  /*150a0*/  IMAD.MOV.U32 R89, RZ, RZ, 0x40000040 ;  /* 0x40000040ff597424 */ /* 0x000fe200078e00ff */
[----:B------:R-:W-:-:S02]  /*150b0*/  R2UR UR57, R11 ;  /* 0x000000000b3972ca */ /* 0x000fc400000e0000 */
[C---:B------:R-:W-:Y:S02]  /*150c0*/  R2UR UR7, R93.reuse ;  /* 0x000000005d0772ca */ /* 0x040fe400000e0000 */
[----:B------:R-:W-:Y:S02]  /*150d0*/  R2UR UR26, R92 ;  /* 0x000000005c1a72ca */ /* 0x000fe400000e0000 */
[----:B------:R-:W-:Y:S02]  /*150e0*/  R2UR UR27, R93 ;  /* 0x000000005d1b72ca */ /* 0x000fe400000e0000 */
[----:B------:R-:W-:Y:S01]  /*150f0*/  MOV R217, UR59 ;  /* 0x0000003b00d97c02 */ /* 0x000fe20008000f00 */
[----:B------:R-:W-:Y:S01]  /*15100*/  UMOV UR59, UR9 ;  /* 0x00000009003b7c82 */ /* 0x000fe20008000000 */
[----:B------:R-:W-:Y:S01]  /*15110*/  MOV R222, UR58 ;  /* 0x0000003a00de7c02 */ /* 0x000fe20008000f00 */
[----:B------:R-:W-:Y:S01]  /*15120*/  UMOV UR58, UR8 ;  /* 0x00000008003a7c82 */ /* 0x000fe20008000000 */
[----:B------:R-:W-:Y:S01]  /*15130*/  MOV R224, UR6 ;  /* 0x0000000600e07c02 */ /* 0x000fe20008000f00 */
[----:B------:R-:W-:Y:S01]  /*15140*/  UMOV UR6, UR4 ;  /* 0x0000000400067c82 */ /* 0x000fe20008000000 */
[----:B------:R-:W-:-:S02]  /*15150*/  R2UR UR4, R8 ;  /* 0x00000000080472ca */ /* 0x000fc400000e0000 */
[----:B------:R-:W-:Y:S01]  /*15160*/  MOV R223, UR7 ;  /* 0x0000000700df7c02 */ /* 0x000fe20008000f00 */
[----:B------:R-:W-:Y:S01]  /*15170*/  UMOV UR7, UR5 ;  /* 0x0000000500077c82 */ /* 0x000fe20008000000 */
[----:B------:R-:W-:Y:S02]  /*15180*/  R2UR UR5, R9 ;  /* 0x00000000090572ca */ /* 0x000fe400000e0000 */
[----:B------:R-:W-:Y:S01]  /*15190*/  R2UR UR50, R14 ;  /* 0x000000000e3272ca */ /* 0x000fe200000e0000 */
[----:B------:R-:W-:Y:S01]  /*151a0*/  VIADD R14, R20, 0x104 ;  /* 0x00000104140e7836 */ /* 0x000fe20000000000 */
[----:B------:R-:W-:Y:S02]  /*151b0*/  R2UR UR51, R15 ;  /* 0x000000000f3372ca */ /* 0x000fe400000e0000 */
[----:B------:R-:W-:Y:S02]  /*151c0*/  R2UR UR48, R8 ;  /* 0x00000000083072ca */ /* 0x000fe400000e0000 */
[----:B------:R-:W-:-:S02]  /*151d0*/  R2UR UR49, R9 ;  /* 0x00000000093172ca */ /* 0x000fc400000e0000 */
[----:B------:R-:W-:Y:S02]  /*151e0*/  R2UR UR52, R8 ;  /* 0x00000000083472ca */ /* 0x000fe400000e0000 */
        /* <DEDUP_REMOVED lines=14> */
[----:B------:R-:W-:Y:S01]  /*152d0*/  R2UR UR21, R7 ;  /* 0x00000000071572ca */ /* 0x000fe200000e0000 */
[----:B------:R-:W-:Y:S02]  /*152e0*/  WARPGROUP.DEPBAR.LE gsb0, 0x0 ;  /* 0x00008000000079c5 */ /* 0x000fe40000010000 */
[----:B------:R-:W-:Y:S01]  /*152f0*/  WARPGROUP.ARRIVE ;  /* 0x00000000000079c5 */ /* 0x000fe20000000000 */
[----:B------:R-:W-:Y:S02]  /*15300*/  R2UR UR24, R4 ;  /* 0x00000000041872ca */ /* 0x000fe400000e0000 */
[----:B------:R-:W-:Y:S02]  /*15310*/  R2UR UR25, R5 ;  /* 0x00000000051972ca */ /* 0x000fe400000e0000 */
[----:B------:R-:W-:Y:S01]  /*15320*/  R2UR UR30, R14 ;  /* 0x000000000e1e72ca */ /* 0x000fe200000e0000 */
[----:B------:R-:W-:Y:S01]  /*15330*/  QGMMA.64x32x32.F32.E4M3.E4M3 R136, gdesc[UR32], RZ, !UPT, gsb0 ;  /* 0x00600000208879f3 */ /* 0x000fe2000c0008ff */
[----:B------:R-:W-:Y:S01]  /*15340*/  R2UR UR34, R88 ;  /* 0x00000000582272ca */ /* 0x000fe200000e0000 */
[C---:B------:R-:W-:Y:S01]  /*15350*/  VIADD R14, R20.reuse, 0x306 ;  /* 0x00000306140e7836 */ /* 0x040fe20000000000 */
        /* <DEDUP_REMOVED lines=8> */
[----:B------:R-:W-:Y:S02]  /*153e0*/  R2UR UR42, R20 ;  /* 0x00000000142a72ca */ /* 0x000fe400000e0000 */
[----:B------:R-:W-:Y:S02]  /*153f0*/  R2UR UR43, R21 ;  /* 0x00000000152b72ca */ /* 0x000fe400000e0000 */
[----:B------:R-:W-:-:S02]  /*15400*/  R2UR UR40, R4 ;  /* 0x00000000042872ca */ /* 0x000fc400000e0000 */
        /* <DEDUP_REMOVED lines=75> */
.L_x_1958:
[----:B------:R-:W-:Y:S01]  /*158c0*/  SHF.L.U32 R14, R192, 0x1f, RZ ;  /* 0x0000001fc00e7819 */ /* 0x000fe200000006ff */
[----:B------:R-:W-:-:S04]  /*158d0*/  IMAD R15, R190, 0x8, R17 ;  /* 0x00000008be0f7824 */ /* 0x000fc800078e0211 */
[----:B------:R0:W1:Y:S01]  /*158e0*/  SYNCS.PHASECHK.TRANS64.TRYWAIT P1, [R15+URZ+0x22850], R14 ;  /* 0x0228500e0f0075a7 */ /* 0x000062000802017f */
[----:B------:R-:W-:Y:S05]  /*158f0*/  @!P0 BRA `(.L_x_1959) ;  /* 0x0000000000048947 */ /* 0x000fea0003800000 */
[----:B------:R-:W-:Y:S01]  /*15900*/  BPT.TRAP 0x1 ;  /* 0x000000040000795c */ /* 0x000fe20000300000 */
.L_x_1959:
[----:B-1----:R-:W-:Y:S05]  /*15910*/  @P1 BRA `(.L_x_1957) ;  /* 0x0000000000081947 */ /* 0x002fea0003800000 */
[----:B------:R-:W1:Y:S02]  /*15920*/  SYNCS.PHASECHK.TRANS64.TRYWAIT P1, [R15+URZ+0x22850], R14 ;  /* 0x0228500e0f0075a7 */ /* 0x000e64000802017f */
[----:B-1----:R-:W-:Y:S05]  /*15930*/  @!P1 BRA `(.L_x_1960) ;  /* 0x000001c800989947 */ /* 0x002fea0003800000 */
.L_x_1957:
        /* <DEDUP_REMOVED lines=11> */
[----:B------:R-:W-:-:S04]  /*159f0*/  IMAD R14, R190, 0x500, R14 ;  /* 0x00000500be0e7824 */ /* 0x000fc800078e020e */
[C---:B------:R-:W-:Y:S01]  /*15a00*/  VIADD R20, R14.reuse, 0x100 ;  /* 0x000001000e147836 */ /* 0x040fe20000000000 */
[----:B------:R-:W-:-:S13]  /*15a10*/  R2UR UR6, R14 ;  /* 0x000000000e0672ca */ /* 0x000fda00000e0000 */
        /* <DEDUP_REMOVED lines=12> */
[----:B------:R-:W-:Y:S02]  /*15ae0*/  IMAD.MOV.U32 R21, RZ, RZ, -0x3ffffff0 ;  /* 0xc0000010ff157424 */ /* 0x000fe400078e00ff */
[----:B------:R-:W-:Y:S01]  /*15af0*/  VIADD R14, R14, 0x400 ;  /* 0x000004000e0e7836 */ /* 0x000fe20000000000 */
[----:B------:R-:W-:Y:S02]  /*15b00*/  WARPGROUP.DEPBAR.LE gsb0, 0x0 ;  /* 0x00008000000079c5 */ /* 0x000fe40000010000 */
[----:B------:R-:W-:-:S07]  /*15b10*/  WARPGROUP.ARRIVE ;  /* 0x00000000000079c5 */ /* 0x000fce0000000000 */
        /* <DEDUP_REMOVED lines=16> */
.L_x_1961:
[----:B------:R-:W1:Y:S01]  /*15c20*/  LDC R168, c[0x0][0x448] ;  /* 0x00011200ffa87b82 */ /* 0x000e620000000800 */
[C---:B0-----:R-:W-:Y:S01]  /*15c30*/  FMUL.FTZ R14, R2.reuse, R152 ;  /* 0x00000098020e7220 */ /* 0x041fe20000410000 */
        /* <DEDUP_REMOVED lines=22> */
[----:B-1----:R-:W-:Y:S01]  /*15da0*/  ISETP.NE.AND P2, PT, R168, 0x1, PT ;  /* 0x00000001a800780c */ /* 0x002fe20003f45270 */
        /* <DEDUP_REMOVED lines=13> */
[----:B------:R-:W0:Y:S01]  /*15e80*/  @P2 LDC R88, c[0x0][0x44c] ;  /* 0x00011300ff582b82 */ /* 0x000e220000000800 */
[C---:B------:R-:W-:Y:S01]  /*15e90*/  FMUL.FTZ R107, R2.reuse, R111 ;  /* 0x0000006f026b7220 */ /* 0x040fe20000410000 */
[C---:B------:R-:W-:Y:S01]  /*15ea0*/  FMUL.FTZ R111, R2.reuse, R115 ;  /* 0x00000073026f7220 */ /* 0x040fe20000410000 */
[C---:B------:R-:W-:Y:S01]  /*15eb0*/  FMUL.FTZ R115, R2.reuse, R119 ;  /* 0x0000007702737220 */ /* 0x040fe20000410000 */
[----:B------:R-:W-:Y:S01]  /*15ec0*/  FMUL.FTZ R119, R2, R89 ;  /* 0x0000005902777220 */ /* 0x000fe20000410000 */
[----:B------:R-:W-:-:S02]  /*15ed0*/  IMAD.IADD R169, R208, 0x1, R201 ;  /* 0x00000001d0a97824 */ /* 0x000fc400078e02c9 */
        /* <DEDUP_REMOVED lines=9> */
[----:B------:R-:W-:Y:S02]  /*15f70*/  IMAD.U32 R100, RZ, RZ, UR61 ;  /* 0x0000003dff647e24 */ /* 0x000fe4000f8e00ff */
        /* <DEDUP_REMOVED lines=8> */
[----:B0-----:R-:W-:-:S04]  /*16000*/  @P2 IMAD.HI.U32 R88, R169, R88, RZ ;  /* 0x00000058a9582227 */ /* 0x001fc800078e00ff */
[C---:B------:R-:W-:Y:S01]  /*16010*/  FMUL.FTZ R140, R2.reuse, R140 ;  /* 0x0000008c028c7220 */ /* 0x040fe20000410000 */
[C---:B------:R-:W-:Y:S01]  /*16020*/  FMUL.FTZ R141, R2.reuse, R141 ;  /* 0x0000008d028d7220 */ /* 0x040fe20000410000 */
[C---:B------:R-:W-:Y:S01]  /*16030*/  FMUL.FTZ R144, R2.reuse, R144 ;  /* 0x0000009002907220 */ /* 0x040fe20000410000 */
[C---:B------:R-:W-:Y:S01]  /*16040*/  FMUL.FTZ R145, R2.reuse, R145 ;  /* 0x0000009102917220 */ /* 0x040fe20000410000 */
[C---:B------:R-:W-:Y:S01]  /*16050*/  FMUL.FTZ R148, R2.reuse, R148 ;  /* 0x0000009402947220 */ /* 0x040fe20000410000 */
[C---:B------:R-:W-:Y:S01]  /*16060*/  FMUL.FTZ R149, R2.reuse, R149 ;  /* 0x0000009502957220 */ /* 0x040fe20000410000 */
[----:B------:R-:W-:Y:S01]  /*16070*/  FMUL.FTZ R124, R2, R124 ;  /* 0x0000007c027c7220 */ /* 0x000fe20000410000 */
[----:B-1----:R-:W-:Y:S01]  /*16080*/  @P2 SHF.R.U32.HI R169, RZ, R89, R88 ;  /* 0x00000059ffa92219 */ /* 0x002fe20000011658 */
[----:B------:R-:W-:Y:S02]  /*16090*/  IMAD R89, R206, 0x8, R17 ;  /* 0x00000008ce597824 */ /* 0x000fe400078e0211 */
[C---:B------:R-:W-:Y:S01]  /*160a0*/  FMUL.FTZ R125, R2.reuse, R125 ;  /* 0x0000007d027d7220 */ /* 0x040fe20000410000 */
[C---:B------:R-:W-:Y:S01]  /*160b0*/  FMUL.FTZ R128, R2.reuse, R128 ;  /* 0x0000008002807220 */ /* 0x040fe20000410000 */
[----:B------:R-:W-:Y:S01]  /*160c0*/  FMUL.FTZ R129, R2, R129 ;  /* 0x0000008102817220 */ /* 0x000fe20000410000 */
[----:B------:R-:W0:Y:S01]  /*160d0*/  SHFL.IDX PT, R88, R169, RZ, 0x1c1f ;  /* 0x001c1fffa9587589 */ /* 0x000e2200000e0000 */
        /* <DEDUP_REMOVED lines=14> */
[----:B------:R-:W-:Y:S01]  /*161c0*/  PRMT R89, R100, 0x654, R89 ;  /* 0x0000065464597816 */ /* 0x000fe20000000059 */
[----:B------:R-:W-:-:S02]  /*161d0*/  IMAD R102, R0, -0xa0, RZ ;  /* 0xffffff6000667824 */ /* 0x000fc400078e02ff */
[----:B------:R-:W-:Y:S01]  /*161e0*/  FMUL.FTZ R99, R2, R103 ;  /* 0x0000006702637220 */ /* 0x000fe20000410000 */
[----:B------:R-:W-:Y:S01]  /*161f0*/  R2UR UR4, R203 ;  /* 0x00000000cb0472ca */ /* 0x000fe200000e0000 */
[----:B------:R1:W-:Y:S01]  /*16200*/  SYNCS.ARRIVE.TRANS64.RED.A1T0 RZ, [R89+URZ], RZ ;  /* 0x000000ff59ff79a7 */ /* 0x0003e2000810043f */
[----:B------:R-:W-:Y:S01]  /*16210*/  LOP3.LUT P1, RZ, R22, 0x8, RZ, 0xc0, !PT ;  /* 0x0000000816ff7812 */ /* 0x000fe2000782c0ff */
[----:B------:R-:W2:Y:S01]  /*16220*/  MUFU.TANH R14, R14 ;  /* 0x0000000e000e7308 */ /* 0x000ea20000002400 */
[----:B------:R-:W-:Y:S01]  /*16230*/  ULDC UR5, c[0x0][0x9e0] ;  /* 0x0002780000057ab9 */ /* 0x000fe20000000800 */
[----:B------:R-:W-:Y:S01]  /*16240*/  IMAD.IADD R100, R102, 0x1, -R199 ;  /* 0x0000000166647824 */ /* 0x000fe200078e0ac7 */
[----:B-1----:R-:W-:-:S05]  /*16250*/  IADD3 R89, -R199, 0x1, R102 ;  /* 0x00000001c7597810 */ /* 0x002fca0007ffe166 */
[----:B------:R-:W1:Y:S01]  /*16260*/  MUFU.TANH R15, R15 ;  /* 0x0000000f000f7308 */ /* 0x000e620000002400 */
[----:B------:R-:W-:-:S05]  /*16270*/  IADD3 R89, -R197, R89, R198 ;  /* 0x00000059c5597210 */ /* 0x000fca0007ffe1c6 */
[C---:B------:R-:W-:Y:S02]  /*16280*/  VIADD R172, R89.reuse, UR5 ;  /* 0x0000000559ac7c36 */ /* 0x040fe40008000000 */
[----:B------:R-:W3:Y:S01]  /*16290*/  MUFU.TANH R20, R20 ;  /* 0x0000001400147308 */ /* 0x000ee20000002400 */
[----:B------:R-:W-:Y:S02]  /*162a0*/  VIADD R171, R89, UR4 ;  /* 0x0000000459ab7c36 */ /* 0x000fe40008000000 */
[--C-:B0-----:R-:W-:Y:S02]  /*162b0*/  IMAD.IADD R170, R172, 0x1, R88.reuse ;  /* 0x00000001acaa7824 */ /* 0x101fe400078e0258 */
[----:B------:R-:W-:-:S03]  /*162c0*/  IMAD.IADD R103, R171, 0x1, R88 ;  /* 0x00000001ab677824 */ /* 0x000fc600078e0258 */
        /* <DEDUP_REMOVED lines=91> */
.L_x_1964:
[----:B------:R-:W-:Y:S02]  /*16880*/  ULDC UR4, c[0x0][0x9e4] ;  /* 0x0002790000047ab9 */ /* 0x000fe40000000800 */
[----:B------:R-:W-:-:S05]  /*16890*/  IMAD.U32 R173, RZ, RZ, UR4 ;  /* 0x00000004ffad7e24 */ /* 0x000fca000f8e00ff */
[----:B------:R-:W-:-:S13]  /*168a0*/  ISETP.NE.AND P1, PT, R173, 0x1, PT ;  /* 0x00000001ad00780c */ /* 0x000fda0003f25270 */
[----:B------:R-:W1:Y:S02]  /*168b0*/  @P1 LDC.64 R88, c[0x0][0x9e8] ;  /* 0x00027a00ff581b82 */ /* 0x000e640000000a00 */
[----:B-1----:R-:W-:-:S05]  /*168c0*/  @P1 IMAD.HI.U32 R88, R175, R88, RZ ;  /* 0x00000058af581227 */ /* 0x002fca00078e00ff */
[----:B------:R-:W-:-:S07]  /*168d0*/  @P1 SHF.R.U32.HI R175, RZ, R89, R88 ;  /* 0x00000059ffaf1219 */ /* 0x000fce0000011658 */
.L_x_1965:
[----:B------:R-:W-:Y:S05]  /*168e0*/  BSYNC B0 ;  /* 0x0000000000007941 */ /* 0x000fea0003800000 */
.L_x_1963:
[----:B------:R-:W-:-:S05]  /*168f0*/  IMAD R88, R175, R173, R100 ;  /* 0x000000adaf587224 */ /* 0x000fca00078e0264 */
[----:B------:R-:W-:Y:S02]  /*16900*/  VIADDMNMX R170, R88, R173, R170, PT ;  /* 0x000000ad58aa7246 */ /* 0x000fe400038001aa */
[----:B------:R-:W-:-:S07]  /*16910*/  VIMNMX R103, R103, R88, !PT ;  /* 0x0000005867677248 */ /* 0x000fce0007fe0100 */
.L_x_1962:
[C---:B------:R-:W-:Y:S01]  /*16920*/  ISETP.GE.AND P1, PT, R102.reuse, 0x2, PT ;  /* 0x000000026600780c */ /* 0x040fe20003f26270 */
[----:B------:R-:W1:Y:S01]  /*16930*/  SHFL.IDX PT, R89, R169, 0x1, 0x1c1f ;  /* 0x003c1f00a9597f89 */ /* 0x000e6200000e0000 */
[----:B------:R-:W-:Y:S02]  /*16940*/  ISETP.GE.AND P3, PT, R102, 0x9, PT ;  /* 0x000000096600780c */ /* 0x000fe40003f66270 */
[----:B------:R-:W-:Y:S02]  /*16950*/  ISETP.GT.AND P2, PT, R103, 0x1, !P1 ;  /* 0x000000016700780c */ /* 0x000fe40004f44270 */
[----:B------:R-:W-:Y:S02]  /*16960*/  LOP3.LUT R16, R16, 0xfffffffd, RZ, 0xc0, !PT ;  /* 0xfffffffd10107812 */ /* 0x000fe400078ec0ff */
[----:B------:R-:W-:Y:S02]  /*16970*/  ISETP.LT.OR P2, PT, R170, 0x2, P2 ;  /* 0x00000002aa00780c */ /* 0x000fe40001741670 */
[----:B------:R-:W-:-:S02]  /*16980*/  LOP3.LUT R22, R22, 0xfffffffd, RZ, 0xc0, !PT ;  /* 0xfffffffd16167812 */ /* 0x000fc400078ec0ff */
[----:B------:R-:W-:Y:S02]  /*16990*/  FSEL R88, R15, -INF , !P2 ;  /* 0xff8000000f587808 */ /* 0x000fe40005000000 */
[----:B------:R-:W-:Y:S02]  /*169a0*/  ISETP.GT.AND P2, PT, R103, 0x8, !P3 ;  /* 0x000000086700780c */ /* 0x000fe40005f44270 */
[----:B------:R-:W-:Y:S02]  /*169b0*/  @P3 LOP3.LUT R16, R16, 0x2, RZ, 0xfc, !PT ;  /* 0x0000000210103812 */ /* 0x000fe400078efcff */
[----:B------:R-:W-:Y:S02]  /*169c0*/  ISETP.GE.AND P3, PT, R102, 0xa, PT ;  /* 0x0000000a6600780c */ /* 0x000fe40003f66270 */
[----:B------:R-:W-:Y:S02]  /*169d0*/  ISETP.LT.OR P2, PT, R170, 0x9, P2 ;  /* 0x00000009aa00780c */ /* 0x000fe40001741670 */
[----:B------:R-:W-:-:S02]  /*169e0*/  LOP3.LUT R16, R16, 0xfffffffb, RZ, 0xc0, !PT ;  /* 0xfffffffb10107812 */ /* 0x000fc400078ec0ff */
[----:B------:R-:W-:Y:S01]  /*169f0*/  FSEL R152, R152, -INF , !P2 ;  /* 0xff80000098987808 */ /* 0x000fe20005000000 */
[--C-:B-1----:R-:W-:Y:S01]  /*16a00*/  IMAD.IADD R172, R172, 0x1, R89.reuse ;  /* 0x00000001acac7824 */ /* 0x102fe200078e0259 */
[----:B------:R-:W-:Y:S01]  /*16a10*/  ISETP.GT.AND P2, PT, R103, 0x9, !P3 ;  /* 0x000000096700780c */ /* 0x000fe20005f44270 */
[----:B------:R-:W-:-:S03]  /*16a20*/  IMAD.IADD R171, R171, 0x1, R89 ;  /* 0x00000001abab7824 */ /* 0x000fc600078e0259 */
[----:B------:R-:W-:Y:S02]  /*16a30*/  ISETP.LT.OR P2, PT, R170, 0xa, P2 ;  /* 0x0000000aaa00780c */ /* 0x000fe40001741670 */
[----:B------:R-:W-:Y:S02]  /*16a40*/  @P3 LOP3.LUT R16, R16, 0x4, RZ, 0xfc, !PT ;  /* 0x0000000410103812 */ /* 0x000fe400078efcff */
[----:B------:R-:W-:Y:S02]  /*16a50*/  ISETP.GE.AND P3, PT, R102, 0x11, PT ;  /* 0x000000116600780c */ /* 0x000fe40003f66270 */
[----:B------:R-:W-:Y:S02]  /*16a60*/  LOP3.LUT R16, R16, 0xfffffff7, RZ, 0xc0, !PT ;  /* 0xfffffff710107812 */ /* 0x000fe400078ec0ff */
[----:B0-----:R-:W-:Y:S02]  /*16a70*/  FSEL R153, R153, -INF , !P2 ;  /* 0xff80000099997808 */ /* 0x001fe40005000000 */
        /* <DEDUP_REMOVED lines=15> */
[----:B------:R-:W-:Y:S02]  /*16b70*/  @P3 LOP3.LUT R22, R22, 0x2, RZ, 0xfc, !PT ;  /* 0x0000000216163812 */ /* 0x000fe400078efcff */
[----:B------:R-:W-:Y:S02]  /*16b80*/  ISETP.GE.AND P3, PT, R102, 0x1a, PT ;  /* 0x0000001a6600780c */ /* 0x000fe40003f66270 */
[----:B------:R-:W-:Y:S02]  /*16b90*/  LOP3.LUT R22, R22, 0xfffffffe, RZ, 0xc0, !PT ;  /* 0xfffffffe16167812 */ /* 0x000fe400078ec0ff */
[----:B------:R-:W-:-:S04]  /*16ba0*/  ISETP.GT.AND P2, PT, R103, 0x19, !P3 ;  /* 0x000000196700780c */ /* 0x000fc80005f44270 */
        /* <DEDUP_REMOVED lines=187> */
[----:B------:R-:W-:-:S13]  /*17760*/  ISETP.GE.AND P6, PT, R102, 0x9a, PT ;  /* 0x0000009a6600780c */ /* 0x000fda0003fc6270 */
[----:B------:R-:W-:Y:S02]  /*17770*/  @P6 LOP3.LUT R22, R22, 0x4, RZ, 0xfc, !PT ;  /* 0x0000000416166812 */ /* 0x000fe400078efcff */
[----:B------:R-:W-:-:S04]  /*17780*/  ISETP.GT.AND P6, PT, R103, 0x99, !P6 ;  /* 0x000000996700780c */ /* 0x000fc800077c4270 */
[----:B------:R-:W-:-:S04]  /*17790*/  ISETP.LT.OR P6, PT, R170, 0x9a, P6 ;  /* 0x0000009aaa00780c */ /* 0x000fc800037c1670 */
[----:B------:R-:W-:Y:S02]  /*177a0*/  FSEL R101, R101, -INF , !P6 ;  /* 0xff80000065657808 */ /* 0x000fe40007000000 */
[----:B------:R-:W-:-:S13]  /*177b0*/  LOP3.LUT P6, RZ, R22, 0x8, RZ, 0xc0, !PT ;  /* 0x0000000816ff7812 */ /* 0x000fda00078cc0ff */
[----:B------:R-:W-:Y:S05]  /*177c0*/  @!P6 BRA `(.L_x_1966) ;  /* 0x00000000005ce947 */ /* 0x000fea0003800000 */
        /* <DEDUP_REMOVED lines=13> */
.L_x_1968:
[----:B------:R-:W-:Y:S02]  /*178a0*/  ULDC UR4, c[0x0][0x9e4] ;  /* 0x0002790000047ab9 */ /* 0x000fe40000000800 */
[----:B------:R-:W-:-:S05]  /*178b0*/  IMAD.U32 R102, RZ, RZ, UR4 ;  /* 0x00000004ff667e24 */ /* 0x000fca000f8e00ff */
[----:B------:R-:W-:-:S13]  /*178c0*/  ISETP.NE.AND P6, PT, R102, 0x1, PT ;  /* 0x000000016600780c */ /* 0x000fda0003fc5270 */
[----:B------:R-:W0:Y:S02]  /*178d0*/  @P6 LDC.64 R14, c[0x0][0x9e8] ;  /* 0x00027a00ff0e6b82 */ /* 0x000e240000000a00 */
[----:B0-----:R-:W-:-:S05]  /*178e0*/  @P6 IMAD.HI.U32 R14, R89, R14, RZ ;  /* 0x0000000e590e6227 */ /* 0x001fca00078e00ff */
[----:B------:R-:W-:-:S07]  /*178f0*/  @P6 SHF.R.U32.HI R89, RZ, R15, R14 ;  /* 0x0000000fff596219 */ /* 0x000fce000001160e */
.L_x_1969:
[----:B------:R-:W-:Y:S05]  /*17900*/  BSYNC B0 ;  /* 0x0000000000007941 */ /* 0x000fea0003800000 */
.L_x_1967:
[----:B------:R-:W-:-:S05]  /*17910*/  IMAD R89, R89, R102, R100 ;  /* 0x0000006659597224 */ /* 0x000fca00078e0264 */
[----:B------:R-:W-:Y:S02]  /*17920*/  VIADDMNMX R172, R89, R102, R172, PT ;  /* 0x0000006659ac7246 */ /* 0x000fe400038001ac */
[----:B------:R-:W-:-:S07]  /*17930*/  VIMNMX R171, R171, R89, !PT ;  /* 0x00000059abab7248 */ /* 0x000fce0007fe0100 */
.L_x_1966:
[----:B------:R-:W-:Y:S01]  /*17940*/  ISETP.GT.AND P1, PT, R171, 0x1, !P1 ;  /* 0x00000001ab00780c */ /* 0x000fe20004f24270 */
[----:B------:R-:W-:Y:S01]  /*17950*/  ULDC UR4, c[0x0][0x988] ;  /* 0x0002620000047ab9 */ /* 0x000fe20000000800 */
[----:B------:R-:W-:Y:S01]  /*17960*/  LOP3.LUT P6, RZ, R16, 0x8000000, RZ, 0xc0, !PT ;  /* 0x0800000010ff7812 */ /* 0x000fe200078cc0ff */
[----:B------:R-:W-:Y:S01]  /*17970*/  UMOV UR60, UR4 ;  /* 0x00000004003c7c82 */ /* 0x000fe20008000000 */
[----:B------:R-:W-:Y:S01]  /*17980*/  ISETP.LT.OR P1, PT, R172, 0x2, P1 ;  /* 0x00000002ac00780c */ /* 0x000fe20000f21670 */
[----:B------:R-:W-:Y:S01]  /*17990*/  IMAD.U32 R103, RZ, RZ, UR60 ;  /* 0x0000003cff677e24 */ /* 0x000fe2000f8e00ff */
        /* <DEDUP_REMOVED lines=100> */
[C---:B------:R-:W-:Y:S02]  /*17fe0*/  ISETP.LT.OR P2, PT, R172.reuse, 0x8a, P2 ;  /* 0x0000008aac00780c */ /* 0x040fe40001741670 */
[C---:B------:R-:W-:Y:S02]  /*17ff0*/  ISETP.GT.AND P1, PT, R171.reuse, 0x40, !P1 ;  /* 0x00000040ab00780c */ /* 0x040fe40004f24270 */
[----:B------:R-:W-:Y:S02]  /*18000*/  ISETP.GT.AND P3, PT, R171, 0x90, !P3 ;  /* 0x00000090ab00780c */ /* 0x000fe40005f64270 */
[----:B------:R-:W-:Y:S02]  /*18010*/  ISETP.LT.OR P1, PT, R172, 0x41, P1 ;  /* 0x00000041ac00780c */ /* 0x000fe40000f21670 */
[----:B------:R-:W-:Y:S02]  /*18020*/  FSEL R93, R93, -INF , !P2 ;  /* 0xff8000005d5d7808 */ /* 0x000fe40005000000 */
[----:B------:R-:W-:-:S02]  /*18030*/  FSEL R120, R120, -INF , !P1 ;  /* 0xff80000078787808 */ /* 0x000fc40004800000 */
[----:B------:R-:W-:Y:S02]  /*18040*/  LOP3.LUT P1, RZ, R16, 0x400000, RZ, 0xc0, !PT ;  /* 0x0040000010ff7812 */ /* 0x000fe4000782c0ff */
[C---:B------:R-:W-:Y:S02]  /*18050*/  ISETP.LT.OR P3, PT, R172.reuse, 0x91, P3 ;  /* 0x00000091ac00780c */ /* 0x040fe40001f61670 */
[C---:B------:R-:W-:Y:S02]  /*18060*/  ISETP.GT.AND P1, PT, R171.reuse, 0x41, !P1 ;  /* 0x00000041ab00780c */ /* 0x040fe40004f24270 */
[----:B------:R-:W-:Y:S02]  /*18070*/  ISETP.GT.AND P4, PT, R171, 0x91, !P4 ;  /* 0x00000091ab00780c */ /* 0x000fe40006784270 */
[----:B------:R-:W-:Y:S02]  /*18080*/  ISETP.LT.OR P1, PT, R172, 0x42, P1 ;  /* 0x00000042ac00780c */ /* 0x000fe40000f21670 */
[----:B0-----:R-:W-:-:S02]  /*18090*/  FMNMX.FTZ R100, R89, R14, !PT ;  /* 0x0000000e59647209 */ /* 0x001fc40007810000 */
[----:B------:R-:W-:Y:S02]  /*180a0*/  FSEL R121, R121, -INF , !P1 ;  /* 0xff80000079797808 */ /* 0x000fe40004800000 */
[----:B------:R-:W-:Y:S01]  /*180b0*/  LOP3.LUT P1, RZ, R16, 0x200000, RZ, 0xc0, !PT ;  /* 0x0020000010ff7812 */ /* 0x000fe2000782c0ff */
[----:B------:R-:W0:Y:S01]  /*180c0*/  SHFL.BFLY PT, R15, R100, 0x1, 0x1f ;  /* 0x0c201f00640f7f89 */ /* 0x000e2200000e0000 */
[----:B------:R-:W-:Y:S02]  /*180d0*/  FSEL R94, R94, -INF , !P3 ;  /* 0xff8000005e5e7808 */ /* 0x000fe40005800000 */
[----:B------:R-:W-:Y:S02]  /*180e0*/  ISETP.GT.AND P1, PT, R171, 0x48, !P1 ;  /* 0x00000048ab00780c */ /* 0x000fe40004f24270 */
[C---:B------:R-:W-:Y:S02]  /*180f0*/  ISETP.LT.OR P4, PT, R172.reuse, 0x92, P4 ;  /* 0x00000092ac00780c */ /* 0x040fe40002781670 */
[----:B------:R-:W-:-:S02]  /*18100*/  ISETP.LT.OR P1, PT, R172, 0x49, P1 ;  /* 0x00000049ac00780c */ /* 0x000fc40000f21670 */
[----:B------:R-:W-:Y:S02]  /*18110*/  ISETP.GT.AND P5, PT, R171, 0x98, !P5 ;  /* 0x00000098ab00780c */ /* 0x000fe40006fa4270 */
[----:B------:R-:W-:Y:S02]  /*18120*/  FSEL R122, R122, -INF , !P1 ;  /* 0xff8000007a7a7808 */ /* 0x000fe40004800000 */
[----:B------:R-:W-:Y:S02]  /*18130*/  LOP3.LUT P1, RZ, R16, 0x100000, RZ, 0xc0, !PT ;  /* 0x0010000010ff7812 */ /* 0x000fe4000782c0ff */
[----:B------:R-:W-:Y:S02]  /*18140*/  FSEL R95, R95, -INF , !P4 ;  /* 0xff8000005f5f7808 */ /* 0x000fe40006000000 */
[----:B------:R-:W-:Y:S02]  /*18150*/  ISETP.GT.AND P1, PT, R171, 0x49, !P1 ;  /* 0x00000049ab00780c */ /* 0x000fe40004f24270 */
[----:B------:R-:W-:-:S02]  /*18160*/  ISETP.LT.OR P5, PT, R172, 0x99, P5 ;  /* 0x00000099ac00780c */ /* 0x000fc40002fa1670 */
[----:B------:R-:W-:Y:S02]  /*18170*/  ISETP.LT.OR P1, PT, R172, 0x4a, P1 ;  /* 0x0000004aac00780c */ /* 0x000fe40000f21670 */
[----:B------:R-:W-:Y:S02]  /*18180*/  FSEL R98, R98, -INF , !P5 ;  /* 0xff80000062627808 */ /* 0x000fe40006800000 */
[----:B------:R-:W-:Y:S02]  /*18190*/  FSEL R123, R123, -INF , !P1 ;  /* 0xff8000007b7b7808 */ /* 0x000fe40004800000 */
[----:B------:R-:W-:Y:S02]  /*181a0*/  LOP3.LUT P1, RZ, R16, 0x80000, RZ, 0xc0, !PT ;  /* 0x0008000010ff7812 */ /* 0x000fe4000782c0ff */
[----:B0-----:R-:W-:Y:S02]  /*181b0*/  FMNMX.FTZ R14, R100, R15, !PT ;  /* 0x0000000f640e7209 */ /* 0x001fe40007810000 */
        /* <DEDUP_REMOVED lines=59> */
[C---:B------:R-:W-:Y:S02]  /*18570*/  ISETP.GT.AND P1, PT, R171.reuse, RZ, !P6 ;  /* 0x000000ffab00720c */ /* 0x040fe40007724270 */
[----:B------:R-:W-:Y:S02]  /*18580*/  LOP3.LUT P6, RZ, R22, 0x4, RZ, 0xc0, !PT ;  /* 0x0000000416ff7812 */ /* 0x000fe400078cc0ff */
[----:B------:R-:W-:Y:S02]  /*18590*/  ISETP.LT.OR P1, PT, R172, 0x1, P1 ;  /* 0x00000001ac00780c */ /* 0x000fe40000f21670 */
[----:B------:R-:W-:Y:S02]  /*185a0*/  ISETP.GT.AND P2, PT, R171, 0x99, !P6 ;  /* 0x00000099ab00780c */ /* 0x000fe40007744270 */
[----:B------:R-:W-:Y:S01]  /*185b0*/  FSEL R15, R20, -INF , !P1 ;  /* 0xff800000140f7808 */ /* 0x000fe20004800000 */
[----:B------:R-:W-:-:S01]  /*185c0*/  FFMA.FTZ R20, R14, R103, -8 ;  /* 0xc10000000e147423 */ /* 0x000fc20000010067 */
[----:B------:R-:W-:-:S02]  /*185d0*/  FSETP.NEU.FTZ.AND P1, PT, R14, -INF , PT ;  /* 0xff8000000e00780b */ /* 0x000fc40003f3d000 */
[----:B------:R-:W-:Y:S02]  /*185e0*/  ISETP.LT.OR P2, PT, R172, 0x9a, P2 ;  /* 0x0000009aac00780c */ /* 0x000fe40001741670 */
[----:B------:R-:W-:-:S05]  /*185f0*/  FSEL R89, R20, RZ, P1 ;  /* 0x000000ff14597208 */ /* 0x000fca0000800000 */
[--C-:B------:R-:W-:Y:S01]  /*18600*/  FFMA.FTZ R100, R156, UR60, -R89.reuse ;  /* 0x0000003c9c647c23 */ /* 0x100fe20008010859 */
[----:B------:R-:W-:Y:S01]  /*18610*/  FMNMX.FTZ R156, R15, R218, !PT ;  /* 0x000000da0f9c7209 */ /* 0x000fe20007810000 */
[--C-:B------:R-:W-:Y:S01]  /*18620*/  FFMA.FTZ R102, R160, UR60, -R89.reuse ;  /* 0x0000003ca0667c23 */ /* 0x100fe20008010859 */
[----:B------:R-:W-:-:S01]  /*18630*/  FFMA.FTZ R160, R109, UR60, -R89 ;  /* 0x0000003c6da07c23 */ /* 0x000fc20008010859 */
[----:B------:R-:W-:Y:S01]  /*18640*/  FSEL R109, R99, -INF , !P2 ;  /* 0xff800000636d7808 */ /* 0x000fe20005000000 */
[----:B------:R-:W-:-:S01]  /*18650*/  FFMA.FTZ R20, R88, UR60, -R89 ;  /* 0x0000003c58147c23 */ /* 0x000fc20008010859 */
[----:B------:R-:W-:Y:S01]  /*18660*/  FMNMX.FTZ R169, R21, R156, !PT ;  /* 0x0000009c15a97209 */ /* 0x000fe20007810000 */
[----:B------:R-:W-:-:S01]  /*18670*/  FFMA.FTZ R88, R152, UR60, -R89 ;  /* 0x0000003c98587c23 */ /* 0x000fc20008010859 */
[--C-:B------:R-:W-:Y:S01]  /*18680*/  FFMA.FTZ R152, R164, UR60, -R89.reuse ;  /* 0x0000003ca4987c23 */ /* 0x100fe20008010859 */
[----:B------:R0:W-:Y:S01]  /*18690*/  MUFU.EX2 R99, R160 ;  /* 0x000000a000637308 */ /* 0x0001e20000000800 */
        /* <DEDUP_REMOVED lines=42> */
[----:B0-----:R-:W-:-:S01]  /*18940*/  FFMA.FTZ R160, R168, UR60, -R89 ;  /* 0x0000003ca8a07c23 */ /* 0x001fc20008010859 */
[----:B------:R-:W-:Y:S01]  /*18950*/  FFMA.FTZ R101, R101, UR60, -R89 ;  /* 0x0000003c65657c23 */ /* 0x000fe20008010859 */
[----:B------:R-:W-:Y:S01]  /*18960*/  FMNMX.FTZ R169, R143, R156, !PT ;  /* 0x0000009c8fa97209 */ /* 0x000fe20007810000 */
[----:B------:R-:W-:Y:S01]  /*18970*/  IMAD.U32 R168, RZ, RZ, UR60 ;  /* 0x0000003cffa87e24 */ /* 0x000fe2000f8e00ff */
[----:B------:R-:W-:Y:S02]  /*18980*/  MUFU.EX2 R103, R103 ;  /* 0x0000006700677308 */ /* 0x000fe40000000800 */
[----:B------:R-:W-:-:S04]  /*18990*/  FMNMX.FTZ R156, R146, R169, !PT ;  /* 0x000000a9929c7209 */ /* 0x000fc80007810000 */
[----:B------:R-:W-:Y:S02]  /*189a0*/  FMNMX.FTZ R169, R147, R156, !PT ;  /* 0x0000009c93a97209 */ /* 0x000fe40007810000 */
        /* <DEDUP_REMOVED lines=36> */
[----:B------:R-:W-:Y:S03]  /*18bf0*/  MUFU.EX2 R145, R145 ;  /* 0x0000009100917308 */ /* 0x000fe60000000800 */
[----:B------:R-:W0:Y:S05]  /*18c00*/  SHFL.BFLY PT, R169, R156, 0x2, 0x1f ;  /* 0x0c401f009ca97f89 */ /* 0x000e2a00000e0000 */
[----:B------:R-:W-:Y:S08]  /*18c10*/  MUFU.EX2 R148, R148 ;  /* 0x0000009400947308 */ /* 0x000ff00000000800 */
[----:B------:R-:W-:Y:S08]  /*18c20*/  MUFU.EX2 R149, R149 ;  /* 0x0000009500957308 */ /* 0x000ff00000000800 */
[----:B------:R-:W-:Y:S01]  /*18c30*/  MUFU.EX2 R150, R150 ;  /* 0x0000009600967308 */ /* 0x000fe20000000800 */
[----:B0-----:R-:W-:Y:S01]  /*18c40*/  FMNMX.FTZ R164, R156, R169, !PT ;  /* 0x000000a99ca47209 */ /* 0x001fe20007810000 */
[----:B------:R-:W-:Y:S01]  /*18c50*/  FFMA.FTZ R156, R166, UR60, -R89 ;  /* 0x0000003ca69c7c23 */ /* 0x000fe20008010859 */
[----:B------:R-:W-:-:S03]  /*18c60*/  FSEL R166, R14, RZ, P1 ;  /* 0x000000ff0ea67208 */ /* 0x000fc60000800000 */
[----:B------:R-:W0:Y:S02]  /*18c70*/  SHFL.BFLY PT, R169, R164, 0x1, 0x1f ;  /* 0x0c201f00a4a97f89 */ /* 0x000e2400000e0000 */
[----:B------:R-:W-:Y:S01]  /*18c80*/  MUFU.EX2 R151, R151 ;  /* 0x0000009700977308 */ /* 0x000fe20000000800 */
[----:B------:R-:W-:-:S07]  /*18c90*/  FADD.FTZ R166, -R166, R219 ;  /* 0x000000dba6a67221 */ /* 0x000fce0000010100 */
[----:B------:R-:W-:Y:S08]  /*18ca0*/  MUFU.EX2 R124, R124 ;  /* 0x0000007c007c7308 */ /* 0x000ff00000000800 */
[----:B------:R-:W-:Y:S01]  /*18cb0*/  MUFU.EX2 R125, R125 ;  /* 0x0000007d007d7308 */ /* 0x000fe20000000800 */
[----:B0-----:R-:W-:Y:S01]  /*18cc0*/  FMNMX.FTZ R89, R164, R169, !PT ;  /* 0x000000a9a4597209 */ /* 0x001fe20007810000 */
[----:B------:R-:W-:-:S06]  /*18cd0*/  FMUL.FTZ R164, R166, UR60 ;  /* 0x0000003ca6a47c20 */ /* 0x000fcc0008410000 */
[----:B------:R-:W-:Y:S01]  /*18ce0*/  MUFU.EX2 R128, R128 ;  /* 0x0000008000807308 */ /* 0x000fe20000000800 */
[C---:B------:R-:W-:Y:S01]  /*18cf0*/  FSETP.NEU.FTZ.AND P1, PT, R89.reuse, -INF , PT ;  /* 0xff8000005900780b */ /* 0x040fe20003f3d000 */
[----:B------:R-:W-:-:S05]  /*18d00*/  FFMA.FTZ R168, R89, R168, -8 ;  /* 0xc100000059a87423 */ /* 0x000fca00000100a8 */
[----:B------:R-:W-:Y:S01]  /*18d10*/  FSEL R166, R168, RZ, P1 ;  /* 0x000000ffa8a67208 */ /* 0x000fe20000800000 */
[----:B------:R-:W0:Y:S04]  /*18d20*/  MUFU.EX2 R164, R164 ;  /* 0x000000a400a47308 */ /* 0x000e280000000800 */
        /* <DEDUP_REMOVED lines=8> */
[----:B------:R-:W-:Y:S01]  /*18db0*/  MUFU.EX2 R168, R168 ;  /* 0x000000a800a87308 */ /* 0x000fe20000000800 */
[----:B------:R-:W-:-:S01]  /*18dc0*/  FFMA.FTZ R162, R162, UR60, -R166 ;  /* 0x0000003ca2a27c23 */ /* 0x000fc200080108a6 */
[--C-:B------:R-:W-:Y:S01]  /*18dd0*/  FFMA.FTZ R136, R136, UR60, -R166.reuse ;  /* 0x0000003c88887c23 */ /* 0x100fe200080108a6 */
[----:B------:R-:W-:-:S01]  /*18de0*/  FFMA.FTZ R137, R137, UR60, -R166 ;  /* 0x0000003c89897c23 */ /* 0x000fc200080108a6 */
[----:B------:R-:W-:Y:S01]  /*18df0*/  FADD.FTZ R161, -R161, R218 ;  /* 0x000000daa1a17221 */ /* 0x000fe20000010100 */
[----:B0-----:R-:W-:-:S01]  /*18e00*/  FFMA.FTZ R169, R164, R12, R103 ;  /* 0x0000000ca4a97223 */ /* 0x001fc20000010067 */
[--C-:B------:R-:W-:Y:S01]  /*18e10*/  FFMA.FTZ R138, R138, UR60, -R166.reuse ;  /* 0x0000003c8a8a7c23 */ /* 0x100fe200080108a6 */
[----:B------:R-:W-:-:S01]  /*18e20*/  FFMA.FTZ R139, R139, UR60, -R166 ;  /* 0x0000003c8b8b7c23 */ /* 0x000fc200080108a6 */
[----:B------:R-:W-:Y:S01]  /*18e30*/  FMUL.FTZ R161, R161, UR60 ;  /* 0x0000003ca1a17c20 */ /* 0x000fe20008410000 */
        /* <DEDUP_REMOVED lines=25> */
[----:B0-----:R-:W-:-:S01]  /*18fd0*/  FFMA.FTZ R12, R161, R3, R168 ;  /* 0x00000003a10c7223 */ /* 0x001fc200000100a8 */
[----:B------:R-:W-:Y:S01]  /*18fe0*/  FADD.FTZ R169, R163, R170 ;  /* 0x000000aaa3a97221 */ /* 0x000fe20000010000 */
[----:B------:R-:W-:-:S01]  /*18ff0*/  FFMA.FTZ R107, R107, UR60, -R166 ;  /* 0x0000003c6b6b7c23 */ /* 0x000fc200080108a6 */
[----:B------:R-:W-:Y:S01]  /*19000*/  FFMA.FTZ R110, R110, UR60, -R166 ;  /* 0x0000003c6e6e7c23 */ /* 0x000fe200080108a6 */
[----:B------:R-:W-:-:S01]  /*19010*/  FADD.FTZ R12, R15, R12 ;  /* 0x0000000c0f0c7221 */ /* 0x000fc20000010000 */
        /* <DEDUP_REMOVED lines=14> */
[----:B------:R-:W-:-:S04]  /*19100*/  FFMA.FTZ R109, R109, UR60, -R166 ;  /* 0x0000003c6d6d7c23 */ /* 0x000fc800080108a6 */
        /* <DEDUP_REMOVED lines=68> */
[----:B0-----:R-:W-:-:S04]  /*19550*/  FADD.FTZ R12, R108, R3 ;  /* 0x000000036c0c7221 */ /* 0x001fc80000010000 */
[----:B------:R-:W-:-:S03]  /*19560*/  FADD.FTZ R3, R99, R12 ;  /* 0x0000000c63037221 */ /* 0x000fc60000010000 */
        /* <DEDUP_REMOVED lines=52> */
.L_x_1970:
[----:B------:R-:W-:Y:S01]  /*198b0*/  F2FP.SATFINITE.E4M3.F32.PACK_AB_MERGE_C R21, R154, R21, RZ ;  /* 0x000000159a15723e */ /* 0x000fe200048070ff */
[----:B------:R-:W-:Y:S01]  /*198c0*/  FMUL.FTZ R24, R24, R164 ;  /* 0x000000a418187220 */ /* 0x000fe20000410000 */
[----:B------:R-:W-:Y:S01]  /*198d0*/  F2FP.SATFINITE.E4M3.F32.PACK_AB_MERGE_C R88, R153, R88, RZ ;  /* 0x000000589958723e */ /* 0x000fe200048070ff */
[----:B------:R-:W-:Y:S01]  /*198e0*/  FMUL.FTZ R25, R25, R164 ;  /* 0x000000a419197220 */ /* 0x000fe20000410000 */
[----:B------:R-:W-:Y:S01]  /*198f0*/  F2FP.SATFINITE.E4M3.F32.PACK_AB_MERGE_C R185, R15, R168, R21 ;  /* 0x000000a80fb9723e */ /* 0x000fe20004807015 */
[----:B------:R-:W-:Y:S01]  /*19900*/  IMAD R15, R190, 0x8, R17 ;  /* 0x00000008be0f7824 */ /* 0x000fe200078e0211 */
[----:B------:R-:W-:Y:S01]  /*19910*/  ISETP.GT.AND P1, PT, R0, R205, PT ;  /* 0x000000cd0000720c */ /* 0x000fe20003f24270 */
[----:B------:R-:W-:Y:S01]  /*19920*/  FMUL.FTZ R28, R28, R164 ;  /* 0x000000a41c1c7220 */ /* 0x000fe20000410000 */
[----:B------:R-:W-:Y:S01]  /*19930*/  F2FP.SATFINITE.E4M3.F32.PACK_AB_MERGE_C R184, R20, R103, R88 ;  /* 0x0000006714b8723e */ /* 0x000fe20004807058 */
[----:B------:R-:W-:Y:S01]  /*19940*/  IMAD.U32 R20, RZ, RZ, UR61 ;  /* 0x0000003dff147e24 */ /* 0x000fe2000f8e00ff */
[----:B------:R-:W-:Y:S01]  /*19950*/  F2FP.SATFINITE.E4M3.F32.PACK_AB_MERGE_C R102, R163, R102, RZ ;  /* 0x00000066a366723e */ /* 0x000fe200048070ff */
[----:B------:R-:W-:Y:S01]  /*19960*/  VIADD R15, R15, 0x22860 ;  /* 0x000228600f0f7836 */ /* 0x000fe20000000000 */
[----:B------:R-:W-:Y:S01]  /*19970*/  F2FP.SATFINITE.E4M3.F32.PACK_AB_MERGE_C R159, R162, R159, RZ ;  /* 0x0000009fa29f723e */ /* 0x000fe200048070ff */
[----:B------:R-:W-:Y:S01]  /*19980*/  FMUL.FTZ R29, R29, R164 ;  /* 0x000000a41d1d7220 */ /* 0x000fe20000410000 */
[----:B------:R-:W-:Y:S01]  /*19990*/  F2FP.SATFINITE.E4M3.F32.PACK_AB_MERGE_C R140, R141, R140, RZ ;  /* 0x0000008c8d8c723e */ /* 0x000fe200048070ff */
[-C--:B------:R-:W-:Y:S01]  /*199a0*/  FMUL.FTZ R32, R32, R164.reuse ;  /* 0x000000a420207220 */ /* 0x080fe20000410000 */
[----:B------:R-:W-:Y:S01]  /*199b0*/  PRMT R15, R20, 0x654, R15 ;  /* 0x00000654140f7816 */ /* 0x000fe2000000000f */
[----:B------:R-:W-:Y:S01]  /*199c0*/  FMUL.FTZ R33, R33, R164 ;  /* 0x000000a421217220 */ /* 0x000fe20000410000 */
[----:B------:R-:W-:Y:S01]  /*199d0*/  F2FP.SATFINITE.E4M3.F32.PACK_AB_MERGE_C R138, R139, R138, RZ ;  /* 0x0000008a8b8a723e */ /* 0x000fe200048070ff */
        /* <DEDUP_REMOVED lines=92> */
[----:B------:R-:W-:Y:S02]  /*19fa0*/  IMAD.MOV.U32 R218, RZ, RZ, R89 ;  /* 0x000000ffffda7224 */ /* 0x000fe400078e0059 */
[----:B------:R-:W-:Y:S02]  /*19fb0*/  IMAD.MOV.U32 R219, RZ, RZ, R14 ;  /* 0x000000ffffdb7224 */ /* 0x000fe400078e000e */
[----:B------:R-:W-:Y:S02]  /*19fc0*/  IMAD.MOV.U32 R192, RZ, RZ, R216 ;  /* 0x000000ffffc07224 */ /* 0x000fe400078e00d8 */
[----:B------:R-:W-:Y:S01]  /*19fd0*/  IMAD.MOV.U32 R190, RZ, RZ, R206 ;  /* 0x000000ffffbe7224 */ /* 0x000fe200078e00ce */
[----:B0-----:R-:W-:Y:S06]  /*19fe0*/  @P1 BRA `(.L_x_1971) ;  /* 0xffffffa800dc1947 */ /* 0x001fec000383ffff */
[----:B------:R-:W-:Y:S02]  /*19ff0*/  IMAD.MOV.U32 R218, RZ, RZ, R89 ;  /* 0x000000ffffda7224 */ /* 0x000fe400078e0059 */
[----:B------:R-:W-:Y:S02]  /*1a000*/  IMAD.MOV.U32 R219, RZ, RZ, R14 ;  /* 0x000000ffffdb7224 */ /* 0x000fe400078e000e */
[----:B------:R-:W-:Y:S02]  /*1a010*/  IMAD.MOV.U32 R190, RZ, RZ, R206 ;  /* 0x000000ffffbe7224 */ /* 0x000fe400078e00ce */
[----:B------:R-:W-:-:S07]  /*1a020*/  IMAD.MOV.U32 R192, RZ, RZ, R216 ;  /* 0x000000ffffc07224 */ /* 0x000fce00078e00d8 */
.L_x_1951:
[----:B------:R-:W0:Y:S01]  /*1a030*/  LDC R14, c[0x0][0x448] ;  /* 0x00011200ff0e7b82 */ /* 0x000e220000000800 */
[----:B------:R-:W-:Y:S01]  /*1a040*/  LOP3.LUT R22, R22, 0xfffffff7, RZ, 0xc0, !PT ;  /* 0xfffffff716167812 */ /* 0x000fe200078ec0ff */
[----:B------:R-:W-:Y:S01]  /*1a050*/  ULDC UR4, c[0x0][0x9dc] ;  /* 0x0002770000047ab9 */ /* 0x000fe20000000800 */
[----:B------:R-:W-:-:S05]  /*1a060*/  IADD3 R21, R198, 0x1, -R197 ;  /* 0x00000001c6157810 */ /* 0x000fca0007ffe8c5 */
[----:B------:R-:W1:Y:S01]  /*1a070*/  LDC R90, c[0x0][0x9e4] ;  /* 0x00027900ff5a7b82 */ /* 0x000e620000000800 */
[----:B0-----:R-:W-:Y:S01]  /*1a080*/  ISETP.NE.AND P1, PT, R14, 0x1, PT ;  /* 0x000000010e00780c */ /* 0x001fe20003f25270 */
[----:B------:R-:W-:-:S12]  /*1a090*/  VIADD R14, R201, 0x7f ;  /* 0x0000007fc90e7836 */ /* 0x000fd80000000000 */
[----:B------:R-:W0:Y:S01]  /*1a0a0*/  @P1 LDC R15, c[0x0][0x44c] ;  /* 0x00011300ff0f1b82 */ /* 0x000e220000000800 */
[----:B------:R-:W-:-:S04]  /*1a0b0*/  @P1 LOP3.LUT R22, R22, 0x8, RZ, 0xfc, !PT ;  /* 0x0000000816161812 */ /* 0x000fc800078efcff */
[----:B------:R-:W-:-:S03]  /*1a0c0*/  LOP3.LUT R22, R22, 0xffffffef, RZ, 0xc0, !PT ;  /* 0xffffffef16167812 */ /* 0x000fc600078ec0ff */
[----:B------:R-:W2:Y:S01]  /*1a0d0*/  @P1 LDC R20, c[0x0][0x450] ;  /* 0x00011400ff141b82 */ /* 0x000ea20000000800 */
[----:B0-----:R-:W-:-:S05]  /*1a0e0*/  @P1 IMAD.HI.U32 R15, R14, R15, RZ ;  /* 0x0000000f0e0f1227 */ /* 0x001fca00078e00ff */
[----:B--2---:R-:W-:Y:S02]  /*1a0f0*/  @P1 SHF.R.U32.HI R14, RZ, R20, R15 ;  /* 0x00000014ff0e1219 */ /* 0x004fe4000001160f */
[----:B-1----:R-:W-:-:S03]  /*1a100*/  ISETP.GE.AND P1, PT, R90, 0x1, PT ;  /* 0x000000015a00780c */ /* 0x002fc60003f26270 */
[----:B------:R-:W-:-:S04]  /*1a110*/  IMAD.IADD R14, R21, 0x1, R14 ;  /* 0x00000001150e7824 */ /* 0x000fc800078e020e */
[----:B------:R-:W-:-:S06]  /*1a120*/  VIADD R15, R14, -UR4 ;  /* 0x800000040e0f7c36 */ /* 0x000fcc0008000000 */
[----:B------:R-:W-:Y:S01]  /*1a130*/  @P1 LOP3.LUT R22, R22, 0x10, RZ, 0xfc, !PT ;  /* 0x0000001016161812 */ /* 0x000fe200078efcff */
        /* <DEDUP_REMOVED lines=11> */
.L_x_1974:
[----:B------:R-:W-:-:S13]  /*1a1f0*/  ISETP.NE.AND P1, PT, R90, 0x1, PT ;  /* 0x000000015a00780c */ /* 0x000fda0003f25270 */
[----:B------:R-:W0:Y:S02]  /*1a200*/  @P1 LDC.64 R20, c[0x0][0x9e8] ;  /* 0x00027a00ff141b82 */ /* 0x000e240000000a00 */
[----:B0-----:R-:W-:-:S05]  /*1a210*/  @P1 IMAD.HI.U32 R20, R14, R20, RZ ;  /* 0x000000140e141227 */ /* 0x001fca00078e00ff */
[----:B------:R-:W-:-:S07]  /*1a220*/  @P1 SHF.R.U32.HI R14, RZ, R21, R20 ;  /* 0x00000015ff0e1219 */ /* 0x000fce0000011614 */
.L_x_1975:
[----:B------:R-:W-:Y:S05]  /*1a230*/  BSYNC B0 ;  /* 0x0000000000007941 */ /* 0x000fea0003800000 */
.L_x_1973:
[----:B------:R-:W-:-:S05]  /*1a240*/  IMAD R14, R14, R90, RZ ;  /* 0x0000005a0e0e7224 */ /* 0x000fca00078e02ff */
[----:B------:R-:W-:-:S07]  /*1a250*/  VIMNMX R15, R15, R14, !PT ;  /* 0x0000000e0f0f7248 */ /* 0x000fce0007fe0100 */
.L_x_1972:
[----:B------:R-:W-:-:S04]  /*1a260*/  VIADD R15, R15, 0x9f ;  /* 0x0000009f0f0f7836 */ /* 0x000fc80000000000 */
[----:B------:R-:W-:-:S05]  /*1a270*/  IMAD.HI R15, R15, 0x66666667, RZ ;  /* 0x666666670f0f7827 */ /* 0x000fca00078e02ff */
[----:B------:R-:W-:-:S04]  /*1a280*/  SHF.R.U32.HI R14, RZ, 0x1f, R15 ;  /* 0x0000001fff0e7819 */ /* 0x000fc8000001160f */
[----:B------:R-:W-:-:S04]  /*1a290*/  LEA.HI.SX32 R205, R15, R14, 0x1a ;  /* 0x0000000e0fcd7211 */ /* 0x000fc800078fd2ff */
[----:B------:R-:W-:-:S04]  /*1a2a0*/  VIMNMX R205, R204, R205, !PT ;  /* 0x000000cdcccd7248 */ /* 0x000fc80007fe0100 */
[----:B------:R-:W-:-:S13]  /*1a2b0*/  ISETP.GE.AND P1, PT, R0, R205, PT ;  /* 0x000000cd0000720c */ /* 0x000fda0003f26270 */
[----:B------:R-:W-:Y:S05]  /*1a2c0*/  @!P1 BRA `(.L_x_1976) ;  /* 0x00000038000c9947 */ /* 0x000fea0003800000 */
[----:B------:R-:W-:Y:S02]  /*1a2d0*/  IMAD.MOV.U32 R206, RZ, RZ, R218 ;  /* 0x000000ffffce7224 */ /* 0x000fe400078e00da */
[----:B------:R-:W-:Y:S02]  /*1a2e0*/  IMAD.MOV.U32 R216, RZ, RZ, R219 ;  /* 0x000000ffffd87224 */ /* 0x000fe400078e00db */
[----:B------:R-:W-:Y:S02]  /*1a2f0*/  IMAD.MOV.U32 R224, RZ, RZ, R192 ;  /* 0x000000ffffe07224 */ /* 0x000fe400078e00c0 */
[----:B------:R-:W-:-:S07]  /*1a300*/  IMAD.MOV.U32 R217, RZ, RZ, R190 ;  /* 0x000000ffffd97224 */ /* 0x000fce00078e00be */
.L_x_1988:
        /* <DEDUP_REMOVED lines=8> */
.L_x_1978:
        /* <DEDUP_REMOVED lines=8> */
.L_x_1979:
[----:B------:R-:W-:Y:S04]  /*1a410*/  BSSY B0, `(.L_x_1977) ;  /* 0x0000004000007945 */ /* 0x000fe80003800000 */
[----:B-1----:R-:W-:Y:S05]  /*1a420*/  @P2 BRA `(.L_x_1980) ;  /* 0x0000000000082947 */ /* 0x002fea0003800000 */
[----:B------:R-:W1:Y:S02]  /*1a430*/  SYNCS.PHASECHK.TRANS64.TRYWAIT P2, [R14+URZ+0x22830], R15 ;  /* 0x0228300f0e0075a7 */ /* 0x000e64000804017f */
[----:B-1----:R-:W-:Y:S05]  /*1a440*/  @!P2 BRA `(.L_x_1981) ;  /* 0x0000017c00e8a947 */ /* 0x002fea0003800000 */
.L_x_1980:
[----:B------:R-:W-:Y:S05]  /*1a450*/  BSYNC B0 ;  /* 0x0000000000007941 */ /* 0x000fea0003800000 */
.L_x_1977:
        /* <DEDUP_REMOVED lines=18> */
[----:B------:R-:W-:Y:S01]  /*1a580*/  VIADD R90, R20, 0x300 ;  /* 0x00000300145a7836 */ /* 0x000fe20000000000 */
[----:B------:R-:W-:Y:S01]  /*1a590*/  R2UR UR33, R11 ;  /* 0x000000000b2172ca */ /* 0x000fe200000e0000 */
[----:B------:R-:W-:Y:S01]  /*1a5a0*/  IMAD.MOV.U32 R21, RZ, RZ, 0x40000040 ;  /* 0x40000040ff157424 */ /* 0x000fe200078e00ff */
[----:B------:R-:W-:Y:S01]  /*1a5b0*/  R2UR UR34, R88 ;  /* 0x00000000582272ca */ /* 0x000fe200000e0000 */
[----:B------:R-:W-:Y:S01]  /*1a5c0*/  VIADD R88, R20, 0x400 ;  /* 0x0000040014587836 */ /* 0x000fe20000000000 */
[----:B------:R-:W-:-:S02]  /*1a5d0*/  R2UR UR39, R15 ;  /* 0x000000000f2772ca */ /* 0x000fc400000e0000 */
[----:B------:R-:W-:Y:S02]  /*1a5e0*/  R2UR UR36, R10 ;  /* 0x000000000a2472ca */ /* 0x000fe400000e0000 */
        /* <DEDUP_REMOVED lines=8> */
[----:B------:R-:W-:Y:S01]  /*1a670*/  R2UR UR46, R88 ;  /* 0x00000000582e72ca */ /* 0x000fe200000e0000 */
[C---:B------:R-:W-:Y:S01]  /*1a680*/  VIADD R90, R20.reuse, 0x102 ;  /* 0x00000102145a7836 */ /* 0x040fe20000000000 */
[----:B------:R0:W-:Y:S01]  /*1a690*/  BAR.SYNC.DEFER_BLOCKING R92, 0x100 ;  /* 0x0004005c0000751d */ /* 0x0001e20000010000 */
[----:B------:R-:W-:Y:S01]  /*1a6a0*/  R2UR UR7, R91 ;  /* 0x000000005b0772ca */ /* 0x000fe200000e0000 */
[----:B------:R-:W-:Y:S01]  /*1a6b0*/  VIADD R88, R20, 0x402 ;  /* 0x0000040214587836 */ /* 0x000fe20000000000 */
[----:B------:R-:W-:Y:S01]  /*1a6c0*/  R2UR UR38, R14 ;  /* 0x000000000e2672ca */ /* 0x000fe200000e0000 */
[----:B------:R-:W-:Y:S01]  /*1a6d0*/  VIADD R14, R20, 0x2 ;  /* 0x00000002140e7836 */ /* 0x000fe20000000000 */
[----:B------:R-:W-:-:S02]  /*1a6e0*/  R2UR UR44, R10 ;  /* 0x000000000a2c72ca */ /* 0x000fc400000e0000 */
[----:B------:R-:W-:Y:S01]  /*1a6f0*/  R2UR UR45, R11 ;  /* 0x000000000b2d72ca */ /* 0x000fe200000e0000 */
[----:B0-----:R-:W-:Y:S01]  /*1a700*/  VIADD R92, R20, 0x4 ;  /* 0x00000004145c7836 */ /* 0x001fe20000000000 */
        /* <DEDUP_REMOVED lines=9> */
[C---:B------:R-:W-:Y:S02]  /*1a7a0*/  R2UR UR55, R89.reuse ;  /* 0x00000000593772ca */ /* 0x040fe400000e0000 */
[----:B------:R-:W-:Y:S01]  /*1a7b0*/  R2UR UR14, R88 ;  /* 0x00000000580e72ca */ /* 0x000fe200000e0000 */
[----:B------:R-:W-:Y:S01]  /*1a7c0*/  WARPGROUP.ARRIVE ;  /* 0x00000000000079c5 */ /* 0x000fe20000000000 */
[----:B------:R-:W-:Y:S01]  /*1a7d0*/  VIADD R88, R20, 0x404 ;  /* 0x0000040414587836 */ /* 0x000fe20000000000 */
[----:B------:R-:W-:Y:S01]  /*1a7e0*/  R2UR UR6, R92 ;  /* 0x000000005c0672ca */ /* 0x000fe200000e0000 */
[----:B------:R-:W-:Y:S01]  /*1a7f0*/  VIADD R92, R20, 0x6 ;  /* 0x00000006145c7836 */ /* 0x000fe20000000000 */
[C---:B------:R-:W-:Y:S02]  /*1a800*/  R2UR UR15, R89.reuse ;  /* 0x00000000590f72ca */ /* 0x040fe400000e0000 */
[----:B------:R-:W-:Y:S01]  /*1a810*/  QGMMA.64x32x32.F32.E4M3.E4M3 R152, gdesc[UR28], RZ, !UPT, gsb0 ;  /* 0x006000001c9879f3 */ /* 0x000fe2000c0008ff */
[----:B------:R-:W-:Y:S01]  /*1a820*/  R2UR UR22, R88 ;  /* 0x00000000581672ca */ /* 0x000fe200000e0000 */
[----:B------:R-:W-:Y:S01]  /*1a830*/  VIADD R88, R20, 0x206 ;  /* 0x0000020614587836 */ /* 0x000fe20000000000 */
[----:B------:R-:W-:Y:S01]  /*1a840*/  R2UR UR23, R89 ;  /* 0x00000000591772ca */ /* 0x000fe200000e0000 */
[----:B------:R-:W-:Y:S01]  /*1a850*/  IMAD.MOV.U32 R89, RZ, RZ, 0x40000040 ;  /* 0x40000040ff597424 */ /* 0x000fe200078e00ff */
[----:B------:R-:W-:-:S02]  /*1a860*/  R2UR UR56, R10 ;  /* 0x000000000a3872ca */ /* 0x000fc400000e0000 */
[----:B------:R-:W-:Y:S02]  /*1a870*/  R2UR UR57, R11 ;  /* 0x000000000b3972ca */ /* 0x000fe400000e0000 */
[C---:B------:R-:W-:Y:S02]  /*1a880*/  R2UR UR7, R93.reuse ;  /* 0x000000005d0772ca */ /* 0x040fe400000e0000 */
        /* <DEDUP_REMOVED lines=9> */
[----:B------:R-:W-:Y:S02]  /*1a920*/  MOV R222, UR7 ;  /* 0x0000000700de7c02 */ /* 0x000fe40008000f00 */
[----:B------:R-:W-:Y:S02]  /*1a930*/  MOV R223, UR6 ;  /* 0x0000000600df7c02 */ /* 0x000fe40008000f00 */
[----:B------:R-:W-:Y:S01]  /*1a940*/  R2UR UR50, R14 ;  /* 0x000000000e3272ca */ /* 0x000fe200000e0000 */
[----:B------:R-:W-:Y:S01]  /*1a950*/  VIADD R14, R20, 0x104 ;  /* 0x00000104140e7836 */ /* 0x000fe20000000000 */
[----:B------:R-:W-:Y:S02]  /*1a960*/  R2UR UR51, R15 ;  /* 0x000000000f3372ca */ /* 0x000fe400000e0000 */
[C---:B------:R-:W-:Y:S01]  /*1a970*/  R2UR UR48, R8.reuse ;  /* 0x00000000083072ca */ /* 0x040fe200000e0000 */
[----:B------:R-:W-:Y:S01]  /*1a980*/  UMOV UR6, UR4 ;  /* 0x0000000400067c82 */ /* 0x000fe20008000000 */
[----:B------:R-:W-:Y:S01]  /*1a990*/  R2UR UR4, R8 ;  /* 0x00000000080472ca */ /* 0x000fe200000e0000 */
[----:B------:R-:W-:Y:S01]  /*1a9a0*/  UMOV UR7, UR5 ;  /* 0x0000000500077c82 */ /* 0x000fe20008000000 */
[----:B------:R-:W-:-:S02]  /*1a9b0*/  R2UR UR5, R9 ;  /* 0x00000000090572ca */ /* 0x000fc400000e0000 */
[C---:B------:R-:W-:Y:S02]  /*1a9c0*/  R2UR UR49, R9.reuse ;  /* 0x00000000093172ca */ /* 0x040fe400000e0000 */
[----:B------:R-:W-:Y:S02]  /*1a9d0*/  R2UR UR52, R8 ;  /* 0x00000000083472ca */ /* 0x000fe400000e0000 */
[----:B------:R-:W-:Y:S02]  /*1a9e0*/  R2UR UR53, R9 ;  /* 0x00000000093572ca */ /* 0x000fe400000e0000 */
[----:B------:R-:W-:Y:S01]  /*1a9f0*/  R2UR UR10, R14 ;  /* 0x000000000e0a72ca */ /* 0x000fe200000e0000 */
[----:B------:R-:W-:Y:S01]  /*1aa00*/  VIADD R14, R20, 0x304 ;  /* 0x00000304140e7836 */ /* 0x000fe20000000000 */
[----:B------:R-:W-:Y:S02]  /*1aa10*/  R2UR UR11, R15 ;  /* 0x000000000f0b72ca */ /* 0x000fe400000e0000 */
[----:B------:R-:W-:-:S02]  /*1aa20*/  R2UR UR8, R6 ;  /* 0x00000000060872ca */ /* 0x000fc400000e0000 */
[C---:B------:R-:W-:Y:S02]  /*1aa30*/  R2UR UR9, R7.reuse ;  /* 0x00000000070972ca */ /* 0x040fe400000e0000 */
[----:B------:R-:W-:Y:S02]  /*1aa40*/  R2UR UR12, R6 ;  /* 0x00000000060c72ca */ /* 0x000fe400000e0000 */
[----:B------:R-:W-:Y:S02]  /*1aa50*/  R2UR UR13, R7 ;  /* 0x00000000070d72ca */ /* 0x000fe400000e0000 */
[----:B------:R-:W-:Y:S01]  /*1aa60*/  R2UR UR18, R14 ;  /* 0x000000000e1272ca */ /* 0x000fe200000e0000 */
[----:B------:R-:W-:Y:S01]  /*1aa70*/  VIADD R14, R20, 0x106 ;  /* 0x00000106140e7836 */ /* 0x000fe20000000000 */
[----:B------:R-:W-:Y:S02]  /*1aa80*/  R2UR UR19, R15 ;  /* 0x000000000f1372ca */ /* 0x000fe400000e0000 */
[----:B------:R-:W-:Y:S01]  /*1aa90*/  R2UR UR16, R6 ;  /* 0x00000000061072ca */ /* 0x000fe200000e0000 */
[----:B------:R-:W-:-:S02]  /*1aaa0*/  WARPGROUP.DEPBAR.LE gsb0, 0x0 ;  /* 0x00008000000079c5 */ /* 0x000fc40000010000 */
[----:B------:R-:W-:Y:S01]  /*1aab0*/  WARPGROUP.ARRIVE ;  /* 0x00000000000079c5 */ /* 0x000fe20000000000 */
[C---:B------:R-:W-:Y:S02]  /*1aac0*/  R2UR UR17, R7.reuse ;  /* 0x00000000071172ca */ /* 0x040fe400000e0000 */
[----:B------:R-:W-:Y:S02]  /*1aad0*/  R2UR UR20, R6 ;  /* 0x00000000061472ca */ /* 0x000fe400000e0000 */
[----:B------:R-:W-:Y:S01]  /*1aae0*/  R2UR UR21, R7 ;  /* 0x00000000071572ca */ /* 0x000fe200000e0000 */
[----:B------:R-:W-:Y:S01]  /*1aaf0*/  QGMMA.64x32x32.F32.E4M3.E4M3 R136, gdesc[UR32], RZ, !UPT, gsb0 ;  /* 0x00600000208879f3 */ /* 0x000fe2000c0008ff */
[----:B------:R-:W-:Y:S02]  /*1ab00*/  R2UR UR34, R88 ;  /* 0x00000000582272ca */ /* 0x000fe400000e0000 */
[----:B------:R-:W-:Y:S02]  /*1ab10*/  R2UR UR35, R89 ;  /* 0x00000000592372ca */ /* 0x000fe400000e0000 */
[----:B------:R-:W-:-:S02]  /*1ab20*/  R2UR UR24, R4 ;  /* 0x00000000041872ca */ /* 0x000fc400000e0000 */
[----:B------:R-:W-:Y:S02]  /*1ab30*/  R2UR UR25, R5 ;  /* 0x00000000051972ca */ /* 0x000fe400000e0000 */
[----:B------:R-:W-:Y:S01]  /*1ab40*/  R2UR UR30, R14 ;  /* 0x000000000e1e72ca */ /* 0x000fe200000e0000 */
[----:B------:R-:W-:Y:S01]  /*1ab50*/  VIADD R14, R20, 0x306 ;  /* 0x00000306140e7836 */ /* 0x000fe20000000000 */
[----:B------:R-:W-:Y:S01]  /*1ab60*/  R2UR UR31, R15 ;  /* 0x000000000f1f72ca */ /* 0x000fe200000e0000 */
[----:B------:R-:W-:Y:S01]  /*1ab70*/  IMAD.MOV.U32 R15, RZ, RZ, 0x40000040 ;  /* 0x40000040ff0f7424 */ /* 0x000fe200078e00ff */
[----:B------:R-:W-:Y:S01]  /*1ab80*/  R2UR UR28, R4 ;  /* 0x00000000041c72ca */ /* 0x000fe200000e0000 */
[----:B------:R-:W-:Y:S01]  /*1ab90*/  VIADD R20, R20, 0x406 ;  /* 0x0000040614147836 */ /* 0x000fe20000000000 */
[----:B------:R-:W-:Y:S02]  /*1aba0*/  R2UR UR29, R5 ;  /* 0x00000000051d72ca */ /* 0x000fe400000e0000 */
[----:B------:R-:W-:-:S02]  /*1abb0*/  R2UR UR32, R4 ;  /* 0x00000000042072ca */ /* 0x000fc400000e0000 */
[----:B------:R-:W-:Y:S02]  /*1abc0*/  R2UR UR33, R5 ;  /* 0x00000000052172ca */ /* 0x000fe400000e0000 */
        /* <DEDUP_REMOVED lines=78> */
.L_x_1983:
[----:B------:R-:W-:Y:S01]  /*1b0b0*/  SHF.L.U32 R14, R224, 0x1f, RZ ;  /* 0x0000001fe00e7819 */ /* 0x000fe200000006ff */
[----:B------:R-:W-:-:S04]  /*1b0c0*/  IMAD R15, R217, 0x8, R17 ;  /* 0x00000008d90f7824 */ /* 0x000fc800078e0211 */
[----:B------:R0:W1:Y:S01]  /*1b0d0*/  SYNCS.PHASECHK.TRANS64.TRYWAIT P1, [R15+URZ+0x22850], R14 ;  /* 0x0228500e0f0075a7 */ /* 0x000062000802017f */
[----:B------:R-:W-:Y:S05]  /*1b0e0*/  @!P0 BRA `(.L_x_1984) ;  /* 0x0000000000048947 */ /* 0x000fea0003800000 */
[----:B------:R-:W-:Y:S01]  /*1b0f0*/  BPT.TRAP 0x1 ;  /* 0x000000040000795c */ /* 0x000fe20000300000 */
.L_x_1984:
[----:B-1----:R-:W-:Y:S05]  /*1b100*/  @P1 BRA `(.L_x_1982) ;  /* 0x0000000000081947 */ /* 0x002fea0003800000 */
[----:B------:R-:W1:Y:S02]  /*1b110*/  SYNCS.PHASECHK.TRANS64.TRYWAIT P1, [R15+URZ+0x22850], R14 ;  /* 0x0228500e0f0075a7 */ /* 0x000e64000802017f */
[----:B-1----:R-:W-:Y:S05]  /*1b120*/  @!P1 BRA `(.L_x_1985) ;  /* 0x0000017000c49947 */ /* 0x002fea0003800000 */
.L_x_1982:
        /* <DEDUP_REMOVED lines=46> */
.L_x_1986:
[C---:B------:R-:W-:Y:S01]  /*1b410*/  FMUL.FTZ R15, R2.reuse, R152 ;  /* 0x00000098020f7220 */ /* 0x040fe20000410000 */
[C---:B0-----:R-:W-:Y:S01]  /*1b420*/  FMUL.FTZ R14, R2.reuse, R153 ;  /* 0x00000099020e7220 */ /* 0x041fe20000410000 */
[C---:B------:R-:W-:Y:S01]  /*1b430*/  FMUL.FTZ R152, R2.reuse, R156 ;  /* 0x0000009c02987220 */ /* 0x040fe20000410000 */
        /* <DEDUP_REMOVED lines=101> */
[----:B------:R-:W-:Y:S01]  /*1ba90*/  ULDC UR4, c[0x0][0x988] ;  /* 0x0002620000047ab9 */ /* 0x000fe20000000800 */
[----:B------:R-:W-:Y:S01]  /*1baa0*/  IMAD.U32 R170, RZ, RZ, UR61 ;  /* 0x0000003dffaa7e24 */ /* 0x000fe2000f8e00ff */
[----:B------:R-:W-:-:S04]  /*1bab0*/  UMOV UR60, UR4 ;  /* 0x00000004003c7c82 */ /* 0x000fc80008000000 */
        /* <DEDUP_REMOVED lines=131> */
[----:B-1----:R-:W-:-:S05]  /*1c2f0*/  FMNMX.FTZ R164, R101, R164, !PT ;  /* 0x000000a465a47209 */ /* 0x002fca0007810000 */
[----:B------:R-:W1:Y:S02]  /*1c300*/  SHFL.BFLY PT, R165, R164, 0x2, 0x1f ;  /* 0x0c401f00a4a57f89 */ /* 0x000e6400000e0000 */
[----:B------:R-:W3:Y:S01]  /*1c310*/  MUFU.TANH R103, R103 ;  /* 0x0000006700677308 */ /* 0x000ee20000002400 */
[----:B--2---:R-:W-:-:S04]  /*1c320*/  FMNMX.FTZ R167, R99, R166, !PT ;  /* 0x000000a663a77209 */ /* 0x004fc80007810000 */
[----:B0-----:R-:W-:-:S04]  /*1c330*/  FMNMX.FTZ R166, R102, R167, !PT ;  /* 0x000000a766a67209 */ /* 0x001fc80007810000 */
[----:B---3--:R-:W-:-:S05]  /*1c340*/  FMNMX.FTZ R166, R103, R166, !PT ;  /* 0x000000a667a67209 */ /* 0x008fca0007810000 */
[----:B------:R-:W0:Y:S01]  /*1c350*/  SHFL.BFLY PT, R169, R166, 0x2, 0x1f ;  /* 0x0c401f00a6a97f89 */ /* 0x000e2200000e0000 */
[----:B-1----:R-:W-:-:S05]  /*1c360*/  FMNMX.FTZ R167, R164, R165, !PT ;  /* 0x000000a5a4a77209 */ /* 0x002fca0007810000 */
[----:B------:R-:W1:Y:S01]  /*1c370*/  SHFL.BFLY PT, R168, R167, 0x1, 0x1f ;  /* 0x0c201f00a7a87f89 */ /* 0x000e6200000e0000 */
[----:B0-----:R-:W-:-:S05]  /*1c380*/  FMNMX.FTZ R169, R166, R169, !PT ;  /* 0x000000a9a6a97209 */ /* 0x001fca0007810000 */
[----:B------:R-:W0:Y:S01]  /*1c390*/  SHFL.BFLY PT, R218, R169, 0x1, 0x1f ;  /* 0x0c201f00a9da7f89 */ /* 0x000e2200000e0000 */
[----:B-1----:R-:W-:Y:S01]  /*1c3a0*/  FMNMX.FTZ R219, R167, R168, !PT ;  /* 0x000000a8a7db7209 */ /* 0x002fe20007810000 */
[----:B------:R-:W-:Y:S02]  /*1c3b0*/  IMAD.U32 R168, RZ, RZ, UR60 ;  /* 0x0000003cffa87e24 */ /* 0x000fe4000f8e00ff */
[----:B------:R-:W-:Y:S02]  /*1c3c0*/  IMAD.U32 R167, RZ, RZ, UR60 ;  /* 0x0000003cffa77e24 */ /* 0x000fe4000f8e00ff */
[----:B------:R-:W-:-:S01]  /*1c3d0*/  FFMA.FTZ R166, R219, R168, -8 ;  /* 0xc1000000dba67423 */ /* 0x000fc200000100a8 */
[----:B------:R-:W-:-:S03]  /*1c3e0*/  FADD.FTZ R165, -R219, R216 ;  /* 0x000000d8dba57221 */ /* 0x000fc60000010100 */
[--C-:B------:R-:W-:Y:S01]  /*1c3f0*/  FFMA.FTZ R168, R15, UR60, -R166.reuse ;  /* 0x0000003c0fa87c23 */ /* 0x100fe200080108a6 */
[----:B------:R-:W-:-:S01]  /*1c400*/  FFMA.FTZ R15, R14, UR60, -R166 ;  /* 0x0000003c0e0f7c23 */ /* 0x000fc200080108a6 */
        /* <DEDUP_REMOVED lines=12> */
[----:B0-----:R-:W-:Y:S01]  /*1c4d0*/  FMNMX.FTZ R218, R169, R218, !PT ;  /* 0x000000daa9da7209 */ /* 0x001fe20007810000 */
[----:B------:R-:W0:Y:S01]  /*1c4e0*/  MUFU.EX2 R165, R165 ;  /* 0x000000a500a57308 */ /* 0x000e220000000800 */
[----:B------:R-:W-:-:S01]  /*1c4f0*/  FFMA.FTZ R144, R144, UR60, -R166 ;  /* 0x0000003c90907c23 */ /* 0x000fc200080108a6 */
[--C-:B------:R-:W-:Y:S01]  /*1c500*/  FFMA.FTZ R145, R145, UR60, -R166.reuse ;  /* 0x0000003c91917c23 */ /* 0x100fe200080108a6 */
[----:B------:R-:W-:-:S01]  /*1c510*/  FFMA.FTZ R148, R148, UR60, -R166 ;  /* 0x0000003c94947c23 */ /* 0x000fc200080108a6 */
[C---:B------:R-:W-:Y:S01]  /*1c520*/  FADD.FTZ R164, -R218.reuse, R206 ;  /* 0x000000cedaa47221 */ /* 0x040fe20000010100 */
[----:B------:R-:W-:-:S01]  /*1c530*/  FFMA.FTZ R160, R218, R167, -8 ;  /* 0xc1000000daa07423 */ /* 0x000fc200000100a7 */
[--C-:B------:R-:W-:Y:S01]  /*1c540*/  FFMA.FTZ R149, R149, UR60, -R166.reuse ;  /* 0x0000003c95957c23 */ /* 0x100fe200080108a6 */
[----:B------:R-:W-:-:S01]  /*1c550*/  FFMA.FTZ R120, R120, UR60, -R166 ;  /* 0x0000003c78787c23 */ /* 0x000fc200080108a6 */
[----:B------:R-:W-:Y:S01]  /*1c560*/  FMUL.FTZ R164, R164, UR60 ;  /* 0x0000003ca4a47c20 */ /* 0x000fe20008410000 */
[----:B------:R-:W-:-:S01]  /*1c570*/  FFMA.FTZ R21, R21, UR60, -R160 ;  /* 0x0000003c15157c23 */ /* 0x000fc200080108a0 */
[--C-:B------:R-:W-:Y:S01]  /*1c580*/  FFMA.FTZ R20, R20, UR60, -R160.reuse ;  /* 0x0000003c14147c23 */ /* 0x100fe200080108a0 */
[----:B------:R-:W-:-:S01]  /*1c590*/  FFMA.FTZ R154, R154, UR60, -R160 ;  /* 0x0000003c9a9a7c23 */ /* 0x000fc200080108a0 */
[----:B------:R-:W1:Y:S01]  /*1c5a0*/  MUFU.EX2 R15, R15 ;  /* 0x0000000f000f7308 */ /* 0x000e620000000800 */
[----:B------:R-:W-:-:S01]  /*1c5b0*/  FFMA.FTZ R155, R155, UR60, -R160 ;  /* 0x0000003c9b9b7c23 */ /* 0x000fc200080108a0 */
[--C-:B------:R-:W-:Y:S01]  /*1c5c0*/  FFMA.FTZ R158, R158, UR60, -R160.reuse ;  /* 0x0000003c9e9e7c23 */ /* 0x100fe200080108a0 */
[----:B------:R-:W-:-:S01]  /*1c5d0*/  FFMA.FTZ R159, R159, UR60, -R160 ;  /* 0x0000003c9f9f7c23 */ /* 0x000fc200080108a0 */
[----:B------:R-:W-:Y:S01]  /*1c5e0*/  FFMA.FTZ R162, R162, UR60, -R160 ;  /* 0x0000003ca2a27c23 */ /* 0x000fe200080108a0 */
[----:B0-----:R-:W-:-:S01]  /*1c5f0*/  FFMA.FTZ R12, R165, R12, R168 ;  /* 0x0000000ca50c7223 */ /* 0x001fc200000100a8 */
[----:B------:R-:W-:Y:S01]  /*1c600*/  FFMA.FTZ R163, R163, UR60, -R160 ;  /* 0x0000003ca3a37c23 */ /* 0x000fe200080108a0 */
        /* <DEDUP_REMOVED lines=70> */
[----:B------:R-:W-:-:S03]  /*1ca70*/  FFMA.FTZ R103, R103, UR60, -R160 ;  /* 0x0000003c67677c23 */ /* 0x000fc600080108a0 */
        /* <DEDUP_REMOVED lines=106> */
[----:B------:R-:W-:-:S04]  /*1d120*/  IMAD R3, R190, 0x8, R17 ;  /* 0x00000008be037824 */ /* 0x000fc800078e0211 */
[----:B------:R-:W-:Y:S02]  /*1d130*/  VIADD R3, R3, 0x22840 ;  /* 0x0002284003037836 */ /* 0x000fe40000000000 */
[----:B------:R-:W1:Y:S01]  /*1d140*/  MUFU.EX2 R119, R119 ;  /* 0x0000007700777308 */ /* 0x000e620000000800 */
[----:B--2---:R-:W-:-:S02]  /*1d150*/  FADD.FTZ R166, R118, R167 ;  /* 0x000000a776a67221 */ /* 0x004fc40000010000 */
[----:B------:R-:W-:-:S04]  /*1d160*/  PRMT R3, R170, 0x654, R3 ;  /* 0x00000654aa037816 */ /* 0x000fc80000000003 */
[----:B------:R2:W-:Y:S01]  /*1d170*/  SYNCS.ARRIVE.TRANS64.RED.A1T0 RZ, [R3+URZ], RZ ;  /* 0x000000ff03ff79a7 */ /* 0x0005e2000810043f */
[----:B------:R-:W3:Y:S01]  /*1d180*/  MUFU.EX2 R88, R88 ;  /* 0x0000005800587308 */ /* 0x000ee20000000800 */
[----:B0-----:R-:W-:-:S07]  /*1d190*/  FADD.FTZ R167, R117, R12 ;  /* 0x0000000c75a77221 */ /* 0x001fce0000010000 */
[----:B------:R-:W0:Y:S01]  /*1d1a0*/  MUFU.EX2 R90, R90 ;  /* 0x0000005a005a7308 */ /* 0x000e220000000800 */
[----:B-1----:R-:W-:-:S07]  /*1d1b0*/  FADD.FTZ R169, R119, R166 ;  /* 0x000000a677a97221 */ /* 0x002fce0000010000 */
[----:B------:R-:W1:Y:S01]  /*1d1c0*/  MUFU.EX2 R89, R89 ;  /* 0x0000005900597308 */ /* 0x000e620000000800 */
[----:B---3--:R-:W-:-:S07]  /*1d1d0*/  FADD.FTZ R12, R88, R167 ;  /* 0x000000a7580c7221 */ /* 0x008fce0000010000 */
[----:B------:R-:W3:Y:S01]  /*1d1e0*/  MUFU.EX2 R91, R91 ;  /* 0x0000005b005b7308 */ /* 0x000ee20000000800 */
[----:B0-----:R-:W-:-:S07]  /*1d1f0*/  FADD.FTZ R166, R90, R169 ;  /* 0x000000a95aa67221 */ /* 0x001fce0000010000 */
[----:B------:R-:W0:Y:S01]  /*1d200*/  MUFU.EX2 R92, R92 ;  /* 0x0000005c005c7308 */ /* 0x000e220000000800 */
[----:B-1----:R-:W-:-:S07]  /*1d210*/  FADD.FTZ R167, R89, R12 ;  /* 0x0000000c59a77221 */ /* 0x002fce0000010000 */
        /* <DEDUP_REMOVED lines=26> */
.L_x_1987:
[----:B------:R-:W-:Y:S01]  /*1d3c0*/  F2FP.SATFINITE.E4M3.F32.PACK_AB_MERGE_C R14, R153, R14, RZ ;  /* 0x0000000e990e723e */ /* 0x000fe200048070ff */
[----:B------:R-:W-:Y:S01]  /*1d3d0*/  FMUL.FTZ R24, R24, R165 ;  /* 0x000000a518187220 */ /* 0x000fe20000410000 */
[----:B------:R-:W-:Y:S01]  /*1d3e0*/  ISETP.GT.AND P1, PT, R0, R205, PT ;  /* 0x000000cd0000720c */ /* 0x000fe20003f24270 */
[-C--:B------:R-:W-:Y:S01]  /*1d3f0*/  FMUL.FTZ R25, R25, R165.reuse ;  /* 0x000000a519197220 */ /* 0x080fe20000410000 */
[----:B------:R-:W-:Y:S01]  /*1d400*/  F2FP.SATFINITE.E4M3.F32.PACK_AB_MERGE_C R184, R15, R168, R14 ;  /* 0x000000a80fb8723e */ /* 0x000fe2000480700e */
[----:B------:R-:W-:Y:S01]  /*1d410*/  IMAD R14, R217, 0x8, R17 ;  /* 0x00000008d90e7824 */ /* 0x000fe200078e0211 */
[----:B------:R-:W-:Y:S01]  /*1d420*/  F2FP.SATFINITE.E4M3.F32.PACK_AB_MERGE_C R154, R155, R154, RZ ;  /* 0x0000009a9b9a723e */ /* 0x000fe200048070ff */
[----:B------:R-:W-:Y:S01]  /*1d430*/  IMAD.U32 R15, RZ, RZ, UR61 ;  /* 0x0000003dff0f7e24 */ /* 0x000fe2000f8e00ff */
[----:B------:R-:W-:Y:S01]  /*1d440*/  F2FP.SATFINITE.E4M3.F32.PACK_AB_MERGE_C R156, R161, R156, RZ ;  /* 0x0000009ca19c723e */ /* 0x000fe200048070ff */
[----:B------:R-:W-:Y:S01]  /*1d450*/  VIADD R14, R14, 0x22860 ;  /* 0x000228600e0e7836 */ /* 0x000fe20000000000 */
[----:B------:R-:W-:Y:S01]  /*1d460*/  F2FP.SATFINITE.E4M3.F32.PACK_AB_MERGE_C R162, R163, R162, RZ ;  /* 0x000000a2a3a2723e */ /* 0x000fe200048070ff */
[-C--:B------:R-:W-:Y:S01]  /*1d470*/  FMUL.FTZ R28, R28, R165.reuse ;  /* 0x000000a51c1c7220 */ /* 0x080fe20000410000 */
[----:B------:R-:W-:Y:S01]  /*1d480*/  F2FP.SATFINITE.E4M3.F32.PACK_AB_MERGE_C R140, R141, R140, RZ ;  /* 0x0000008c8d8c723e */ /* 0x000fe200048070ff */
[-C--:B------:R-:W-:Y:S01]  /*1d490*/  FMUL.FTZ R29, R29, R165.reuse ;  /* 0x000000a51d1d7220 */ /* 0x080fe20000410000 */
[----:B------:R-:W-:Y:S01]  /*1d4a0*/  PRMT R14, R15, 0x654, R14 ;  /* 0x000006540f0e7816 */ /* 0x000fe2000000000e */
[-C--:B------:R-:W-:Y:S01]  /*1d4b0*/  FMUL.FTZ R32, R32, R165.reuse ;  /* 0x000000a520207220 */ /* 0x080fe20000410000 */
[----:B------:R-:W-:Y:S01]  /*1d4c0*/  F2FP.SATFINITE.E4M3.F32.PACK_AB_MERGE_C R142, R143, R142, RZ ;  /* 0x0000008e8f8e723e */ /* 0x000fe200048070ff */
[-C--:B------:R-:W-:Y:S01]  /*1d4d0*/  FMUL.FTZ R33, R33, R165.reuse ;  /* 0x000000a521217220 */ /* 0x080fe20000410000 */
[----:B------:R-:W-:Y:S01]  /*1d4e0*/  F2FP.SATFINITE.E4M3.F32.PACK_AB_MERGE_C R148, R149, R148, RZ ;  /* 0x000000949594723e */ /* 0x000fe200048070ff */
[----:B------:R0:W-:Y:S01]  /*1d4f0*/  SYNCS.ARRIVE.TRANS64.RED.A1T0 RZ, [R14+URZ], RZ ;  /* 0x000000ff0eff79a7 */ /* 0x0001e2000810043f */
        /* <DEDUP_REMOVED lines=96> */
.L_x_1976:
[----:B------:R-:W-:-:S13]  /*1db00*/  ISETP.GE.AND P1, PT, R0, R204, PT ;  /* 0x000000cc0000720c */ /* 0x000fda0003f26270 */
[----:B------:R-:W-:Y:S05]  /*1db10*/  @!P1 BRA `(.L_x_1989) ;  /* 0x0000005400489947 */ /* 0x000fea0003800000 */
[----:B------:R-:W-:Y:S02]  /*1db20*/  IMAD.MOV.U32 R205, RZ, RZ, R218 ;  /* 0x000000ffffcd7224 */ /* 0x000fe400078e00da */
[----:B------:R-:W-:Y:S02]  /*1db30*/  IMAD.MOV.U32 R206, RZ, RZ, R219 ;  /* 0x000000ffffce7224 */ /* 0x000fe400078e00db */
[----:B------:R-:W-:Y:S02]  /*1db40*/  IMAD.MOV.U32 R223, RZ, RZ, R192 ;  /* 0x000000ffffdf7224 */ /* 0x000fe400078e00c0 */
[----:B------:R-:W-:-:S07]  /*1db50*/  IMAD.MOV.U32 R216, RZ, RZ, R190 ;  /* 0x000000ffffd87224 */ /* 0x000fce00078e00be */
.L_x_2009:
        /* <DEDUP_REMOVED lines=8> */
.L_x_1991:
        /* <DEDUP_REMOVED lines=8> */
.L_x_1992:
[----:B------:R-:W-:Y:S04]  /*1dc60*/  BSSY B0, `(.L_x_1990) ;  /* 0x0000004000007945 */ /* 0x000fe80003800000 */
[----:B-1----:R-:W-:Y:S05]  /*1dc70*/  @P2 BRA `(.L_x_1993) ;  /* 0x0000000000082947 */ /* 0x002fea0003800000 */
[----:B------:R-:W1:Y:S02]  /*1dc80*/  SYNCS.PHASECHK.TRANS64.TRYWAIT P2, [R14+URZ+0x22830], R15 ;  /* 0x0228300f0e0075a7 */ /* 0x000e64000804017f */
[----:B-1----:R-:W-:Y:S05]  /*1dc90*/  @!P2 BRA `(.L_x_1994) ;  /* 0x0000014400fca947 */ /* 0x002fea0003800000 */
.L_x_1993:
[----:B------:R-:W-:Y:S05]  /*1dca0*/  BSYNC B0 ;  /* 0x0000000000007941 */ /* 0x000fea0003800000 */
.L_x_1990:
        /* <DEDUP_REMOVED lines=35> */
[----:B------:R0:W-:Y:S01]  /*1dee0*/  BAR.SYNC.DEFER_BLOCKING R92, 0x100 ;  /* 0x0004005c0000751d */ /* 0x0001e20000010000 */
[----:B------:R-:W-:-:S02]  /*1def0*/  R2UR UR11, R89 ;  /* 0x00000000590b72ca */ /* 0x000fc400000e0000 */
[----:B------:R-:W-:Y:S01]  /*1df00*/  R2UR UR54, R14 ;  /* 0x000000000e3672ca */ /* 0x000fe200000e0000 */
[C---:B------:R-:W-:Y:S01]  /*1df10*/  VIADD R14, R20.reuse, 0x2 ;  /* 0x00000002140e7836 */ /* 0x040fe20000000000 */
[----:B------:R-:W-:Y:S02]  /*1df20*/  R2UR UR9, R91 ;  /* 0x000000005b0972ca */ /* 0x000fe400000e0000 */
[----:B------:R-:W-:Y:S01]  /*1df30*/  MOV R217, UR7 ;  /* 0x0000000700d97c02 */ /* 0x000fe20008000f00 */
[----:B0-----:R-:W-:Y:S01]  /*1df40*/  VIADD R92, R20, 0x4 ;  /* 0x00000004145c7836 */ /* 0x001fe20000000000 */
[----:B------:R-:W-:Y:S02]  /*1df50*/  R2UR UR23, R93 ;  /* 0x000000005d1772ca */ /* 0x000fe400000e0000 */
[----:B------:R-:W-:Y:S01]  /*1df60*/  MOV R218, UR6 ;  /* 0x0000000600da7c02 */ /* 0x000fe20008000f00 */
[----:B------:R-:W-:Y:S01]  /*1df70*/  UMOV UR6, UR10 ;  /* 0x0000000a00067c82 */ /* 0x000fe20008000000 */
[----:B------:R-:W-:Y:S01]  /*1df80*/  R2UR UR10, R88 ;  /* 0x00000000580a72ca */ /* 0x000fe200000e0000 */
[----:B------:R-:W-:Y:S01]  /*1df90*/  UMOV UR7, UR11 ;  /* 0x0000000b00077c82 */ /* 0x000fe20008000000 */
[----:B------:R-:W-:Y:S01]  /*1dfa0*/  R2UR UR11, R89 ;  /* 0x00000000590b72ca */ /* 0x000fe200000e0000 */
[----:B------:R-:W-:Y:S01]  /*1dfb0*/  VIADD R88, R20, 0x402 ;  /* 0x0000040214587836 */ /* 0x000fe20000000000 */
[----:B------:R-:W-:Y:S01]  /*1dfc0*/  R2UR UR22, R92 ;  /* 0x000000005c1672ca */ /* 0x000fe200000e0000 */
[----:B------:R-:W-:Y:S01]  /*1dfd0*/  VIADD R92, R20, 0x6 ;  /* 0x00000006145c7836 */ /* 0x000fe20000000000 */
[----:B------:R-:W-:Y:S01]  /*1dfe0*/  R2UR UR4, R14 ;  /* 0x000000000e0472ca */ /* 0x000fe200000e0000 */
[----:B------:R-:W-:Y:S01]  /*1dff0*/  VIADD R14, R20, 0x302 ;  /* 0x00000302140e7836 */ /* 0x000fe20000000000 */
[----:B------:R-:W-:-:S02]  /*1e000*/  R2UR UR5, R15 ;  /* 0x000000000f0572ca */ /* 0x000fc400000e0000 */
[----:B------:R-:W-:Y:S01]  /*1e010*/  R2UR UR18, R88 ;  /* 0x00000000581272ca */ /* 0x000fe200000e0000 */
[----:B------:R-:W-:Y:S01]  /*1e020*/  WARPGROUP.ARRIVE ;  /* 0x00000000000079c5 */ /* 0x000fe20000000000 */
[----:B------:R-:W-:Y:S01]  /*1e030*/  VIADD R88, R20, 0x204 ;  /* 0x0000020414587836 */ /* 0x000fe20000000000 */
[----:B------:R-:W-:Y:S01]  /*1e040*/  MOV R91, UR10 ;  /* 0x0000000a005b7c02 */ /* 0x000fe20008000f00 */
[----:B------:R-:W-:Y:S01]  /*1e050*/  UMOV UR10, UR8 ;  /* 0x00000008000a7c82 */ /* 0x000fe20008000000 */
[----:B------:R-:W-:Y:S01]  /*1e060*/  MOV R90, UR11 ;  /* 0x0000000b005a7c02 */ /* 0x000fe20008000f00 */
[----:B------:R-:W-:Y:S01]  /*1e070*/  UMOV UR11, UR9 ;  /* 0x00000009000b7c82 */ /* 0x000fe20008000000 */
[----:B------:R-:W-:Y:S01]  /*1e080*/  QGMMA.64x32x32.F32.E4M3.E4M3 R152, gdesc[UR44], RZ, !UPT, gsb0 ;  /* 0x006000002c9879f3 */ /* 0x000fe2000c0008ff */
[----:B------:R-:W-:Y:S02]  /*1e090*/  R2UR UR8, R10 ;  /* 0x000000000a0872ca */ /* 0x000fe400000e0000 */
[----:B------:R-:W-:-:S02]  /*1e0a0*/  R2UR UR9, R11 ;  /* 0x000000000b0972ca */ /* 0x000fc400000e0000 */
[----:B------:R-:W-:Y:S01]  /*1e0b0*/  R2UR UR30, R88 ;  /* 0x00000000581e72ca */ /* 0x000fe200000e0000 */
[----:B------:R-:W-:Y:S01]  /*1e0c0*/  VIADD R88, R20, 0x404 ;  /* 0x0000040414587836 */ /* 0x000fe20000000000 */
[----:B------:R-:W-:Y:S01]  /*1e0d0*/  MOV R219, UR23 ;  /* 0x0000001700db7c02 */ /* 0x000fe20008000f00 */
[----:B------:R-:W-:Y:S01]  /*1e0e0*/  UMOV UR23, UR5 ;  /* 0x0000000500177c82 */ /* 0x000fe20008000000 */
[----:B------:R-:W-:Y:S01]  /*1e0f0*/  MOV R222, UR22 ;  /* 0x0000001600de7c02 */ /* 0x000fe20008000f00 */
[----:B------:R-:W-:Y:S01]  /*1e100*/  UMOV UR22, UR4 ;  /* 0x0000000400167c82 */ /* 0x000fe20008000000 */
[C---:B------:R-:W-:Y:S02]  /*1e110*/  R2UR UR19, R89.reuse ;  /* 0x00000000591372ca */ /* 0x040fe400000e0000 */
[C---:B------:R-:W-:Y:S02]  /*1e120*/  R2UR UR31, R89.reuse ;  /* 0x00000000591f72ca */ /* 0x040fe400000e0000 */
[----:B------:R-:W-:Y:S01]  /*1e130*/  R2UR UR38, R88 ;  /* 0x00000000582672ca */ /* 0x000fe200000e0000 */
[----:B------:R-:W-:Y:S01]  /*1e140*/  VIADD R88, R20, 0x206 ;  /* 0x0000020614587836 */ /* 0x000fe20000000000 */
        /* <DEDUP_REMOVED lines=8> */
[----:B------:R-:W-:Y:S01]  /*1e1d0*/  R2UR UR14, R14 ;  /* 0x000000000e0e72ca */ /* 0x000fe200000e0000 */
[----:B------:R-:W-:Y:S01]  /*1e1e0*/  VIADD R14, R20, 0x104 ;  /* 0x00000104140e7836 */ /* 0x000fe20000000000 */
[----:B------:R-:W-:-:S02]  /*1e1f0*/  R2UR UR15, R15 ;  /* 0x000000000f0f72ca */ /* 0x000fc400000e0000 */
[C---:B------:R-:W-:Y:S02]  /*1e200*/  R2UR UR12, R8.reuse ;  /* 0x00000000080c72ca */ /* 0x040fe400000e0000 */
[C---:B------:R-:W-:Y:S02]  /*1e210*/  R2UR UR13, R9.reuse ;  /* 0x00000000090d72ca */ /* 0x040fe400000e0000 */
        /* <DEDUP_REMOVED lines=12> */
[C---:B------:R-:W-:Y:S01]  /*1e2e0*/  R2UR UR32, R6.reuse ;  /* 0x00000000062072ca */ /* 0x040fe200000e0000 */
[----:B------:R-:W-:Y:S02]  /*1e2f0*/  WARPGROUP.DEPBAR.LE gsb0, 0x0 ;  /* 0x00008000000079c5 */ /* 0x000fe40000010000 */
[----:B------:R-:W-:Y:S01]  /*1e300*/  WARPGROUP.ARRIVE ;  /* 0x00000000000079c5 */ /* 0x000fe20000000000 */
[C---:B------:R-:W-:Y:S02]  /*1e310*/  R2UR UR33, R7.reuse ;  /* 0x00000000072172ca */ /* 0x040fe400000e0000 */
[----:B------:R-:W-:Y:S02]  /*1e320*/  R2UR UR36, R6 ;  /* 0x00000000062472ca */ /* 0x000fe400000e0000 */
[----:B------:R-:W-:Y:S01]  /*1e330*/  R2UR UR37, R7 ;  /* 0x00000000072572ca */ /* 0x000fe200000e0000 */
[----:B------:R-:W-:Y:S01]  /*1e340*/  QGMMA.64x32x32.F32.E4M3.E4M3 R136, gdesc[UR48], RZ, !UPT, gsb0 ;  /* 0x00600000308879f3 */ /* 0x000fe2000c0008ff */
[----:B------:R-:W-:-:S02]  /*1e350*/  R2UR UR50, R88 ;  /* 0x00000000583272ca */ /* 0x000fc400000e0000 */
[----:B------:R-:W-:Y:S02]  /*1e360*/  R2UR UR51, R89 ;  /* 0x00000000593372ca */ /* 0x000fe400000e0000 */
[----:B------:R-:W-:Y:S02]  /*1e370*/  R2UR UR40, R4 ;  /* 0x00000000042872ca */ /* 0x000fe400000e0000 */
[----:B------:R-:W-:Y:S02]  /*1e380*/  R2UR UR41, R5 ;  /* 0x00000000052972ca */ /* 0x000fe400000e0000 */
[----:B------:R-:W-:Y:S01]  /*1e390*/  R2UR UR46, R14 ;  /* 0x000000000e2e72ca */ /* 0x000fe200000e0000 */
        /* <DEDUP_REMOVED lines=8> */
[----:B------:R-:W-:Y:S02]  /*1e420*/  R2UR UR58, R20 ;  /* 0x00000000143a72ca */ /* 0x000fe400000e0000 */
[----:B------:R-:W-:Y:S02]  /*1e430*/  R2UR UR59, R21 ;  /* 0x00000000153b72ca */ /* 0x000fe400000e0000 */
[----:B------:R-:W-:Y:S02]  /*1e440*/  R2UR UR56, R4 ;  /* 0x00000000043872ca */ /* 0x000fe400000e0000 */
[----:B------:R-:W-:Y:S01]  /*1e450*/  R2UR UR57, R5 ;  /* 0x00000000053972ca */ /* 0x000fe200000e0000 */
[----:B------:R-:W-:-:S02]  /*1e460*/  WARPGROUP.DEPBAR.LE gsb0, 0x0 ;  /* 0x00008000000079c5 */ /* 0x000fc40000010000 */
        /* <DEDUP_REMOVED lines=73> */
.L_x_1996:
[----:B------:R-:W-:Y:S01]  /*1e900*/  SHF.L.U32 R14, R223, 0x1f, RZ ;  /* 0x0000001fdf0e7819 */ /* 0x000fe200000006ff */
[----:B------:R-:W-:-:S04]  /*1e910*/  IMAD R15, R216, 0x8, R17 ;  /* 0x00000008d80f7824 */ /* 0x000fc800078e0211 */
[----:B------:R0:W1:Y:S01]  /*1e920*/  SYNCS.PHASECHK.TRANS64.TRYWAIT P1, [R15+URZ+0x22850], R14 ;  /* 0x0228500e0f0075a7 */ /* 0x000062000802017f */
[----:B------:R-:W-:Y:S05]  /*1e930*/  @!P0 BRA `(.L_x_1997) ;  /* 0x0000000000048947 */ /* 0x000fea0003800000 */
[----:B------:R-:W-:Y:S01]  /*1e940*/  BPT.TRAP 0x1 ;  /* 0x000000040000795c */ /* 0x000fe20000300000 */
.L_x_1997:
[----:B-1----:R-:W-:Y:S05]  /*1e950*/  @P1 BRA `(.L_x_1995) ;  /* 0x0000000000081947 */ /* 0x002fea0003800000 */
[----:B------:R-:W1:Y:S02]  /*1e960*/  SYNCS.PHASECHK.TRANS64.TRYWAIT P1, [R15+URZ+0x22850], R14 ;  /* 0x0228500e0f0075a7 */ /* 0x000e64000802017f */
[----:B-1----:R-:W-:Y:S05]  /*1e970*/  @!P1 BRA `(.L_x_1998) ;  /* 0x0000013800d89947 */ /* 0x002fea0003800000 */
.L_x_1995:
        /* <DEDUP_REMOVED lines=46> */
.L_x_1999:
        /* <DEDUP_REMOVED lines=53> */
[----:B------:R-:W-:Y:S01]  /*1efb0*/  IMAD.U32 R98, RZ, RZ, UR61 ;  /* 0x0000003dff627e24 */ /* 0x000fe2000f8e00ff */
[----:B------:R-:W2:Y:S01]  /*1efc0*/  LDC R176, c[0x0][0x9e4] ;  /* 0x00027900ffb07b82 */ /* 0x000ea20000000800 */
        /* <DEDUP_REMOVED lines=20> */
[----:B------:R-:W-:-:S02]  /*1f110*/  VIADD R89, R88, 0x22840 ;  /* 0x0002284058597836 */ /* 0x000fc40000000000 */
[C---:B------:R-:W-:Y:S01]  /*1f120*/  FMUL.FTZ R132, R2.reuse, R132 ;  /* 0x0000008402847220 */ /* 0x040fe20000410000 */
[----:B------:R-:W0:Y:S01]  /*1f130*/  SHFL.IDX PT, R88, R169, RZ, 0x1c1f ;  /* 0x001c1fffa9587589 */ /* 0x000e2200000e0000 */
[C---:B------:R-:W-:Y:S01]  /*1f140*/  FMUL.FTZ R133, R2.reuse, R133 ;  /* 0x0000008502857220 */ /* 0x040fe20000410000 */
[----:B------:R-:W-:Y:S01]  /*1f150*/  FMUL.FTZ R108, R2, R108 ;  /* 0x0000006c026c7220 */ /* 0x000fe20000410000 */
        /* <DEDUP_REMOVED lines=14> */
[----:B------:R-:W-:Y:S01]  /*1f240*/  R2UR UR4, R203 ;  /* 0x00000000cb0472ca */ /* 0x000fe200000e0000 */
[----:B------:R1:W-:Y:S01]  /*1f250*/  SYNCS.ARRIVE.TRANS64.RED.A1T0 RZ, [R89+URZ], RZ ;  /* 0x000000ff59ff79a7 */ /* 0x0003e2000810043f */
[----:B--2---:R-:W-:Y:S01]  /*1f260*/  ISETP.GE.AND P1, PT, R176, 0x1, PT ;  /* 0x00000001b000780c */ /* 0x004fe20003f26270 */
        /* <DEDUP_REMOVED lines=102> */
.L_x_2002:
[----:B------:R-:W-:Y:S02]  /*1f8d0*/  ULDC UR4, c[0x0][0x9e4] ;  /* 0x0002790000047ab9 */ /* 0x000fe40000000800 */
[----:B------:R-:W-:-:S05]  /*1f8e0*/  IMAD.U32 R173, RZ, RZ, UR4 ;  /* 0x00000004ffad7e24 */ /* 0x000fca000f8e00ff */
[----:B------:R-:W-:-:S13]  /*1f8f0*/  ISETP.NE.AND P1, PT, R173, 0x1, PT ;  /* 0x00000001ad00780c */ /* 0x000fda0003f25270 */
[----:B------:R-:W1:Y:S02]  /*1f900*/  @P1 LDC.64 R88, c[0x0][0x9e8] ;  /* 0x00027a00ff581b82 */ /* 0x000e640000000a00 */
[----:B-1----:R-:W-:-:S05]  /*1f910*/  @P1 IMAD.HI.U32 R88, R174, R88, RZ ;  /* 0x00000058ae581227 */ /* 0x002fca00078e00ff */
[----:B------:R-:W-:-:S07]  /*1f920*/  @P1 SHF.R.U32.HI R174, RZ, R89, R88 ;  /* 0x00000059ffae1219 */ /* 0x000fce0000011658 */
.L_x_2003:
[----:B------:R-:W-:Y:S05]  /*1f930*/  BSYNC B0 ;  /* 0x0000000000007941 */ /* 0x000fea0003800000 */
.L_x_2001:
[----:B------:R-:W-:-:S05]  /*1f940*/  IMAD R174, R174, R173, R99 ;  /* 0x000000adaeae7224 */ /* 0x000fca00078e0263 */
[----:B------:R-:W-:Y:S02]  /*1f950*/  VIADDMNMX R170, R174, R173, R170, PT ;  /* 0x000000adaeaa7246 */ /* 0x000fe400038001aa */
[----:B------:R-:W-:-:S07]  /*1f960*/  VIMNMX R103, R103, R174, !PT ;  /* 0x000000ae67677248 */ /* 0x000fce0007fe0100 */
.L_x_2000:
[C---:B------:R-:W-:Y:S02]  /*1f970*/  ISETP.GE.AND P1, PT, R102.reuse, 0x2, PT ;  /* 0x000000026600780c */ /* 0x040fe40003f26270 */
        /* <DEDUP_REMOVED lines=11> */
[----:B------:R-:W-:Y:S02]  /*1fa30*/  FSEL R152, R152, -INF , !P2 ;  /* 0xff80000098987808 */ /* 0x000fe40005000000 */
[----:B------:R-:W-:-:S04]  /*1fa40*/  ISETP.GT.AND P2, PT, R103, 0x9, !P3 ;  /* 0x000000096700780c */ /* 0x000fc80005f44270 */
        /* <DEDUP_REMOVED lines=212> */
[----:B------:R-:W0:-:S12]  /*20790*/  SHFL.IDX PT, R14, R169, 0x1, 0x1c1f ;  /* 0x003c1f00a90e7f89 */ /* 0x000e1800000e0000 */
[----:B------:R-:W-:Y:S02]  /*207a0*/  @P6 LOP3.LUT R22, R22, 0x4, RZ, 0xfc, !PT ;  /* 0x0000000416166812 */ /* 0x000fe400078efcff */
[----:B------:R-:W-:-:S04]  /*207b0*/  ISETP.GT.AND P6, PT, R103, 0x99, !P6 ;  /* 0x000000996700780c */ /* 0x000fc800077c4270 */
[----:B------:R-:W-:-:S04]  /*207c0*/  ISETP.LT.OR P6, PT, R170, 0x9a, P6 ;  /* 0x0000009aaa00780c */ /* 0x000fc800037c1670 */
[----:B------:R-:W-:Y:S02]  /*207d0*/  FSEL R101, R101, -INF , !P6 ;  /* 0xff80000065657808 */ /* 0x000fe40007000000 */
[----:B------:R-:W-:Y:S01]  /*207e0*/  ISETP.GE.AND P6, PT, R176, 0x1, PT ;  /* 0x00000001b000780c */ /* 0x000fe20003fc6270 */
[--C-:B0-----:R-:W-:Y:S02]  /*207f0*/  IMAD.IADD R172, R172, 0x1, R14.reuse ;  /* 0x00000001acac7824 */ /* 0x101fe400078e020e */
[----:B------:R-:W-:-:S10]  /*20800*/  IMAD.IADD R171, R171, 0x1, R14 ;  /* 0x00000001abab7824 */ /* 0x000fd400078e020e */
        /* <DEDUP_REMOVED lines=14> */
.L_x_2006:
[----:B------:R-:W-:Y:S02]  /*208f0*/  ULDC UR4, c[0x0][0x9e4] ;  /* 0x0002790000047ab9 */ /* 0x000fe40000000800 */
[----:B------:R-:W-:-:S05]  /*20900*/  IMAD.U32 R169, RZ, RZ, UR4 ;  /* 0x00000004ffa97e24 */ /* 0x000fca000f8e00ff */
[----:B------:R-:W-:-:S13]  /*20910*/  ISETP.NE.AND P6, PT, R169, 0x1, PT ;  /* 0x00000001a900780c */ /* 0x000fda0003fc5270 */
[----:B------:R-:W0:Y:S02]  /*20920*/  @P6 LDC.64 R88, c[0x0][0x9e8] ;  /* 0x00027a00ff586b82 */ /* 0x000e240000000a00 */
[----:B0-----:R-:W-:-:S05]  /*20930*/  @P6 IMAD.HI.U32 R88, R14, R88, RZ ;  /* 0x000000580e586227 */ /* 0x001fca00078e00ff */
[----:B------:R-:W-:-:S07]  /*20940*/  @P6 SHF.R.U32.HI R14, RZ, R89, R88 ;  /* 0x00000059ff0e6219 */ /* 0x000fce0000011658 */
.L_x_2007:
[----:B------:R-:W-:Y:S05]  /*20950*/  BSYNC B0 ;  /* 0x0000000000007941 */ /* 0x000fea0003800000 */
.L_x_2005:
[----:B------:R-:W-:-:S05]  /*20960*/  IMAD R14, R14, R169, R99 ;  /* 0x000000a90e0e7224 */ /* 0x000fca00078e0263 */
[----:B------:R-:W-:Y:S02]  /*20970*/  VIADDMNMX R172, R14, R169, R172, PT ;  /* 0x000000a90eac7246 */ /* 0x000fe400038001ac */
[----:B------:R-:W-:-:S07]  /*20980*/  VIMNMX R171, R171, R14, !PT ;  /* 0x0000000eabab7248 */ /* 0x000fce0007fe0100 */
.L_x_2004:
        /* <DEDUP_REMOVED lines=136> */
[----:B------:R-:W-:-:S03]  /*21210*/  ISETP.GT.AND P1, PT, R171, 0x50, !P1 ;  /* 0x00000050ab00780c */ /* 0x000fc60004f24270 */
[----:B------:R-:W-:Y:S01]  /*21220*/  FFMA.FTZ R89, R219, R102, -8 ;  /* 0xc1000000db597423 */ /* 0x000fe20000010066 */
        /* <DEDUP_REMOVED lines=67> */
[--C-:B------:R-:W-:Y:S01]  /*21660*/  FFMA.FTZ R88, R152, UR60, -R89.reuse ;  /* 0x0000003c98587c23 */ /* 0x100fe20008010859 */
[----:B------:R-:W-:-:S01]  /*21670*/  FFMA.FTZ R152, R160, UR60, -R89 ;  /* 0x0000003ca0987c23 */ /* 0x000fc20008010859 */
[----:B------:R-:W-:Y:S01]  /*21680*/  FMNMX.FTZ R160, R14, R205, !PT ;  /* 0x000000cd0ea07209 */ /* 0x000fe20007810000 */
[----:B------:R-:W-:-:S01]  /*21690*/  FFMA.FTZ R99, R153, UR60, -R89 ;  /* 0x0000003c99637c23 */ /* 0x000fc20008010859 */
        /* <DEDUP_REMOVED lines=44> */
[----:B------:R-:W-:Y:S01]  /*21960*/  FFMA.FTZ R100, R100, UR60, -R89 ;  /* 0x0000003c64647c23 */ /* 0x000fe20008010859 */
        /* <DEDUP_REMOVED lines=57> */
[----:B------:R1:W-:Y:S08]  /*21d00*/  MUFU.EX2 R89, R166 ;  /* 0x000000a600597308 */ /* 0x0003f00000000800 */
[----:B------:R-:W2:Y:S01]  /*21d10*/  MUFU.EX2 R164, R164 ;  /* 0x000000a400a47308 */ /* 0x000ea20000000800 */
[----:B0-----:R-:W-:-:S07]  /*21d20*/  FMNMX.FTZ R218, R218, R169, !PT ;  /* 0x000000a9dada7209 */ /* 0x001fce0007810000 */
[----:B------:R-:W-:Y:S01]  /*21d30*/  MUFU.EX2 R125, R125 ;  /* 0x0000007d007d7308 */ /* 0x000fe20000000800 */
[C---:B------:R-:W-:Y:S01]  /*21d40*/  FSETP.NEU.FTZ.AND P1, PT, R218.reuse, -INF , PT ;  /* 0xff800000da00780b */ /* 0x040fe20003f3d000 */
[----:B------:R-:W-:-:S03]  /*21d50*/  FFMA.FTZ R167, R218, R167, -8 ;  /* 0xc1000000daa77423 */ /* 0x000fc600000100a7 */
[----:B-1----:R-:W-:Y:S02]  /*21d60*/  FSEL R166, R218, RZ, P1 ;  /* 0x000000ffdaa67208 */ /* 0x002fe40000800000 */
[----:B------:R-:W-:Y:S01]  /*21d70*/  FSEL R101, R167, RZ, P1 ;  /* 0x000000ffa7657208 */ /* 0x000fe20000800000 */
[----:B--2---:R-:W-:Y:S01]  /*21d80*/  FFMA.FTZ R169, R164, R12, R15 ;  /* 0x0000000ca4a97223 */ /* 0x004fe2000001000f */
[----:B------:R-:W-:Y:S01]  /*21d90*/  MUFU.EX2 R128, R128 ;  /* 0x0000008000807308 */ /* 0x000fe20000000800 */
[----:B------:R-:W-:-:S02]  /*21da0*/  FADD.FTZ R166, -R166, R205 ;  /* 0x000000cda6a67221 */ /* 0x000fc40000010100 */
[--C-:B------:R-:W-:Y:S01]  /*21db0*/  FFMA.FTZ R14, R14, UR60, -R101.reuse ;  /* 0x0000003c0e0e7c23 */ /* 0x100fe20008010865 */
[----:B------:R-:W-:-:S01]  /*21dc0*/  FFMA.FTZ R21, R21, UR60, -R101 ;  /* 0x0000003c15157c23 */ /* 0x000fc20008010865 */
[----:B------:R-:W-:Y:S01]  /*21dd0*/  FMUL.FTZ R166, R166, UR60 ;  /* 0x0000003ca6a67c20 */ /* 0x000fe20008410000 */
[----:B------:R-:W-:-:S01]  /*21de0*/  FFMA.FTZ R154, R154, UR60, -R101 ;  /* 0x0000003c9a9a7c23 */ /* 0x000fc20008010865 */
[--C-:B------:R-:W-:Y:S01]  /*21df0*/  FFMA.FTZ R155, R155, UR60, -R101.reuse ;  /* 0x0000003c9b9b7c23 */ /* 0x100fe20008010865 */
[----:B------:R-:W-:-:S01]  /*21e00*/  FFMA.FTZ R158, R158, UR60, -R101 ;  /* 0x0000003c9e9e7c23 */ /* 0x000fc20008010865 */
[----:B------:R-:W-:Y:S01]  /*21e10*/  MUFU.EX2 R14, R14 ;  /* 0x0000000e000e7308 */ /* 0x000fe20000000800 */
[----:B------:R-:W-:-:S01]  /*21e20*/  FFMA.FTZ R159, R159, UR60, -R101 ;  /* 0x0000003c9f9f7c23 */ /* 0x000fc20008010865 */
[----:B------:R-:W-:Y:S01]  /*21e30*/  FFMA.FTZ R161, R161, UR60, -R101 ;  /* 0x0000003ca1a17c23 */ /* 0x000fe20008010865 */
[----:B------:R-:W-:-:S01]  /*21e40*/  FADD.FTZ R169, R20, R169 ;  /* 0x000000a914a97221 */ /* 0x000fc20000010000 */
        /* <DEDUP_REMOVED lines=34> */
[--C-:B------:R-:W-:Y:S01]  /*22070*/  FFMA.FTZ R92, R92, UR60, -R101.reuse ;  /* 0x0000003c5c5c7c23 */ /* 0x100fe20008010865 */
        /* <DEDUP_REMOVED lines=131> */
[----:B------:R-:W-:Y:S01]  /*228b0*/  FADD.FTZ R12, R89, R12 ;  /* 0x0000000c590c7221 */ /* 0x000fe20000010000 */
[----:B--2---:R-:W-:-:S04]  /*228c0*/  FADD.FTZ R3, R97, R166 ;  /* 0x000000a661037221 */ /* 0x004fc80000010000 */
[----:B0-----:R-:W-:Y:S01]  /*228d0*/  FADD.FTZ R3, R98, R3 ;  /* 0x0000000362037221 */ /* 0x001fe20000010000 */
[----:B------:R-:W-:Y:S06]  /*228e0*/  @!P0 BRA `(.L_x_2008) ;  /* 0x0000000000048947 */ /* 0x000fec0003800000 */
[----:B------:R-:W-:Y:S01]  /*228f0*/  BPT.TRAP 0x1 ;  /* 0x000000040000795c */ /* 0x000fe20000300000 */
.L_x_2008:
        /* <DEDUP_REMOVED lines=116> */
.L_x_1989:
[----:B------:R-:W-:Y:S05]  /*23040*/  WARPSYNC.ALL ;  /* 0x0000000000007948 */ /* 0x000fea0003800000 */
[----:B------:R-:W-:Y:S06]  /*23050*/  BAR.ARV 0x8, 0x180 ;  /* 0x0206000000007b1d */ /* 0x000fec0000002000 */
[----:B------:R-:W-:Y:S05]  /*23060*/  @!P0 BRA `(.L_x_2010) ;  /* 0x0000000000048947 */ /* 0x000fea0003800000 */
[----:B------:R-:W-:Y:S01]  /*23070*/  BPT.TRAP 0x1 ;  /* 0x000000040000795c */ /* 0x000fe20000300000 */
.L_x_2010:
[----:B------:R-:W-:Y:S01]  /*23080*/  IMAD R11, R190, 0x8, R17 ;  /* 0x00000008be0b7824 */ /* 0x000fe200078e0211 */
[----:B------:R-:W-:-:S04]  /*23090*/  SHF.L.U32 R0, R192, 0x1f, RZ ;  /* 0x0000001fc0007819 */ /* 0x000fc800000006ff */
[----:B------:R0:W1:Y:S01]  /*230a0*/  SYNCS.PHASECHK.TRANS64.TRYWAIT P1, [R11+URZ+0x22850], R0 ;  /* 0x022850000b0075a7 */ /* 0x000062000802017f */
[----:B------:R-:W-:Y:S05]  /*230b0*/  @!P0 BRA `(.L_x_2011) ;  /* 0x0000000000048947 */ /* 0x000fea0003800000 */
[----:B------:R-:W-:Y:S01]  /*230c0*/  BPT.TRAP 0x1 ;  /* 0x000000040000795c */ /* 0x000fe20000300000 */
.L_x_2011:
[----:B------:R-:W-:-:S05]  /*230d0*/  VIADD R17, R17, 0x400 ;  /* 0x0000040011117836 */ /* 0x000fca0000000000 */
[----:B------:R-:W-:-:S04]  /*230e0*/  SHF.R.U32.HI R17, RZ, 0x4, R17 ;  /* 0x00000004ff117819 */ /* 0x000fc80000011611 */
[----:B------:R-:W-:-:S04]  /*230f0*/  LOP3.LUT R17, R17, 0x3fff, RZ, 0xc0, !PT ;  /* 0x00003fff11117812 */ /* 0x000fc800078ec0ff */
[----:B------:R-:W-:Y:S01]  /*23100*/  LOP3.LUT R17, R17, 0x10000, RZ, 0xfc, !PT ;  /* 0x0001000011117812 */ /* 0x000fe200078efcff */
[----:B-1----:R-:W-:Y:S06]  /*23110*/  @P1 BRA `(.L_x_2012) ;  /* 0x0000000000081947 */ /* 0x002fec0003800000 */
[----:B------:R-:W1:Y:S02]  /*23120*/  SYNCS.PHASECHK.TRANS64.TRYWAIT P1, [R11+URZ+0x22850], R0 ;  /* 0x022850000b0075a7 */ /* 0x000e64000802017f */
[----:B-1----:R-:W-:Y:S05]  /*23130*/  @!P1 BRA `(.L_x_2013) ;  /* 0x000000f000fc9947 */ /* 0x002fea0003800000 */
.L_x_2012:
[----:B------:R-:W-:Y:S01]  /*23140*/  IMAD R4, R190, 0x500, R17 ;  /* 0x00000500be047824 */ /* 0x000fe200078e0211 */
[----:B------:R-:W-:Y:S05]  /*23150*/  WARPSYNC.ALL ;  /* 0x0000000000007948 */ /* 0x000fea0003800000 */
[----:B------:R-:W-:Y:S01]  /*23160*/  IMAD.MOV.U32 R5, RZ, RZ, -0x3ffffff0 ;  /* 0xc0000010ff057424 */ /* 0x000fe200078e00ff */
[C---:B------:R-:W-:Y:S01]  /*23170*/  R2UR UR6, R4.reuse ;  /* 0x00000000040672ca */ /* 0x040fe200000e0000 */
[----:B------:R-:W-:Y:S01]  /*23180*/  WARPGROUP.ARRIVE ;  /* 0x00000000000079c5 */ /* 0x000fe20000000000 */
[----:B------:R-:W-:Y:S01]  /*23190*/  VIADD R6, R4, 0x100 ;  /* 0x0000010004067836 */ /* 0x000fe20000000000 */
[----:B------:R-:W-:Y:S01]  /*231a0*/  ULDC.64 UR4, c[0x0][0x9a0] ;  /* 0x0002680000047ab9 */ /* 0x000fe20000000a00 */
[----:B------:R-:W-:Y:S01]  /*231b0*/  R2UR UR7, R5 ;  /* 0x00000000050772ca */ /* 0x000fe200000e0000 */
[----:B------:R-:W-:Y:S01]  /*231c0*/  IMAD.MOV.U32 R7, RZ, RZ, -0x3ffffff0 ;  /* 0xc0000010ff077424 */ /* 0x000fe200078e00ff */
[----:B------:R-:W-:Y:S01]  /*231d0*/  ISETP.NE.U32.AND P1, PT, RZ, UR4, PT ;  /* 0x00000004ff007c0c */ /* 0x000fe2000bf25070 */
[----:B------:R-:W-:-:S03]  /*231e0*/  ULDC.64 UR8, c[0x0][0x208] ;  /* 0x0000820000087ab9 */ /* 0x000fc60000000a00 */
[----:B------:R-:W-:-:S07]  /*231f0*/  ISETP.NE.AND.EX P1, PT, RZ, UR5, PT, P1 ;  /* 0x00000005ff007c0c */ /* 0x000fce000bf25310 */
[----:B------:R-:W-:Y:S01]  /*23200*/  QGMMA.64x128x32.F32.E4M3.E4M3 R24, R184, gdesc[UR4], R24, gsb0 ;  /* 0x01e00004b8187df3 */ /* 0x000fe20008000818 */
[----:B------:R-:W-:Y:S02]  /*23210*/  R2UR UR6, R6 ;  /* 0x00000000060672ca */ /* 0x000fe400000e0000 */
[----:B------:R-:W-:-:S03]  /*23220*/  R2UR UR7, R7 ;  /* 0x00000000070772ca */ /* 0x000fc600000e0000 */
[----:B------:R-:W0:Y:S01]  /*23230*/  @P1 LDC.64 R6, c[0x0][0x9c8] ;  /* 0x00027200ff061b82 */ /* 0x000e220000000a00 */
[----:B------:R-:W-:-:S07]  /*23240*/  @P1 SHF.R.S32.HI R5, RZ, 0x1f, R207 ;  /* 0x0000001fff051819 */ /* 0x000fce00000114cf */
        /* <DEDUP_REMOVED lines=14> */
[----:B------:R-:W-:Y:S01]  /*23330*/  IMAD.MOV.U32 R7, RZ, RZ, -0x3ffffff0 ;  /* 0xc0000010ff077424 */ /* 0x000fe200078e00ff */
[----:B------:R-:W-:Y:S01]  /*23340*/  R2UR UR6, R6 ;  /* 0x00000000060672ca */ /* 0x000fe200000e0000 */
[----:B------:R0:W2:Y:S03]  /*23350*/  @P1 LDG.E R0, desc[UR8][R8.64] ;  /* 0x0000000808001981 */ /* 0x0000a6000c1e1900 */
[----:B------:R-:W-:Y:S01]  /*23360*/  R2UR UR7, R7 ;  /* 0x00000000070772ca */ /* 0x000fe200000e0000 */
[----:B------:R-:W-:Y:S02]  /*23370*/  VIADD R6, R4, 0x300 ;  /* 0x0000030004067836 */ /* 0x000fe40000000000 */
[----:B------:R-:W-:Y:S01]  /*23380*/  IMAD.MOV.U32 R7, RZ, RZ, -0x3ffffff0 ;  /* 0xc0000010ff077424 */ /* 0x000fe200078e00ff */
[----:B------:R-:W-:-:S02]  /*23390*/  WARPGROUP.DEPBAR.LE gsb0, 0x0 ;  /* 0x00008000000079c5 */ /* 0x000fc40000010000 */
[----:B------:R-:W-:-:S07]  /*233a0*/  WARPGROUP.ARRIVE ;  /* 0x00000000000079c5 */ /* 0x000fce0000000000 */
[----:B------:R-:W-:Y:S01]  /*233b0*/  QGMMA.64x128x32.F32.E4M3.E4M3 R24, R176, gdesc[UR4], R24, gsb0 ;  /* 0x01e00004b0187df3 */ /* 0x000fe20008000818 */
[----:B------:R-:W-:Y:S02]  /*233c0*/  R2UR UR6, R6 ;  /* 0x00000000060672ca */ /* 0x000fe400000e0000 */
[----:B------:R-:W-:Y:S01]  /*233d0*/  R2UR UR7, R7 ;  /* 0x00000000070772ca */ /* 0x000fe200000e0000 */
[----:B------:R-:W-:Y:S02]  /*233e0*/  VIADD R4, R4, 0x400 ;  /* 0x0000040004047836 */ /* 0x000fe40000000000 */
[----:B------:R-:W-:Y:S01]  /*233f0*/  IMAD.MOV.U32 R5, RZ, RZ, -0x3ffffff0 ;  /* 0xc0000010ff057424 */ /* 0x000fe200078e00ff */
[----:B------:R-:W1:Y:S01]  /*23400*/  SHFL.BFLY PT, R7, R12, 0x2, 0x1f ;  /* 0x0c401f000c077f89 */ /* 0x000e6200000e0000 */
[----:B------:R-:W-:Y:S02]  /*23410*/  WARPGROUP.DEPBAR.LE gsb0, 0x0 ;  /* 0x00008000000079c5 */ /* 0x000fe40000010000 */
[----:B------:R-:W-:-:S06]  /*23420*/  WARPGROUP.ARRIVE ;  /* 0x00000000000079c5 */ /* 0x000fcc0000000000 */
[----:B------:R-:W-:Y:S01]  /*23430*/  QGMMA.64x128x32.F32.E4M3.E4M3 R24, R172, gdesc[UR4], R24, gsb0 ;  /* 0x01e00004ac187df3 */ /* 0x000fe20008000818 */
[----:B------:R-:W-:Y:S02]  /*23440*/  R2UR UR6, R4 ;  /* 0x00000000040672ca */ /* 0x000fe400000e0000 */
[----:B------:R-:W-:Y:S01]  /*23450*/  R2UR UR7, R5 ;  /* 0x00000000050772ca */ /* 0x000fe200000e0000 */
[----:B------:R-:W3:Y:S01]  /*23460*/  SHFL.BFLY PT, R4, R3, 0x2, 0x1f ;  /* 0x0c401f0003047f89 */ /* 0x000ee200000e0000 */
[----:B-1----:R-:W-:-:S05]  /*23470*/  FADD.FTZ R7, R7, R12 ;  /* 0x0000000c07077221 */ /* 0x002fca0000010000 */
[----:B------:R-:W1:Y:S01]  /*23480*/  SHFL.BFLY PT, R2, R7, 0x1, 0x1f ;  /* 0x0c201f0007027f89 */ /* 0x000e6200000e0000 */
[----:B---3--:R-:W-:-:S05]  /*23490*/  FADD.FTZ R4, R4, R3 ;  /* 0x0000000304047221 */ /* 0x008fca0000010000 */
[----:B------:R-:W3:Y:S01]  /*234a0*/  SHFL.BFLY PT, R5, R4, 0x1, 0x1f ;  /* 0x0c201f0004057f89 */ /* 0x000ee200000e0000 */
[----:B-1----:R-:W-:-:S05]  /*234b0*/  FADD.FTZ R2, R7, R2 ;  /* 0x0000000207027221 */ /* 0x002fca0000010000 */
[C---:B------:R-:W-:Y:S01]  /*234c0*/  FSETP.NE.FTZ.AND P1, PT, R2.reuse, RZ, PT ;  /* 0x000000ff0200720b */ /* 0x040fe20003f35000 */
[----:B0-----:R-:W-:Y:S01]  /*234d0*/  FMUL.FTZ R8, R2, 0.00390625 ;  /* 0x3b80000002087820 */ /* 0x001fe20000410000 */
[----:B------:R-:W-:-:S04]  /*234e0*/  IMAD.MOV.U32 R3, RZ, RZ, RZ ;  /* 0x000000ffff037224 */ /* 0x000fc800078e00ff */
[----:B------:R-:W-:Y:S01]  /*234f0*/  FSETP.NE.FTZ.AND P2, PT, R8, RZ, PT ;  /* 0x000000ff0800720b */ /* 0x000fe20003f55000 */
[----:B---3--:R-:W-:-:S04]  /*23500*/  FADD.FTZ R6, R4, R5 ;  /* 0x0000000504067221 */ /* 0x008fc80000010000 */
[----:B------:R-:W-:Y:S02]  /*23510*/  FMUL.FTZ R10, R6, 0.00390625 ;  /* 0x3b800000060a7820 */ /* 0x000fe40000410000 */
[----:B------:R-:W-:Y:S03]  /*23520*/  @P1 MUFU.RCP R3, R2 ;  /* 0x0000000200031308 */ /* 0x000fe60000001000 */
[----:B------:R-:W-:Y:S01]  /*23530*/  FSETP.NE.FTZ.AND P3, PT, R10, RZ, PT ;  /* 0x000000ff0a00720b */ /* 0x000fe20003f75000 */
[----:B------:R-:W-:Y:S02]  /*23540*/  WARPGROUP.DEPBAR.LE gsb0, 0x0 ;  /* 0x00008000000079c5 */ /* 0x000fe40000010000 */
[----:B------:R-:W-:-:S06]  /*23550*/  WARPGROUP.ARRIVE ;  /* 0x00000000000079c5 */ /* 0x000fcc0000000000 */
[----:B------:R-:W-:Y:S01]  /*23560*/  QGMMA.64x128x32.F32.E4M3.E4M3 R24, R168, gdesc[UR4], R24, gsb0 ;  /* 0x01e00004a8187df3 */ /* 0x000fe20008000818 */
[----:B------:R-:W-:Y:S01]  /*23570*/  FSETP.NE.FTZ.AND P1, PT, R6, RZ, PT ;  /* 0x000000ff0600720b */ /* 0x000fe20003f35000 */
[----:B------:R-:W-:Y:S01]  /*23580*/  IMAD.MOV.U32 R7, RZ, RZ, RZ ;  /* 0x000000ffff077224 */ /* 0x000fe200078e00ff */
        /* <DEDUP_REMOVED lines=10> */
[----:B------:R-:W-:Y:S01]  /*23630*/  @P2 FFMA.FTZ R88, R2, R219, R5 ;  /* 0x000000db02582223 */ /* 0x000fe20000010005 */
[----:B------:R-:W-:Y:S02]  /*23640*/  IMAD.MOV.U32 R89, RZ, RZ, -0x800000 ;  /* 0xff800000ff597424 */ /* 0x000fe400078e00ff */
[----:B------:R-:W-:Y:S01]  /*23650*/  @P3 FFMA.FTZ R89, R12, R218, R9 ;  /* 0x000000da0c593223 */ /* 0x000fe20000010009 */
[-C--:B--2---:R-:W-:Y:S01]  /*23660*/  FMUL.FTZ R4, R3, R0.reuse ;  /* 0x0000000003047220 */ /* 0x084fe20000410000 */
[----:B---3--:R-:W-:Y:S01]  /*23670*/  FMUL.FTZ R6, R7, R0 ;  /* 0x0000000007067220 */ /* 0x008fe20000410000 */
[----:B------:R-:W-:-:S02]  /*23680*/  WARPGROUP.DEPBAR.LE gsb0, 0x0 ;  /* 0x00008000000079c5 */ /* 0x000fc40000010000 */
[----:B------:R-:W-:Y:S05]  /*23690*/  @!P0 BRA `(.L_x_2014) ;  /* 0x0000000000048947 */ /* 0x000fea0003800000 */
[----:B------:R-:W-:Y:S01]  /*236a0*/  BPT.TRAP 0x1 ;  /* 0x000000040000795c */ /* 0x000fe20000300000 */
.L_x_2014:
[----:B------:R-:W2:Y:S01]  /*236b0*/  LDL.LU R0, [R1+0x8] ;  /* 0x0000080001007983 */ /* 0x000ea20000300800 */
[----:B------:R-:W-:Y:S02]  /*236c0*/  VIADD R190, R190, 0x1 ;  /* 0x00000001bebe7836 */ /* 0x000fe40000000000 */
[-C--:B------:R-:W-:Y:S01]  /*236d0*/  FMUL.FTZ R8, R45, R4.reuse ;  /* 0x000000042d087220 */ /* 0x080fe20000410000 */
[----:B------:R-:W-:Y:S02]  /*236e0*/  IMAD.U32 R5, RZ, RZ, UR61 ;  /* 0x0000003dff057e24 */ /* 0x000fe4000f8e00ff */
[-C--:B------:R-:W-:Y:S01]  /*236f0*/  FMUL.FTZ R21, R56, R4.reuse ;  /* 0x0000000438157220 */ /* 0x080fe20000410000 */
[-C--:B------:R-:W-:Y:S01]  /*23700*/  FMUL.FTZ R45, R64, R4.reuse ;  /* 0x00000004402d7220 */ /* 0x080fe20000410000 */
[----:B------:R-:W-:Y:S01]  /*23710*/  ISETP.NE.AND P1, PT, R190, 0x2, PT ;  /* 0x00000002be00780c */ /* 0x000fe20003f25270 */
[-C--:B------:R-:W-:Y:S01]  /*23720*/  FMUL.FTZ R109, R80, R4.reuse ;  /* 0x00000004506d7220 */ /* 0x080fe20000410000 */
[-C--:B------:R-:W-:Y:S01]  /*23730*/  FMUL.FTZ R15, R52, R4.reuse ;  /* 0x00000004340f7220 */ /* 0x080fe20000410000 */
[-C--:B------:R-:W-:Y:S01]  /*23740*/  FMUL.FTZ R3, R24, R4.reuse ;  /* 0x0000000418037220 */ /* 0x080fe20000410000 */
[----:B------:R-:W-:Y:S01]  /*23750*/  SEL R7, RZ, 0x1, P1 ;  /* 0x00000001ff077807 */ /* 0x000fe20000800000 */
        /* <DEDUP_REMOVED lines=48> */
[----:B------:R-:W-:-:S02]  /*23a60*/  LOP3.LUT R192, R192, R7, RZ, 0x3c, !PT ;  /* 0x00000007c0c07212 */ /* 0x000fc400078e3cff */
[----:B------:R-:W-:Y:S02]  /*23a70*/  SEL R190, R190, RZ, P1 ;  /* 0x000000ffbebe7207 */ /* 0x000fe40000800000 */
[----:B--2---:R-:W-:Y:S01]  /*23a80*/  R2UR UR4, R0 ;  /* 0x00000000000472ca */ /* 0x004fe200000e0000 */
[----:B------:R-:W-:Y:S02]  /*23a90*/  VIADD R0, R11, 0x22860 ;  /* 0x000228600b007836 */ /* 0x000fe40000000000 */
[----:B------:R-:W-:Y:S01]  /*23aa0*/  FMUL.FTZ R11, R37, R4 ;  /* 0x00000004250b7220 */ /* 0x000fe20000410000 */
[----:B------:R-:W-:Y:S02]  /*23ab0*/  FMUL.FTZ R37, R66, R6 ;  /* 0x0000000642257220 */ /* 0x000fe40000410000 */
[----:B------:R-:W-:Y:S01]  /*23ac0*/  PRMT R2, R5, 0x654, R0 ;  /* 0x0000065405027816 */ /* 0x000fe20000000000 */
[-C--:B------:R-:W-:Y:S01]  /*23ad0*/  FMUL.FTZ R0, R53, R4.reuse ;  /* 0x0000000435007220 */ /* 0x080fe20000410000 */
[-C--:B------:R-:W-:Y:S01]  /*23ae0*/  FMUL.FTZ R53, R44, R4.reuse ;  /* 0x000000042c357220 */ /* 0x080fe20000410000 */
[-C--:B------:R-:W-:Y:S01]  /*23af0*/  FMUL.FTZ R5, R28, R4.reuse ;  /* 0x000000041c057220 */ /* 0x080fe20000410000 */
[----:B------:R-:W-:Y:S01]  /*23b00*/  FMUL.FTZ R44, R84, R4 ;  /* 0x00000004542c7220 */ /* 0x000fe20000410000 */
[-C--:B------:R-:W-:Y:S01]  /*23b10*/  FMUL.FTZ R4, R79, R6.reuse ;  /* 0x000000064f047220 */ /* 0x080fe20000410000 */
[----:B------:R0:W-:Y:S01]  /*23b20*/  SYNCS.ARRIVE.TRANS64.RED.A1T0 RZ, [R2+URZ], RZ ;  /* 0x000000ff02ff79a7 */ /* 0x0001e2000810043f */
[----:B------:R-:W-:Y:S01]  /*23b30*/  UIADD3 UR4, UR4, 0x1, URZ ;  /* 0x0000000104047890 */ /* 0x000fe2000fffe03f */
[-C--:B------:R-:W-:Y:S01]  /*23b40*/  FMUL.FTZ R79, R35, R6.reuse ;  /* 0x00000006234f7220 */ /* 0x080fe20000410000 */
[-C--:B------:R-:W-:Y:S01]  /*23b50*/  FMUL.FTZ R28, R67, R6.reuse ;  /* 0x00000006431c7220 */ /* 0x080fe20000410000 */
[----:B------:R-:W-:-:S03]  /*23b60*/  FMUL.FTZ R35, R78, R6 ;  /* 0x000000064e237220 */ /* 0x000fc60000410000 */
[----:B------:R-:W-:Y:S02]  /*23b70*/  IMAD.U32 R9, RZ, RZ, UR4 ;  /* 0x00000004ff097e24 */ /* 0x000fe4000f8e00ff */
[----:B0-----:R-:W-:-:S03]  /*23b80*/  FMUL.FTZ R2, R55, R6 ;  /* 0x0000000637027220 */ /* 0x001fc60000410000 */
[----:B------:R0:W-:Y:S04]  /*23b90*/  STL [R1+0x8], R9 ;  /* 0x0000080901007387 */ /* 0x0001e80000100800 */
.L_x_1899:
[----:B------:R-:W-:Y:S05]  /*23ba0*/  WARPSYNC.ALL ;  /* 0x0000000000007948 */ /* 0x000fea0003800000 */
[----:B------:R-:W1:Y:S08]  /*23bb0*/  S2UR UR61, SR_CgaCtaId ;  /* 0x00000000003d79c3 */ /* 0x000e700000008800 */
[----:B------:R-:W-:Y:S01]  /*23bc0*/  BAR.SYNC.DEFER_BLOCKING 0x5, 0x180 ;  /* 0x0146000000007b1d */ /* 0x000fe20000010000 */
[----:B------:R-:W-:-:S05]  /*23bd0*/  ISETP.NE.AND P1, PT, R225, RZ, PT ;  /* 0x000000ffe100720c */ /* 0x000fca0003f25270 */
[----:B------:R-:W-:Y:S01]  /*23be0*/  UMOV UR4, 0x400 ;  /* 0x0000040000047882 */ /* 0x000fe20000000000 */
[----:B------:R-:W-:Y:S07]  /*23bf0*/  BSSY B0, `(.L_x_2015) ;  /* 0x00003fa000007945 */ /* 0x000fee0003800000 */
[----:B------:R-:W2:Y:S01]  /*23c00*/  @!P1 LDC R225, c[0x0][0xad4] ;  /* 0x0002b500ffe19b82 */ /* 0x000ea20000000800 */
[----:B-1----:R-:W-:-:S06]  /*23c10*/  ULEA UR4, UR61, UR4, 0x18 ;  /* 0x000000043d047291 */ /* 0x002fcc000f8ec03f */
[----:B------:R-:W-:-:S05]  /*23c20*/  IMAD.U32 R17, RZ, RZ, UR4 ;  /* 0x00000004ff117e24 */ /* 0x000fca000f8e00ff */
[----:B------:R1:W3:Y:S01]  /*23c30*/  LDS.128 R204, [R17+0x228d0] ;  /* 0x0228d00011cc7984 */ /* 0x0002e20000000c00 */
[----:B------:R-:W-:Y:S06]  /*23c40*/  BAR.ARV 0x4, 0x180 ;  /* 0x0106000000007b1d */ /* 0x000fec0000002000 */
[----:B------:R-:W-:Y:S05]  /*23c50*/  @P0 BRA `(.L_x_2016) ;  /* 0x0000003000ac0947 */ /* 0x000fea0003800000 */
[----:B------:R-:W4:Y:S01]  /*23c60*/  LDL R7, [R1+0x2c] ;  /* 0x00002c0001077983 */ /* 0x000f220000100800 */
[----:B------:R-:W-:Y:S01]  /*23c70*/  ULDC.64 UR4, c[0x4][0x38] ;  /* 0x01000e0000047ab9 */ /* 0x000fe20000000a00 */
[----:B0-----:R-:W0:Y:S01]  /*23c80*/  S2R R9, SR_TID.X ;  /* 0x0000000000097919 */ /* 0x001e220000002100 */
[----:B-----5:R-:W1:Y:S01]  /*23c90*/  S2R R24, SR_SWINHI ;  /* 0x0000000000187919 */ /* 0x020e620000002f00 */
[----:B0-----:R-:W-:-:S05]  /*23ca0*/  IMAD.SHL.U32 R6, R9, 0x4, RZ ;  /* 0x0000000409067824 */ /* 0x001fca00078e00ff */
[----:B------:R-:W-:-:S04]  /*23cb0*/  LOP3.LUT R6, R6, 0xc, RZ, 0xc0, !PT ;  /* 0x0000000c06067812 */ /* 0x000fc800078ec0ff */
[----:B------:R-:W-:Y:S02]  /*23cc0*/  IADD3 R46, P0, R6, UR4, RZ ;  /* 0x00000004062e7c10 */ /* 0x000fe4000ff1e0ff */
[----:B------:R-:W-:Y:S02]  /*23cd0*/  MOV R68, R17 ;  /* 0x0000001100447202 */ /* 0x000fe40000000f00 */
[----:B-1----:R-:W-:Y:S01]  /*23ce0*/  MOV R69, R24 ;  /* 0x0000001800457202 */ /* 0x002fe20000000f00 */
[----:B------:R-:W-:Y:S01]  /*23cf0*/  IMAD.X R47, RZ, RZ, UR5, P0 ;  /* 0x00000005ff2f7e24 */ /* 0x000fe200080e06ff */
[----:B------:R-:W-:-:S04]  /*23d00*/  LOP3.LUT P0, R6, R9, 0x3, RZ, 0xc0, !PT ;  /* 0x0000000309067812 */ /* 0x000fc8000780c0ff */
[----:B------:R-:W-:-:S04]  /*23d10*/  ISETP.EQ.OR P0, PT, R6, 0x3, !P0 ;  /* 0x000000030600780c */ /* 0x000fc80004702670 */
[----:B------:R-:W-:Y:S02]  /*23d20*/  SEL R13, R5, R90, P0 ;  /* 0x0000005a050d7207 */ /* 0x000fe40000000000 */
[----:B------:R-:W-:Y:S01]  /*23d30*/  SEL R5, R90, R5, P0 ;  /* 0x000000055a057207 */ /* 0x000fe20000000000 */
[----:B------:R-:W-:Y:S01]  /*23d40*/  ULDC.64 UR6, c[0x0][0x208] ;  /* 0x0000820000067ab9 */ /* 0x000fe20000000a00 */
[----:B------:R-:W-:Y:S01]  /*23d50*/  UMOV UR4, 0xffffffff ;  /* 0xffffffff00047882 */ /* 0x000fe20000000000 */
[----:B------:R0:W5:Y:S01]  /*23d60*/  LDG.E.CONSTANT R20, desc[UR6][R46.64] ;  /* 0x000000062e147981 */ /* 0x000162000c1e9900 */
[----:B------:R-:W-:Y:S02]  /*23d70*/  SEL R9, R3, R94, P0 ;  /* 0x0000005e03097207 */ /* 0x000fe40000000000 */
[----:B------:R-:W-:Y:S01]  /*23d80*/  SEL R3, R94, R3, P0 ;  /* 0x000000035e037207 */ /* 0x000fe20000000000 */
[----:B----4-:R-:W-:-:S03]  /*23d90*/  IMAD.WIDE R6, R7, 0x2, R68 ;  /* 0x0000000207067825 */ /* 0x010fc600078e0244 */
        /* <DEDUP_REMOVED lines=8> */
[----:B------:R-:W-:Y:S01]  /*23e20*/  LOP3.LUT R86, R86, R87, RZ, 0x3c, !PT ;  /* 0x0000005756567212 */ /* 0x000fe200078e3cff */
[----:B------:R-:W-:Y:S01]  /*23e30*/  IMAD.X R87, RZ, RZ, R7, P1 ;  /* 0x000000ffff577224 */ /* 0x000fe200008e0607 */
[C---:B------:R-:W-:Y:S02]  /*23e40*/  IADD3 R85, P2, R6.reuse, 0x4020, RZ ;  /* 0x0000402006557810 */ /* 0x040fe40007f5e0ff */
[C---:B------:R-:W-:Y:S02]  /*23e50*/  IADD3 R83, P3, R6.reuse, 0x4000, RZ ;  /* 0x0000400006537810 */ /* 0x040fe40007f7e0ff */
[C---:B------:R-:W-:Y:S02]  /*23e60*/  IADD3 R105, P4, R6.reuse, 0x60, RZ ;  /* 0x0000006006697810 */ /* 0x040fe40007f9e0ff */
[----:B------:R-:W-:-:S02]  /*23e70*/  IADD3 R103, P5, R6, 0x40, RZ ;  /* 0x0000004006677810 */ /* 0x000fc40007fbe0ff */
[----:B------:R-:W-:Y:S02]  /*23e80*/  IADD3 R101, P1, R6, 0x20, RZ ;  /* 0x0000002006657810 */ /* 0x000fe40007f3e0ff */
[----:B------:R-:W-:Y:S02]  /*23e90*/  LOP3.LUT R84, R85, 0x380, RZ, 0xc0, !PT ;  /* 0x0000038055547812 */ /* 0x000fe400078ec0ff */
[----:B------:R-:W-:Y:S02]  /*23ea0*/  LOP3.LUT R82, R83, 0x380, RZ, 0xc0, !PT ;  /* 0x0000038053527812 */ /* 0x000fe400078ec0ff */
[----:B------:R-:W-:Y:S02]  /*23eb0*/  LOP3.LUT R104, R105, 0x380, RZ, 0xc0, !PT ;  /* 0x0000038069687812 */ /* 0x000fe400078ec0ff */
[----:B------:R-:W-:Y:S02]  /*23ec0*/  LOP3.LUT R102, R103, 0x380, RZ, 0xc0, !PT ;  /* 0x0000038067667812 */ /* 0x000fe400078ec0ff */
[----:B------:R-:W-:-:S02]  /*23ed0*/  LOP3.LUT R100, R101, 0x380, RZ, 0xc0, !PT ;  /* 0x0000038065647812 */ /* 0x000fc400078ec0ff */
[----:B------:R-:W-:Y:S02]  /*23ee0*/  LOP3.LUT R29, R6, 0x380, RZ, 0xc0, !PT ;  /* 0x00000380061d7812 */ /* 0x000fe400078ec0ff */
[----:B------:R-:W-:Y:S02]  /*23ef0*/  SHF.R.U64 R84, R84, 0x3, RZ ;  /* 0x0000000354547819 */ /* 0x000fe400000012ff */
[----:B------:R-:W-:Y:S02]  /*23f00*/  SHF.R.U64 R82, R82, 0x3, RZ ;  /* 0x0000000352527819 */ /* 0x000fe400000012ff */
[----:B------:R-:W-:Y:S02]  /*23f10*/  SHF.R.U64 R104, R104, 0x3, RZ ;  /* 0x0000000368687819 */ /* 0x000fe400000012ff */
[----:B------:R-:W-:Y:S02]  /*23f20*/  SHF.R.U64 R102, R102, 0x3, RZ ;  /* 0x0000000366667819 */ /* 0x000fe400000012ff */
[----:B------:R-:W-:-:S02]  /*23f30*/  SHF.R.U64 R100, R100, 0x3, RZ ;  /* 0x0000000364647819 */ /* 0x000fc400000012ff */
        /* <DEDUP_REMOVED lines=12> */
[----:B------:R-:W-:Y:S02]  /*24000*/  MOV R90, R90 ;  /* 0x0000005a005a7202 */ /* 0x000fe40000000f00 */
[----:B------:R-:W-:Y:S02]  /*24010*/  MOV R108, R6 ;  /* 0x00000006006c7202 */ /* 0x000fe40000000f00 */
[----:B------:R-:W-:Y:S02]  /*24020*/  MOV R86, R86 ;  /* 0x0000005600567202 */ /* 0x000fe40000000f00 */
[----:B------:R-:W-:Y:S02]  /*24030*/  MOV R84, R84 ;  /* 0x0000005400547202 */ /* 0x000fe40000000f00 */
[----:B------:R-:W-:Y:S02]  /*24040*/  MOV R82, R82 ;  /* 0x0000005200527202 */ /* 0x000fe40000000f00 */
[----:B------:R-:W-:-:S02]  /*24050*/  MOV R104, R104 ;  /* 0x0000006800687202 */ /* 0x000fc40000000f00 */
[----:B------:R-:W-:Y:S02]  /*24060*/  MOV R102, R102 ;  /* 0x0000006600667202 */ /* 0x000fe40000000f00 */
[----:B------:R-:W-:Y:S01]  /*24070*/  MOV R100, R100 ;  /* 0x0000006400647202 */ /* 0x000fe20000000f00 */
[----:B0-----:R-:W-:Y:S06]  /*24080*/  BRA.DIV UR4, `(.L_x_2017) ;  /* 0x000000e6043c7947 */ /* 0x001fec000b800000 */
[----:B------:R-:W-:Y:S01]  /*24090*/  SEL R51, R113, R12, P0 ;  /* 0x0000000c71337207 */ /* 0x000fe20000000000 */
[----:B-----5:R-:W-:Y:S01]  /*240a0*/  SHFL.IDX PT, R9, R9, R20, 0x1c1f ;  /* 0x001c1f1409097589 */ /* 0x020fe200000e0000 */
[----:B------:R-:W-:Y:S02]  /*240b0*/  SEL R119, R40, R93, P0 ;  /* 0x0000005d28777207 */ /* 0x000fe40000000000 */
[----:B------:R-:W-:Y:S02]  /*240c0*/  SEL R55, R93, R40, P0 ;  /* 0x000000285d377207 */ /* 0x000fe40000000000 */
[----:B------:R-:W-:Y:S02]  /*240d0*/  SEL R87, R41, R10, P0 ;  /* 0x0000000a29577207 */ /* 0x000fe40000000000 */
[----:B------:R-:W-:Y:S02]  /*240e0*/  SEL R59, R10, R41, P0 ;  /* 0x000000290a3b7207 */ /* 0x000fe40000000000 */
[----:B------:R-:W-:-:S02]  /*240f0*/  SEL R141, R12, R113, P0 ;  /* 0x000000710c8d7207 */ /* 0x000fc40000000000 */
[----:B------:R-:W-:Y:S01]  /*24100*/  SEL R93, R48, R97, P0 ;  /* 0x00000061305d7207 */ /* 0x000fe20000000000 */
[----:B------:R-:W-:Y:S01]  /*24110*/  SHFL.IDX PT, R87, R87, R20, 0x1c1f ;  /* 0x001c1f1457577589 */ /* 0x000fe200000e0000 */
[----:B------:R-:W-:Y:S02]  /*24120*/  SEL R127, R50, R111, P0 ;  /* 0x0000006f327f7207 */ /* 0x000fe40000000000 */
[----:B------:R-:W-:Y:S02]  /*24130*/  SEL R125, R38, R115, P0 ;  /* 0x00000073267d7207 */ /* 0x000fe40000000000 */
[----:B------:R-:W-:Y:S02]  /*24140*/  LOP3.LUT R10, R20, 0x2, RZ, 0x3c, !PT ;  /* 0x00000002140a7812 */ /* 0x000fe400078e3cff */
        /* <DEDUP_REMOVED lines=24> */
[----:B------:R-:W-:Y:S01]  /*242d0*/  SEL R53, R8, R53, P0 ;  /* 0x0000003508357207 */ /* 0x000fe20000000000 */
[----:B------:R-:W-:Y:S01]  /*242e0*/  IMAD.MOV.U32 R11, RZ, RZ, RZ ;  /* 0x000000ffff0b7224 */ /* 0x000fe200078e00ff */
        /* <DEDUP_REMOVED lines=22> */
[----:B------:R-:W0:Y:S01]  /*24450*/  SHFL.IDX PT, R2, R3, R10, 0x1c1f ;  /* 0x001c1f0a03027589 */ /* 0x000e2200000e0000 */
[----:B------:R-:W-:-:S02]  /*24460*/  SEL R73, R70, R39, P0 ;  /* 0x0000002746497207 */ /* 0x000fc40000000000 */
[----:B------:R-:W-:Y:S01]  /*24470*/  SEL R41, R33, R34, P0 ;  /* 0x0000002221297207 */ /* 0x000fe20000000000 */
[----:B------:R-:W1:Y:S01]  /*24480*/  SHFL.IDX PT, R93, R7, R10, 0x1c1f ;  /* 0x001c1f0a075d7589 */ /* 0x000e6200000e0000 */
        /* <DEDUP_REMOVED lines=11> */
[----:B------:R-:W4:Y:S01]  /*24540*/  SHFL.IDX PT, R58, R127, R20, 0x1c1f ;  /* 0x001c1f147f3a7589 */ /* 0x000f2200000e0000 */
[----:B------:R-:W-:Y:S02]  /*24550*/  SEL R37, R28, R37, P0 ;  /* 0x000000251c257207 */ /* 0x000fe40000000000 */
[----:B------:R-:W-:Y:S01]  /*24560*/  SEL R39, R39, R70, P0 ;  /* 0x0000004627277207 */ /* 0x000fe20000000000 */
[----:B------:R-:W2:Y:S01]  /*24570*/  SHFL.IDX PT, R62, R125, R20, 0x1c1f ;  /* 0x001c1f147d3e7589 */ /* 0x000ea200000e0000 */
[----:B------:R-:W-:-:S02]  /*24580*/  SEL R33, R34, R33, P0 ;  /* 0x0000002122217207 */ /* 0x000fc40000000000 */
[----:B------:R-:W-:Y:S01]  /*24590*/  SEL R43, R35, R4, P0 ;  /* 0x00000004232b7207 */ /* 0x000fe20000000000 */
[----:B------:R-:W3:Y:S01]  /*245a0*/  SHFL.IDX PT, R28, R117, R20, 0x1c1f ;  /* 0x001c1f14751c7589 */ /* 0x000ee200000e0000 */
[----:B------:R-:W-:Y:S02]  /*245b0*/  SEL R35, R4, R35, P0 ;  /* 0x0000002304237207 */ /* 0x000fe40000000000 */
[----:B------:R-:W-:Y:S01]  /*245c0*/  SEL R29, R25, R36, P0 ;  /* 0x00000024191d7207 */ /* 0x000fe20000000000 */
[----:B------:R2:W3:Y:S01]  /*245d0*/  SHFL.IDX PT, R85, R57, R10, 0x1c1f ;  /* 0x001c1f0a39557589 */ /* 0x0004e200000e0000 */
[----:B------:R-:W-:Y:S02]  /*245e0*/  SEL R31, R27, R32, P0 ;  /* 0x000000201b1f7207 */ /* 0x000fe40000000000 */
[----:B------:R-:W-:Y:S01]  /*245f0*/  SEL R25, R36, R25, P0 ;  /* 0x0000001924197207 */ /* 0x000fe20000000000 */
[----:B------:R-:W3:Y:S01]  /*24600*/  SHFL.IDX PT, R70, R67, R10, 0x1c1f ;  /* 0x001c1f0a43467589 */ /* 0x000ee200000e0000 */
[----:B------:R-:W-:-:S02]  /*24610*/  SEL R27, R32, R27, P0 ;  /* 0x0000001b201b7207 */ /* 0x000fc40000000000 */
[----:B0-----:R-:W-:Y:S01]  /*24620*/  SEL R92, R9, R2, P0 ;  /* 0x00000002095c7207 */ /* 0x001fe20000000000 */
[----:B------:R0:W-:Y:S01]  /*24630*/  SHFL.IDX PT, R72, R65, R10, 0x1c1f ;  /* 0x001c1f0a41487589 */ /* 0x0001e200000e0000 */
[----:B------:R-:W-:Y:S02]  /*24640*/  SEL R94, R2, R9, P0 ;  /* 0x00000009025e7207 */ /* 0x000fe40000000000 */
[----:B------:R-:W-:Y:S01]  /*24650*/  SEL R96, R8, R51, P0 ;  /* 0x0000003308607207 */ /* 0x000fe20000000000 */
[----:B------:R0:W-:Y:S01]  /*24660*/  SHFL.IDX PT, R26, R119, R20, 0x1c1f ;  /* 0x001c1f14771a7589 */ /* 0x0001e200000e0000 */
[----:B------:R-:W-:Y:S02]  /*24670*/  SEL R98, R51, R8, P0 ;  /* 0x0000000833627207 */ /* 0x000fe40000000000 */
[----:B-1----:R-:W-:Y:S01]  /*24680*/  SEL R8, R30, R93, P0 ;  /* 0x0000005d1e087207 */ /* 0x002fe20000000000 */
[----:B------:R-:W-:Y:S01]  /*24690*/  SHFL.IDX PT, R40, R131, R20, 0x1c1f ;  /* 0x001c1f1483287589 */ /* 0x000fe200000e0000 */
[----:B------:R-:W-:-:S02]  /*246a0*/  SEL R2, R93, R30, P0 ;  /* 0x0000001e5d027207 */ /* 0x000fc40000000000 */
[----:B------:R-:W-:Y:S01]  /*246b0*/  SEL R3, R0, R5, P0 ;  /* 0x0000000500037207 */ /* 0x000fe20000000000 */
[----:B------:R-:W-:Y:S01]  /*246c0*/  SHFL.IDX PT, R60, R123, R20, 0x1c1f ;  /* 0x001c1f147b3c7589 */ /* 0x000fe200000e0000 */
[----:B----4-:R-:W-:Y:S02]  /*246d0*/  SEL R93, R58, R111, P0 ;  /* 0x0000006f3a5d7207 */ /* 0x010fe40000000000 */
[----:B--2---:R-:W-:Y:S01]  /*246e0*/  SEL R57, R62, R115, P0 ;  /* 0x000000733e397207 */ /* 0x004fe20000000000 */
[----:B------:R-:W-:Y:S01]  /*246f0*/  SHFL.IDX PT, R75, R75, R20, 0x1c1f ;  /* 0x001c1f144b4b7589 */ /* 0x000fe200000e0000 */
[----:B------:R-:W-:Y:S02]  /*24700*/  SEL R59, R115, R62, P0 ;  /* 0x0000003e733b7207 */ /* 0x000fe40000000000 */
[----:B0-----:R-:W-:Y:S01]  /*24710*/  SEL R65, R66, R87, P0 ;  /* 0x0000005742417207 */ /* 0x001fe20000000000 */
[----:B------:R-:W-:Y:S01]  /*24720*/  SHFL.IDX PT, R77, R77, R20, 0x1c1f ;  /* 0x001c1f144d4d7589 */ /* 0x000fe200000e0000 */
[----:B------:R-:W-:-:S02]  /*24730*/  SEL R5, R5, R0, P0 ;  /* 0x0000000005057207 */ /* 0x000fc40000000000 */
[----:B------:R-:W-:Y:S01]  /*24740*/  SEL R117, R6, R47, P0 ;  /* 0x0000002f06757207 */ /* 0x000fe20000000000 */
[----:B------:R-:W-:Y:S01]  /*24750*/  SHFL.IDX PT, R41, R41, R20, 0x1c1f ;  /* 0x001c1f1429297589 */ /* 0x000fe200000e0000 */
[----:B------:R-:W-:Y:S02]  /*24760*/  SEL R119, R47, R6, P0 ;  /* 0x000000062f777207 */ /* 0x000fe40000000000 */
[----:B---3--:R-:W-:Y:S01]  /*24770*/  SEL R9, R28, R91, P0 ;  /* 0x0000005b1c097207 */ /* 0x008fe20000000000 */
[----:B------:R-:W0:Y:S01]  /*24780*/  SHFL.IDX PT, R53, R53, R10, 0x1c1f ;  /* 0x001c1f0a35357589 */ /* 0x000e2200000e0000 */
[----:B------:R-:W-:Y:S02]  /*24790*/  SEL R111, R111, R58, P0 ;  /* 0x0000003a6f6f7207 */ /* 0x000fe40000000000 */
[----:B------:R-:W-:Y:S01]  /*247a0*/  SEL R62, R64, R85, P0 ;  /* 0x00000055403e7207 */ /* 0x000fe20000000000 */
[----:B------:R-:W1:Y:S01]  /*247b0*/  SHFL.IDX PT, R55, R55, R10, 0x1c1f ;  /* 0x001c1f0a37377589 */ /* 0x000e6200000e0000 */
[----:B------:R-:W-:-:S02]  /*247c0*/  SEL R67, R70, R83, P0 ;  /* 0x0000005346437207 */ /* 0x000fc40000000000 */
[----:B------:R-:W-:Y:S01]  /*247d0*/  SEL R64, R85, R64, P0 ;  /* 0x0000004055407207 */ /* 0x000fe20000000000 */
[----:B------:R2:W3:Y:S04]  /*247e0*/  SHFL.IDX PT, R97, R21, R10, 0x1c1f ;  /* 0x001c1f0a15617589 */ /* 0x0004e800000e0000 */
[----:B------:R-:W4:Y:S04]  /*247f0*/  SHFL.IDX PT, R101, R45, R10, 0x1c1f ;  /* 0x001c1f0a2d657589 */ /* 0x000f2800000e0000 */
[----:B------:R-:W4:Y:S01]  /*24800*/  SHFL.IDX PT, R107, R107, R10, 0x1c1f ;  /* 0x001c1f0a6b6b7589 */ /* 0x000f2200000e0000 */
[----:B--2---:R-:W-:-:S03]  /*24810*/  SEL R21, R91, R28, P0 ;  /* 0x0000001c5b157207 */ /* 0x004fc60000000000 */
[----:B------:R-:W2:Y:S04]  /*24820*/  SHFL.IDX PT, R113, R49, R10, 0x1c1f ;  /* 0x001c1f0a31717589 */ /* 0x000ea800000e0000 */
[----:B------:R-:W2:Y:S01]  /*24830*/  SHFL.IDX PT, R79, R79, R10, 0x1c1f ;  /* 0x001c1f0a4f4f7589 */ /* 0x000ea200000e0000 */
[----:B0-----:R-:W-:Y:S02]  /*24840*/  SEL R121, R24, R53, P0 ;  /* 0x0000003518797207 */ /* 0x001fe40000000000 */
[----:B------:R-:W-:Y:S01]  /*24850*/  SEL R7, R53, R24, P0 ;  /* 0x0000001835077207 */ /* 0x000fe20000000000 */
[----:B------:R0:W-:Y:S01]  /*24860*/  SHFL.IDX PT, R74, R63, R10, 0x1c1f ;  /* 0x001c1f0a3f4a7589 */ /* 0x0001e200000e0000 */
[----:B-1----:R-:W-:Y:S02]  /*24870*/  SEL R0, R26, R55, P0 ;  /* 0x000000371a007207 */ /* 0x002fe40000000000 */
[----:B------:R-:W-:Y:S01]  /*24880*/  SEL R6, R55, R26, P0 ;  /* 0x0000001a37067207 */ /* 0x000fe20000000000 */
[----:B------:R1:W2:Y:S01]  /*24890*/  SHFL.IDX PT, R76, R61, R10, 0x1c1f ;  /* 0x001c1f0a3d4c7589 */ /* 0x0002a200000e0000 */
[----:B---3--:R-:W-:-:S02]  /*248a0*/  SEL R44, R46, R97, P0 ;  /* 0x000000612e2c7207 */ /* 0x008fc40000000000 */
[----:B------:R-:W-:Y:S01]  /*248b0*/  SEL R46, R97, R46, P0 ;  /* 0x0000002e612e7207 */ /* 0x000fe20000000000 */
[----:B------:R-:W3:Y:S01]  /*248c0*/  SHFL.IDX PT, R110, R33, R10, 0x1c1f ;  /* 0x001c1f0a216e7589 */ /* 0x000ee200000e0000 */
[----:B----4-:R-:W-:Y:S02]  /*248d0*/  SEL R48, R50, R101, P0 ;  /* 0x0000006532307207 */ /* 0x010fe40000000000 */
[----:B0-----:R-:W-:Y:S01]  /*248e0*/  SEL R63, R83, R70, P0 ;  /* 0x00000046533f7207 */ /* 0x001fe20000000000 */
[----:B------:R-:W-:Y:S01]  /*248f0*/  SHFL.IDX PT, R32, R139, R20, 0x1c1f ;  /* 0x001c1f148b207589 */ /* 0x000fe200000e0000 */
[----:B------:R-:W-:Y:S02]  /*24900*/  SEL R91, R40, R107, P0 ;  /* 0x0000006b285b7207 */ /* 0x000fe40000000000 */
[----:B-1----:R-:W-:Y:S01]  /*24910*/  SEL R61, R87, R66, P0 ;  /* 0x00000042573d7207 */ /* 0x002fe20000000000 */
[----:B------:R-:W-:Y:S01]  /*24920*/  SHFL.IDX PT, R34, R137, R20, 0x1c1f ;  /* 0x001c1f1489227589 */ /* 0x000fe200000e0000 */
[----:B------:R-:W-:-:S02]  /*24930*/  SEL R66, R72, R81, P0 ;  /* 0x0000005148427207 */ /* 0x000fc40000000000 */
[----:B--2---:R-:W-:Y:S01]  /*24940*/  SEL R54, R56, R113, P0 ;  /* 0x0000007138367207 */ /* 0x004fe20000000000 */
        /* <DEDUP_REMOVED lines=9> */
[----:B------:R0:W-:Y:S01]  /*249e0*/  SHFL.IDX PT, R80, R71, R20, 0x1c1f ;  /* 0x001c1f1447507589 */ /* 0x0001e200000e0000 */
[----:B---3--:R-:W-:Y:S02]  /*249f0*/  SEL R120, R41, R110, P0 ;  /* 0x0000006e29787207 */ /* 0x008fe40000000000 */
[----:B------:R-:W-:Y:S01]  /*24a00*/  SEL R110, R110, R41, P0 ;  /* 0x000000296e6e7207 */ /* 0x000fe20000000000 */
[----:B------:R1:W-:Y:S04]  /*24a10*/  SHFL.IDX PT, R78, R73, R20, 0x1c1f ;  /* 0x001c1f14494e7589 */ /* 0x0003e800000e0000 */
[----:B------:R-:W-:Y:S01]  /*24a20*/  SHFL.IDX PT, R43, R43, R20, 0x1c1f ;  /* 0x001c1f142b2b7589 */ /* 0x000fe200000e0000 */
[----:B0-----:R-:W-:-:S03]  /*24a30*/  SEL R71, R77, R74, P0 ;  /* 0x0000004a4d477207 */ /* 0x001fc60000000000 */
[----:B------:R-:W0:Y:S01]  /*24a40*/  SHFL.IDX PT, R95, R95, R10, 0x1c1f ;  /* 0x001c1f0a5f5f7589 */ /* 0x000e2200000e0000 */
[----:B-1----:R-:W-:-:S03]  /*24a50*/  SEL R73, R74, R77, P0 ;  /* 0x0000004d4a497207 */ /* 0x002fc60000000000 */
[----:B------:R-:W1:Y:S04]  /*24a60*/  SHFL.IDX PT, R99, R99, R10, 0x1c1f ;  /* 0x001c1f0a63637589 */ /* 0x000e6800000e0000 */
[----:B------:R-:W2:Y:S04]  /*24a70*/  SHFL.IDX PT, R103, R103, R10, 0x1c1f ;  /* 0x001c1f0a67677589 */ /* 0x000ea800000e0000 */
[----:B------:R-:W3:Y:S04]  /*24a80*/  SHFL.IDX PT, R105, R105, R10, 0x1c1f ;  /* 0x001c1f0a69697589 */ /* 0x000ee800000e0000 */
[----:B------:R-:W4:Y:S04]  /*24a90*/  SHFL.IDX PT, R109, R109, R10, 0x1c1f ;  /* 0x001c1f0a6d6d7589 */ /* 0x000f2800000e0000 */
[----:B------:R-:W4:Y:S04]  /*24aa0*/  SHFL.IDX PT, R39, R39, R10, 0x1c1f ;  /* 0x001c1f0a27277589 */ /* 0x000f2800000e0000 */
[----:B------:R-:W4:Y:S01]  /*24ab0*/  SHFL.IDX PT, R37, R37, R10, 0x1c1f ;  /* 0x001c1f0a25257589 */ /* 0x000f2200000e0000 */
[----:B0-----:R-:W-:-:S02]  /*24ac0*/  SEL R45, R32, R95, P0 ;  /* 0x0000005f202d7207 */ /* 0x001fc40000000000 */
[----:B------:R-:W-:Y:S01]  /*24ad0*/  SEL R47, R95, R32, P0 ;  /* 0x000000205f2f7207 */ /* 0x000fe20000000000 */
[----:B------:R-:W0:Y:S01]  /*24ae0*/  SHFL.IDX PT, R106, R35, R10, 0x1c1f ;  /* 0x001c1f0a236a7589 */ /* 0x000e2200000e0000 */
[----:B-1----:R-:W-:Y:S02]  /*24af0*/  SEL R49, R34, R99, P0 ;  /* 0x0000006322317207 */ /* 0x002fe40000000000 */
[----:B------:R-:W-:Y:S01]  /*24b00*/  SEL R51, R99, R34, P0 ;  /* 0x0000002263337207 */ /* 0x000fe20000000000 */
[----:B------:R-:W1:Y:S01]  /*24b10*/  SHFL.IDX PT, R4, R29, R20, 0x1c1f ;  /* 0x001c1f141d047589 */ /* 0x000e6200000e0000 */
[----:B--2---:R-:W-:Y:S02]  /*24b20*/  SEL R53, R36, R103, P0 ;  /* 0x0000006724357207 */ /* 0x004fe40000000000 */
[----:B------:R-:W-:Y:S01]  /*24b30*/  SEL R55, R103, R36, P0 ;  /* 0x0000002467377207 */ /* 0x000fe20000000000 */
[----:B------:R-:W2:Y:S01]  /*24b40*/  SHFL.IDX PT, R31, R31, R20, 0x1c1f ;  /* 0x001c1f141f1f7589 */ /* 0x000ea200000e0000 */
[----:B---3--:R-:W-:-:S02]  /*24b50*/  SEL R52, R38, R105, P0 ;  /* 0x0000006926347207 */ /* 0x008fc40000000000 */
[----:B------:R-:W-:Y:S01]  /*24b60*/  SEL R112, R105, R38, P0 ;  /* 0x0000002669707207 */ /* 0x000fe20000000000 */
[----:B------:R-:W3:Y:S01]  /*24b70*/  SHFL.IDX PT, R20, R27, R10, 0x1c1f ;  /* 0x001c1f0a1b147589 */ /* 0x000ee200000e0000 */
[----:B----4-:R-:W-:Y:S02]  /*24b80*/  SEL R114, R42, R109, P0 ;  /* 0x0000006d2a727207 */ /* 0x010fe40000000000 */
[----:B------:R-:W-:Y:S01]  /*24b90*/  SEL R116, R109, R42, P0 ;  /* 0x0000002a6d747207 */ /* 0x000fe20000000000 */
[----:B------:R4:W1:Y:S01]  /*24ba0*/  SHFL.IDX PT, R14, R25, R10, 0x1c1f ;  /* 0x001c1f0a190e7589 */ /* 0x00086200000e0000 */
[----:B------:R-:W-:Y:S02]  /*24bb0*/  SEL R83, R39, R78, P0 ;  /* 0x0000004e27537207 */ /* 0x000fe40000000000 */
[----:B------:R-:W-:Y:S02]  /*24bc0*/  SEL R74, R80, R37, P0 ;  /* 0x00000025504a7207 */ /* 0x000fe40000000000 */
[----:B------:R-:W-:-:S02]  /*24bd0*/  SEL R118, R37, R80, P0 ;  /* 0x0000005025767207 */ /* 0x000fc40000000000 */
[----:B0-----:R-:W-:Y:S02]  /*24be0*/  SEL R85, R43, R106, P0 ;  /* 0x0000006a2b557207 */ /* 0x001fe40000000000 */
[----:B----4-:R-:W-:Y:S02]  /*24bf0*/  SEL R10, R81, R72, P0 ;  /* 0x00000048510a7207 */ /* 0x010fe40000000000 */
[----:B------:R-:W-:Y:S02]  /*24c00*/  SEL R72, R76, R75, P0 ;  /* 0x0000004b4c487207 */ /* 0x000fe40000000000 */
[----:B------:R-:W-:Y:S02]  /*24c10*/  SEL R75, R78, R39, P0 ;  /* 0x000000274e4b7207 */ /* 0x000fe40000000000 */
[----:B--2---:R-:W-:-:S07]  /*24c20*/  SEL R87, R106, R43, P0 ;  /* 0x0000002b6a577207 */ /* 0x004fce0000000000 */
.L_x_2332:
[----:B------:R-:W-:Y:S05]  /*24c30*/  WARPSYNC.ALL ;  /* 0x0000000000007948 */ /* 0x000fea0003800000 */
[----:B------:R-:W-:Y:S01]  /*24c40*/  BAR.SYNC.DEFER_BLOCKING 0x1, 0x100 ;  /* 0x0044000000007b1d */ /* 0x000fe20000010000 */
[----:B-1----:R-:W-:Y:S02]  /*24c50*/  SEL R76, R4, R14, P0 ;  /* 0x0000000e044c7207 */ /* 0x002fe40000000000 */
[----:B------:R-:W-:Y:S02]  /*24c60*/  SEL R78, R14, R4, P0 ;  /* 0x000000040e4e7207 */ /* 0x000fe40000000000 */
[----:B------:R-:W-:Y:S01]  /*24c70*/  F2FP.BF16.F32.PACK_AB R12, R3, R92 ;  /* 0x0000005c030c723e */ /* 0x000fe200000010ff */
[----:B------:R-:W-:Y:S01]  /*24c80*/  ULDC.64 UR6, c[0x0][0xc08] ;  /* 0x0003020000067ab9 */ /* 0x000fe20000000a00 */
[----:B------:R-:W-:Y:S01]  /*24c90*/  F2FP.BF16.F32.PACK_AB R13, R93, R54 ;  /* 0x000000365d0d723e */ /* 0x000fe200000010ff */
[----:B------:R-:W0:Y:S01]  /*24ca0*/  LDC.64 R80, c[0x0][0xc00] ;  /* 0x00030000ff507b82 */ /* 0x000e220000000a00 */
[----:B------:R-:W-:Y:S01]  /*24cb0*/  F2FP.BF16.F32.PACK_AB R14, R5, R94 ;  /* 0x0000005e050e723e */ /* 0x000fe200000010ff */
[----:B------:R-:W-:Y:S01]  /*24cc0*/  ULDC.64 UR4, c[0x0][0xc00] ;  /* 0x0003000000047ab9 */ /* 0x000fe20000000a00 */
[----:B------:R-:W-:Y:S01]  /*24cd0*/  F2FP.BF16.F32.PACK_AB R15, R111, R56 ;  /* 0x000000386f0f723e */ /* 0x000fe200000010ff */
[----:B------:R-:W-:Y:S01]  /*24ce0*/  ULDC.64 UR8, c[0x0][0x208] ;  /* 0x0000820000087ab9 */ /* 0x000fe20000000a00 */
[----:B---3--:R-:W-:-:S02]  /*24cf0*/  SEL R77, R31, R20, P0 ;  /* 0x000000141f4d7207 */ /* 0x008fc40000000000 */
[----:B------:R-:W-:Y:S02]  /*24d00*/  SEL R79, R20, R31, P0 ;  /* 0x0000001f144f7207 */ /* 0x000fe40000000000 */
[----:B------:R-:W-:Y:S01]  /*24d10*/  F2FP.BF16.F32.PACK_AB R24, R117, R96 ;  /* 0x000000607518723e */ /* 0x000fe200000010ff */
[----:B------:R-:W1:Y:S01]  /*24d20*/  LDC R20, c[0x0][0xbe8] ;  /* 0x0002fa00ff147b82 */ /* 0x000e620000000800 */
[----:B------:R-:W-:Y:S02]  /*24d30*/  F2FP.BF16.F32.PACK_AB R25, R57, R58 ;  /* 0x0000003a3919723e */ /* 0x000fe400000010ff */
[----:B------:R-:W-:Y:S02]  /*24d40*/  F2FP.BF16.F32.PACK_AB R26, R119, R98 ;  /* 0x00000062771a723e */ /* 0x000fe400000010ff */
[----:B------:R-:W-:Y:S01]  /*24d50*/  F2FP.BF16.F32.PACK_AB R27, R59, R60 ;  /* 0x0000003c3b1b723e */ /* 0x000fe200000010ff */
[----:B------:R2:W-:Y:S01]  /*24d60*/  STSM.16.M88.4 [R108], R12 ;  /* 0x0000000c6c007844 */ /* 0x0005e20000000200 */
[----:B------:R-:W-:-:S02]  /*24d70*/  F2FP.BF16.F32.PACK_AB R28, R121, R0 ;  /* 0x00000000791c723e */ /* 0x000fc400000010ff */
[----:B------:R-:W-:Y:S01]  /*24d80*/  F2FP.BF16.F32.PACK_AB R29, R61, R62 ;  /* 0x0000003e3d1d723e */ /* 0x000fe200000010ff */
[----:B------:R3:W-:Y:S01]  /*24d90*/  STSM.16.M88.4 [R100], R24 ;  /* 0x0000001864007844 */ /* 0x0007e20000000200 */
[----:B------:R-:W-:Y:S02]  /*24da0*/  F2FP.BF16.F32.PACK_AB R30, R7, R6 ;  /* 0x00000006071e723e */ /* 0x000fe400000010ff */
[----:B------:R-:W-:Y:S01]  /*24db0*/  F2FP.BF16.F32.PACK_AB R31, R65, R64 ;  /* 0x00000040411f723e */ /* 0x000fe200000010ff */
[----:B0-----:R-:W-:Y:S01]  /*24dc0*/  IMAD.WIDE R80, R226, 0x4, R80 ;  /* 0x00000004e2507825 */ /* 0x001fe200078e0250 */
        /* <DEDUP_REMOVED lines=8> */
[----:B------:R-:W-:Y:S02]  /*24e50*/  F2FP.BF16.F32.PACK_AB R38, R47, R46 ;  /* 0x0000002e2f26723e */ /* 0x000fe400000010ff */
[----:B------:R-:W-:Y:S02]  /*24e60*/  F2FP.BF16.F32.PACK_AB R39, R73, R72 ;  /* 0x000000484927723e */ /* 0x000fe400000010ff */
[----:B------:R-:W-:-:S02]  /*24e70*/  F2FP.BF16.F32.PACK_AB R40, R49, R48 ;  /* 0x000000303128723e */ /* 0x000fc400000010ff */
[----:B------:R-:W-:Y:S01]  /*24e80*/  F2FP.BF16.F32.PACK_AB R41, R75, R74 ;  /* 0x0000004a4b29723e */ /* 0x000fe200000010ff */
[----:B------:R-:W-:Y:S01]  /*24e90*/  STSM.16.M88.4 [R82], R36 ;  /* 0x0000002452007844 */ /* 0x000fe20000000200 */
[----:B------:R-:W-:Y:S02]  /*24ea0*/  F2FP.BF16.F32.PACK_AB R42, R51, R50 ;  /* 0x00000032332a723e */ /* 0x000fe400000010ff */
[----:B------:R-:W-:Y:S02]  /*24eb0*/  F2FP.BF16.F32.PACK_AB R43, R83, R118 ;  /* 0x00000076532b723e */ /* 0x000fe400000010ff */
[----:B--2---:R-:W-:Y:S02]  /*24ec0*/  F2FP.BF16.F32.PACK_AB R12, R53, R52 ;  /* 0x00000034350c723e */ /* 0x004fe400000010ff */
[----:B------:R-:W-:Y:S01]  /*24ed0*/  F2FP.BF16.F32.PACK_AB R13, R85, R120 ;  /* 0x00000078550d723e */ /* 0x000fe200000010ff */
[----:B------:R-:W-:Y:S01]  /*24ee0*/  STSM.16.M88.4 [R84], R40 ;  /* 0x0000002854007844 */ /* 0x000fe20000000200 */
[----:B------:R-:W-:-:S02]  /*24ef0*/  F2FP.BF16.F32.PACK_AB R14, R55, R112 ;  /* 0x00000070370e723e */ /* 0x000fc400000010ff */
[----:B------:R-:W-:Y:S02]  /*24f00*/  F2FP.BF16.F32.PACK_AB R15, R87, R110 ;  /* 0x0000006e570f723e */ /* 0x000fe400000010ff */
[----:B---3--:R-:W-:Y:S02]  /*24f10*/  F2FP.BF16.F32.PACK_AB R24, R91, R114 ;  /* 0x000000725b18723e */ /* 0x008fe400000010ff */
[----:B------:R-:W-:Y:S01]  /*24f20*/  F2FP.BF16.F32.PACK_AB R26, R107, R116 ;  /* 0x000000746b1a723e */ /* 0x000fe200000010ff */
[----:B------:R-:W-:Y:S01]  /*24f30*/  STSM.16.M88.4 [R86], R12 ;  /* 0x0000000c56007844 */ /* 0x000fe20000000200 */
[----:B------:R-:W-:Y:S02]  /*24f40*/  F2FP.BF16.F32.PACK_AB R25, R77, R76 ;  /* 0x0000004c4d19723e */ /* 0x000fe400000010ff */
[----:B------:R-:W-:Y:S02]  /*24f50*/  F2FP.BF16.F32.PACK_AB R27, R79, R78 ;  /* 0x0000004e4f1b723e */ /* 0x000fe400000010ff */
[----:B------:R-:W-:-:S02]  /*24f60*/  ISETP.GT.AND P1, PT, R225, 0x1, PT ;  /* 0x00000001e100780c */ /* 0x000fc40003f24270 */
[----:B------:R-:W-:Y:S01]  /*24f70*/  ISETP.NE.U32.AND P3, PT, RZ, UR4, PT ;  /* 0x00000004ff007c0c */ /* 0x000fe2000bf65070 */
[----:B------:R0:W-:Y:S01]  /*24f80*/  STSM.16.M88.4 [R90], R24 ;  /* 0x000000185a007844 */ /* 0x0001e20000000200 */
[----:B------:R-:W-:Y:S01]  /*24f90*/  BAR.SYNC.DEFER_BLOCKING 0x1, 0x100 ;  /* 0x0044000000007b1d */ /* 0x000fe20000010000 */
[----:B------:R-:W-:Y:S02]  /*24fa0*/  ISETP.NE.U32.AND P0, PT, RZ, UR6, PT ;  /* 0x00000006ff007c0c */ /* 0x000fe4000bf05070 */
[----:B------:R-:W-:Y:S01]  /*24fb0*/  ISETP.NE.AND.EX P3, PT, RZ, UR5, PT, P3 ;  /* 0x00000005ff007c0c */ /* 0x000fe2000bf65330 */
[----:B0-----:R-:W-:Y:S01]  /*24fc0*/  IMAD.MOV.U32 R24, RZ, RZ, 0x9b8 ;  /* 0x000009b8ff187424 */ /* 0x001fe200078e00ff */
[----:B------:R-:W-:-:S04]  /*24fd0*/  ISETP.NE.AND.EX P0, PT, RZ, UR7, PT, P0 ;  /* 0x00000007ff007c0c */ /* 0x000fc8000bf05300 */
[----:B------:R-:W-:-:S04]  /*24fe0*/  SEL R24, R24, 0x978, P1 ;  /* 0x0000097818187807 */ /* 0x000fc80000800000 */
[----:B------:R0:W2:Y:S01]  /*24ff0*/  LDC.64 R14, c[0x0][R24+0x220] ;  /* 0x00008800180e7b82 */ /* 0x0000a20000000a00 */
[----:B------:R-:W-:Y:S02]  /*25000*/  ULDC UR6, c[0x0][0xa88] ;  /* 0x0002a20000067ab9 */ /* 0x000fe40000000800 */
[----:B------:R0:W5:Y:S01]  /*25010*/  @P3 LDG.E R11, desc[UR8][R80.64] ;  /* 0x00000008500b3981 */ /* 0x000162000c1e1900 */
[----:B------:R-:W-:-:S04]  /*25020*/  IMAD.U32 R31, RZ, RZ, UR6 ;  /* 0x00000006ff1f7e24 */ /* 0x000fc8000f8e00ff */
[----:B------:R0:W3:Y:S08]  /*25030*/  LDC.64 R26, c[0x0][R24+0x218] ;  /* 0x00008600181a7b82 */ /* 0x0000f00000000a00 */
[----:B------:R0:W4:Y:S08]  /*25040*/  LDC.64 R12, c[0x0][R24+0x228] ;  /* 0x00008a00180c7b82 */ /* 0x0001300000000a00 */
[----:B------:R-:W0:Y:S01]  /*25050*/  @P0 LDC.64 R28, c[0x0][0xc08] ;  /* 0x00030200ff1c0b82 */ /* 0x000e220000000a00 */
[----:B-1----:R-:W-:Y:S01]  /*25060*/  ISETP.NE.AND P2, PT, R20, 0x1, PT ;  /* 0x000000011400780c */ /* 0x002fe20003f45270 */
[----:B0-----:R-:W-:-:S05]  /*25070*/  @P0 IMAD.WIDE R28, R226, 0x4, R28 ;  /* 0x00000004e21c0825 */ /* 0x001fca00078e021c */
[----:B------:R0:W5:Y:S01]  /*25080*/  @P0 LDG.E R31, desc[UR8][R28.64] ;  /* 0x000000081c1f0981 */ /* 0x000162000c1e1900 */
[----:B--234-:R-:W-:Y:S06]  /*25090*/  @P0 BRA `(.L_x_2018) ;  /* 0x0000000000140947 */ /* 0x01cfec0003800000 */
[----:B------:R-:W-:Y:S05]  /*250a0*/  @!P3 BRA `(.L_x_2018) ;  /* 0x000000000010b947 */ /* 0x000fea0003800000 */
[----:B------:R-:W-:Y:S02]  /*250b0*/  ULDC.64 UR6, c[0x0][0x208] ;  /* 0x0000820000067ab9 */ /* 0x000fe40000000a00 */
[----:B------:R-:W2:Y:S04]  /*250c0*/  LDG.E R4, desc[UR6][R80.64] ;  /* 0x0000000650047981 */ /* 0x000ea8000c1e1900 */
[----:B-----5:R-:W2:Y:S02]  /*250d0*/  LDG.E R31, desc[UR6][R80.64+0x4] ;  /* 0x00000406501f7981 */ /* 0x020ea4000c1e1900 */
[----:B--2---:R-:W-:-:S07]  /*250e0*/  IMAD.IADD R31, R31, 0x1, -R4 ;  /* 0x000000011f1f7824 */ /* 0x004fce00078e0a04 */
.L_x_2018:
[----:B------:R-:W2:Y:S01]  /*250f0*/  LDL R34, [R1+0x24] ;  /* 0x0000240001227983 */ /* 0x000ea20000100800 */
[----:B------:R-:W1:Y:S01]  /*25100*/  LDC.64 R24, c[0x0][R24+0x210] ;  /* 0x0000840018187b82 */ /* 0x000e620000000a00 */
[----:B------:R-:W-:Y:S01]  /*25110*/  ISETP.NE.U32.AND P0, PT, RZ, UR4, PT ;  /* 0x00000004ff007c0c */ /* 0x000fe2000bf05070 */
[----:B------:R-:W-:Y:S01]  /*25120*/  IMAD.IADD R41, R208, 0x1, R201 ;  /* 0x00000001d0297824 */ /* 0x000fe200078e02c9 */
[----:B------:R-:W-:Y:S01]  /*25130*/  SHF.R.S32.HI R33, RZ, 0x1f, R226 ;  /* 0x0000001fff217819 */ /* 0x000fe200000114e2 */
[----:B------:R-:W3:Y:S01]  /*25140*/  S2R R32, SR_TID.X ;  /* 0x0000000000207919 */ /* 0x000ee20000002100 */
[----:B------:R-:W-:Y:S01]  /*25150*/  ISETP.NE.AND.EX P0, PT, RZ, UR5, PT, P0 ;  /* 0x00000005ff007c0c */ /* 0x000fe2000bf05300 */
[-C--:B------:R-:W-:Y:S01]  /*25160*/  IMAD R35, R27, R195.reuse, RZ ;  /* 0x000000c31b237224 */ /* 0x080fe200078e02ff */
[----:B-----5:R-:W-:Y:S01]  /*25170*/  SHF.R.S32.HI R82, RZ, 0x1f, R11 ;  /* 0x0000001fff527819 */ /* 0x020fe2000001140b */
[----:B------:R-:W4:Y:S01]  /*25180*/  @P2 LDC R30, c[0x0][0xbec] ;  /* 0x0002fb00ff1e2b82 */ /* 0x000f220000000800 */
[----:B------:R-:W-:Y:S01]  /*25190*/  SEL R81, R226, RZ, !P0 ;  /* 0x000000ffe2517207 */ /* 0x000fe20004000000 */
[----:B------:R-:W-:Y:S01]  /*251a0*/  IMAD.WIDE.U32 R26, R26, R195, RZ ;  /* 0x000000c31a1a7225 */ /* 0x000fe200078e00ff */
[----:B------:R-:W-:Y:S01]  /*251b0*/  SEL R33, R33, RZ, !P0 ;  /* 0x000000ff21217207 */ /* 0x000fe20004000000 */
[----:B------:R-:W-:-:S02]  /*251c0*/  ULDC.64 UR6, c[0x0][0x208] ;  /* 0x0000820000067ab9 */ /* 0x000fc40000000a00 */
[----:B------:R-:W-:Y:S02]  /*251d0*/  IMAD R4, R15, R81, RZ ;  /* 0x000000510f047224 */ /* 0x000fe400078e02ff */
[----:B------:R-:W3:Y:S01]  /*251e0*/  @P2 LDC R39, c[0x0][0xbf0] ;  /* 0x0002fc00ff272b82 */ /* 0x000ee20000000800 */
[----:B------:R-:W-:Y:S02]  /*251f0*/  IMAD.IADD R27, R27, 0x1, R35 ;  /* 0x000000011b1b7824 */ /* 0x000fe400078e0223 */
[C---:B------:R-:W-:Y:S01]  /*25200*/  IMAD R37, R14.reuse, R33, R4 ;  /* 0x000000210e257224 */ /* 0x040fe200078e0204 */
[----:B------:R-:W-:Y:S01]  /*25210*/  SEL R33, R227, RZ, P1 ;  /* 0x000000ffe3217207 */ /* 0x000fe20000800000 */
[----:B------:R-:W-:-:S03]  /*25220*/  IMAD.WIDE.U32 R14, R14, R81, RZ ;  /* 0x000000510e0e7225 */ /* 0x000fc600078e00ff */
[----:B0-----:R-:W0:Y:S01]  /*25230*/  LDC.64 R28, c[0x0][0xba8] ;  /* 0x0002ea00ff1c7b82 */ /* 0x001e220000000a00 */
[----:B------:R-:W-:Y:S01]  /*25240*/  IMAD.IADD R37, R15, 0x1, R37 ;  /* 0x000000010f257824 */ /* 0x000fe200078e0225 */
[----:B------:R-:W-:Y:S01]  /*25250*/  IADD3 R14, P0, P3, R14, R26, R11 ;  /* 0x0000001a0e0e7210 */ /* 0x000fe20007b1e00b */
[----:B------:R-:W-:Y:S02]  /*25260*/  IMAD.MOV.U32 R15, RZ, RZ, R41 ;  /* 0x000000ffff0f7224 */ /* 0x000fe400078e0029 */
[----:B------:R-:W-:Y:S01]  /*25270*/  IMAD R35, R13, R33, RZ ;  /* 0x000000210d237224 */ /* 0x000fe200078e02ff */
[----:B------:R-:W-:Y:S01]  /*25280*/  IADD3.X R27, R37, R27, R82, P0, P3 ;  /* 0x0000001b251b7210 */ /* 0x000fe200007e6452 */
[----:B------:R-:W-:-:S04]  /*25290*/  IMAD.WIDE.U32 R12, R12, R33, RZ ;  /* 0x000000210c0c7225 */ /* 0x000fc800078e00ff */
[----:B----4-:R-:W-:-:S04]  /*252a0*/  @P2 IMAD.HI.U32 R4, R41, R30, RZ ;  /* 0x0000001e29042227 */ /* 0x010fc800078e00ff */
[----:B------:R-:W-:Y:S01]  /*252b0*/  IMAD.IADD R35, R13, 0x1, R35 ;  /* 0x000000010d237824 */ /* 0x000fe200078e0223 */
[----:B---3--:R-:W-:Y:S01]  /*252c0*/  @P2 SHF.R.U32.HI R15, RZ, R39, R4 ;  /* 0x00000027ff0f2219 */ /* 0x008fe20000011604 */
[----:B------:R-:W-:Y:S02]  /*252d0*/  VIADD R36, R32, 0xffffff80 ;  /* 0xffffff8020247836 */ /* 0x000fe40000000000 */
[----:B------:R-:W-:Y:S01]  /*252e0*/  IMAD R80, R31, R20, RZ ;  /* 0x000000141f507224 */ /* 0x000fe200078e02ff */
[----:B------:R-:W-:Y:S01]  /*252f0*/  IADD3 R12, P0, P3, R15, R14, R12 ;  /* 0x0000000e0f0c7210 */ /* 0x000fe20007b1e00c */
[--C-:B------:R-:W-:Y:S01]  /*25300*/  IMAD.MOV R33, RZ, RZ, -R15.reuse ;  /* 0x000000ffff217224 */ /* 0x100fe200078e0a0f */
[----:B------:R-:W-:Y:S01]  /*25310*/  SHF.R.S32.HI R4, RZ, 0x1f, R15 ;  /* 0x0000001fff047819 */ /* 0x000fe2000001140f */
[----:B0-----:R-:W0:Y:S02]  /*25320*/  @!P1 LDC R28, c[0x0][0xb50] ;  /* 0x0002d400ff1c9b82 */ /* 0x001e240000000800 */
[----:B------:R-:W-:Y:S01]  /*25330*/  IMAD R15, R20, R33, R41 ;  /* 0x00000021140f7224 */ /* 0x000fe200078e0229 */
[----:B------:R-:W-:-:S02]  /*25340*/  IADD3.X R13, R4, R27, R35, P0, P3 ;  /* 0x0000001b040d7210 */ /* 0x000fc400007e6423 */
[----:B------:R-:W-:Y:S01]  /*25350*/  SHF.R.S32.HI R32, RZ, 0x1f, R36 ;  /* 0x0000001fff207819 */ /* 0x000fe20000011424 */
[-C--:B-1----:R-:W-:Y:S01]  /*25360*/  IMAD R4, R25, R15.reuse, RZ ;  /* 0x0000000f19047224 */ /* 0x082fe200078e02ff */
[----:B------:R-:W-:Y:S01]  /*25370*/  SHF.R.S32.HI R27, RZ, 0x1f, R15 ;  /* 0x0000001fff1b7819 */ /* 0x000fe2000001140f */
[----:B------:R-:W-:Y:S01]  /*25380*/  IMAD.WIDE.U32 R12, R24, R15, R12 ;  /* 0x0000000f180c7225 */ /* 0x000fe200078e000c */
[----:B------:R-:W1:Y:S01]  /*25390*/  @!P1 LDC R29, c[0x0][0xb54] ;  /* 0x0002d500ff1d9b82 */ /* 0x000e620000000800 */
[----:B------:R-:W-:Y:S02]  /*253a0*/  LEA.HI R32, R32, R36, RZ, 0x7 ;  /* 0x0000002420207211 */ /* 0x000fe400078f38ff */
[----:B------:R-:W-:Y:S02]  /*253b0*/  IMAD R27, R24, R27, R4 ;  /* 0x0000001b181b7224 */ /* 0x000fe400078e0204 */
[----:B------:R-:W-:Y:S02]  /*253c0*/  LOP3.LUT R32, R32, 0xffffff80, RZ, 0xc0, !PT ;  /* 0xffffff8020207812 */ /* 0x000fe400078ec0ff */
[----:B------:R-:W-:-:S03]  /*253d0*/  IMAD.IADD R4, R13, 0x1, R27 ;  /* 0x000000010d047824 */ /* 0x000fc600078e021b */
[----:B------:R-:W-:Y:S01]  /*253e0*/  IMAD.IADD R32, R36, 0x1, -R32 ;  /* 0x0000000124207824 */ /* 0x000fe200078e0a20 */
[----:B0-----:R-:W-:-:S05]  /*253f0*/  LEA R28, P0, R12, R28, 0x2 ;  /* 0x0000001c0c1c7211 */ /* 0x001fca00078010ff */
[----:B------:R-:W-:Y:S01]  /*25400*/  SHFL.IDX PT, R14, R28, 0x1, 0x1c1f ;  /* 0x003c1f001c0e7f89 */ /* 0x000fe200000e0000 */
[----:B-1----:R-:W-:-:S03]  /*25410*/  LEA.HI.X R4, R12, R29, R4, 0x2, P0 ;  /* 0x0000001d0c047211 */ /* 0x002fc600000f1404 */
[----:B------:R-:W-:Y:S01]  /*25420*/  SHFL.IDX PT, R12, R28, RZ, 0x1c1f ;  /* 0x001c1fff1c0c7589 */ /* 0x000fe200000e0000 */
[----:B------:R-:W-:-:S03]  /*25430*/  LOP3.LUT P0, RZ, R32, 0x3, RZ, 0xc0, !PT ;  /* 0x0000000320ff7812 */ /* 0x000fc6000780c0ff */
[----:B------:R-:W0:Y:S04]  /*25440*/  SHFL.IDX PT, R13, R4, RZ, 0x1c1f ;  /* 0x001c1fff040d7589 */ /* 0x000e2800000e0000 */
[----:B------:R-:W1:Y:S01]  /*25450*/  SHFL.IDX PT, R15, R4, 0x1, 0x1c1f ;  /* 0x003c1f00040f7f89 */ /* 0x000e6200000e0000 */
[----:B--2---:R-:W-:-:S04]  /*25460*/  IMAD.IADD R27, R34, 0x1, R201 ;  /* 0x00000001221b7824 */ /* 0x004fc800078e02c9 */
[C---:B------:R-:W-:Y:S01]  /*25470*/  VIADD R35, R27.reuse, 0x8 ;  /* 0x000000081b237836 */ /* 0x040fe20000000000 */
[----:B------:R-:W-:-:S04]  /*25480*/  ISETP.GE.OR P3, PT, R27, R80, P0 ;  /* 0x000000501b00720c */ /* 0x000fc80000766670 */
[----:B------:R-:W-:-:S09]  /*25490*/  ISETP.GE.OR P0, PT, R35, R80, P0 ;  /* 0x000000502300720c */ /* 0x000fd20000706670 */
[----:B0-----:R0:W-:Y:S04]  /*254a0*/  @!P3 ST.E desc[UR6][R12.64], R88 ;  /* 0x000000580c00b985 */ /* 0x0011e8000c101906 */
[----:B-1----:R0:W-:Y:S01]  /*254b0*/  @!P0 ST.E desc[UR6][R14.64], R89 ;  /* 0x000000590e008985 */ /* 0x0021e2000c101906 */
[----:B------:R-:W-:Y:S05]  /*254c0*/  @P1 BRA `(.L_x_2019) ;  /* 0x0000000800bc1947 */ /* 0x000fea0003800000 */
[----:B------:R-:W-:Y:S01]  /*254d0*/  IMAD R3, R228, 0x40, R209 ;  /* 0x00000040e4037824 */ /* 0x000fe200078e02d1 */
[----:B0-----:R-:W0:Y:S01]  /*254e0*/  @P2 LDC R13, c[0x0][0xbec] ;  /* 0x0002fb00ff0d2b82 */ /* 0x001e220000000800 */
[----:B------:R-:W-:Y:S02]  /*254f0*/  ULDC.64 UR4, c[0x0][0x208] ;  /* 0x0000820000047ab9 */ /* 0x000fe40000000a00 */
[----:B------:R-:W-:-:S03]  /*25500*/  IMAD.WIDE R68, R3, 0x2, R68 ;  /* 0x0000000203447825 */ /* 0x000fc600078e0244 */
[C---:B------:R-:W-:Y:S02]  /*25510*/  IADD3 R37, P5, R68.reuse, 0x1000, RZ ;  /* 0x0000100044257810 */ /* 0x040fe40007fbe0ff */
[----:B------:R-:W1:Y:S01]  /*25520*/  @P2 LDC R15, c[0x0][0xbf0] ;  /* 0x0002fc00ff0f2b82 */ /* 0x000e620000000800 */
        /* <DEDUP_REMOVED lines=10> */
[C---:B------:R-:W-:Y:S01]  /*255d0*/  IADD3 R45, P3, R68.reuse, 0x4000, RZ ;  /* 0x00004000442d7810 */ /* 0x040fe20007f7e0ff */
[----:B------:R-:W5:Y:S01]  /*255e0*/  LD.E.128 R36, desc[UR4][R36.64] ;  /* 0x0000000424247980 */ /* 0x000f62000c101d00 */
[C---:B------:R-:W-:Y:S02]  /*255f0*/  IADD3 R41, P4, R68.reuse, 0x5000, RZ ;  /* 0x0000500044297810 */ /* 0x040fe40007f9e0ff */
[C---:B------:R-:W-:Y:S01]  /*25600*/  IADD3 R33, P5, R68.reuse, 0x6000, RZ ;  /* 0x0000600044217810 */ /* 0x040fe20007fbe0ff */
[----:B------:R-:W5:Y:S01]  /*25610*/  LD.E.128 R28, desc[UR4][R28.64] ;  /* 0x000000041c1c7980 */ /* 0x000f62000c101d00 */
[----:B------:R-:W-:-:S02]  /*25620*/  IADD3 R3, P0, R68, 0x7000, RZ ;  /* 0x0000700044037810 */ /* 0x000fc40007f1e0ff */
[----:B------:R-:W-:Y:S02]  /*25630*/  LOP3.LUT R4, R5, 0x380, RZ, 0xc0, !PT ;  /* 0x0000038005047812 */ /* 0x000fe400078ec0ff */
[----:B------:R-:W-:Y:S01]  /*25640*/  LOP3.LUT R44, R45, 0x380, RZ, 0xc0, !PT ;  /* 0x000003802d2c7812 */ /* 0x000fe200078ec0ff */
[----:B------:R-:W-:Y:S01]  /*25650*/  IMAD.X R25, RZ, RZ, R69, P0 ;  /* 0x000000ffff197224 */ /* 0x000fe200000e0645 */
[----:B------:R-:W-:Y:S02]  /*25660*/  LOP3.LUT R40, R41, 0x380, RZ, 0xc0, !PT ;  /* 0x0000038029287812 */ /* 0x000fe400078ec0ff */
[----:B------:R-:W-:Y:S02]  /*25670*/  LOP3.LUT R32, R33, 0x380, RZ, 0xc0, !PT ;  /* 0x0000038021207812 */ /* 0x000fe400078ec0ff */
[----:B------:R-:W-:Y:S02]  /*25680*/  LOP3.LUT R0, R3, 0x380, RZ, 0xc0, !PT ;  /* 0x0000038003007812 */ /* 0x000fe400078ec0ff */
[----:B------:R-:W-:-:S02]  /*25690*/  LOP3.LUT R7, R68, 0x380, RZ, 0xc0, !PT ;  /* 0x0000038044077812 */ /* 0x000fc400078ec0ff */
[----:B------:R-:W-:Y:S02]  /*256a0*/  SHF.R.U64 R4, R4, 0x3, RZ ;  /* 0x0000000304047819 */ /* 0x000fe400000012ff */
[----:B------:R-:W-:Y:S02]  /*256b0*/  SHF.R.U64 R44, R44, 0x3, RZ ;  /* 0x000000032c2c7819 */ /* 0x000fe400000012ff */
[----:B------:R-:W-:Y:S02]  /*256c0*/  SHF.R.U64 R40, R40, 0x3, RZ ;  /* 0x0000000328287819 */ /* 0x000fe400000012ff */
[----:B------:R-:W-:Y:S02]  /*256d0*/  SHF.R.U64 R32, R32, 0x3, RZ ;  /* 0x0000000320207819 */ /* 0x000fe400000012ff */
[----:B------:R-:W-:Y:S02]  /*256e0*/  SHF.R.U64 R0, R0, 0x3, RZ ;  /* 0x0000000300007819 */ /* 0x000fe400000012ff */
[----:B------:R-:W-:-:S02]  /*256f0*/  SHF.R.U64 R7, R7, 0x3, RZ ;  /* 0x0000000307077819 */ /* 0x000fc400000012ff */
        /* <DEDUP_REMOVED lines=8> */
[----:B------:R-:W-:Y:S01]  /*25780*/  LOP3.LUT R24, R0, R3, RZ, 0x3c, !PT ;  /* 0x0000000300187212 */ /* 0x000fe200078e3cff */
[----:B------:R-:W5:Y:S01]  /*25790*/  LD.E.128 R44, desc[UR4][R44.64] ;  /* 0x000000042c2c7980 */ /* 0x000f62000c101d00 */
[----:B------:R-:W-:-:S03]  /*257a0*/  LOP3.LUT R68, R7, R68, RZ, 0x3c, !PT ;  /* 0x0000004407447212 */ /* 0x000fc600078e3cff */
[----:B------:R-:W5:Y:S04]  /*257b0*/  LD.E.128 R4, desc[UR4][R4.64] ;  /* 0x0000000404047980 */ /* 0x000f68000c101d00 */
[----:B------:R2:W5:Y:S04]  /*257c0*/  LD.E.128 R48, desc[UR4][R68.64] ;  /* 0x0000000444307980 */ /* 0x000568000c101d00 */
[----:B------:R-:W5:Y:S04]  /*257d0*/  LD.E.128 R40, desc[UR4][R40.64] ;  /* 0x0000000428287980 */ /* 0x000f68000c101d00 */
[----:B------:R-:W5:Y:S04]  /*257e0*/  LD.E.128 R32, desc[UR4][R32.64] ;  /* 0x0000000420207980 */ /* 0x000f68000c101d00 */
[----:B------:R-:W5:Y:S01]  /*257f0*/  LD.E.128 R24, desc[UR4][R24.64] ;  /* 0x0000000418187980 */ /* 0x000f62000c101d00 */
[----:B------:R-:W-:-:S02]  /*25800*/  ULDC.64 UR4, c[0x0][0xaa0] ;  /* 0x0002a80000047ab9 */ /* 0x000fc40000000a00 */
[----:B------:R-:W-:Y:S01]  /*25810*/  IMAD R82, R82, UR4, RZ ;  /* 0x0000000452527c24 */ /* 0x000fe2000f8e02ff */
[----:B------:R-:W-:Y:S01]  /*25820*/  SHF.R.S32.HI R8, RZ, 0x1f, R81 ;  /* 0x0000001fff087819 */ /* 0x000fe20000011451 */
[C---:B------:R-:W-:Y:S01]  /*25830*/  IMAD.WIDE.U32 R2, R11.reuse, UR4, RZ ;  /* 0x000000040b027c25 */ /* 0x040fe2000f8e00ff */
[----:B------:R-:W-:Y:S01]  /*25840*/  @!PT LDS RZ, [RZ] ;  /* 0x00000000fffff984 */ /* 0x000fe20000000800 */
[----:B------:R-:W-:Y:S01]  /*25850*/  @!PT LDS RZ, [RZ] ;  /* 0x00000000fffff984 */ /* 0x000fe20000000800 */
[----:B------:R-:W-:Y:S01]  /*25860*/  @!PT LDS RZ, [RZ] ;  /* 0x00000000fffff984 */ /* 0x000fe20000000800 */
[----:B------:R-:W-:Y:S01]  /*25870*/  @!PT LDS RZ, [RZ] ;  /* 0x00000000fffff984 */ /* 0x000fe20000000800 */
[----:B------:R3:W-:Y:S06]  /*25880*/  MEMBAR.ALL.CTA ;  /* 0x0000000000007992 */ /* 0x0007ec0000008000 */
[----:B---3--:R-:W3:Y:S01]  /*25890*/  FENCE.VIEW.ASYNC.S ;  /* 0x00000000000073c6 */ /* 0x008ee20000000000 */
[----:B------:R-:W-:Y:S01]  /*258a0*/  IMAD R9, R11, UR5, R82 ;  /* 0x000000050b097c24 */ /* 0x000fe2000f8e0252 */
[----:B------:R-:W-:Y:S01]  /*258b0*/  ULDC.64 UR4, c[0x0][0xae8] ;  /* 0x0002ba0000047ab9 */ /* 0x000fe20000000a00 */
[----:B------:R-:W-:-:S02]  /*258c0*/  IMAD R0, R221, 0x20, R228 ;  /* 0x00000020dd007824 */ /* 0x000fc400078e02e4 */
[----:B------:R-:W-:Y:S02]  /*258d0*/  IMAD.IADD R3, R3, 0x1, R9 ;  /* 0x0000000103037824 */ /* 0x000fe400078e0209 */
[----:B------:R-:W-:Y:S02]  /*258e0*/  IMAD.IADD R10, R201, 0x1, R0 ;  /* 0x00000001c90a7824 */ /* 0x000fe400078e0200 */
[----:B------:R-:W-:-:S04]  /*258f0*/  IMAD.WIDE.U32 R2, R195, UR4, R2 ;  /* 0x00000004c3027c25 */ /* 0x000fc8000f8e0002 */
[----:B------:R-:W-:Y:S01]  /*25900*/  IMAD R3, R195, UR5, R3 ;  /* 0x00000005c3037c24 */ /* 0x000fe2000f8e0203 */
[----:B------:R-:W-:Y:S01]  /*25910*/  ULDC.64 UR4, c[0x0][0xaf0] ;  /* 0x0002bc0000047ab9 */ /* 0x000fe20000000a00 */
[----:B0-----:R-:W-:-:S04]  /*25920*/  @P2 IMAD.HI.U32 R0, R10, R13, RZ ;  /* 0x0000000d0a002227 */ /* 0x001fc800078e00ff */
[----:B------:R-:W-:Y:S02]  /*25930*/  IMAD R8, R8, UR4, RZ ;  /* 0x0000000408087c24 */ /* 0x000fe4000f8e02ff */
[----:B------:R-:W-:Y:S01]  /*25940*/  IMAD.MOV.U32 R9, RZ, RZ, R10 ;  /* 0x000000ffff097224 */ /* 0x000fe200078e000a */
[----:B-1----:R-:W-:Y:S01]  /*25950*/  @P2 SHF.R.U32.HI R9, RZ, R15, R0 ;  /* 0x0000000fff092219 */ /* 0x002fe20000011600 */
[C---:B------:R-:W-:Y:S02]  /*25960*/  IMAD R11, R81.reuse, UR5, R8 ;  /* 0x00000005510b7c24 */ /* 0x040fe4000f8e0208 */
[----:B------:R-:W-:Y:S01]  /*25970*/  IMAD.WIDE.U32 R2, R81, UR4, R2 ;  /* 0x0000000451027c25 */ /* 0x000fe2000f8e0002 */
[----:B------:R-:W-:Y:S01]  /*25980*/  SHF.R.S32.HI R0, RZ, 0x1f, R9 ;  /* 0x0000001fff007819 */ /* 0x000fe20000011409 */
[----:B------:R-:W-:Y:S02]  /*25990*/  ULDC.64 UR4, c[0x0][0xae0] ;  /* 0x0002b80000047ab9 */ /* 0x000fe40000000a00 */
[----:B------:R-:W-:-:S02]  /*259a0*/  IMAD.IADD R3, R3, 0x1, R11 ;  /* 0x0000000103037824 */ /* 0x000fc400078e020b */
[----:B------:R-:W-:Y:S02]  /*259b0*/  IMAD.MOV R11, RZ, RZ, -R9 ;  /* 0x000000ffff0b7224 */ /* 0x000fe400078e0a09 */
[----:B------:R-:W-:Y:S02]  /*259c0*/  IMAD R8, R0, UR4, RZ ;  /* 0x0000000400087c24 */ /* 0x000fe4000f8e02ff */
[----:B------:R-:W-:Y:S02]  /*259d0*/  VIADD R0, R17, 0x22820 ;  /* 0x0002282011007836 */ /* 0x000fe40000000000 */
[----:B------:R-:W-:Y:S02]  /*259e0*/  IMAD R11, R20, R11, R10 ;  /* 0x0000000b140b7224 */ /* 0x000fe400078e020a */
[C---:B------:R-:W-:Y:S01]  /*259f0*/  IMAD R13, R9.reuse, UR5, R8 ;  /* 0x00000005090d7c24 */ /* 0x040fe2000f8e0208 */
[----:B------:R-:W-:Y:S01]  /*25a00*/  PRMT R0, RZ, 0x654, R0 ;  /* 0x00000654ff007816 */ /* 0x000fe20000000000 */
[----:B------:R-:W-:Y:S01]  /*25a10*/  IMAD.WIDE.U32 R2, R9, UR4, R2 ;  /* 0x0000000409027c25 */ /* 0x000fe2000f8e0002 */
[----:B------:R-:W-:Y:S01]  /*25a20*/  SHF.R.S32.HI R8, RZ, 0x1f, R11 ;  /* 0x0000001fff087819 */ /* 0x000fe2000001140b */
[----:B------:R-:W-:Y:S01]  /*25a30*/  ULDC.64 UR4, c[0x0][0xad8] ;  /* 0x0002b60000047ab9 */ /* 0x000fe20000000a00 */
[----:B---3--:R0:W-:Y:S01]  /*25a40*/  SYNCS.ARRIVE.TRANS64.RED.A1T0 RZ, [R0+URZ], RZ ;  /* 0x000000ff00ff79a7 */ /* 0x0081e2000810043f */
[----:B------:R-:W-:-:S02]  /*25a50*/  IMAD.IADD R3, R3, 0x1, R13 ;  /* 0x0000000103037824 */ /* 0x000fc400078e020d */
[----:B0-----:R-:W-:Y:S02]  /*25a60*/  IMAD R0, R8, UR4, RZ ;  /* 0x0000000408007c24 */ /* 0x001fe4000f8e02ff */
[----:B------:R-:W-:-:S04]  /*25a70*/  IMAD.WIDE.U32 R8, R11, UR4, R2 ;  /* 0x000000040b087c25 */ /* 0x000fc8000f8e0002 */
[----:B------:R-:W-:Y:S01]  /*25a80*/  IMAD R3, R11, UR5, R0 ;  /* 0x000000050b037c24 */ /* 0x000fe2000f8e0200 */
[----:B------:R-:W-:Y:S02]  /*25a90*/  ULDC.64 UR4, c[0x0][0xa80] ;  /* 0x0002a00000047ab9 */ /* 0x000fe40000000a00 */
[----:B------:R-:W-:Y:S01]  /*25aa0*/  LEA R2, P0, R8, UR4, 0x1 ;  /* 0x0000000408027c11 */ /* 0x000fe2000f8008ff */
[----:B------:R-:W-:Y:S01]  /*25ab0*/  IMAD.IADD R3, R9, 0x1, R3 ;  /* 0x0000000109037824 */ /* 0x000fe200078e0203 */
[----:B------:R-:W-:Y:S01]  /*25ac0*/  UMOV UR4, 0xffffffff ;  /* 0xffffffff00047882 */ /* 0x000fe20000000000 */
[----:B------:R-:W-:-:S03]  /*25ad0*/  SHF.R.S32.HI R10, RZ, 0x1f, R209 ;  /* 0x0000001fff0a7819 */ /* 0x000fc600000114d1 */
[----:B------:R-:W-:Y:S02]  /*25ae0*/  LEA.HI.X R3, R8, UR5, R3, 0x1, P0 ;  /* 0x0000000508037c11 */ /* 0x000fe400080f0c03 */
[----:B------:R-:W-:Y:S01]  /*25af0*/  SHF.R.S32.HI R21, RZ, 0x1f, R220 ;  /* 0x0000001fff157819 */ /* 0x000fe200000114dc */
[----:B--2---:R-:W-:Y:S06]  /*25b00*/  BRA.DIV UR4, `(.L_x_2020) ;  /* 0x000000ea04087947 */ /* 0x004fec000b800000 */
[----:B------:R0:W1:Y:S04]  /*25b10*/  SHFL.IDX PT, R0, R3, RZ, 0x181f ;  /* 0x00181fff03007589 */ /* 0x00006800000e0000 */
[----:B------:R0:W2:Y:S02]  /*25b20*/  SHFL.IDX PT, R14, R2, RZ, 0x181f ;  /* 0x00181fff020e7589 */ /* 0x0000a400000e0000 */
.L_x_2335:
[----:B------:R-:W-:Y:S01]  /*25b30*/  IMAD.IADD R201, R228, 0x1, R201 ;  /* 0x00000001e4c97824 */ /* 0x000fe200078e02c9 */
[----:B------:R-:W-:Y:S04]  /*25b40*/  BSSY B1, `(.L_x_2021) ;  /* 0x000000d000017945 */ /* 0x000fe80003800000 */
[----:B------:R-:W-:-:S13]  /*25b50*/  ISETP.GE.AND P0, PT, R201, R80, PT ;  /* 0x00000050c900720c */ /* 0x000fda0003f06270 */
[----:B------:R-:W-:Y:S05]  /*25b60*/  @P0 BRA `(.L_x_2022) ;  /* 0x0000000000280947 */ /* 0x000fea0003800000 */
[----:B------:R-:W-:Y:S01]  /*25b70*/  ULDC UR4, c[0x0][0xac8] ;  /* 0x0002b20000047ab9 */ /* 0x000fe20000000800 */
[----:B------:R-:W-:Y:S01]  /*25b80*/  ULDC.64 UR6, c[0x0][0x208] ;  /* 0x0000820000067ab9 */ /* 0x000fe20000000a00 */
[----:B------:R-:W-:Y:S02]  /*25b90*/  ISETP.GE.AND P0, PT, R209, UR4, PT ;  /* 0x00000004d1007c0c */ /* 0x000fe4000bf06270 */
[----:B------:R-:W-:-:S11]  /*25ba0*/  ISETP.GE.AND P1, PT, R220, UR4, PT ;  /* 0x00000004dc007c0c */ /* 0x000fd6000bf26270 */
[CC--:B--2---:R-:W-:Y:S02]  /*25bb0*/  @!P0 LEA R8, P2, R209.reuse, R14.reuse, 0x1 ;  /* 0x0000000ed1088211 */ /* 0x0c4fe400078408ff */
[C---:B------:R-:W-:Y:S02]  /*25bc0*/  @!P1 LEA R14, P3, R220.reuse, R14, 0x1 ;  /* 0x0000000edc0e9211 */ /* 0x040fe400078608ff */
[-C--:B-1----:R-:W-:Y:S02]  /*25bd0*/  @!P0 LEA.HI.X R9, R209, R0.reuse, R10, 0x1, P2 ;  /* 0x00000000d1098211 */ /* 0x082fe400010f0c0a */
[----:B------:R-:W-:-:S03]  /*25be0*/  @!P1 LEA.HI.X R15, R220, R0, R21, 0x1, P3 ;  /* 0x00000000dc0f9211 */ /* 0x000fc600018f0c15 */
[----:B-----5:R3:W-:Y:S04]  /*25bf0*/  @!P0 ST.E.128 desc[UR6][R8.64], R48 ;  /* 0x0000003008008985 */ /* 0x0207e8000c101d06 */
[----:B------:R3:W-:Y:S02]  /*25c00*/  @!P1 ST.E.128 desc[UR6][R14.64], R44 ;  /* 0x0000002c0e009985 */ /* 0x0007e4000c101d06 */
.L_x_2022:
[----:B------:R-:W-:Y:S05]  /*25c10*/  BSYNC B1 ;  /* 0x0000000000017941 */ /* 0x000fea0003800000 */
.L_x_2021:
[----:B------:R-:W-:-:S03]  /*25c20*/  UMOV UR4, 0xffffffff ;  /* 0xffffffff00047882 */ /* 0x000fc60000000000 */
[----:B------:R-:W-:Y:S05]  /*25c30*/  BRA.DIV UR4, `(.L_x_2023) ;  /* 0x000000e604f07947 */ /* 0x000fea000b800000 */
[----:B-1----:R1:W4:Y:S04]  /*25c40*/  SHFL.IDX PT, R0, R3, 0x1, 0x181f ;  /* 0x00381f0003007f89 */ /* 0x00232800000e0000 */
[----:B--23--:R1:W2:Y:S02]  /*25c50*/  SHFL.IDX PT, R14, R2, 0x1, 0x181f ;  /* 0x00381f00020e7f89 */ /* 0x00c2a400000e0000 */
.L_x_2339:
[----:B------:R-:W-:Y:S01]  /*25c60*/  VIADD R9, R201, 0x20 ;  /* 0x00000020c9097836 */ /* 0x000fe20000000000 */
        /* <DEDUP_REMOVED lines=9> */
[-C--:B----4-:R-:W-:Y:S02]  /*25d00*/  @!P2 LEA.HI.X R9, R209, R0.reuse, R10, 0x1, P0 ;  /* 0x00000000d109a211 */ /* 0x090fe400000f0c0a */
[----:B------:R-:W-:-:S03]  /*25d10*/  @!P3 LEA.HI.X R15, R220, R0, R21, 0x1, P1 ;  /* 0x00000000dc0fb211 */ /* 0x000fc600008f0c15 */
[----:B-----5:R3:W-:Y:S04]  /*25d20*/  @!P2 ST.E.128 desc[UR6][R8.64], R36 ;  /* 0x000000240800a985 */ /* 0x0207e8000c101d06 */
[----:B------:R3:W-:Y:S02]  /*25d30*/  @!P3 ST.E.128 desc[UR6][R14.64], R40 ;  /* 0x000000280e00b985 */ /* 0x0007e4000c101d06 */
.L_x_2025:
[----:B------:R-:W-:Y:S05]  /*25d40*/  BSYNC B1 ;  /* 0x0000000000017941 */ /* 0x000fea0003800000 */
.L_x_2024:
[----:B------:R-:W-:-:S03]  /*25d50*/  UMOV UR4, 0xffffffff ;  /* 0xffffffff00047882 */ /* 0x000fc60000000000 */
[----:B------:R-:W-:Y:S05]  /*25d60*/  BRA.DIV UR4, `(.L_x_2026) ;  /* 0x000000e604ec7947 */ /* 0x000fea000b800000 */
[----:B----4-:R4:W0:Y:S04]  /*25d70*/  SHFL.IDX PT, R0, R3, 0x2, 0x181f ;  /* 0x00581f0003007f89 */ /* 0x01082800000e0000 */
[----:B--23--:R4:W2:Y:S02]  /*25d80*/  SHFL.IDX PT, R14, R2, 0x2, 0x181f ;  /* 0x00581f00020e7f89 */ /* 0x00c8a400000e0000 */
.L_x_2343:
        /* <DEDUP_REMOVED lines=10> */
[-C--:B0-----:R-:W-:Y:S02]  /*25e30*/  @!P2 LEA.HI.X R9, R209, R0.reuse, R10, 0x1, P0 ;  /* 0x00000000d109a211 */ /* 0x081fe400000f0c0a */
[----:B------:R-:W-:-:S03]  /*25e40*/  @!P3 LEA.HI.X R15, R220, R0, R21, 0x1, P1 ;  /* 0x00000000dc0fb211 */ /* 0x000fc600008f0c15 */
[----:B-----5:R3:W-:Y:S04]  /*25e50*/  @!P2 ST.E.128 desc[UR6][R8.64], R28 ;  /* 0x0000001c0800a985 */ /* 0x0207e8000c101d06 */
[----:B------:R3:W-:Y:S02]  /*25e60*/  @!P3 ST.E.128 desc[UR6][R14.64], R32 ;  /* 0x000000200e00b985 */ /* 0x0007e4000c101d06 */
.L_x_2028:
[----:B------:R-:W-:Y:S05]  /*25e70*/  BSYNC B1 ;  /* 0x0000000000017941 */ /* 0x000fea0003800000 */
.L_x_2027:
[----:B------:R-:W-:-:S03]  /*25e80*/  UMOV UR4, 0xffffffff ;  /* 0xffffffff00047882 */ /* 0x000fc60000000000 */
[----:B------:R-:W-:Y:S05]  /*25e90*/  BRA.DIV UR4, `(.L_x_2029) ;  /* 0x000000e604e87947 */ /* 0x000fea000b800000 */
[----:B0-----:R0:W0:Y:S04]  /*25ea0*/  SHFL.IDX PT, R0, R3, 0x3, 0x181f ;  /* 0x00781f0003007f89 */ /* 0x00102800000e0000 */
[----:B--23--:R2:W3:Y:S02]  /*25eb0*/  SHFL.IDX PT, R14, R2, 0x3, 0x181f ;  /* 0x00781f00020e7f89 */ /* 0x00c4e400000e0000 */
.L_x_2347:
[----:B01--4-:R-:W-:-:S05]  /*25ec0*/  VIADD R3, R201, 0x60 ;  /* 0x00000060c9037836 */ /* 0x013fca0000000000 */
[----:B------:R-:W-:-:S13]  /*25ed0*/  ISETP.GE.AND P0, PT, R3, R80, PT ;  /* 0x000000500300720c */ /* 0x000fda0003f06270 */
[----:B------:R-:W-:Y:S05]  /*25ee0*/  @P0 BRA `(.L_x_2030) ;  /* 0x0000001c00280947 */ /* 0x000fea0003800000 */
[----:B------:R-:W-:Y:S01]  /*25ef0*/  ULDC UR4, c[0x0][0xac8] ;  /* 0x0002b20000047ab9 */ /* 0x000fe20000000800 */
[----:B------:R-:W-:Y:S01]  /*25f00*/  ULDC.64 UR6, c[0x0][0x208] ;  /* 0x0000820000067ab9 */ /* 0x000fe20000000a00 */
[----:B------:R-:W-:-:S13]  /*25f10*/  ISETP.GE.AND P1, PT, R209, UR4, PT ;  /* 0x00000004d1007c0c */ /* 0x000fda000bf26270 */
[----:B--23--:R-:W-:-:S04]  /*25f20*/  @!P1 LEA R2, P0, R209, R14, 0x1 ;  /* 0x0000000ed1029211 */ /* 0x00cfc800078008ff */
[----:B------:R-:W-:Y:S02]  /*25f30*/  @!P1 LEA.HI.X R3, R209, R0, R10, 0x1, P0 ;  /* 0x00000000d1039211 */ /* 0x000fe400000f0c0a */
[----:B------:R-:W-:-:S03]  /*25f40*/  ISETP.GE.AND P0, PT, R220, UR4, PT ;  /* 0x00000004dc007c0c */ /* 0x000fc6000bf06270 */
[----:B-----5:R0:W-:Y:S10]  /*25f50*/  @!P1 ST.E.128 desc[UR6][R2.64], R4 ;  /* 0x0000000402009985 */ /* 0x0201f4000c101d06 */
[----:B------:R-:W-:Y:S05]  /*25f60*/  @P0 BRA `(.L_x_2030) ;  /* 0x0000001c00080947 */ /* 0x000fea0003800000 */
[----:B------:R-:W-:Y:S01]  /*25f70*/  LEA R14, P0, R220, R14, 0x1 ;  /* 0x0000000edc0e7211 */ /* 0x000fe200078008ff */
[----:B------:R-:W-:-:S03]  /*25f80*/  ULDC.64 UR4, c[0x0][0x208] ;  /* 0x0000820000047ab9 */ /* 0x000fc60000000a00 */
[----:B------:R-:W-:-:S05]  /*25f90*/  LEA.HI.X R15, R220, R0, R21, 0x1, P0 ;  /* 0x00000000dc0f7211 */ /* 0x000fca00000f0c15 */
[----:B------:R1:W-:Y:S01]  /*25fa0*/  ST.E.128 desc[UR4][R14.64], R24 ;  /* 0x000000180e007985 */ /* 0x0003e2000c101d04 */
[----:B------:R-:W-:Y:S05]  /*25fb0*/  BRA `(.L_x_2030) ;  /* 0x0000001800f47947 */ /* 0x000fea0003800000 */
.L_x_2019:
[----:B0-----:R-:W0:Y:S01]  /*25fc0*/  @P2 LDC R14, c[0x0][0xbec] ;  /* 0x0002fb00ff0e2b82 */ /* 0x001e220000000800 */
[----:B------:R-:W-:Y:S01]  /*25fd0*/  ULDC.64 UR4, c[0x0][0xb08] ;  /* 0x0002c20000047ab9 */ /* 0x000fe20000000a00 */
[----:B------:R-:W-:Y:S01]  /*25fe0*/  SHF.R.S32.HI R4, RZ, 0x1f, R81 ;  /* 0x0000001fff047819 */ /* 0x000fe20000011451 */
[----:B------:R-:W-:Y:S01]  /*25ff0*/  IMAD R82, R82, UR4, RZ ;  /* 0x0000000452527c24 */ /* 0x000fe2000f8e02ff */
[----:B------:R-:W-:Y:S01]  /*26000*/  ULDC.64 UR6, c[0x0][0xb30] ;  /* 0x0002cc0000067ab9 */ /* 0x000fe20000000a00 */
[----:B------:R-:W-:-:S03]  /*26010*/  IMAD.WIDE.U32 R12, R11, UR4, RZ ;  /* 0x000000040b0c7c25 */ /* 0x000fc6000f8e00ff */
[----:B------:R-:W1:Y:S01]  /*26020*/  @P2 LDC R25, c[0x0][0xbf0] ;  /* 0x0002fc00ff192b82 */ /* 0x000e620000000800 */
[----:B------:R-:W-:Y:S01]  /*26030*/  IMAD R11, R11, UR5, R82 ;  /* 0x000000050b0b7c24 */ /* 0x000fe2000f8e0252 */
[----:B------:R-:W-:Y:S01]  /*26040*/  ULDC.64 UR4, c[0x0][0xb38] ;  /* 0x0002ce0000047ab9 */ /* 0x000fe20000000a00 */
[----:B------:R-:W-:Y:S02]  /*26050*/  VIADD R105, R199, 0x10 ;  /* 0x00000010c7697836 */ /* 0x000fe40000000000 */
[----:B------:R-:W-:Y:S02]  /*26060*/  IMAD.IADD R13, R13, 0x1, R11 ;  /* 0x000000010d0d7824 */ /* 0x000fe400078e020b */
[----:B------:R-:W-:Y:S01]  /*26070*/  IMAD.MOV.U32 R11, RZ, RZ, R41 ;  /* 0x000000ffff0b7224 */ /* 0x000fe200078e0029 */
[----:B------:R-:W-:Y:S01]  /*26080*/  SHF.R.S32.HI R106, RZ, 0x1f, R105 ;  /* 0x0000001fff6a7819 */ /* 0x000fe20000011469 */
[----:B------:R-:W-:-:S04]  /*26090*/  IMAD.WIDE.U32 R12, R195, UR4, R12 ;  /* 0x00000004c30c7c25 */ /* 0x000fc8000f8e000c */
[----:B------:R-:W-:Y:S01]  /*260a0*/  IMAD R13, R195, UR5, R13 ;  /* 0x00000005c30d7c24 */ /* 0x000fe2000f8e020d */
[----:B------:R-:W-:Y:S01]  /*260b0*/  ULDC.64 UR4, c[0x0][0xb40] ;  /* 0x0002d00000047ab9 */ /* 0x000fe20000000a00 */
[----:B------:R-:W-:Y:S02]  /*260c0*/  VIADD R108, R199, 0x18 ;  /* 0x00000018c76c7836 */ /* 0x000fe40000000000 */
[----:B------:R-:W-:Y:S02]  /*260d0*/  IMAD R4, R4, UR4, RZ ;  /* 0x0000000404047c24 */ /* 0x000fe4000f8e02ff */
[----:B0-----:R-:W-:Y:S01]  /*260e0*/  @P2 IMAD.HI.U32 R14, R41, R14, RZ ;  /* 0x0000000e290e2227 */ /* 0x001fe200078e00ff */
[----:B------:R-:W-:-:S03]  /*260f0*/  SHF.R.S32.HI R109, RZ, 0x1f, R108 ;  /* 0x0000001fff6d7819 */ /* 0x000fc6000001146c */
[C---:B------:R-:W-:Y:S01]  /*26100*/  IMAD R15, R81.reuse, UR5, R4 ;  /* 0x00000005510f7c24 */ /* 0x040fe2000f8e0204 */
[----:B-1----:R-:W-:Y:S01]  /*26110*/  @P2 SHF.R.U32.HI R11, RZ, R25, R14 ;  /* 0x00000019ff0b2219 */ /* 0x002fe2000001160e */
[----:B------:R-:W-:Y:S01]  /*26120*/  IMAD.WIDE.U32 R12, R81, UR4, R12 ;  /* 0x00000004510c7c25 */ /* 0x000fe2000f8e000c */
[----:B------:R-:W-:Y:S02]  /*26130*/  ULDC.64 UR4, c[0x0][0xb48] ;  /* 0x0002d20000047ab9 */ /* 0x000fe40000000a00 */
[----:B------:R-:W-:Y:S01]  /*26140*/  SHF.R.S32.HI R4, RZ, 0x1f, R11 ;  /* 0x0000001fff047819 */ /* 0x000fe2000001140b */
[----:B------:R-:W-:Y:S02]  /*26150*/  IMAD.IADD R13, R13, 0x1, R15 ;  /* 0x000000010d0d7824 */ /* 0x000fe400078e020f */
[----:B------:R-:W-:Y:S02]  /*26160*/  IMAD.MOV R15, RZ, RZ, -R11 ;  /* 0x000000ffff0f7224 */ /* 0x000fe400078e0a0b */
[----:B------:R-:W-:-:S04]  /*26170*/  IMAD.WIDE.U32 R12, R227, UR4, R12 ;  /* 0x00000004e30c7c25 */ /* 0x000fc8000f8e000c */
[----:B------:R-:W-:Y:S02]  /*26180*/  IMAD R15, R20, R15, R41 ;  /* 0x0000000f140f7224 */ /* 0x000fe400078e0229 */
[----:B------:R-:W-:Y:S02]  /*26190*/  IMAD R4, R4, UR6, RZ ;  /* 0x0000000604047c24 */ /* 0x000fe4000f8e02ff */
[----:B------:R-:W-:Y:S01]  /*261a0*/  IMAD R13, R227, UR5, R13 ;  /* 0x00000005e30d7c24 */ /* 0x000fe2000f8e020d */
[----:B------:R-:W-:Y:S01]  /*261b0*/  ULDC.64 UR4, c[0x0][0xb28] ;  /* 0x0002ca0000047ab9 */ /* 0x000fe20000000a00 */
[C---:B------:R-:W-:Y:S01]  /*261c0*/  IMAD R25, R11.reuse, UR7, R4 ;  /* 0x000000070b197c24 */ /* 0x040fe2000f8e0204 */
[----:B------:R-:W-:Y:S01]  /*261d0*/  SHF.R.S32.HI R4, RZ, 0x1f, R15 ;  /* 0x0000001fff047819 */ /* 0x000fe2000001140f */
[----:B------:R-:W-:-:S04]  /*261e0*/  IMAD.WIDE.U32 R12, R11, UR6, R12 ;  /* 0x000000060b0c7c25 */ /* 0x000fc8000f8e000c */
[----:B------:R-:W-:Y:S02]  /*261f0*/  IMAD R4, R4, UR4, RZ ;  /* 0x0000000404047c24 */ /* 0x000fe4000f8e02ff */
[----:B------:R-:W-:Y:S02]  /*26200*/  IMAD.IADD R13, R13, 0x1, R25 ;  /* 0x000000010d0d7824 */ /* 0x000fe400078e0219 */
[----:B------:R-:W-:Y:S02]  /*26210*/  VIADD R14, R17, 0x22820 ;  /* 0x00022820110e7836 */ /* 0x000fe40000000000 */
[C---:B------:R-:W-:Y:S02]  /*26220*/  IMAD R11, R15.reuse, UR5, R4 ;  /* 0x000000050f0b7c24 */ /* 0x040fe4000f8e0204 */
[----:B------:R-:W-:Y:S01]  /*26230*/  IMAD.WIDE.U32 R12, R15, UR4, R12 ;  /* 0x000000040f0c7c25 */ /* 0x000fe2000f8e000c */
[----:B------:R-:W-:Y:S01]  /*26240*/  ULDC.64 UR4, c[0x0][0xb00] ;  /* 0x0002c00000047ab9 */ /* 0x000fe20000000a00 */
[----:B------:R-:W-:-:S02]  /*26250*/  PRMT R14, RZ, 0x654, R14 ;  /* 0x00000654ff0e7816 */ /* 0x000fc4000000000e */
[----:B------:R-:W-:Y:S01]  /*26260*/  IMAD.IADD R11, R13, 0x1, R11 ;  /* 0x000000010d0b7824 */ /* 0x000fe200078e020b */
[C---:B------:R-:W-:Y:S01]  /*26270*/  LEA R4, P0, R12.reuse, UR4, 0x2 ;  /* 0x000000040c047c11 */ /* 0x040fe2000f8010ff */
[C---:B------:R-:W-:Y:S01]  /*26280*/  VIADD R102, R199.reuse, 0x20 ;  /* 0x00000020c7667836 */ /* 0x040fe20000000000 */
[----:B------:R-:W-:Y:S01]  /*26290*/  UMOV UR4, 0xffffffff ;  /* 0xffffffff00047882 */ /* 0x000fe20000000000 */
[C---:B------:R-:W-:Y:S01]  /*262a0*/  VIADD R103, R199.reuse, 0x28 ;  /* 0x00000028c7677836 */ /* 0x040fe20000000000 */
[----:B------:R0:W-:Y:S01]  /*262b0*/  SYNCS.ARRIVE.TRANS64.RED.A1T0 RZ, [R14+URZ], RZ ;  /* 0x000000ff0eff79a7 */ /* 0x0001e2000810043f */
[C---:B------:R-:W-:Y:S01]  /*262c0*/  VIADD R90, R199.reuse, 0x30 ;  /* 0x00000030c75a7836 */ /* 0x040fe20000000000 */
[----:B------:R-:W-:Y:S01]  /*262d0*/  LEA.HI.X R20, R12, UR5, R11, 0x2, P0 ;  /* 0x000000050c147c11 */ /* 0x000fe200080f140b */
        /* <DEDUP_REMOVED lines=19> */
[----:B------:R-:W-:-:S02]  /*26410*/  SHF.R.S32.HI R38, RZ, 0x1f, R39 ;  /* 0x0000001fff267819 */ /* 0x000fc40000011427 */
[----:B------:R-:W-:Y:S02]  /*26420*/  SHF.R.S32.HI R36, RZ, 0x1f, R37 ;  /* 0x0000001fff247819 */ /* 0x000fe40000011425 */
[----:B------:R-:W-:Y:S02]  /*26430*/  SHF.R.S32.HI R34, RZ, 0x1f, R24 ;  /* 0x0000001fff227819 */ /* 0x000fe40000011418 */
[----:B------:R-:W-:Y:S01]  /*26440*/  SHF.R.S32.HI R123, RZ, 0x1f, R122 ;  /* 0x0000001fff7b7819 */ /* 0x000fe2000001147a */
[----:B0-----:R-:W-:Y:S06]  /*26450*/  BRA.DIV UR4, `(.L_x_2031) ;  /* 0x000000e204c07947 */ /* 0x001fec000b800000 */
[----:B------:R0:W1:Y:S04]  /*26460*/  SHFL.IDX PT, R25, R20, RZ, 0x1c1f ;  /* 0x001c1fff14197589 */ /* 0x00006800000e0000 */
[----:B------:R0:W2:Y:S02]  /*26470*/  SHFL.IDX PT, R14, R4, RZ, 0x1c1f ;  /* 0x001c1fff040e7589 */ /* 0x0000a400000e0000 */
.L_x_2350:
[----:B------:R-:W-:Y:S01]  /*26480*/  ISETP.GE.AND P0, PT, R27, R80, PT ;  /* 0x000000501b00720c */ /* 0x000fe20003f06270 */
[----:B------:R-:W-:-:S12]  /*26490*/  BSSY B1, `(.L_x_2032) ;  /* 0x0000052000017945 */ /* 0x000fd80003800000 */
[----:B------:R-:W-:Y:S05]  /*264a0*/  @P0 BRA `(.L_x_2033) ;  /* 0x0000000400400947 */ /* 0x000fea0003800000 */
[----:B------:R-:W-:Y:S01]  /*264b0*/  ULDC UR4, c[0x0][0xac8] ;  /* 0x0002b20000047ab9 */ /* 0x000fe20000000800 */
[----:B------:R-:W-:Y:S01]  /*264c0*/  ULDC.64 UR6, c[0x0][0x208] ;  /* 0x0000820000067ab9 */ /* 0x000fe20000000a00 */
[----:B------:R-:W-:Y:S02]  /*264d0*/  ISETP.GE.AND P0, PT, R199, UR4, PT ;  /* 0x00000004c7007c0c */ /* 0x000fe4000bf06270 */
[----:B------:R-:W-:Y:S02]  /*264e0*/  ISETP.GE.AND P3, PT, R122, UR4, PT ;  /* 0x000000047a007c0c */ /* 0x000fe4000bf66270 */
[----:B------:R-:W-:Y:S02]  /*264f0*/  ISETP.GE.AND P2, PT, R105, UR4, PT ;  /* 0x0000000469007c0c */ /* 0x000fe4000bf46270 */
[----:B------:R-:W-:-:S07]  /*26500*/  ISETP.GE.AND P1, PT, R108, UR4, PT ;  /* 0x000000046c007c0c */ /* 0x000fce000bf26270 */
[----:B-1----:R-:W-:Y:S02]  /*26510*/  @!P0 IMAD.MOV.U32 R15, RZ, RZ, R25 ;  /* 0x000000ffff0f8224 */ /* 0x002fe400078e0019 */
[----:B------:R-:W-:Y:S01]  /*26520*/  @!P0 IMAD.MOV.U32 R28, RZ, RZ, R92 ;  /* 0x000000ffff1c8224 */ /* 0x000fe200078e005c */
[-C--:B--2---:R-:W-:Y:S01]  /*26530*/  @!P3 LEA R12, P4, R122, R14.reuse, 0x2 ;  /* 0x0000000e7a0cb211 */ /* 0x084fe200078810ff */
[----:B------:R-:W-:Y:S02]  /*26540*/  @!P0 IMAD.WIDE R26, R199, 0x4, R14 ;  /* 0x00000004c71a8825 */ /* 0x000fe400078e020e */
[-C--:B------:R-:W-:Y:S02]  /*26550*/  @!P1 LEA R32, P5, R108, R14.reuse, 0x2 ;  /* 0x0000000e6c209211 */ /* 0x080fe400078a10ff */
[----:B------:R-:W-:Y:S01]  /*26560*/  @!P0 IMAD.MOV.U32 R29, RZ, RZ, R3 ;  /* 0x000000ffff1d8224 */ /* 0x000fe200078e0003 */
[-C--:B------:R-:W-:Y:S01]  /*26570*/  @!P3 LEA.HI.X R13, R122, R25.reuse, R123, 0x2, P4 ;  /* 0x000000197a0db211 */ /* 0x080fe200020f147b */
[----:B------:R-:W-:Y:S01]  /*26580*/  @!P3 IMAD.MOV.U32 R95, RZ, RZ, R5 ;  /* 0x000000ffff5fb224 */ /* 0x000fe200078e0005 */
[C---:B------:R-:W-:Y:S01]  /*26590*/  @!P2 LEA R30, P4, R105.reuse, R14, 0x2 ;  /* 0x0000000e691ea211 */ /* 0x040fe200078810ff */
[----:B------:R-:W-:Y:S01]  /*265a0*/  @!P2 IMAD.MOV.U32 R97, RZ, RZ, R117 ;  /* 0x000000ffff61a224 */ /* 0x000fe200078e0075 */
[----:B------:R1:W-:Y:S01]  /*265b0*/  @!P0 ST.E.64 desc[UR6][R26.64], R28 ;  /* 0x0000001c1a008985 */ /* 0x0003e2000c101b06 */
[----:B------:R-:W-:Y:S01]  /*265c0*/  ISETP.GE.AND P0, PT, R102, UR4, PT ;  /* 0x0000000466007c0c */ /* 0x000fe2000bf06270 */
[----:B------:R-:W-:Y:S01]  /*265d0*/  @!P1 IMAD.MOV.U32 R99, RZ, RZ, R119 ;  /* 0x000000ffff639224 */ /* 0x000fe200078e0077 */
[----:B------:R-:W-:Y:S01]  /*265e0*/  @!P2 LEA.HI.X R31, R105, R25, R106, 0x2, P4 ;  /* 0x00000019691fa211 */ /* 0x000fe200020f146a */
[----:B------:R2:W-:Y:S01]  /*265f0*/  @!P3 ST.E.64 desc[UR6][R12.64], R94 ;  /* 0x0000005e0c00b985 */ /* 0x0005e2000c101b06 */
[----:B------:R-:W-:-:S02]  /*26600*/  ISETP.GE.AND P3, PT, R103, UR4, PT ;  /* 0x0000000467007c0c */ /* 0x000fc4000bf66270 */
[----:B------:R-:W-:Y:S01]  /*26610*/  @!P1 LEA.HI.X R33, R108, R25, R109, 0x2, P5 ;  /* 0x000000196c219211 */ /* 0x000fe200028f146d */
[----:B------:R3:W-:Y:S01]  /*26620*/  @!P2 ST.E.64 desc[UR6][R30.64], R96 ;  /* 0x000000601e00a985 */ /* 0x0007e2000c101b06 */
[----:B------:R-:W-:-:S03]  /*26630*/  ISETP.GE.AND P2, PT, R90, UR4, PT ;  /* 0x000000045a007c0c */ /* 0x000fc6000bf46270 */
[----:B------:R-:W-:Y:S01]  /*26640*/  @!P1 ST.E.64 desc[UR6][R32.64], R98 ;  /* 0x0000006220009985 */ /* 0x000fe2000c101b06 */
[----:B------:R-:W-:Y:S01]  /*26650*/  ISETP.GE.AND P1, PT, R101, UR4, PT ;  /* 0x0000000465007c0c */ /* 0x000fe2000bf26270 */
[----:B-1----:R-:W-:Y:S01]  /*26660*/  @!P0 IMAD.MOV.U32 R28, RZ, RZ, R0 ;  /* 0x000000ffff1c8224 */ /* 0x002fe200078e0000 */
[CC--:B------:R-:W-:Y:S01]  /*26670*/  @!P0 LEA R26, P4, R102.reuse, R14.reuse, 0x2 ;  /* 0x0000000e661a8211 */ /* 0x0c0fe200078810ff */
[----:B------:R-:W-:Y:S02]  /*26680*/  @!P0 IMAD.MOV.U32 R29, RZ, RZ, R121 ;  /* 0x000000ffff1d8224 */ /* 0x000fe400078e0079 */
[C---:B--2---:R-:W-:Y:S02]  /*26690*/  @!P3 LEA R12, P5, R103.reuse, R14, 0x2 ;  /* 0x0000000e670cb211 */ /* 0x044fe400078a10ff */
[-C--:B------:R-:W-:Y:S02]  /*266a0*/  @!P0 LEA.HI.X R27, R102, R25.reuse, R104, 0x2, P4 ;  /* 0x00000019661b8211 */ /* 0x080fe400020f1468 */
[----:B------:R-:W-:-:S03]  /*266b0*/  @!P3 LEA.HI.X R13, R103, R25, R88, 0x2, P5 ;  /* 0x00000019670db211 */ /* 0x000fc600028f1458 */
[----:B------:R1:W-:Y:S01]  /*266c0*/  @!P0 ST.E.64 desc[UR6][R26.64], R28 ;  /* 0x0000001c1a008985 */ /* 0x0003e2000c101b06 */
[----:B------:R-:W-:Y:S02]  /*266d0*/  ISETP.GE.AND P0, PT, R89, UR4, PT ;  /* 0x0000000459007c0c */ /* 0x000fe4000bf06270 */
[----:B---3--:R-:W-:-:S04]  /*266e0*/  @!P1 LEA R30, P4, R101, R14, 0x2 ;  /* 0x0000000e651e9211 */ /* 0x008fc800078810ff */
[----:B------:R-:W-:Y:S01]  /*266f0*/  @!P1 LEA.HI.X R31, R101, R25, R86, 0x2, P4 ;  /* 0x00000019651f9211 */ /* 0x000fe200020f1456 */
[----:B-1----:R-:W-:Y:S01]  /*26700*/  @!P3 IMAD.MOV.U32 R26, RZ, RZ, R6 ;  /* 0x000000ffff1ab224 */ /* 0x002fe200078e0006 */
[----:B------:R-:W-:Y:S01]  /*26710*/  @!P2 LEA R6, P5, R90, R14, 0x2 ;  /* 0x0000000e5a06a211 */ /* 0x000fe200078a10ff */
[----:B------:R-:W-:-:S03]  /*26720*/  @!P3 IMAD.MOV.U32 R27, RZ, RZ, R7 ;  /* 0x000000ffff1bb224 */ /* 0x000fc600078e0007 */
[-C--:B------:R-:W-:Y:S02]  /*26730*/  @!P2 LEA.HI.X R7, R90, R25.reuse, R100, 0x2, P5 ;  /* 0x000000195a07a211 */ /* 0x080fe400028f1464 */
[----:B------:R1:W-:Y:S01]  /*26740*/  @!P3 ST.E.64 desc[UR6][R12.64], R26 ;  /* 0x0000001a0c00b985 */ /* 0x0003e2000c101b06 */
[----:B------:R-:W-:Y:S02]  /*26750*/  ISETP.GE.AND P3, PT, R81, UR4, PT ;  /* 0x0000000451007c0c */ /* 0x000fe4000bf66270 */
[----:B------:R-:W-:Y:S01]  /*26760*/  ISETP.GE.AND P5, PT, R69, UR4, PT ;  /* 0x0000000445007c0c */ /* 0x000fe2000bfa6270 */
[----:B------:R2:W-:Y:S10]  /*26770*/  @!P2 ST.E.64 desc[UR6][R6.64], R8 ;  /* 0x000000080600a985 */ /* 0x0005f4000c101b06 */
[-C--:B-1----:R-:W-:Y:S01]  /*26780*/  @!P3 LEA R12, P4, R81, R14.reuse, 0x2 ;  /* 0x0000000e510cb211 */ /* 0x082fe200078810ff */
[----:B--2---:R-:W-:Y:S01]  /*26790*/  @!P1 IMAD.MOV.U32 R6, RZ, RZ, R2 ;  /* 0x000000ffff069224 */ /* 0x004fe200078e0002 */
[----:B------:R-:W-:Y:S01]  /*267a0*/  @!P0 LEA R2, P2, R89, R14, 0x2 ;  /* 0x0000000e59028211 */ /* 0x000fe200078410ff */
[----:B------:R-:W-:Y:S01]  /*267b0*/  @!P1 IMAD.MOV.U32 R7, RZ, RZ, R21 ;  /* 0x000000ffff079224 */ /* 0x000fe200078e0015 */
[----:B------:R-:W-:-:S02]  /*267c0*/  @!P3 LEA.HI.X R13, R81, R25, R68, 0x2, P4 ;  /* 0x00000019510db211 */ /* 0x000fc400020f1444 */
[-C--:B------:R-:W-:Y:S02]  /*267d0*/  @!P0 LEA.HI.X R3, R89, R25.reuse, R84, 0x2, P2 ;  /* 0x0000001959038211 */ /* 0x080fe400010f1454 */
[----:B------:R1:W-:Y:S01]  /*267e0*/  @!P1 ST.E.64 desc[UR6][R30.64], R6 ;  /* 0x000000061e009985 */ /* 0x0003e2000c101b06 */
[----:B------:R-:W-:Y:S02]  /*267f0*/  ISETP.GE.AND P1, PT, R43, UR4, PT ;  /* 0x000000042b007c0c */ /* 0x000fe4000bf26270 */
[----:B------:R-:W-:Y:S01]  /*26800*/  @!P5 LEA R26, P2, R69, R14, 0x2 ;  /* 0x0000000e451ad211 */ /* 0x000fe200078410ff */
[----:B------:R2:W-:Y:S01]  /*26810*/  @!P0 ST.E.64 desc[UR6][R2.64], R44 ;  /* 0x0000002c02008985 */ /* 0x0005e2000c101b06 */
[----:B------:R-:W-:Y:S02]  /*26820*/  ISETP.GE.AND P0, PT, R41, UR4, PT ;  /* 0x0000000429007c0c */ /* 0x000fe4000bf06270 */
[----:B------:R-:W-:Y:S01]  /*26830*/  @!P5 LEA.HI.X R27, R69, R25, R42, 0x2, P2 ;  /* 0x00000019451bd211 */ /* 0x000fe200010f142a */
[----:B------:R3:W-:Y:S01]  /*26840*/  @!P3 ST.E.64 desc[UR6][R12.64], R46 ;  /* 0x0000002e0c00b985 */ /* 0x0007e2000c101b06 */
[----:B------:R-:W-:-:S02]  /*26850*/  ISETP.GE.AND P3, PT, R39, UR4, PT ;  /* 0x0000000427007c0c */ /* 0x000fc4000bf66270 */
[----:B------:R-:W-:Y:S01]  /*26860*/  ISETP.GE.AND P4, PT, R24, UR4, PT ;  /* 0x0000000418007c0c */ /* 0x000fe2000bf86270 */
[----:B------:R4:W-:Y:S01]  /*26870*/  @!P5 ST.E.64 desc[UR6][R26.64], R48 ;  /* 0x000000301a00d985 */ /* 0x0009e2000c101b06 */
[----:B------:R-:W-:Y:S02]  /*26880*/  ISETP.GE.AND P5, PT, R37, UR4, PT ;  /* 0x0000000425007c0c */ /* 0x000fe4000bfa6270 */
[----:B-1----:R-:W-:-:S04]  /*26890*/  @!P1 LEA R6, P2, R43, R14, 0x2 ;  /* 0x0000000e2b069211 */ /* 0x002fc800078410ff */
[-C--:B------:R-:W-:Y:S02]  /*268a0*/  @!P1 LEA.HI.X R7, R43, R25.reuse, R82, 0x2, P2 ;  /* 0x000000192b079211 */ /* 0x080fe400010f1452 */
[CC--:B--2---:R-:W-:Y:S01]  /*268b0*/  @!P0 LEA R2, P2, R41.reuse, R14.reuse, 0x2 ;  /* 0x0000000e29028211 */ /* 0x0c4fe200078410ff */
[----:B------:R-:W-:Y:S02]  /*268c0*/  @!P3 IMAD.MOV.U32 R113, RZ, RZ, R55 ;  /* 0x000000ffff71b224 */ /* 0x000fe400078e0037 */
[----:B------:R4:W-:Y:S01]  /*268d0*/  @!P1 ST.E.64 desc[UR6][R6.64], R50 ;  /* 0x0000003206009985 */ /* 0x0009e2000c101b06 */
[----:B------:R-:W-:Y:S01]  /*268e0*/  @!P0 LEA.HI.X R3, R41, R25, R40, 0x2, P2 ;  /* 0x0000001929038211 */ /* 0x000fe200010f1428 */
[----:B------:R-:W-:Y:S01]  /*268f0*/  @!P5 IMAD.MOV.U32 R115, RZ, RZ, R91 ;  /* 0x000000ffff73d224 */ /* 0x000fe200078e005b */
[-C--:B------:R-:W-:Y:S01]  /*26900*/  @!P3 LEA R8, P1, R39, R14.reuse, 0x2 ;  /* 0x0000000e2708b211 */ /* 0x080fe200078210ff */
[----:B------:R-:W-:Y:S02]  /*26910*/  @!P4 IMAD.MOV.U32 R117, RZ, RZ, R107 ;  /* 0x000000ffff75c224 */ /* 0x000fe400078e006b */
[----:B------:R4:W-:Y:S01]  /*26920*/  @!P0 ST.E.64 desc[UR6][R2.64], R52 ;  /* 0x0000003402008985 */ /* 0x0009e2000c101b06 */
[----:B---3--:R-:W-:-:S02]  /*26930*/  @!P5 LEA R12, P0, R37, R14, 0x2 ;  /* 0x0000000e250cd211 */ /* 0x008fc400078010ff */
[C---:B------:R-:W-:Y:S02]  /*26940*/  @!P4 LEA R14, P2, R24.reuse, R14, 0x2 ;  /* 0x0000000e180ec211 */ /* 0x040fe400078410ff */
[-C--:B------:R-:W-:Y:S02]  /*26950*/  @!P3 LEA.HI.X R9, R39, R25.reuse, R38, 0x2, P1 ;  /* 0x000000192709b211 */ /* 0x080fe400008f1426 */
[-C--:B------:R-:W-:Y:S02]  /*26960*/  @!P5 LEA.HI.X R13, R37, R25.reuse, R36, 0x2, P0 ;  /* 0x00000019250dd211 */ /* 0x080fe400000f1424 */
[----:B------:R-:W-:Y:S01]  /*26970*/  @!P4 LEA.HI.X R15, R24, R25, R34, 0x2, P2 ;  /* 0x00000019180fc211 */ /* 0x000fe200010f1422 */
[----:B------:R4:W-:Y:S04]  /*26980*/  @!P3 ST.E.64 desc[UR6][R8.64], R112 ;  /* 0x000000700800b985 */ /* 0x0009e8000c101b06 */
[----:B------:R4:W-:Y:S04]  /*26990*/  @!P5 ST.E.64 desc[UR6][R12.64], R114 ;  /* 0x000000720c00d985 */ /* 0x0009e8000c101b06 */
[----:B------:R4:W-:Y:S02]  /*269a0*/  @!P4 ST.E.64 desc[UR6][R14.64], R116 ;  /* 0x000000740e00c985 */ /* 0x0009e4000c101b06 */
.L_x_2033:
[----:B------:R-:W-:Y:S05]  /*269b0*/  BSYNC B1 ;  /* 0x0000000000017941 */ /* 0x000fea0003800000 */
.L_x_2032:
[----:B------:R-:W-:-:S03]  /*269c0*/  UMOV UR4, 0xffffffff ;  /* 0xffffffff00047882 */ /* 0x000fc60000000000 */
[----:B------:R-:W-:Y:S05]  /*269d0*/  BRA.DIV UR4, `(.L_x_2034) ;  /* 0x000000de04947947 */ /* 0x000fea000b800000 */
[----:B----4-:R3:W4:Y:S04]  /*269e0*/  SHFL.IDX PT, R3, R20, 0x1, 0x1c1f ;  /* 0x003c1f0014037f89 */ /* 0x01072800000e0000 */
[----:B--2---:R3:W2:Y:S02]  /*269f0*/  SHFL.IDX PT, R14, R4, 0x1, 0x1c1f ;  /* 0x003c1f00040e7f89 */ /* 0x0046a400000e0000 */
.L_x_2354:
[----:B------:R-:W-:-:S13]  /*26a00*/  ISETP.GE.AND P0, PT, R35, R80, PT ;  /* 0x000000502300720c */ /* 0x000fda0003f06270 */
[----:B------:R-:W-:Y:S05]  /*26a10*/  @P0 BRA `(.L_x_2030) ;  /* 0x00000010005c0947 */ /* 0x000fea0003800000 */
[----:B------:R-:W-:Y:S01]  /*26a20*/  ULDC UR4, c[0x0][0xac8] ;  /* 0x0002b20000047ab9 */ /* 0x000fe20000000800 */
[----:B------:R-:W-:Y:S01]  /*26a30*/  ULDC.64 UR6, c[0x0][0x208] ;  /* 0x0000820000067ab9 */ /* 0x000fe20000000a00 */
[----:B------:R-:W-:Y:S02]  /*26a40*/  ISETP.GE.AND P2, PT, R122, UR4, PT ;  /* 0x000000047a007c0c */ /* 0x000fe4000bf46270 */
[----:B------:R-:W-:Y:S02]  /*26a50*/  ISETP.GE.AND P1, PT, R105, UR4, PT ;  /* 0x0000000469007c0c */ /* 0x000fe4000bf26270 */
[----:B------:R-:W-:Y:S02]  /*26a60*/  ISETP.GE.AND P0, PT, R108, UR4, PT ;  /* 0x000000046c007c0c */ /* 0x000fe4000bf06270 */
[----:B------:R-:W-:Y:S02]  /*26a70*/  ISETP.GE.AND P3, PT, R199, UR4, PT ;  /* 0x00000004c7007c0c */ /* 0x000fe4000bf66270 */
[----:B------:R-:W-:-:S05]  /*26a80*/  ISETP.GE.AND P5, PT, R102, UR4, PT ;  /* 0x0000000466007c0c */ /* 0x000fca000bfa6270 */
[----:B--2---:R-:W-:-:S04]  /*26a90*/  @!P2 LEA R6, P4, R122, R14, 0x2 ;  /* 0x0000000e7a06a211 */ /* 0x004fc800078810ff */
[-C--:B----4-:R-:W-:Y:S02]  /*26aa0*/  @!P2 LEA.HI.X R7, R122, R3.reuse, R123, 0x2, P4 ;  /* 0x000000037a07a211 */ /* 0x090fe400020f147b */
[CC--:B------:R-:W-:Y:S01]  /*26ab0*/  @!P1 LEA R8, P4, R105.reuse, R14.reuse, 0x2 ;  /* 0x0000000e69089211 */ /* 0x0c0fe200078810ff */
[----:B------:R-:W-:Y:S02]  /*26ac0*/  @!P3 IMAD.MOV.U32 R2, RZ, RZ, R14 ;  /* 0x000000ffff02b224 */ /* 0x000fe400078e000e */
[----:B------:R-:W-:Y:S01]  /*26ad0*/  @!P3 IMAD.MOV.U32 R55, RZ, RZ, R93 ;  /* 0x000000ffff37b224 */ /* 0x000fe200078e005d */
[----:B------:R-:W-:Y:S01]  /*26ae0*/  @!P1 LEA.HI.X R9, R105, R3, R106, 0x2, P4 ;  /* 0x0000000369099211 */ /* 0x000fe200020f146a */
[----:B0--3--:R-:W-:Y:S01]  /*26af0*/  @!P3 IMAD.WIDE R4, R199, 0x4, R2 ;  /* 0x00000004c704b825 */ /* 0x009fe200078e0202 */
[----:B------:R-:W-:-:S04]  /*26b00*/  @!P0 LEA R12, P4, R108, R14, 0x2 ;  /* 0x0000000e6c0c8211 */ /* 0x000fc800078810ff */
[-C--:B------:R-:W-:Y:S01]  /*26b10*/  @!P0 LEA.HI.X R13, R108, R3.reuse, R109, 0x2, P4 ;  /* 0x000000036c0d8211 */ /* 0x080fe200020f146d */
[----:B------:R0:W-:Y:S01]  /*26b20*/  @!P3 ST.E.64 desc[UR6][R4.64], R54 ;  /* 0x000000360400b985 */ /* 0x0001e2000c101b06 */
[----:B------:R-:W-:Y:S02]  /*26b30*/  @!P5 LEA R20, P4, R102, R14, 0x2 ;  /* 0x0000000e6614d211 */ /* 0x000fe400078810ff */
[----:B------:R-:W-:Y:S02]  /*26b40*/  ISETP.GE.AND P3, PT, R90, UR4, PT ;  /* 0x000000045a007c0c */ /* 0x000fe4000bf66270 */
[----:B------:R-:W-:Y:S02]  /*26b50*/  @!P5 LEA.HI.X R21, R102, R3, R104, 0x2, P4 ;  /* 0x000000036615d211 */ /* 0x000fe400020f1468 */
[----:B------:R-:W-:Y:S01]  /*26b60*/  ISETP.GE.AND P4, PT, R103, UR4, PT ;  /* 0x0000000467007c0c */ /* 0x000fe2000bf86270 */
[----:B0-----:R-:W-:Y:S02]  /*26b70*/  @!P2 IMAD.MOV.U32 R4, RZ, RZ, R56 ;  /* 0x000000ffff04a224 */ /* 0x001fe400078e0038 */
[----:B------:R-:W-:-:S02]  /*26b80*/  @!P2 IMAD.MOV.U32 R5, RZ, RZ, R111 ;  /* 0x000000ffff05a224 */ /* 0x000fc400078e006f */
[----:B------:R-:W-:Y:S02]  /*26b90*/  @!P1 IMAD.MOV.U32 R56, RZ, RZ, R58 ;  /* 0x000000ffff389224 */ /* 0x000fe400078e003a */
[----:B------:R-:W-:Y:S01]  /*26ba0*/  @!P0 IMAD.MOV.U32 R58, RZ, RZ, R60 ;  /* 0x000000ffff3a8224 */ /* 0x000fe200078e003c */
[----:B------:R0:W-:Y:S01]  /*26bb0*/  @!P2 ST.E.64 desc[UR6][R6.64], R4 ;  /* 0x000000040600a985 */ /* 0x0001e2000c101b06 */
[----:B------:R-:W-:Y:S01]  /*26bc0*/  ISETP.GE.AND P2, PT, R101, UR4, PT ;  /* 0x0000000465007c0c */ /* 0x000fe2000bf46270 */
[----:B------:R-:W-:Y:S02]  /*26bd0*/  @!P5 IMAD.MOV.U32 R60, RZ, RZ, R62 ;  /* 0x000000ffff3cd224 */ /* 0x000fe400078e003e */
[----:B------:R2:W-:Y:S01]  /*26be0*/  @!P1 ST.E.64 desc[UR6][R8.64], R56 ;  /* 0x0000003808009985 */ /* 0x0005e2000c101b06 */
[----:B------:R-:W-:Y:S01]  /*26bf0*/  ISETP.GE.AND P1, PT, R89, UR4, PT ;  /* 0x0000000459007c0c */ /* 0x000fe2000bf26270 */
[----:B------:R-:W-:Y:S02]  /*26c00*/  @!P3 IMAD.MOV.U32 R11, RZ, RZ, R63 ;  /* 0x000000ffff0bb224 */ /* 0x000fe400078e003f */
[----:B------:R3:W-:Y:S01]  /*26c10*/  @!P0 ST.E.64 desc[UR6][R12.64], R58 ;  /* 0x0000003a0c008985 */ /* 0x0007e2000c101b06 */
[----:B------:R-:W-:-:S03]  /*26c20*/  @!P4 LEA R26, P0, R103, R14, 0x2 ;  /* 0x0000000e671ac211 */ /* 0x000fc600078010ff */
[----:B------:R4:W-:Y:S01]  /*26c30*/  @!P5 ST.E.64 desc[UR6][R20.64], R60 ;  /* 0x0000003c1400d985 */ /* 0x0009e2000c101b06 */
[-C--:B------:R-:W-:Y:S02]  /*26c40*/  @!P4 LEA.HI.X R27, R103, R3.reuse, R88, 0x2, P0 ;  /* 0x00000003671bc211 */ /* 0x080fe400000f1458 */
[CC--:B0-----:R-:W-:Y:S02]  /*26c50*/  @!P3 LEA R4, P5, R90.reuse, R14.reuse, 0x2 ;  /* 0x0000000e5a04b211 */ /* 0x0c1fe400078a10ff */
[----:B------:R-:W-:Y:S01]  /*26c60*/  ISETP.GE.AND P0, PT, R81, UR4, PT ;  /* 0x0000000451007c0c */ /* 0x000fe2000bf06270 */
[----:B------:R-:W-:Y:S01]  /*26c70*/  @!P4 ST.E.64 desc[UR6][R26.64], R64 ;  /* 0x000000401a00c985 */ /* 0x000fe2000c101b06 */
[-C--:B------:R-:W-:Y:S02]  /*26c80*/  @!P3 LEA.HI.X R5, R90, R3.reuse, R100, 0x2, P5 ;  /* 0x000000035a05b211 */ /* 0x080fe400028f1464 */
[----:B------:R-:W-:Y:S02]  /*26c90*/  @!P2 LEA R6, P5, R101, R14, 0x2 ;  /* 0x0000000e6506a211 */ /* 0x000fe400078a10ff */
[----:B------:R-:W-:Y:S01]  /*26ca0*/  ISETP.GE.AND P4, PT, R69, UR4, PT ;  /* 0x0000000445007c0c */ /* 0x000fe2000bf86270 */
[----:B------:R0:W-:Y:S01]  /*26cb0*/  @!P3 ST.E.64 desc[UR6][R4.64], R10 ;  /* 0x0000000a0400b985 */ /* 0x0001e2000c101b06 */
[----:B------:R-:W-:-:S02]  /*26cc0*/  @!P2 LEA.HI.X R7, R101, R3, R86, 0x2, P5 ;  /* 0x000000036507a211 */ /* 0x000fc400028f1456 */
[-C--:B--2---:R-:W-:Y:S02]  /*26cd0*/  @!P1 LEA R8, P5, R89, R14.reuse, 0x2 ;  /* 0x0000000e59089211 */ /* 0x084fe400078a10ff */
[----:B------:R-:W-:Y:S01]  /*26ce0*/  ISETP.GE.AND P3, PT, R43, UR4, PT ;  /* 0x000000042b007c0c */ /* 0x000fe2000bf66270 */
[----:B------:R2:W-:Y:S01]  /*26cf0*/  @!P2 ST.E.64 desc[UR6][R6.64], R66 ;  /* 0x000000420600a985 */ /* 0x0005e2000c101b06 */
[-C--:B------:R-:W-:Y:S02]  /*26d00*/  @!P1 LEA.HI.X R9, R89, R3.reuse, R84, 0x2, P5 ;  /* 0x0000000359099211 */ /* 0x080fe400028f1454 */
[----:B---3--:R-:W-:Y:S02]  /*26d10*/  @!P0 LEA R12, P5, R81, R14, 0x2 ;  /* 0x0000000e510c8211 */ /* 0x008fe400078a10ff */
[----:B------:R-:W-:Y:S01]  /*26d20*/  ISETP.GE.AND P2, PT, R41, UR4, PT ;  /* 0x0000000429007c0c */ /* 0x000fe2000bf46270 */
[----:B------:R3:W-:Y:S01]  /*26d30*/  @!P1 ST.E.64 desc[UR6][R8.64], R70 ;  /* 0x0000004608009985 */ /* 0x0007e2000c101b06 */
[----:B------:R-:W-:-:S02]  /*26d40*/  @!P0 LEA.HI.X R13, R81, R3, R68, 0x2, P5 ;  /* 0x00000003510d8211 */ /* 0x000fc400028f1444 */
[----:B------:R-:W-:Y:S02]  /*26d50*/  ISETP.GE.AND P1, PT, R39, UR4, PT ;  /* 0x0000000427007c0c */ /* 0x000fe4000bf26270 */
[-C--:B----4-:R-:W-:Y:S01]  /*26d60*/  @!P4 LEA R20, P5, R69, R14.reuse, 0x2 ;  /* 0x0000000e4514c211 */ /* 0x090fe200078a10ff */
[----:B------:R4:W-:Y:S01]  /*26d70*/  @!P0 ST.E.64 desc[UR6][R12.64], R72 ;  /* 0x000000480c008985 */ /* 0x0009e2000c101b06 */
[-C--:B0-----:R-:W-:Y:S01]  /*26d80*/  @!P3 LEA R4, P0, R43, R14.reuse, 0x2 ;  /* 0x0000000e2b04b211 */ /* 0x081fe200078010ff */
[----:B------:R-:W-:Y:S01]  /*26d90*/  @!P3 IMAD.MOV.U32 R119, RZ, RZ, R83 ;  /* 0x000000ffff77b224 */ /* 0x000fe200078e0053 */
[-C--:B------:R-:W-:Y:S02]  /*26da0*/  @!P4 LEA.HI.X R21, R69, R3.reuse, R42, 0x2, P5 ;  /* 0x000000034515c211 */ /* 0x080fe400028f142a */
[----:B------:R-:W-:Y:S01]  /*26db0*/  ISETP.GE.AND P5, PT, R37, UR4, PT ;  /* 0x0000000425007c0c */ /* 0x000fe2000bfa6270 */
[----:B------:R-:W-:Y:S01]  /*26dc0*/  @!P2 IMAD.MOV.U32 R121, RZ, RZ, R85 ;  /* 0x000000ffff79a224 */ /* 0x000fe200078e0055 */
[----:B------:R-:W-:Y:S01]  /*26dd0*/  @!P3 LEA.HI.X R5, R43, R3, R82, 0x2, P0 ;  /* 0x000000032b05b211 */ /* 0x000fe200000f1452 */
[----:B------:R4:W-:Y:S01]  /*26de0*/  @!P4 ST.E.64 desc[UR6][R20.64], R74 ;  /* 0x0000004a1400c985 */ /* 0x0009e2000c101b06 */
[----:B--2---:R-:W-:Y:S01]  /*26df0*/  @!P2 LEA R6, P0, R41, R14, 0x2 ;  /* 0x0000000e2906a211 */ /* 0x004fe200078010ff */
[----:B------:R-:W-:-:S02]  /*26e00*/  @!P1 IMAD.MOV.U32 R111, RZ, RZ, R87 ;  /* 0x000000ffff6f9224 */ /* 0x000fc400078e0057 */
[----:B------:R4:W-:Y:S01]  /*26e10*/  @!P3 ST.E.64 desc[UR6][R4.64], R118 ;  /* 0x000000760400b985 */ /* 0x0009e2000c101b06 */
[----:B------:R-:W-:Y:S02]  /*26e20*/  @!P2 LEA.HI.X R7, R41, R3, R40, 0x2, P0 ;  /* 0x000000032907a211 */ /* 0x000fe400000f1428 */
[----:B---3--:R-:W-:-:S03]  /*26e30*/  @!P1 LEA R8, P0, R39, R14, 0x2 ;  /* 0x0000000e27089211 */ /* 0x008fc600078010ff */
[----:B------:R4:W-:Y:S01]  /*26e40*/  @!P2 ST.E.64 desc[UR6][R6.64], R120 ;  /* 0x000000780600a985 */ /* 0x0009e2000c101b06 */
[----:B------:R-:W-:Y:S02]  /*26e50*/  @!P1 LEA.HI.X R9, R39, R3, R38, 0x2, P0 ;  /* 0x0000000327099211 */ /* 0x000fe400000f1426 */
[----:B------:R-:W-:-:S03]  /*26e60*/  @!P5 LEA R10, P0, R37, R14, 0x2 ;  /* 0x0000000e250ad211 */ /* 0x000fc600078010ff */
[----:B------:R4:W-:Y:S01]  /*26e70*/  @!P1 ST.E.64 desc[UR6][R8.64], R110 ;  /* 0x0000006e08009985 */ /* 0x0009e2000c101b06 */
[----:B------:R-:W-:Y:S02]  /*26e80*/  @!P5 LEA.HI.X R11, R37, R3, R36, 0x2, P0 ;  /* 0x00000003250bd211 */ /* 0x000fe400000f1424 */
[----:B------:R-:W-:-:S03]  /*26e90*/  ISETP.GE.AND P0, PT, R24, UR4, PT ;  /* 0x0000000418007c0c */ /* 0x000fc6000bf06270 */
[----:B------:R4:W-:Y:S10]  /*26ea0*/  @!P5 ST.E.64 desc[UR6][R10.64], R76 ;  /* 0x0000004c0a00d985 */ /* 0x0009f4000c101b06 */
[----:B------:R-:W-:Y:S05]  /*26eb0*/  @P0 BRA `(.L_x_2030) ;  /* 0x0000000c00340947 */ /* 0x000fea0003800000 */
[----:B------:R-:W-:Y:S01]  /*26ec0*/  LEA R14, P0, R24, R14, 0x2 ;  /* 0x0000000e180e7211 */ /* 0x000fe200078010ff */
[----:B------:R-:W-:-:S03]  /*26ed0*/  ULDC.64 UR4, c[0x0][0x208] ;  /* 0x0000820000047ab9 */ /* 0x000fc60000000a00 */
[----:B------:R-:W-:-:S05]  /*26ee0*/  LEA.HI.X R15, R24, R3, R34, 0x2, P0 ;  /* 0x00000003180f7211 */ /* 0x000fca00000f1422 */
[----:B------:R0:W-:Y:S01]  /*26ef0*/  ST.E.64 desc[UR4][R14.64], R78 ;  /* 0x0000004e0e007985 */ /* 0x0001e2000c101b04 */
[----:B------:R-:W-:Y:S05]  /*26f00*/  BRA `(.L_x_2030) ;  /* 0x0000000c00207947 */ /* 0x000fea0003800000 */
.L_x_2016:
[----:B------:R-:W-:Y:S01]  /*26f10*/  ULDC.64 UR4, c[0x0][0xc08] ;  /* 0x0003020000047ab9 */ /* 0x000fe20000000a00 */
[----:B------:R-:W4:Y:S01]  /*26f20*/  S2R R0, SR_TID.X ;  /* 0x0000000000007919 */ /* 0x000f220000002100 */
[----:B------:R-:W-:Y:S01]  /*26f30*/  ISETP.NE.U32.AND P0, PT, RZ, UR4, PT ;  /* 0x00000004ff007c0c */ /* 0x000fe2000bf05070 */
[----:B------:R-:W0:Y:S01]  /*26f40*/  LDC.64 R2, c[0x0][0xc00] ;  /* 0x00030000ff027b82 */ /* 0x000e220000000a00 */
[----:B------:R-:W-:Y:S01]  /*26f50*/  IMAD.MOV.U32 R13, RZ, RZ, RZ ;  /* 0x000000ffff0d7224 */ /* 0x000fe200078e00ff */
[----:B------:R-:W-:Y:S01]  /*26f60*/  ULDC.64 UR6, c[0x0][0x208] ;  /* 0x0000820000067ab9 */ /* 0x000fe20000000a00 */
[----:B------:R-:W-:Y:S01]  /*26f70*/  ISETP.NE.AND.EX P1, PT, RZ, UR5, PT, P0 ;  /* 0x00000005ff007c0c */ /* 0x000fe2000bf25300 */
[----:B------:R-:W-:Y:S02]  /*26f80*/  ULDC.64 UR4, c[0x0][0xc00] ;  /* 0x0003000000047ab9 */ /* 0x000fe40000000a00 */
[----:B------:R-:W-:-:S04]  /*26f90*/  ISETP.NE.U32.AND P0, PT, RZ, UR4, PT ;  /* 0x00000004ff007c0c */ /* 0x000fc8000bf05070 */
[----:B------:R-:W-:-:S06]  /*26fa0*/  ISETP.NE.AND.EX P0, PT, RZ, UR5, PT, P0 ;  /* 0x00000005ff007c0c */ /* 0x000fcc000bf05300 */
[----:B------:R-:W1:Y:S01]  /*26fb0*/  @P1 LDC.64 R4, c[0x0][0xc08] ;  /* 0x00030200ff041b82 */ /* 0x000e620000000a00 */
[----:B------:R-:W-:Y:S02]  /*26fc0*/  ULDC UR4, c[0x0][0xa88] ;  /* 0x0002a20000047ab9 */ /* 0x000fe40000000800 */
[----:B------:R-:W-:Y:S02]  /*26fd0*/  IMAD.U32 R20, RZ, RZ, UR4 ;  /* 0x00000004ff147e24 */ /* 0x000fe4000f8e00ff */
[----:B0-----:R-:W-:Y:S01]  /*26fe0*/  IMAD.WIDE R2, R226, 0x4, R2 ;  /* 0x00000004e2027825 */ /* 0x001fe200078e0202 */
[----:B--2---:R-:W-:-:S04]  /*26ff0*/  ISETP.GT.AND P2, PT, R225, 0x1, PT ;  /* 0x00000001e100780c */ /* 0x004fc80003f44270 */
[----:B------:R0:W5:Y:S01]  /*27000*/  @P0 LDG.E R13, desc[UR6][R2.64] ;  /* 0x00000006020d0981 */ /* 0x000162000c1e1900 */
[----:B----4-:R-:W-:Y:S01]  /*27010*/  VIADD R0, R0, 0xffffff80 ;  /* 0xffffff8000007836 */ /* 0x010fe20000000000 */
[----:B------:R-:W-:Y:S01]  /*27020*/  SHF.R.S32.HI R14, RZ, 0x1f, R226 ;  /* 0x0000001fff0e7819 */ /* 0x000fe200000114e2 */
[----:B-1----:R-:W-:-:S03]  /*27030*/  @P1 IMAD.WIDE R4, R226, 0x4, R4 ;  /* 0x00000004e2041825 */ /* 0x002fc600078e0204 */
[----:B------:R-:W-:Y:S02]  /*27040*/  ISETP.GT.AND P3, PT, R0, 0x7f, PT ;  /* 0x0000007f0000780c */ /* 0x000fe40003f64270 */
[----:B------:R0:W5:Y:S01]  /*27050*/  @P1 LDG.E R20, desc[UR6][R4.64] ;  /* 0x0000000604141981 */ /* 0x000162000c1e1900 */
[----:B------:R-:W-:Y:S10]  /*27060*/  @P1 BRA `(.L_x_2035) ;  /* 0x0000000000141947 */ /* 0x000ff40003800000 */
[----:B------:R-:W-:Y:S05]  /*27070*/  @!P0 BRA `(.L_x_2035) ;  /* 0x0000000000108947 */ /* 0x000fea0003800000 */
[----:B------:R-:W-:Y:S02]  /*27080*/  ULDC.64 UR4, c[0x0][0x208] ;  /* 0x0000820000047ab9 */ /* 0x000fe40000000a00 */
[----:B0-----:R-:W2:Y:S04]  /*27090*/  LDG.E R5, desc[UR4][R2.64] ;  /* 0x0000000402057981 */ /* 0x001ea8000c1e1900 */
[----:B-----5:R-:W2:Y:S02]  /*270a0*/  LDG.E R20, desc[UR4][R2.64+0x4] ;  /* 0x0000040402147981 */ /* 0x020ea4000c1e1900 */
[----:B--2---:R-:W-:-:S07]  /*270b0*/  IMAD.IADD R20, R20, 0x1, -R5 ;  /* 0x0000000114147824 */ /* 0x004fce00078e0a05 */
.L_x_2035:
[----:B------:R-:W-:Y:S01]  /*270c0*/  BSSY B1, `(.L_x_2036) ;  /* 0x0000037000017945 */ /* 0x000fe20003800000 */
[----:B------:R-:W-:Y:S02]  /*270d0*/  SEL R21, R226, RZ, !P0 ;  /* 0x000000ffe2157207 */ /* 0x000fe40004000000 */
[----:B------:R-:W-:Y:S02]  /*270e0*/  SEL R14, R14, RZ, !P0 ;  /* 0x000000ff0e0e7207 */ /* 0x000fe40004000000 */
[----:B-----5:R-:W-:Y:S01]  /*270f0*/  SHF.R.S32.HI R12, RZ, 0x1f, R13 ;  /* 0x0000001fff0c7819 */ /* 0x020fe2000001140d */
[----:B------:R-:W-:Y:S06]  /*27100*/  @P3 BRA `(.L_x_2037) ;  /* 0x0000000000c83947 */ /* 0x000fec0003800000 */
[----:B0-----:R-:W0:Y:S01]  /*27110*/  S2R R2, SR_TID.X ;  /* 0x0000000000027919 */ /* 0x001e220000002100 */
[----:B------:R-:W1:Y:S02]  /*27120*/  LDC R27, c[0x0][0xbe8] ;  /* 0x0002fa00ff1b7b82 */ /* 0x000e640000000800 */
[----:B-1----:R-:W-:Y:S01]  /*27130*/  IMAD R0, R20, R27, RZ ;  /* 0x0000001b14007224 */ /* 0x002fe200078e02ff */
[----:B0-----:R-:W-:-:S04]  /*27140*/  IADD3 R25, R201, -0x80, R2 ;  /* 0xffffff80c9197810 */ /* 0x001fc80007ffe002 */
[----:B------:R-:W-:-:S13]  /*27150*/  ISETP.GE.AND P0, PT, R25, R0, PT ;  /* 0x000000001900720c */ /* 0x000fda0003f06270 */
[----:B------:R-:W-:Y:S05]  /*27160*/  @P0 BRA `(.L_x_2037) ;  /* 0x0000000000b00947 */ /* 0x000fea0003800000 */
[----:B------:R-:W-:Y:S01]  /*27170*/  IMAD.MOV.U32 R0, RZ, RZ, 0x9b8 ;  /* 0x000009b8ff007424 */ /* 0x000fe200078e00ff */
[----:B------:R-:W-:Y:S01]  /*27180*/  ISETP.GT.AND P3, PT, R225, 0x1, PT ;  /* 0x00000001e100780c */ /* 0x000fe20003f64270 */
[----:B------:R-:W0:Y:S01]  /*27190*/  LDC.64 R28, c[0x0][0xba8] ;  /* 0x0002ea00ff1c7b82 */ /* 0x000e220000000a00 */
[----:B------:R-:W-:Y:S01]  /*271a0*/  ISETP.NE.AND P0, PT, R27, 0x1, PT ;  /* 0x000000011b00780c */ /* 0x000fe20003f05270 */
[----:B------:R-:W-:Y:S01]  /*271b0*/  IMAD.MOV.U32 R15, RZ, RZ, R25 ;  /* 0x000000ffff0f7224 */ /* 0x000fe200078e0019 */
[----:B------:R-:W-:Y:S01]  /*271c0*/  SEL R24, R0, 0x978, P3 ;  /* 0x0000097800187807 */ /* 0x000fe20001800000 */
[----:B------:R-:W-:Y:S01]  /*271d0*/  ULDC.64 UR4, c[0x0][0x208] ;  /* 0x0000820000047ab9 */ /* 0x000fe20000000a00 */
[----:B------:R-:W-:-:S03]  /*271e0*/  SEL R227, R227, RZ, P3 ;  /* 0x000000ffe3e37207 */ /* 0x000fc60001800000 */
        /* <DEDUP_REMOVED lines=14> */
[----:B------:R-:W-:-:S04]  /*272d0*/  IMAD.WIDE.U32 R2, R6, R21, RZ ;  /* 0x0000001506027225 */ /* 0x000fc800078e00ff */
        /* <DEDUP_REMOVED lines=15> */
[----:B------:R-:W-:-:S04]  /*273d0*/  IMAD.WIDE.U32 R2, R4, R7, R2 ;  /* 0x0000000704027225 */ /* 0x000fc800078e0002 */
[----:B------:R-:W-:Y:S01]  /*273e0*/  IMAD.IADD R0, R3, 0x1, R9 ;  /* 0x0000000103007824 */ /* 0x000fe200078e0209 */
[----:B0-----:R-:W-:Y:S01]  /*273f0*/  LEA R4, P0, R2, R28, 0x2 ;  /* 0x0000001c02047211 */ /* 0x001fe200078010ff */
[----:B------:R-:W-:-:S03]  /*27400*/  IMAD.MOV.U32 R3, RZ, RZ, -0x800000 ;  /* 0xff800000ff037424 */ /* 0x000fc600078e00ff */
[----:B-1----:R-:W-:-:S05]  /*27410*/  LEA.HI.X R5, R2, R29, R0, 0x2, P0 ;  /* 0x0000001d02057211 */ /* 0x002fca00000f1400 */
[----:B------:R1:W-:Y:S04]  /*27420*/  STG.E desc[UR4][R4.64], R3 ;  /* 0x0000000304007986 */ /* 0x0003e8000c101904 */
.L_x_2037:
[----:B------:R-:W-:Y:S05]  /*27430*/  BSYNC B1 ;  /* 0x0000000000017941 */ /* 0x000fea0003800000 */
.L_x_2036:
[----:B------:R-:W-:Y:S05]  /*27440*/  @P2 BRA `(.L_x_2030) ;  /* 0x0000000400d02947 */ /* 0x000fea0003800000 */
[----:B------:R-:W2:Y:S01]  /*27450*/  LDC R25, c[0x0][0xbe8] ;  /* 0x0002fa00ff197b82 */ /* 0x000ea20000000800 */
[----:B------:R-:W-:Y:S01]  /*27460*/  ULDC.64 UR4, c[0x0][0xaa0] ;  /* 0x0002a80000047ab9 */ /* 0x000fe20000000a00 */
[----:B------:R-:W-:Y:S01]  /*27470*/  ULDC.64 UR6, c[0x0][0xaf0] ;  /* 0x0002bc0000067ab9 */ /* 0x000fe20000000a00 */
[----:B------:R-:W-:Y:S02]  /*27480*/  IMAD R0, R12, UR4, RZ ;  /* 0x000000040c007c24 */ /* 0x000fe4000f8e02ff */
[----:B01----:R-:W-:-:S04]  /*27490*/  IMAD.WIDE.U32 R2, R13, UR4, RZ ;  /* 0x000000040d027c25 */ /* 0x003fc8000f8e00ff */
[----:B------:R-:W-:Y:S01]  /*274a0*/  IMAD R5, R13, UR5, R0 ;  /* 0x000000050d057c24 */ /* 0x000fe2000f8e0200 */
[----:B------:R-:W-:Y:S01]  /*274b0*/  ULDC.64 UR4, c[0x0][0xae8] ;  /* 0x0002ba0000047ab9 */ /* 0x000fe20000000a00 */
[----:B------:R-:W-:Y:S02]  /*274c0*/  IMAD R0, R221, 0x20, R228 ;  /* 0x00000020dd007824 */ /* 0x000fe400078e02e4 */
[----:B------:R-:W-:Y:S02]  /*274d0*/  IMAD.IADD R3, R3, 0x1, R5 ;  /* 0x0000000103037824 */ /* 0x000fe400078e0205 */
[----:B------:R-:W-:Y:S02]  /*274e0*/  IMAD.IADD R9, R201, 0x1, R0 ;  /* 0x00000001c9097824 */ /* 0x000fe400078e0200 */
[----:B------:R-:W-:-:S04]  /*274f0*/  IMAD.WIDE.U32 R2, R195, UR4, R2 ;  /* 0x00000004c3027c25 */ /* 0x000fc8000f8e0002 */
[----:B------:R-:W-:Y:S02]  /*27500*/  IMAD.MOV.U32 R5, RZ, RZ, R9 ;  /* 0x000000ffff057224 */ /* 0x000fe400078e0009 */
[----:B------:R-:W-:Y:S01]  /*27510*/  IMAD R3, R195, UR5, R3 ;  /* 0x00000005c3037c24 */ /* 0x000fe2000f8e0203 */
[----:B--2---:R-:W-:Y:S01]  /*27520*/  ISETP.NE.AND P0, PT, R25, 0x1, PT ;  /* 0x000000011900780c */ /* 0x004fe20003f05270 */
        /* <DEDUP_REMOVED lines=21> */
[----:B------:R-:W-:Y:S01]  /*27680*/  ULDC.64 UR4, c[0x0][0xa80] ;  /* 0x0002a00000047ab9 */ /* 0x000fe20000000a00 */
[----:B------:R-:W-:Y:S02]  /*27690*/  SHF.R.S32.HI R7, RZ, 0x1f, R209 ;  /* 0x0000001fff077819 */ /* 0x000fe400000114d1 */
[----:B------:R-:W-:Y:S01]  /*276a0*/  IMAD.IADD R3, R5, 0x1, R3 ;  /* 0x0000000105037824 */ /* 0x000fe200078e0203 */
[C---:B------:R-:W-:Y:S01]  /*276b0*/  LEA R2, P0, R4.reuse, UR4, 0x1 ;  /* 0x0000000404027c11 */ /* 0x040fe2000f8008ff */
[----:B------:R-:W-:Y:S01]  /*276c0*/  UMOV UR4, 0xffffffff ;  /* 0xffffffff00047882 */ /* 0x000fe20000000000 */
[----:B------:R-:W-:Y:S02]  /*276d0*/  SHF.R.S32.HI R5, RZ, 0x1f, R220 ;  /* 0x0000001fff057819 */ /* 0x000fe400000114dc */
[----:B------:R-:W-:Y:S01]  /*276e0*/  LEA.HI.X R3, R4, UR5, R3, 0x1, P0 ;  /* 0x0000000504037c11 */ /* 0x000fe200080f0c03 */
[----:B------:R-:W-:Y:S08]  /*276f0*/  BRA.DIV UR4, `(.L_x_2038) ;  /* 0x000000d204947947 */ /* 0x000ff0000b800000 */
[----:B------:R0:W1:Y:S04]  /*27700*/  SHFL.IDX PT, R0, R3, RZ, 0x181f ;  /* 0x00181fff03007589 */ /* 0x00006800000e0000 */
[----:B------:R0:W2:Y:S02]  /*27710*/  SHFL.IDX PT, R14, R2, RZ, 0x181f ;  /* 0x00181fff020e7589 */ /* 0x0000a400000e0000 */
.L_x_2357:
[----:B------:R-:W-:Y:S01]  /*27720*/  IMAD R25, R20, R25, RZ ;  /* 0x0000001914197224 */ /* 0x000fe200078e02ff */
[----:B------:R-:W-:Y:S01]  /*27730*/  BSSY B1, `(.L_x_2039) ;  /* 0x000000e000017945 */ /* 0x000fe20003800000 */
[----:B------:R-:W-:-:S05]  /*27740*/  IMAD.IADD R6, R228, 0x1, R201 ;  /* 0x00000001e4067824 */ /* 0x000fca00078e02c9 */
        /* <DEDUP_REMOVED lines=10> */
[----:B------:R4:W-:Y:S04]  /*277f0*/  @!P2 ST.E.128 desc[UR6][R8.64], RZ ;  /* 0x000000ff0800a985 */ /* 0x0009e8000c101d06 */
[----:B------:R4:W-:Y:S02]  /*27800*/  @!P3 ST.E.128 desc[UR6][R14.64], RZ ;  /* 0x000000ff0e00b985 */ /* 0x0009e4000c101d06 */
.L_x_2040:
[----:B------:R-:W-:Y:S05]  /*27810*/  BSYNC B1 ;  /* 0x0000000000017941 */ /* 0x000fea0003800000 */
.L_x_2039:
[----:B------:R-:W-:-:S03]  /*27820*/  UMOV UR4, 0xffffffff ;  /* 0xffffffff00047882 */ /* 0x000fc60000000000 */
[----:B------:R-:W-:Y:S05]  /*27830*/  BRA.DIV UR4, `(.L_x_2041) ;  /* 0x000000d204787947 */ /* 0x000fea000b800000 */
[----:B-1----:R1:W0:Y:S04]  /*27840*/  SHFL.IDX PT, R0, R3, 0x1, 0x181f ;  /* 0x00381f0003007f89 */ /* 0x00222800000e0000 */
[----:B--2-4-:R1:W2:Y:S02]  /*27850*/  SHFL.IDX PT, R14, R2, 0x1, 0x181f ;  /* 0x00381f00020e7f89 */ /* 0x0142a400000e0000 */
.L_x_2361:
        /* <DEDUP_REMOVED lines=14> */
.L_x_2043:
[----:B------:R-:W-:Y:S05]  /*27940*/  BSYNC B1 ;  /* 0x0000000000017941 */ /* 0x000fea0003800000 */
.L_x_2042:
[----:B------:R-:W-:-:S03]  /*27950*/  UMOV UR4, 0xffffffff ;  /* 0xffffffff00047882 */ /* 0x000fc60000000000 */
[----:B------:R-:W-:Y:S05]  /*27960*/  BRA.DIV UR4, `(.L_x_2044) ;  /* 0x000000d204747947 */ /* 0x000fea000b800000 */
[----:B0-----:R0:W0:Y:S04]  /*27970*/  SHFL.IDX PT, R0, R3, 0x2, 0x181f ;  /* 0x00581f0003007f89 */ /* 0x00102800000e0000 */
[----:B--2-4-:R2:W4:Y:S02]  /*27980*/  SHFL.IDX PT, R14, R2, 0x2, 0x181f ;  /* 0x00581f00020e7f89 */ /* 0x01452400000e0000 */
.L_x_2365:
        /* <DEDUP_REMOVED lines=8> */
[CC--:B----4-:R-:W-:Y:S02]  /*27a10*/  @!P2 LEA R8, P0, R209.reuse, R14.reuse, 0x1 ;  /* 0x0000000ed108a211 */ /* 0x0d0fe400078008ff */
[C---:B------:R-:W-:Y:S02]  /*27a20*/  @!P3 LEA R14, P1, R220.reuse, R14, 0x1 ;  /* 0x0000000edc0eb211 */ /* 0x040fe400078208ff */
[-C--:B0-----:R-:W-:Y:S02]  /*27a30*/  @!P2 LEA.HI.X R9, R209, R0.reuse, R7, 0x1, P0 ;  /* 0x00000000d109a211 */ /* 0x081fe400000f0c07 */
[----:B------:R-:W-:-:S03]  /*27a40*/  @!P3 LEA.HI.X R15, R220, R0, R5, 0x1, P1 ;  /* 0x00000000dc0fb211 */ /* 0x000fc600008f0c05 */
[----:B------:R0:W-:Y:S04]  /*27a50*/  @!P2 ST.E.128 desc[UR6][R8.64], RZ ;  /* 0x000000ff0800a985 */ /* 0x0001e8000c101d06 */
[----:B------:R0:W-:Y:S02]  /*27a60*/  @!P3 ST.E.128 desc[UR6][R14.64], RZ ;  /* 0x000000ff0e00b985 */ /* 0x0001e4000c101d06 */
.L_x_2046:
[----:B------:R-:W-:Y:S05]  /*27a70*/  BSYNC B1 ;  /* 0x0000000000017941 */ /* 0x000fea0003800000 */
.L_x_2045:
[----:B------:R-:W-:-:S03]  /*27a80*/  UMOV UR4, 0xffffffff ;  /* 0xffffffff00047882 */ /* 0x000fc60000000000 */
[----:B------:R-:W-:Y:S05]  /*27a90*/  BRA.DIV UR4, `(.L_x_2047) ;  /* 0x000000d204707947 */ /* 0x000fea000b800000 */
[----:B0-----:R0:W0:Y:S04]  /*27aa0*/  SHFL.IDX PT, R0, R3, 0x3, 0x181f ;  /* 0x00781f0003007f89 */ /* 0x00102800000e0000 */
[----:B----4-:R4:W0:Y:S02]  /*27ab0*/  SHFL.IDX PT, R14, R2, 0x3, 0x181f ;  /* 0x00781f00020e7f89 */ /* 0x01082400000e0000 */
.L_x_2369:
[----:B-12-4-:R-:W-:-:S05]  /*27ac0*/  VIADD R2, R6, 0x60 ;  /* 0x0000006006027836 */ /* 0x016fca0000000000 */
[----:B------:R-:W-:-:S13]  /*27ad0*/  ISETP.GE.AND P0, PT, R2, R25, PT ;  /* 0x000000190200720c */ /* 0x000fda0003f06270 */
[----:B------:R-:W-:Y:S05]  /*27ae0*/  @P0 BRA `(.L_x_2030) ;  /* 0x0000000000280947 */ /* 0x000fea0003800000 */
[----:B------:R-:W-:Y:S01]  /*27af0*/  ULDC UR4, c[0x0][0xac8] ;  /* 0x0002b20000047ab9 */ /* 0x000fe20000000800 */
[----:B------:R-:W-:Y:S01]  /*27b00*/  ULDC.64 UR6, c[0x0][0x208] ;  /* 0x0000820000067ab9 */ /* 0x000fe20000000a00 */
[----:B------:R-:W-:Y:S02]  /*27b10*/  ISETP.GE.AND P2, PT, R209, UR4, PT ;  /* 0x00000004d1007c0c */ /* 0x000fe4000bf46270 */
[----:B------:R-:W-:-:S11]  /*27b20*/  ISETP.GE.AND P3, PT, R220, UR4, PT ;  /* 0x00000004dc007c0c */ /* 0x000fd6000bf66270 */
[CC--:B0-----:R-:W-:Y:S02]  /*27b30*/  @!P2 LEA R2, P0, R209.reuse, R14.reuse, 0x1 ;  /* 0x0000000ed102a211 */ /* 0x0c1fe400078008ff */
[C---:B------:R-:W-:Y:S02]  /*27b40*/  @!P3 LEA R14, P1, R220.reuse, R14, 0x1 ;  /* 0x0000000edc0eb211 */ /* 0x040fe400078208ff */
[-C--:B------:R-:W-:Y:S02]  /*27b50*/  @!P2 LEA.HI.X R3, R209, R0.reuse, R7, 0x1, P0 ;  /* 0x00000000d103a211 */ /* 0x080fe400000f0c07 */
[----:B------:R-:W-:-:S03]  /*27b60*/  @!P3 LEA.HI.X R15, R220, R0, R5, 0x1, P1 ;  /* 0x00000000dc0fb211 */ /* 0x000fc600008f0c05 */
[----:B------:R2:W-:Y:S04]  /*27b70*/  @!P2 ST.E.128 desc[UR6][R2.64], RZ ;  /* 0x000000ff0200a985 */ /* 0x0005e8000c101d06 */
[----:B------:R2:W-:Y:S02]  /*27b80*/  @!P3 ST.E.128 desc[UR6][R14.64], RZ ;  /* 0x000000ff0e00b985 */ /* 0x0005e4000c101d06 */
.L_x_2030:
[----:B------:R-:W-:Y:S05]  /*27b90*/  BSYNC B0 ;  /* 0x0000000000007941 */ /* 0x000fea0003800000 */
.L_x_2015:
[----:B------:R-:W-:Y:S02]  /*27ba0*/  ULDC UR4, c[0x0][0xc3c] ;  /* 0x00030f0000047ab9 */ /* 0x000fe40000000800 */
[----:B---3--:R-:W-:-:S13]  /*27bb0*/  ISETP.GE.AND P0, PT, R207, UR4, PT ;  /* 0x00000004cf007c0c */ /* 0x008fda000bf06270 */
[----:B------:R-:W-:Y:S05]  /*27bc0*/  @!P0 BRA `(.L_x_2048) ;  /* 0xfffffd9400388947 */ /* 0x000fea000383ffff */
[----:B------:R-:W-:Y:S05]  /*27bd0*/  BRA `(.L_x_1794) ;  /* 0x0000009000707947 */ /* 0x000fea0003800000 */
.L_x_1792:
        /* <DEDUP_REMOVED lines=15> */
[----:B------:R-:W-:Y:S01]  /*27cd0*/  CS2R R6, SRZ ;  /* 0x0000000000067805 */ /* 0x000fe2000001ff00 */
[----:B------:R-:W-:Y:S01]  /*27ce0*/  ULDC.64 UR6, c[0x0][0x208] ;  /* 0x0000820000067ab9 */ /* 0x000fe20000000a00 */
        /* <DEDUP_REMOVED lines=15> */
[----:B------:R-:W0:Y:S01]  /*27de0*/  S2UR UR6, SR_CTAID.X ;  /* 0x00000000000679c3 */ /* 0x000e220000002500 */
[----:B------:R-:W-:Y:S01]  /*27df0*/  UMOV UR4, URZ ;  /* 0x0000003f00047c82 */ /* 0x000fe20008000000 */
[----:B--2---:R-:W-:-:S05]  /*27e00*/  IMAD R8, R6, R7, RZ ;  /* 0x0000000706087224 */ /* 0x004fca00078e02ff */
        /* <DEDUP_REMOVED lines=15> */
[----:B------:R-:W2:Y:S02]  /*27f00*/  SHFL.IDX PT, R8, R5, 0x1f, 0x1f ;  /* 0x03e01f0005087f89 */ /* 0x000ea400000e0000 */
[----:B--2---:R-:W-:-:S05]  /*27f10*/  IMAD R8, R8, UR5, RZ ;  /* 0x0000000508087c24 */ /* 0x004fca000f8e02ff */
[----:B0-----:R-:W-:Y:S01]  /*27f20*/  ISETP.GT.AND P6, PT, R8, UR6, PT ;  /* 0x0000000608007c0c */ /* 0x001fe2000bfc4270 */
[----:B------:R-:W-:-:S12]  /*27f30*/  IMAD.MOV.U32 R3, RZ, RZ, R8 ;  /* 0x000000ffff037224 */ /* 0x000fd800078e0008 */
[----:B------:R-:W-:Y:S05]  /*27f40*/  @P6 BRA `(.L_x_2050) ;  /* 0x0000000000a06947 */ /* 0x000fea0003800000 */
[----:B------:R-:W-:Y:S01]  /*27f50*/  IMAD.MOV.U32 R8, RZ, RZ, R3 ;  /* 0x000000ffff087224 */ /* 0x000fe200078e0003 */
[----:B------:R-:W-:Y:S01]  /*27f60*/  UMOV UR4, URZ ;  /* 0x0000003f00047c82 */ /* 0x000fe20008000000 */
[----:B------:R-:W-:-:S05]  /*27f70*/  ULDC UR5, c[0x0][0xc38] ;  /* 0x00030e0000057ab9 */ /* 0x000fca0000000800 */
.L_x_2052:
[----:B------:R-:W0:Y:S01]  /*27f80*/  LDC R2, c[0x0][0xc3c] ;  /* 0x00030f00ff027b82 */ /* 0x000e220000000800 */
[----:B------:R-:W-:Y:S01]  /*27f90*/  UIADD3 UR4, UR4, 0x1f, URZ ;  /* 0x0000001f04047890 */ /* 0x000fe2000fffe03f */
[----:B------:R-:W-:Y:S02]  /*27fa0*/  ULDC UR7, c[0x0][0xc3c] ;  /* 0x00030f0000077ab9 */ /* 0x000fe40000000800 */
[----:B-1----:R-:W-:-:S03]  /*27fb0*/  IMAD.U32 R27, RZ, RZ, UR7 ;  /* 0x00000007ff1b7e24 */ /* 0x002fc6000f8e00ff */
[----:B0-----:R-:W-:-:S13]  /*27fc0*/  ISETP.LE.AND P6, PT, R2, UR4, PT ;  /* 0x0000000402007c0c */ /* 0x001fda000bfc3270 */
[----:B------:R-:W-:Y:S05]  /*27fd0*/  @P6 BRA `(.L_x_2051) ;  /* 0x0000000800ac6947 */ /* 0x000fea0003800000 */
[----:B------:R-:W-:Y:S01]  /*27fe0*/  VIADD R7, R0, UR4 ;  /* 0x0000000400077c36 */ /* 0x000fe20008000000 */
[----:B------:R-:W-:-:S04]  /*27ff0*/  ULDC.64 UR8, c[0x0][0x208] ;  /* 0x0000820000087ab9 */ /* 0x000fc80000000a00 */
[----:B------:R-:W-:-:S13]  /*28000*/  ISETP.GE.OR P6, PT, R7, R2, !P0 ;  /* 0x000000020700720c */ /* 0x000fda00047c6670 */
[----:B------:R-:W0:Y:S08]  /*28010*/  @!P6 LDC.64 R4, c[0x0][0xc80] ;  /* 0x00032000ff04eb82 */ /* 0x000e300000000a00 */
[----:B------:R-:W1:Y:S01]  /*28020*/  @!P6 LDC.64 R2, c[0x0][0xc78] ;  /* 0x00031e00ff02eb82 */ /* 0x000e620000000a00 */
[----:B0-----:R-:W-:-:S04]  /*28030*/  @!P6 IMAD.WIDE R4, R7, 0x4, R4 ;  /* 0x000000040704e825 */ /* 0x001fc800078e0204 */
[----:B-1----:R-:W-:Y:S01]  /*28040*/  @!P6 IMAD.WIDE R2, R7, 0x4, R2 ;  /* 0x000000040702e825 */ /* 0x002fe200078e0202 */
[----:B------:R-:W-:-:S06]  /*28050*/  CS2R R6, SRZ ;  /* 0x0000000000067805 */ /* 0x000fcc000001ff00 */
[----:B------:R-:W2:Y:S04]  /*28060*/  @!P6 LDG.E R6, desc[UR8][R4.64] ;  /* 0x000000080406e981 */ /* 0x000ea8000c1e1900 */
        /* <DEDUP_REMOVED lines=22> */
.L_x_2050:
        /* <DEDUP_REMOVED lines=9> */
[----:B0-----:R-:W-:-:S07]  /*28260*/  ISETP.NE.AND P1, PT, R7, 0x1, PT ;  /* 0x000000010700780c */ /* 0x001fce0003f25270 */
[----:B-1----:R-:W-:Y:S06]  /*28270*/  @!P0 BRA `(.L_x_2053) ;  /* 0x0000000000088947 */ /* 0x002fec0003800000 */
[----:B------:R-:W-:-:S06]  /*28280*/  VIADD R24, R27, 0xffffffff ;  /* 0xffffffff1b187836 */ /* 0x000fcc0000000000 */
[----:B------:R0:W1:Y:S02]  /*28290*/  SHFL.IDX PT, R24, R5, R24, 0x1f ;  /* 0x00001f1805187589 */ /* 0x00006400000e0000 */
.L_x_2053:
[----:B-1----:R-:W-:Y:S02]  /*282a0*/  IMAD R24, R24, UR5, R3 ;  /* 0x0000000518187c24 */ /* 0x002fe4000f8e0203 */
[----:B------:R-:W-:-:S03]  /*282b0*/  VIADD R27, R27, UR4 ;  /* 0x000000041b1b7c36 */ /* 0x000fc60008000000 */
[----:B0-----:R-:W-:Y:S01]  /*282c0*/  IADD3 R5, -R24, UR6, RZ ;  /* 0x0000000618057c10 */ /* 0x001fe2000fffe1ff */
[----:B------:R-:W-:Y:S06]  /*282d0*/  @!P1 BRA `(.L_x_2054) ;  /* 0x0000000000e89947 */ /* 0x000fec0003800000 */
[-C--:B--2---:R-:W-:Y:S02]  /*282e0*/  IABS R12, R6.reuse ;  /* 0x00000006000c7213 */ /* 0x084fe40000000000 */
[----:B------:R-:W-:Y:S02]  /*282f0*/  IABS R4, R7 ;  /* 0x0000000700047213 */ /* 0x000fe40000000000 */
[----:B------:R-:W0:Y:S01]  /*28300*/  I2F.RP R8, R12 ;  /* 0x0000000c00087306 */ /* 0x000e220000209400 */
[----:B------:R-:W-:-:S05]  /*28310*/  IABS R10, R6 ;  /* 0x00000006000a7213 */ /* 0x000fca0000000000 */
[----:B------:R-:W-:Y:S02]  /*28320*/  IMAD.MOV R11, RZ, RZ, -R10 ;  /* 0x000000ffff0b7224 */ /* 0x000fe400078e0a0a */
[----:B0-----:R-:W0:Y:S02]  /*28330*/  MUFU.RCP R8, R8 ;  /* 0x0000000800087308 */ /* 0x001e240000001000 */
[----:B0-----:R-:W-:Y:S01]  /*28340*/  VIADD R2, R8, 0xffffffe ;  /* 0x0ffffffe08027836 */ /* 0x001fe20000000000 */
[----:B------:R-:W-:-:S05]  /*28350*/  IABS R8, R5 ;  /* 0x0000000500087213 */ /* 0x000fca0000000000 */
[----:B------:R0:W1:Y:S02]  /*28360*/  F2I.FTZ.U32.TRUNC.NTZ R3, R2 ;  /* 0x0000000200037305 */ /* 0x000064000021f000 */
[----:B0-----:R-:W-:Y:S02]  /*28370*/  IMAD.MOV.U32 R2, RZ, RZ, RZ ;  /* 0x000000ffff027224 */ /* 0x001fe400078e00ff */
[----:B-1----:R-:W-:-:S04]  /*28380*/  IMAD.MOV R9, RZ, RZ, -R3 ;  /* 0x000000ffff097224 */ /* 0x002fc800078e0a03 */
[----:B------:R-:W-:-:S04]  /*28390*/  IMAD R9, R9, R12, RZ ;  /* 0x0000000c09097224 */ /* 0x000fc800078e02ff */
[----:B------:R-:W-:Y:S02]  /*283a0*/  IMAD.HI.U32 R3, R3, R9, R2 ;  /* 0x0000000903037227 */ /* 0x000fe400078e0002 */
[----:B------:R-:W0:Y:S04]  /*283b0*/  I2F.RP R9, R4 ;  /* 0x0000000400097306 */ /* 0x000e280000209400 */
[----:B------:R-:W-:-:S04]  /*283c0*/  IMAD.HI.U32 R2, R3, R8, RZ ;  /* 0x0000000803027227 */ /* 0x000fc800078e00ff */
[----:B------:R-:W-:Y:S01]  /*283d0*/  IMAD R3, R2, R11, R8 ;  /* 0x0000000b02037224 */ /* 0x000fe200078e0208 */
[----:B------:R-:W-:-:S04]  /*283e0*/  LOP3.LUT R8, R5, R6, RZ, 0x3c, !PT ;  /* 0x0000000605087212 */ /* 0x000fc800078e3cff */
[----:B------:R-:W-:Y:S01]  /*283f0*/  ISETP.GT.U32.AND P1, PT, R12, R3, PT ;  /* 0x000000030c00720c */ /* 0x000fe20003f24070 */
[----:B0-----:R-:W0:Y:S01]  /*28400*/  MUFU.RCP R9, R9 ;  /* 0x0000000900097308 */ /* 0x001e220000001000 */
[----:B------:R-:W-:-:S11]  /*28410*/  ISETP.GE.AND P2, PT, R8, RZ, PT ;  /* 0x000000ff0800720c */ /* 0x000fd60003f46270 */
[----:B------:R-:W-:Y:S02]  /*28420*/  @!P1 IMAD.IADD R3, R3, 0x1, -R12 ;  /* 0x0000000103039824 */ /* 0x000fe400078e0a0c */
[----:B------:R-:W-:Y:S01]  /*28430*/  @!P1 VIADD R2, R2, 0x1 ;  /* 0x0000000102029836 */ /* 0x000fe20000000000 */
[----:B------:R-:W-:Y:S02]  /*28440*/  ISETP.NE.AND P1, PT, R6, RZ, PT ;  /* 0x000000ff0600720c */ /* 0x000fe40003f25270 */
[----:B------:R-:W-:Y:S01]  /*28450*/  ISETP.GE.U32.AND P0, PT, R3, R12, PT ;  /* 0x0000000c0300720c */ /* 0x000fe20003f06070 */
[----:B0-----:R-:W-:-:S04]  /*28460*/  VIADD R10, R9, 0xffffffe ;  /* 0x0ffffffe090a7836 */ /* 0x001fc80000000000 */
[----:B------:R-:W0:Y:S08]  /*28470*/  F2I.FTZ.U32.TRUNC.NTZ R3, R10 ;  /* 0x0000000a00037305 */ /* 0x000e30000021f000 */
        /* <DEDUP_REMOVED lines=21> */
[----:B------:R-:W-:Y:S01]  /*285d0*/  ISETP.GE.AND P2, PT, R3, RZ, PT ;  /* 0x000000ff0300720c */ /* 0x000fe20003f46270 */
[----:B------:R-:W-:-:S06]  /*285e0*/  IMAD.MOV R3, RZ, RZ, -R12 ;  /* 0x000000ffff037224 */ /* 0x000fcc00078e0a0c */
[----:B------:R-:W-:-:S06]  /*285f0*/  @P0 VIADD R2, R2, 0x1 ;  /* 0x0000000102020836 */ /* 0x000fcc0000000000 */
[----:B------:R-:W-:Y:S01]  /*28600*/  @!P2 IMAD.MOV R2, RZ, RZ, -R2 ;  /* 0x000000ffff02a224 */ /* 0x000fe200078e0a02 */
[----:B------:R-:W-:-:S05]  /*28610*/  @!P1 LOP3.LUT R2, RZ, R7, RZ, 0x33, !PT ;  /* 0x00000007ff029212 */ /* 0x000fca00078e33ff */
[----:B------:R-:W-:-:S04]  /*28620*/  IMAD.MOV R26, RZ, RZ, -R2 ;  /* 0x000000ffff1a7224 */ /* 0x000fc800078e0a02 */
[C---:B------:R-:W-:Y:S02]  /*28630*/  IMAD R26, R7.reuse, R26, R12 ;  /* 0x0000001a071a7224 */ /* 0x040fe400078e020c */
[----:B------:R-:W-:Y:S02]  /*28640*/  IMAD R7, R7, 0x1000000, R2 ;  /* 0x0100000007077824 */ /* 0x000fe400078e0202 */
[----:B------:R-:W-:Y:S02]  /*28650*/  IMAD R2, R6, R3, R5 ;  /* 0x0000000306027224 */ /* 0x000fe400078e0205 */
[----:B------:R-:W-:Y:S01]  /*28660*/  IMAD R26, R26, 0x10000, R7 ;  /* 0x000100001a1a7824 */ /* 0x000fe200078e0207 */
[----:B------:R-:W-:Y:S06]  /*28670*/  BRA `(.L_x_2055) ;  /* 0x0000000000f87947 */ /* 0x000fec0003800000 */
.L_x_2054:
[----:B------:R-:W0:Y:S01]  /*28680*/  LDC.64 R2, c[0x0][0xc90] ;  /* 0x00032400ff027b82 */ /* 0x000e220000000a00 */
[----:B------:R-:W-:Y:S01]  /*28690*/  ULDC.64 UR6, c[0x0][0x208] ;  /* 0x0000820000067ab9 */ /* 0x000fe20000000a00 */
[----:B0-----:R-:W-:-:S05]  /*286a0*/  IMAD.WIDE R2, R27, 0x4, R2 ;  /* 0x000000041b027825 */ /* 0x001fca00078e0202 */
        /* <DEDUP_REMOVED lines=31> */
[----:B------:R-:W-:-:S04]  /*288a0*/  VIADDMNMX R7, R7, UR5, R11, PT ;  /* 0x0000000507077c46 */ /* 0x000fc8000b80010b */
[-C--:B------:R-:W-:Y:S01]  /*288b0*/  IABS R10, R7.reuse ;  /* 0x00000007000a7213 */ /* 0x080fe20000000000 */
[----:B------:R-:W-:Y:S01]  /*288c0*/  IMAD.MOV R26, RZ, RZ, -R7 ;  /* 0x000000ffff1a7224 */ /* 0x000fe200078e0a07 */
[----:B------:R-:W-:Y:S02]  /*288d0*/  IABS R12, R7 ;  /* 0x00000007000c7213 */ /* 0x000fe40000000000 */
[----:B------:R-:W0:Y:S08]  /*288e0*/  I2F.RP R9, R10 ;  /* 0x0000000a00097306 */ /* 0x000e300000209400 */
[----:B0-----:R-:W0:Y:S02]  /*288f0*/  MUFU.RCP R9, R9 ;  /* 0x0000000900097308 */ /* 0x001e240000001000 */
[----:B0-----:R-:W-:-:S06]  /*28900*/  VIADD R3, R9, 0xffffffe ;  /* 0x0ffffffe09037836 */ /* 0x001fcc0000000000 */
        /* <DEDUP_REMOVED lines=20> */
[----:B------:R-:W-:-:S07]  /*28a50*/  IMAD R26, R2, R26, R3 ;  /* 0x0000001a021a7224 */ /* 0x000fce00078e0203 */
.L_x_2055:
[----:B------:R-:W-:-:S05]  /*28a60*/  LOP3.LUT R25, RZ, R2, RZ, 0x33, !PT ;  /* 0x00000002ff197212 */ /* 0x000fca00078e33ff */
[----:B------:R-:W-:Y:S01]  /*28a70*/  IMAD.IADD R25, R6, 0x1, R25 ;  /* 0x0000000106197824 */ /* 0x000fe200078e0219 */
[----:B------:R-:W-:Y:S06]  /*28a80*/  BRA `(.L_x_2056) ;  /* 0x00000000000c7947 */ /* 0x000fec0003800000 */
.L_x_2051:
[----:B------:R-:W-:Y:S02]  /*28a90*/  IMAD.MOV.U32 R25, RZ, RZ, RZ ;  /* 0x000000ffff197224 */ /* 0x000fe400078e00ff */
[----:B------:R-:W-:Y:S02]  /*28aa0*/  IMAD.U32 R24, RZ, RZ, UR6 ;  /* 0x00000006ff187e24 */ /* 0x000fe4000f8e00ff */
[----:B------:R-:W-:-:S07]  /*28ab0*/  IMAD.MOV.U32 R26, RZ, RZ, RZ ;  /* 0x000000ffff1a7224 */ /* 0x000fce00078e00ff */
.L_x_2056:
[----:B------:R-:W-:-:S13]  /*28ac0*/  ISETP.NE.AND P0, PT, R0, RZ, PT ;  /* 0x000000ff0000720c */ /* 0x000fda0003f05270 */
[----:B------:R-:W0:Y:S01]  /*28ad0*/  @!P0 S2R R3, SR_CgaCtaId ;  /* 0x0000000000038919 */ /* 0x000e220000008800 */
[----:B------:R-:W-:-:S04]  /*28ae0*/  @!P0 MOV R0, 0x400 ;  /* 0x0000040000008802 */ /* 0x000fc80000000f00 */
[----:B0-----:R-:W-:-:S05]  /*28af0*/  @!P0 LEA R0, R3, R0, 0x18 ;  /* 0x0000000003008211 */ /* 0x001fca00078ec0ff */
[----:B------:R2:W-:Y:S01]  /*28b00*/  @!P0 STS.128 [R0+0x228d0], R24 ;  /* 0x0228d01800008388 */ /* 0x0005e20000000c00 */
[----:B------:R-:W-:Y:S06]  /*28b10*/  BAR.ARV 0x5, 0x180 ;  /* 0x0146000000007b1d */ /* 0x000fec0000002000 */
.L_x_2049:
[----:B------:R3:W-:Y:S01]  /*28b20*/  STL [R1+0x34], RZ ;  /* 0x000034ff01007387 */ /* 0x0007e20000100800 */
[----:B------:R-:W-:Y:S01]  /*28b30*/  ULDC UR4, c[0x0][0xc3c] ;  /* 0x00030f0000047ab9 */ /* 0x000fe20000000800 */
[----:B------:R-:W-:Y:S01]  /*28b40*/  IMAD.MOV.U32 R37, RZ, RZ, 0x1 ;  /* 0x00000001ff257424 */ /* 0x000fe200078e00ff */
[----:B-1----:R-:W-:Y:S01]  /*28b50*/  ISETP.GE.AND P0, PT, R27, UR4, PT ;  /* 0x000000041b007c0c */ /* 0x002fe2000bf06270 */
[----:B------:R-:W-:-:S12]  /*28b60*/  IMAD.MOV.U32 R33, RZ, RZ, RZ ;  /* 0x000000ffff217224 */ /* 0x000fd800078e00ff */
[----:B---3--:R-:W-:Y:S05]  /*28b70*/  @P0 BRA `(.L_x_2057) ;  /* 0x0000007c00840947 */ /* 0x008fea0003800000 */
[----:B--2---:R-:W2:Y:S01]  /*28b80*/  LDL R0, [R1+0x38] ;  /* 0x0000380001007983 */ /* 0x004ea20000100800 */
[----:B------:R-:W1:Y:S01]  /*28b90*/  S2UR UR4, SR_CgaCtaId ;  /* 0x00000000000479c3 */ /* 0x000e620000008800 */
[----:B------:R-:W-:Y:S01]  /*28ba0*/  MOV R17, 0x400 ;  /* 0x0000040000117802 */ /* 0x000fe20000000f00 */
[----:B------:R-:W-:Y:S01]  /*28bb0*/  BSSY B7, `(.L_x_2057) ;  /* 0x00007dd000077945 */ /* 0x000fe20003800000 */
[----:B------:R-:W3:Y:S01]  /*28bc0*/  S2R R14, SR_TID.X ;  /* 0x00000000000e7919 */ /* 0x000ee20000002100 */
[----:B------:R-:W-:Y:S01]  /*28bd0*/  IMAD.MOV.U32 R35, RZ, RZ, RZ ;  /* 0x000000ffff237224 */ /* 0x000fe200078e00ff */
[----:B------:R-:W-:Y:S01]  /*28be0*/  ULDC.64 UR38, c[0x0][0x198] ;  /* 0x0000660000267ab9 */ /* 0x000fe20000000a00 */
[----:B------:R-:W-:Y:S01]  /*28bf0*/  IMAD.MOV.U32 R33, RZ, RZ, RZ ;  /* 0x000000ffff217224 */ /* 0x000fe200078e00ff */
[----:B------:R-:W-:Y:S01]  /*28c00*/  ULDC UR37, c[0x0][0xc] ;  /* 0x0000030000257ab9 */ /* 0x000fe20000000800 */
[----:B------:R-:W-:Y:S01]  /*28c10*/  IMAD.MOV.U32 R37, RZ, RZ, 0x1 ;  /* 0x00000001ff257424 */ /* 0x000fe200078e00ff */
[C---:B---3--:R-:W-:Y:S01]  /*28c20*/  LOP3.LUT R13, R14.reuse, 0x7f, RZ, 0xc0, !PT ;  /* 0x0000007f0e0d7812 */ /* 0x048fe200078ec0ff */
[C---:B------:R-:W-:Y:S01]  /*28c30*/  IMAD.SHL.U32 R5, R14.reuse, 0x20, RZ ;  /* 0x000000200e057824 */ /* 0x040fe200078e00ff */
[----:B------:R-:W-:Y:S01]  /*28c40*/  SHF.R.U32.HI R4, RZ, 0x1, R14 ;  /* 0x00000001ff047819 */ /* 0x000fe2000001160e */
[C---:B0-----:R-:W-:Y:S01]  /*28c50*/  IMAD.SHL.U32 R2, R14.reuse, 0x80, RZ ;  /* 0x000000800e027824 */ /* 0x041fe200078e00ff */
[C---:B------:R-:W-:Y:S01]  /*28c60*/  LOP3.LUT P0, RZ, R14.reuse, 0x4, RZ, 0xc0, !PT ;  /* 0x000000040eff7812 */ /* 0x040fe2000780c0ff */
[----:B------:R-:W-:Y:S01]  /*28c70*/  IMAD.SHL.U32 R7, R13, 0x10, RZ ;  /* 0x000000100d077824 */ /* 0x000fe200078e00ff */
[----:B------:R-:W-:Y:S01]  /*28c80*/  LOP3.LUT R6, R5, 0x80, RZ, 0xc0, !PT ;  /* 0x0000008005067812 */ /* 0x000fe200078ec0ff */
[----:B------:R-:W-:Y:S01]  /*28c90*/  IMAD.SHL.U32 R11, R14, 0x4, RZ ;  /* 0x000000040e0b7824 */ /* 0x000fe200078e00ff */
[----:B------:R-:W-:Y:S01]  /*28ca0*/  LOP3.LUT R3, R2, 0x380, RZ, 0xc0, !PT ;  /* 0x0000038002037812 */ /* 0x000fe200078ec0ff */
[----:B------:R-:W-:Y:S01]  /*28cb0*/  IMAD.SHL.U32 R10, R14, 0x2, RZ ;  /* 0x000000020e0a7824 */ /* 0x000fe200078e00ff */
[----:B------:R-:W-:-:S02]  /*28cc0*/  LOP3.LUT R8, R7, 0x600, RZ, 0xc0, !PT ;  /* 0x0000060007087812 */ /* 0x000fc400078ec0ff */
[----:B------:R-:W-:Y:S02]  /*28cd0*/  LOP3.LUT R6, R6, 0x10, R14, 0xf8, !PT ;  /* 0x0000001006067812 */ /* 0x000fe400078ef80e */
[----:B------:R-:W-:Y:S02]  /*28ce0*/  LOP3.LUT R8, R8, 0x60, R5, 0xf8, !PT ;  /* 0x0000006008087812 */ /* 0x000fe400078ef805 */
[----:B------:R-:W-:Y:S02]  /*28cf0*/  LOP3.LUT R3, R3, 0x30, R4, 0xf8, !PT ;  /* 0x0000003003037812 */ /* 0x000fe400078ef804 */
[----:B------:R-:W-:Y:S02]  /*28d00*/  LOP3.LUT R6, R6, 0x10, R11, 0x78, !PT ;  /* 0x0000001006067812 */ /* 0x000fe400078e780b */
[----:B------:R-:W-:-:S04]  /*28d10*/  LOP3.LUT R5, R8, 0x100, R5, 0xf8, !PT ;  /* 0x0000010008057812 */ /* 0x000fc800078ef805 */
[----:B------:R-:W-:-:S05]  /*28d20*/  LOP3.LUT R4, R5, R6, RZ, 0xfc, !PT ;  /* 0x0000000605047212 */ /* 0x000fca00078efcff */
[----:B------:R0:W-:Y:S02]  /*28d30*/  STL [R1+0x18], R4 ;  /* 0x0000180401007387 */ /* 0x0001e40000100800 */
[----:B0-----:R-:W-:Y:S01]  /*28d40*/  IMAD.MOV.U32 R4, RZ, RZ, 0x1 ;  /* 0x00000001ff047424 */ /* 0x001fe200078e00ff */
        /* <DEDUP_REMOVED lines=12> */
[----:B------:R-:W-:-:S03]  /*28e10*/  LOP3.LUT R3, R3, 0x70, R0, 0xf8, !PT ;  /* 0x0000007003037812 */ /* 0x000fc600078ef800 */
[----:B------:R0:W-:Y:S04]  /*28e20*/  STL [R1+0x1c], R2 ;  /* 0x00001c0201007387 */ /* 0x0001e80000100800 */
[----:B------:R-:W-:Y:S04]  /*28e30*/  STL [R1+0x34], RZ ;  /* 0x000034ff01007387 */ /* 0x000fe80000100800 */
[----:B------:R1:W-:Y:S01]  /*28e40*/  STL [R1], R4 ;  /* 0x0000000401007387 */ /* 0x0003e20000100800 */
[----:B0-----:R-:W-:-:S05]  /*28e50*/  IMAD.MOV.U32 R2, RZ, RZ, 0x40 ;  /* 0x00000040ff027424 */ /* 0x001fca00078e00ff */
[----:B------:R-:W-:Y:S01]  /*28e60*/  SEL R2, R2, 0xffffffc0, !P0 ;  /* 0xffffffc002027807 */ /* 0x000fe20004000000 */
[----:B-1----:R-:W-:-:S04]  /*28e70*/  IMAD.U32 R4, RZ, RZ, UR4 ;  /* 0x00000004ff047e24 */ /* 0x002fc8000f8e00ff */
[----:B------:R0:W-:Y:S01]  /*28e80*/  STL [R1+0x20], R2 ;  /* 0x0000200201007387 */ /* 0x0001e20000100800 */
[----:B------:R-:W-:-:S03]  /*28e90*/  LEA R17, R4, R17, 0x18 ;  /* 0x0000001104117211 */ /* 0x000fc600078ec0ff */
[----:B------:R1:W-:Y:S02]  /*28ea0*/  STL [R1+0x10], R4 ;  /* 0x0000100401007387 */ /* 0x0003e40000100800 */
[----:B------:R-:W-:Y:S01]  /*28eb0*/  IMAD.IADD R0, R17, 0x1, R12 ;  /* 0x0000000111007824 */ /* 0x000fe200078e020c */
[----:B0-----:R-:W-:-:S04]  /*28ec0*/  LOP3.LUT R2, R3, 0x80, RZ, 0xfc, !PT ;  /* 0x0000008003027812 */ /* 0x001fc800078efcff */
[----:B------:R1:W-:Y:S03]  /*28ed0*/  STL [R1+0x30], R0 ;  /* 0x0000300001007387 */ /* 0x0003e60000100800 */
.L_x_2185:
[----:B------:R-:W-:Y:S05]  /*28ee0*/  YIELD ;  /* 0x0000000000007946 */ /* 0x000fea0003800000 */
[----:B------:R-:W-:Y:S01]  /*28ef0*/  ULDC.64 UR4, c[0x0][0xa28] ;  /* 0x00028a0000047ab9 */ /* 0x000fe20000000a00 */
[----:B------:R-:W-:Y:S01]  /*28f00*/  IMAD.MOV.U32 R12, RZ, RZ, RZ ;  /* 0x000000ffff0c7224 */ /* 0x000fe200078e00ff */
[----:B------:R-:W-:Y:S01]  /*28f10*/  ISETP.NE.U32.AND P0, PT, RZ, UR4, PT ;  /* 0x00000004ff007c0c */ /* 0x000fe2000bf05070 */
[----:B------:R-:W-:Y:S01]  /*28f20*/  ULDC.64 UR8, c[0x0][0x208] ;  /* 0x0000820000087ab9 */ /* 0x000fe20000000a00 */
[----:B01----:R-:W0:Y:S01]  /*28f30*/  LDC.64 R4, c[0x0][0xa00] ;  /* 0x00028000ff047b82 */ /* 0x003e220000000a00 */
[----:B------:R-:W-:Y:S01]  /*28f40*/  ULDC.64 UR6, c[0x0][0xa10] ;  /* 0x0002840000067ab9 */ /* 0x000fe20000000a00 */
[----:B------:R-:W-:Y:S01]  /*28f50*/  ISETP.NE.AND.EX P0, PT, RZ, UR5, PT, P0 ;  /* 0x00000005ff007c0c */ /* 0x000fe2000bf05300 */
[----:B------:R-:W-:-:S12]  /*28f60*/  ULDC.64 UR4, c[0x0][0xa18] ;  /* 0x0002860000047ab9 */ /* 0x000fd80000000a00 */
[----:B------:R-:W1:Y:S02]  /*28f70*/  @P0 LDC.64 R2, c[0x0][0xa28] ;  /* 0x00028a00ff020b82 */ /* 0x000e640000000a00 */
[----:B-1----:R-:W-:-:S05]  /*28f80*/  @P0 IMAD.WIDE R2, R27, 0x4, R2 ;  /* 0x000000041b020825 */ /* 0x002fca00078e0202 */
[----:B--2---:R1:W2:Y:S01]  /*28f90*/  @P0 LDG.E R12, desc[UR8][R2.64] ;  /* 0x00000008020c0981 */ /* 0x0042a2000c1e1900 */
[----:B------:R-:W-:Y:S01]  /*28fa0*/  ISETP.NE.U32.AND P0, PT, RZ, UR4, PT ;  /* 0x00000004ff007c0c */ /* 0x000fe2000bf05070 */
[----:B------:R-:W-:Y:S01]  /*28fb0*/  IMAD.MOV.U32 R29, RZ, RZ, RZ ;  /* 0x000000ffff1d7224 */ /* 0x000fe200078e00ff */
[----:B------:R-:W-:Y:S01]  /*28fc0*/  ISETP.NE.U32.AND P1, PT, RZ, UR6, PT ;  /* 0x00000006ff007c0c */ /* 0x000fe2000bf25070 */
[----:B---3--:R-:W-:Y:S01]  /*28fd0*/  IMAD.MOV.U32 R0, RZ, RZ, RZ ;  /* 0x000000ffff007224 */ /* 0x008fe200078e00ff */
[----:B------:R-:W-:Y:S01]  /*28fe0*/  ISETP.NE.AND.EX P2, PT, RZ, UR5, PT, P0 ;  /* 0x00000005ff007c0c */ /* 0x000fe2000bf45300 */
[----:B------:R-:W-:Y:S01]  /*28ff0*/  ULDC.64 UR4, c[0x0][0xa00] ;  /* 0x0002800000047ab9 */ /* 0x000fe20000000a00 */
[----:B------:R-:W-:Y:S01]  /*29000*/  ISETP.NE.AND.EX P1, PT, RZ, UR7, PT, P1 ;  /* 0x00000007ff007c0c */ /* 0x000fe2000bf25310 */
[----:B0-----:R-:W-:Y:S01]  /*29010*/  IMAD.WIDE R4, R27, 0x4, R4 ;  /* 0x000000041b047825 */ /* 0x001fe200078e0204 */
[----:B------:R-:W-:Y:S01]  /*29020*/  ISETP.NE.U32.AND P0, PT, RZ, UR4, PT ;  /* 0x00000004ff007c0c */ /* 0x000fe2000bf05070 */
[----:B-1----:R-:W0:Y:S01]  /*29030*/  LDC.64 R2, c[0x0][0xa10] ;  /* 0x00028400ff027b82 */ /* 0x002e220000000a00 */
[----:B------:R-:W-:-:S02]  /*29040*/  ULDC UR4, c[0x0][0x288] ;  /* 0x0000a20000047ab9 */ /* 0x000fc40000000800 */
[----:B------:R-:W-:-:S05]  /*29050*/  ISETP.NE.AND.EX P0, PT, RZ, UR5, PT, P0 ;  /* 0x00000005ff007c0c */ /* 0x000fca000bf05300 */
[----:B------:R-:W1:Y:S01]  /*29060*/  @P2 LDC.64 R6, c[0x0][0xa18] ;  /* 0x00028600ff062b82 */ /* 0x000e620000000a00 */
[----:B------:R-:W-:Y:S01]  /*29070*/  IMAD.U32 R23, RZ, RZ, UR4 ;  /* 0x00000004ff177e24 */ /* 0x000fe2000f8e00ff */
[----:B------:R-:W-:Y:S02]  /*29080*/  ULDC.64 UR4, c[0x0][0x418] ;  /* 0x0001060000047ab9 */ /* 0x000fe40000000a00 */
[----:B------:R-:W-:-:S03]  /*29090*/  UISETP.NE.U32.AND UP0, UPT, UR4, URZ, UPT ;  /* 0x0000003f0400728c */ /* 0x000fc6000bf05070 */
[----:B------:R-:W-:Y:S01]  /*290a0*/  ULDC UR4, c[0x0][0x424] ;  /* 0x0001090000047ab9 */ /* 0x000fe20000000800 */
[----:B------:R-:W-:Y:S01]  /*290b0*/  UISETP.NE.AND.EX UP0, UPT, UR5, URZ, UPT, UP0 ;  /* 0x0000003f0500728c */ /* 0x000fe2000bf05300 */
[----:B------:R-:W5:Y:S02]  /*290c0*/  @P0 LDG.E R29, desc[UR8][R4.64] ;  /* 0x00000008041d0981 */ /* 0x000f64000c1e1900 */
[----:B------:R-:W-:Y:S01]  /*290d0*/  ULDC UR5, c[0x0][0x2f0] ;  /* 0x0000bc0000057ab9 */ /* 0x000fe20000000800 */
[----:B------:R-:W-:-:S04]  /*290e0*/  USEL UR4, UR4, 0x1, UP0 ;  /* 0x0000000104047887 */ /* 0x000fc80008000000 */
[----:B------:R-:W-:Y:S01]  /*290f0*/  UIMAD UR4, UR4, UR5, URZ ;  /* 0x00000005040472a4 */ /* 0x000fe2000f8e023f */
[----:B0-----:R-:W-:Y:S02]  /*29100*/  IMAD.WIDE R2, R27, 0x4, R2 ;  /* 0x000000041b027825 */ /* 0x001fe400078e0202 */
[----:B------:R-:W-:-:S03]  /*29110*/  ULDC UR5, c[0x0][0x348] ;  /* 0x0000d20000057ab9 */ /* 0x000fc60000000800 */
[----:B------:R-:W5:Y:S01]  /*29120*/  @P1 LDG.E R0, desc[UR8][R2.64] ;  /* 0x0000000802001981 */ /* 0x000f62000c1e1900 */
[----:B-1----:R-:W-:-:S04]  /*29130*/  @P2 IMAD.WIDE R6, R27, 0x4, R6 ;  /* 0x000000041b062825 */ /* 0x002fc800078e0206 */
[----:B------:R-:W-:Y:S01]  /*29140*/  IMAD.U32 R8, RZ, RZ, UR4 ;  /* 0x00000004ff087e24 */ /* 0x000fe2000f8e00ff */
[----:B------:R0:W5:Y:S02]  /*29150*/  @P2 LDG.E R23, desc[UR8][R6.64] ;  /* 0x0000000806172981 */ /* 0x000164000c1e1900 */
[----:B0-----:R-:W-:Y:S02]  /*29160*/  IMAD.U32 R7, RZ, RZ, UR5 ;  /* 0x00000005ff077e24 */ /* 0x001fe4000f8e00ff */
[----:B--2---:R0:W-:Y:S01]  /*29170*/  STL [R1+0x4], R12 ;  /* 0x0000040c01007387 */ /* 0x0041e20000100800 */
[----:B------:R-:W-:Y:S05]  /*29180*/  @P2 BRA `(.L_x_2058) ;  /* 0x0000000000142947 */ /* 0x000fea0003800000 */
[----:B------:R-:W-:Y:S05]  /*29190*/  @!P0 BRA `(.L_x_2058) ;  /* 0x0000000000108947 */ /* 0x000fea0003800000 */
[----:B------:R-:W-:Y:S02]  /*291a0*/  ULDC.64 UR4, c[0x0][0x208] ;  /* 0x0000820000047ab9 */ /* 0x000fe40000000a00 */
[----:B------:R-:W2:Y:S04]  /*291b0*/  LDG.E R6, desc[UR4][R4.64] ;  /* 0x0000000404067981 */ /* 0x000ea8000c1e1900 */
[----:B-----5:R-:W2:Y:S02]  /*291c0*/  LDG.E R23, desc[UR4][R4.64+0x4] ;  /* 0x0000040404177981 */ /* 0x020ea4000c1e1900 */
[----:B--2---:R-:W-:-:S07]  /*291d0*/  IMAD.IADD R23, R23, 0x1, -R6 ;  /* 0x0000000117177824 */ /* 0x004fce00078e0a06 */
.L_x_2058:
[----:B------:R-:W-:Y:S01]  /*291e0*/  ULDC.64 UR4, c[0x0][0xa20] ;  /* 0x0002880000047ab9 */ /* 0x000fe20000000a00 */
[C---:B------:R-:W-:Y:S02]  /*291f0*/  LOP3.LUT R4, R26.reuse, 0xff000000, RZ, 0xc0, !PT ;  /* 0xff0000001a047812 */ /* 0x040fe400078ec0ff */
[----:B------:R-:W-:Y:S02]  /*29200*/  ISETP.NE.U32.AND P0, PT, RZ, UR4, PT ;  /* 0x00000004ff007c0c */ /* 0x000fe4000bf05070 */
[----:B------:R-:W-:Y:S02]  /*29210*/  SHF.R.U32.HI R5, RZ, 0x8, R4 ;  /* 0x00000008ff057819 */ /* 0x000fe40000011604 */
[----:B------:R-:W-:Y:S02]  /*29220*/  ISETP.NE.AND.EX P0, PT, RZ, UR5, PT, P0 ;  /* 0x00000005ff007c0c */ /* 0x000fe4000bf05300 */
[C---:B------:R-:W-:Y:S02]  /*29230*/  LOP3.LUT R6, R26.reuse, 0xff0000, RZ, 0xc0, !PT ;  /* 0x00ff00001a067812 */ /* 0x040fe400078ec0ff */
[----:B------:R-:W-:-:S02]  /*29240*/  LOP3.LUT R26, R26, 0xffff, RZ, 0xc0, !PT ;  /* 0x0000ffff1a1a7812 */ /* 0x000fc400078ec0ff */
[----:B------:R-:W-:-:S07]  /*29250*/  LEA.HI R6, R6, R5, RZ, 0x10 ;  /* 0x0000000506067211 */ /* 0x000fce00078f80ff */
[----:B------:R-:W-:Y:S05]  /*29260*/  @!P0 BRA `(.L_x_2059) ;  /* 0x0000000000148947 */ /* 0x000fea0003800000 */
[----:B------:R-:W1:Y:S01]  /*29270*/  LDC.64 R4, c[0x0][0xa20] ;  /* 0x00028800ff047b82 */ /* 0x000e620000000a00 */
[----:B------:R-:W-:Y:S01]  /*29280*/  ULDC.64 UR4, c[0x0][0x208] ;  /* 0x0000820000047ab9 */ /* 0x000fe20000000a00 */
[----:B-1----:R-:W-:-:S05]  /*29290*/  IMAD.WIDE R4, R27, 0x4, R4 ;  /* 0x000000041b047825 */ /* 0x002fca00078e0204 */
[----:B------:R1:W5:Y:S01]  /*292a0*/  LDG.E R8, desc[UR4][R4.64] ;  /* 0x0000000404087981 */ /* 0x000362000c1e1900 */
[----:B------:R-:W-:Y:S05]  /*292b0*/  BRA `(.L_x_2060) ;  /* 0x0000000000287947 */ /* 0x000fea0003800000 */
.L_x_2059:
[----:B------:R-:W-:Y:S02]  /*292c0*/  ULDC.64 UR4, c[0x0][0xa08] ;  /* 0x0002820000047ab9 */ /* 0x000fe40000000a00 */
[----:B------:R-:W-:-:S04]  /*292d0*/  ISETP.NE.U32.AND P0, PT, RZ, UR4, PT ;  /* 0x00000004ff007c0c */ /* 0x000fc8000bf05070 */
[----:B------:R-:W-:-:S13]  /*292e0*/  ISETP.NE.AND.EX P0, PT, RZ, UR5, PT, P0 ;  /* 0x00000005ff007c0c */ /* 0x000fda000bf05300 */
[----:B------:R-:W-:Y:S05]  /*292f0*/  @!P0 BRA `(.L_x_2060) ;  /* 0x0000000000188947 */ /* 0x000fea0003800000 */
[----:B------:R-:W1:Y:S01]  /*29300*/  LDC.64 R4, c[0x0][0xa08] ;  /* 0x00028200ff047b82 */ /* 0x000e620000000a00 */
[----:B------:R-:W-:Y:S01]  /*29310*/  ULDC.64 UR4, c[0x0][0x208] ;  /* 0x0000820000047ab9 */ /* 0x000fe20000000a00 */
[----:B-1----:R-:W-:-:S05]  /*29320*/  IMAD.WIDE R4, R27, 0x4, R4 ;  /* 0x000000041b047825 */ /* 0x002fca00078e0204 */
[----:B------:R-:W2:Y:S04]  /*29330*/  LDG.E R8, desc[UR4][R4.64] ;  /* 0x0000000404087981 */ /* 0x000ea8000c1e1900 */
[----:B------:R-:W2:Y:S02]  /*29340*/  LDG.E R9, desc[UR4][R4.64+0x4] ;  /* 0x0000040404097981 */ /* 0x000ea4000c1e1900 */
[----:B--2---:R-:W-:-:S07]  /*29350*/  IMAD.IADD R8, R9, 0x1, -R8 ;  /* 0x0000000109087824 */ /* 0x004fce00078e0a08 */
.L_x_2060:
[----:B------:R-:W-:Y:S01]  /*29360*/  ULDC.64 UR4, c[0x0][0x208] ;  /* 0x0000820000047ab9 */ /* 0x000fe20000000a00 */
[----:B-1----:R-:W1:Y:S01]  /*29370*/  LDC R5, c[0x0][0x448] ;  /* 0x00011200ff057b82 */ /* 0x002e620000000800 */
[----:B------:R-:W2:Y:S04]  /*29380*/  @P1 LDG.E R4, desc[UR4][R2.64] ;  /* 0x0000000402041981 */ /* 0x000ea8000c1e1900 */
[----:B------:R-:W2:Y:S01]  /*29390*/  @P1 LDG.E R11, desc[UR4][R2.64+0x4] ;  /* 0x00000404020b1981 */ /* 0x000ea2000c1e1900 */
[----:B-----5:R-:W-:Y:S02]  /*293a0*/  IMAD.IADD R8, R8, 0x1, -R12 ;  /* 0x0000000108087824 */ /* 0x020fe400078e0a0c */
[----:B------:R-:W-:-:S04]  /*293b0*/  IMAD.SHL.U32 R25, R25, 0x80, RZ ;  /* 0x0000008019197824 */ /* 0x000fc800078e00ff */
[----:B------:R-:W-:Y:S01]  /*293c0*/  VIADD R10, R25, 0x7f ;  /* 0x0000007f190a7836 */ /* 0x000fe20000000000 */
[----:B-1----:R-:W-:-:S13]  /*293d0*/  ISETP.NE.AND P2, PT, R5, 0x1, PT ;  /* 0x000000010500780c */ /* 0x002fda0003f45270 */
[----:B------:R-:W1:Y:S08]  /*293e0*/  @P2 LDC R9, c[0x0][0x44c] ;  /* 0x00011300ff092b82 */ /* 0x000e700000000800 */
[----:B------:R-:W3:Y:S01]  /*293f0*/  @P2 LDC R5, c[0x0][0x450] ;  /* 0x00011400ff052b82 */ /* 0x000ee20000000800 */
[----:B--2---:R-:W-:Y:S02]  /*29400*/  @P1 IMAD.IADD R7, R11, 0x1, -R4 ;  /* 0x000000010b071824 */ /* 0x004fe400078e0a04 */
[----:B-1----:R-:W-:-:S04]  /*29410*/  @P2 IMAD.HI.U32 R4, R10, R9, RZ ;  /* 0x000000090a042227 */ /* 0x002fc800078e00ff */
[----:B------:R-:W-:Y:S01]  /*29420*/  IMAD.IADD R18, R8, 0x1, R7 ;  /* 0x0000000108127824 */ /* 0x000fe200078e0207 */
[----:B---3--:R-:W-:-:S03]  /*29430*/  @P2 SHF.R.U32.HI R10, RZ, R5, R4 ;  /* 0x00000005ff0a2219 */ /* 0x008fc60000011604 */
[C---:B------:R-:W-:Y:S01]  /*29440*/  VIADD R2, R18.reuse, 0x9f ;  /* 0x0000009f12027836 */ /* 0x040fe20000000000 */
[----:B------:R-:W-:-:S03]  /*29450*/  IADD3 R9, R18, 0x1, -R23 ;  /* 0x0000000112097810 */ /* 0x000fc60007ffe817 */
[----:B------:R-:W-:-:S04]  /*29460*/  IMAD.HI R2, R2, 0x66666667, RZ ;  /* 0x6666666702027827 */ /* 0x000fc800078e02ff */
[----:B------:R-:W-:Y:S01]  /*29470*/  IMAD.IADD R10, R9, 0x1, R10 ;  /* 0x00000001090a7824 */ /* 0x000fe200078e020a */
[----:B------:R-:W-:-:S04]  /*29480*/  SHF.R.U32.HI R3, RZ, 0x1f, R2 ;  /* 0x0000001fff037819 */ /* 0x000fc80000011602 */
[----:B------:R-:W-:Y:S02]  /*29490*/  LEA.HI.SX32 R20, R2, R3, 0x1a ;  /* 0x0000000302147211 */ /* 0x000fe400078fd2ff */
[----:B------:R-:W1:Y:S02]  /*294a0*/  LDC.64 R2, c[0x0][0x9e0] ;  /* 0x00027800ff027b82 */ /* 0x000e640000000a00 */
[----:B-1----:R-:W-:Y:S01]  /*294b0*/  ISETP.GE.AND P3, PT, R3, 0x1, PT ;  /* 0x000000010300780c */ /* 0x002fe20003f66270 */
[----:B------:R-:W-:-:S12]  /*294c0*/  IMAD.IADD R2, R10, 0x1, R2 ;  /* 0x000000010a027824 */ /* 0x000fd800078e0202 */
[----:B------:R-:W-:Y:S05]  /*294d0*/  @!P3 BRA `(.L_x_2061) ;  /* 0x000000000048b947 */ /* 0x000fea0003800000 */
        /* <DEDUP_REMOVED lines=11> */
.L_x_2063:
[----:B------:R-:W-:-:S13]  /*29590*/  ISETP.NE.AND P0, PT, R3, 0x1, PT ;  /* 0x000000010300780c */ /* 0x000fda0003f05270 */
[----:B------:R-:W1:Y:S02]  /*295a0*/  @P0 LDC.64 R4, c[0x0][0x9e8] ;  /* 0x00027a00ff040b82 */ /* 0x000e640000000a00 */
[----:B-1----:R-:W-:-:S05]  /*295b0*/  @P0 IMAD.HI.U32 R4, R11, R4, RZ ;  /* 0x000000040b040227 */ /* 0x002fca00078e00ff */
[----:B------:R-:W-:-:S07]  /*295c0*/  @P0 SHF.R.U32.HI R11, RZ, R5, R4 ;  /* 0x00000005ff0b0219 */ /* 0x000fce0000011604 */
.L_x_2064:
[----:B------:R-:W-:Y:S05]  /*295d0*/  BSYNC B0 ;  /* 0x0000000000007941 */ /* 0x000fea0003800000 */
.L_x_2062:
[----:B------:R-:W-:-:S05]  /*295e0*/  IMAD R11, R11, R3, R3 ;  /* 0x000000030b0b7224 */ /* 0x000fca00078e0203 */
[----:B------:R-:W-:-:S07]  /*295f0*/  VIMNMX R2, R2, R11, PT ;  /* 0x0000000b02027248 */ /* 0x000fce0003fe0100 */
.L_x_2061:
[----:B------:R-:W1:Y:S01]  /*29600*/  @P2 LDC R10, c[0x0][0x44c] ;  /* 0x00011300ff0a2b82 */ /* 0x000e620000000800 */
[----:B------:R-:W-:Y:S01]  /*29610*/  VIADD R11, R2, 0x9f ;  /* 0x0000009f020b7836 */ /* 0x000fe20000000000 */
[----:B------:R-:W-:Y:S01]  /*29620*/  ULDC UR4, c[0x0][0x9dc] ;  /* 0x0002770000047ab9 */ /* 0x000fe20000000800 */
[----:B------:R-:W-:Y:S02]  /*29630*/  IMAD.MOV.U32 R4, RZ, RZ, R25 ;  /* 0x000000ffff047224 */ /* 0x000fe400078e0019 */
[----:B------:R-:W-:-:S03]  /*29640*/  IMAD.HI R11, R11, 0x66666667, RZ ;  /* 0x666666670b0b7827 */ /* 0x000fc600078e02ff */
[----:B------:R-:W2:Y:S02]  /*29650*/  @P2 LDC R5, c[0x0][0x450] ;  /* 0x00011400ff052b82 */ /* 0x000ea40000000800 */
[----:B------:R-:W-:-:S04]  /*29660*/  SHF.R.U32.HI R2, RZ, 0x1f, R11 ;  /* 0x0000001fff027819 */ /* 0x000fc8000001160b */
[----:B------:R-:W-:-:S04]  /*29670*/  LEA.HI.SX32 R11, R11, R2, 0x1a ;  /* 0x000000020b0b7211 */ /* 0x000fc800078fd2ff */
[----:B------:R-:W-:Y:S01]  /*29680*/  VIMNMX R11, R20, R11, PT ;  /* 0x0000000b140b7248 */ /* 0x000fe20003fe0100 */
[----:B-1----:R-:W-:-:S05]  /*29690*/  @P2 IMAD.HI.U32 R10, R25, R10, RZ ;  /* 0x0000000a190a2227 */ /* 0x002fca00078e00ff */
[----:B--2---:R-:W-:Y:S01]  /*296a0*/  @P2 SHF.R.U32.HI R4, RZ, R5, R10 ;  /* 0x00000005ff042219 */ /* 0x004fe2000001160a */
[----:B------:R-:W-:-:S04]  /*296b0*/  IMAD.IADD R10, R18, 0x1, -R23 ;  /* 0x00000001120a7824 */ /* 0x000fc800078e0a17 */
[----:B0-----:R-:W-:-:S04]  /*296c0*/  IMAD.IADD R12, R10, 0x1, R4 ;  /* 0x000000010a0c7824 */ /* 0x001fc800078e0204 */
        /* <DEDUP_REMOVED lines=12> */
.L_x_2067:
[----:B------:R-:W-:-:S13]  /*29790*/  ISETP.NE.AND P0, PT, R3, 0x1, PT ;  /* 0x000000010300780c */ /* 0x000fda0003f05270 */
[----:B------:R-:W0:Y:S02]  /*297a0*/  @P0 LDC.64 R4, c[0x0][0x9e8] ;  /* 0x00027a00ff040b82 */ /* 0x000e240000000a00 */
[----:B0-----:R-:W-:-:S05]  /*297b0*/  @P0 IMAD.HI.U32 R4, R12, R4, RZ ;  /* 0x000000040c040227 */ /* 0x001fca00078e00ff */
[----:B------:R-:W-:-:S07]  /*297c0*/  @P0 SHF.R.U32.HI R12, RZ, R5, R4 ;  /* 0x00000005ff0c0219 */ /* 0x000fce0000011604 */
.L_x_2068:
[----:B------:R-:W-:Y:S05]  /*297d0*/  BSYNC B0 ;  /* 0x0000000000007941 */ /* 0x000fea0003800000 */
.L_x_2066:
[----:B------:R-:W-:-:S05]  /*297e0*/  IMAD R3, R12, R3, RZ ;  /* 0x000000030c037224 */ /* 0x000fca00078e02ff */
[----:B------:R-:W-:-:S07]  /*297f0*/  VIMNMX R2, R2, R3, !PT ;  /* 0x0000000302027248 */ /* 0x000fce0007fe0100 */
.L_x_2065:
        /* <DEDUP_REMOVED lines=13> */
[----:B------:R-:W-:Y:S02]  /*298d0*/  IABS R12, R5 ;  /* 0x00000005000c7213 */ /* 0x000fe40000000000 */
[----:B------:R-:W-:Y:S02]  /*298e0*/  IADD3 R13, R5, -0x1, R11 ;  /* 0xffffffff050d7810 */ /* 0x000fe40007ffe00b */
[----:B------:R-:W0:Y:S03]  /*298f0*/  I2F.RP R2, R12 ;  /* 0x0000000c00027306 */ /* 0x000e260000209400 */
[----:B------:R-:W-:-:S05]  /*29900*/  IMAD.IADD R13, R13, 0x1, -R4 ;  /* 0x000000010d0d7824 */ /* 0x000fca00078e0a04 */
[----:B0-----:R-:W0:Y:S02]  /*29910*/  MUFU.RCP R2, R2 ;  /* 0x0000000200027308 */ /* 0x001e240000001000 */
[----:B0-----:R-:W-:-:S06]  /*29920*/  VIADD R2, R2, 0xffffffe ;  /* 0x0ffffffe02027836 */ /* 0x001fcc0000000000 */
        /* <DEDUP_REMOVED lines=19> */
[----:B------:R-:W-:-:S07]  /*29a60*/  @!P2 LOP3.LUT R2, RZ, R5, RZ, 0x33, !PT ;  /* 0x00000005ff02a212 */ /* 0x000fce00078e33ff */
.L_x_2070:
[----:B------:R-:W-:Y:S05]  /*29a70*/  BSYNC B0 ;  /* 0x0000000000007941 */ /* 0x000fea0003800000 */
.L_x_2069:
[-C--:B------:R-:W-:Y:S01]  /*29a80*/  IMAD R4, R19, R2.reuse, R4 ;  /* 0x0000000213047224 */ /* 0x080fe200078e0204 */
[----:B------:R-:W-:Y:S03]  /*29a90*/  BSSY B0, `(.L_x_2071) ;  /* 0x00000db000007945 */ /* 0x000fe60003800000 */
[C---:B------:R-:W-:Y:S01]  /*29aa0*/  IMAD R5, R4.reuse, 0xa0, -R8 ;  /* 0x000000a004057824 */ /* 0x040fe200078e0a08 */
[----:B------:R-:W-:-:S04]  /*29ab0*/  VIADDMNMX R2, R4, R2, R11, PT ;  /* 0x0000000204027246 */ /* 0x000fc8000380010b */
[----:B------:R-:W-:Y:S01]  /*29ac0*/  VIMNMX R5, RZ, R5, !PT ;  /* 0x00000005ff057248 */ /* 0x000fe20007fe0100 */
[----:B------:R-:W-:-:S05]  /*29ad0*/  IMAD R2, R2, 0xa0, -R8 ;  /* 0x000000a002027824 */ /* 0x000fca00078e0a08 */
        /* <DEDUP_REMOVED lines=19> */
.L_x_2372:
[----:B-1----:R-:W-:Y:S02]  /*29c10*/  ISETP.NE.AND P0, PT, R14, RZ, PT ;  /* 0x000000ff0e00720c */ /* 0x002fe40003f05270 */
[----:B------:R-:W-:-:S11]  /*29c20*/  PLOP3.LUT P6, PT, PT, PT, PT, 0x8, 0x0 ;  /* 0x000000000000781c */ /* 0x000fd60003fce170 */
[----:B------:R-:W-:Y:S05]  /*29c30*/  @P0 BRA `(.L_x_2074) ;  /* 0x00000000000c0947 */ /* 0x000fea0003800000 */
[----:B------:R-:W-:-:S03]  /*29c40*/  UMOV UR4, 0xffffffff ;  /* 0xffffffff00047882 */ /* 0x000fc60000000000 */
[----:B------:R-:W-:Y:S05]  /*29c50*/  BRA.DIV UR4, `(.L_x_2075) ;  /* 0x000000b2047c7947 */ /* 0x000fea000b800000 */
[----:B------:R-:W-:-:S13]  /*29c60*/  ELECT P6, URZ, PT ;  /* 0x00000000003f782f */ /* 0x000fda00038c0000 */
.L_x_2074:
        /* <DEDUP_REMOVED lines=9> */
.L_x_2375:
[----:B------:R-:W-:Y:S05]  /*29d00*/  BSYNC B1 ;  /* 0x0000000000017941 */ /* 0x000fea0003800000 */
.L_x_2076:
[----:B------:R-:W-:Y:S04]  /*29d10*/  BSSY B1, `(.L_x_2078) ;  /* 0x000004e000017945 */ /* 0x000fe80003800000 */
[----:B------:R-:W-:Y:S05]  /*29d20*/  @!P6 BRA `(.L_x_2079) ;  /* 0x000000040030e947 */ /* 0x000fea0003800000 */
[----:B------:R-:W2:Y:S01]  /*29d30*/  LDL R7, [R1] ;  /* 0x0000000001077983 */ /* 0x000ea20000100800 */
[----:B0-----:R-:W-:Y:S01]  /*29d40*/  IMAD R5, R35, 0x8, R17 ;  /* 0x0000000823057824 */ /* 0x001fe200078e0211 */
[----:B------:R-:W0:Y:S01]  /*29d50*/  S2R R8, SR_TID.X ;  /* 0x0000000000087919 */ /* 0x000e220000002100 */
[----:B------:R-:W-:Y:S01]  /*29d60*/  BSSY B2, `(.L_x_2080) ;  /* 0x0000006000027945 */ /* 0x000fe20003800000 */
[----:B0-----:R-:W-:-:S04]  /*29d70*/  LOP3.LUT R8, R8, 0x7f, RZ, 0xc0, !PT ;  /* 0x0000007f08087812 */ /* 0x001fc800078ec0ff */
[----:B------:R-:W-:Y:S02]  /*29d80*/  ISETP.NE.AND P1, PT, R8, RZ, PT ;  /* 0x000000ff0800720c */ /* 0x000fe40003f25270 */
[----:B--2---:R-:W-:-:S04]  /*29d90*/  SHF.L.U32 R7, R7, 0x1f, RZ ;  /* 0x0000001f07077819 */ /* 0x004fc800000006ff */
[----:B------:R-:W0:Y:S02]  /*29da0*/  SYNCS.PHASECHK.TRANS64.TRYWAIT P0, [R5+URZ+0x228a0], R7 ;  /* 0x0228a007050075a7 */ /* 0x000e24000800017f */
[----:B0-----:R-:W-:Y:S05]  /*29db0*/  @!P0 BRA `(.L_x_2081) ;  /* 0x000000b000588947 */ /* 0x001fea0003800000 */
.L_x_2376:
[----:B------:R-:W-:Y:S05]  /*29dc0*/  BSYNC B2 ;  /* 0x0000000000027941 */ /* 0x000fea0003800000 */
.L_x_2080:
        /* <DEDUP_REMOVED lines=9> */
.L_x_2083:
[----:B------:R-:W-:Y:S05]  /*29e60*/  BSYNC B2 ;  /* 0x0000000000027941 */ /* 0x000fea0003800000 */
.L_x_2082:
[----:B------:R-:W-:Y:S01]  /*29e70*/  IMAD.MOV.U32 R14, RZ, RZ, RZ ;  /* 0x000000ffff0e7224 */ /* 0x000fe200078e00ff */
[----:B------:R-:W-:Y:S01]  /*29e80*/  UIADD3 UR4, UP0, UR38, 0x570, URZ ;  /* 0x0000057026047890 */ /* 0x000fe2000ff1e03f */
[----:B------:R-:W-:Y:S01]  /*29e90*/  IMAD R11, R3, 0xa0, R0 ;  /* 0x000000a0030b7824 */ /* 0x000fe200078e0200 */
[----:B------:R-:W-:Y:S01]  /*29ea0*/  PLOP3.LUT P0, PT, PT, PT, PT, 0x80, 0x0 ;  /* 0x000000000000781c */ /* 0x000fe20003f0f070 */
[----:B------:R-:W-:Y:S01]  /*29eb0*/  IMAD R8, R35, 0x5000, R17 ;  /* 0x0000500023087824 */ /* 0x000fe200078e0211 */
[----:B------:R-:W-:Y:S01]  /*29ec0*/  R2UR UR10, R14 ;  /* 0x000000000e0a72ca */ /* 0x000fe200000e0000 */
[----:B------:R-:W-:Y:S01]  /*29ed0*/  VIADD R11, R11, 0xffffff60 ;  /* 0xffffff600b0b7836 */ /* 0x000fe20000000000 */
[----:B------:R-:W-:Y:S01]  /*29ee0*/  UIADD3.X UR5, URZ, UR39, URZ, UP0, !UPT ;  /* 0x000000273f057290 */ /* 0x000fe200087fe43f */
[----:B------:R-:W-:Y:S01]  /*29ef0*/  VIADD R12, R5, 0x22890 ;  /* 0x00022890050c7836 */ /* 0x000fe20000000000 */
[----:B------:R-:W-:Y:S01]  /*29f00*/  UMOV UR6, 0x0 ;  /* 0x0000000000067882 */ /* 0x000fe20000000000 */
[----:B------:R-:W-:Y:S01]  /*29f10*/  VIADD R13, R8, 0x18400 ;  /* 0x00018400080d7836 */ /* 0x000fe20000000000 */
[----:B------:R-:W-:-:S09]  /*29f20*/  UMOV UR7, 0x12f00000 ;  /* 0x12f0000000077882 */ /* 0x000fd20000000000 */
.L_x_2084:
        /* <DEDUP_REMOVED lines=13> */
.L_x_2377:
[----:B------:R-:W-:Y:S05]  /*2a000*/  BSYNC B2 ;  /* 0x0000000000027941 */ /* 0x000fea0003800000 */
.L_x_2085:
        /* <DEDUP_REMOVED lines=11> */
.L_x_2088:
[----:B------:R-:W-:Y:S05]  /*2a0c0*/  BSYNC B2 ;  /* 0x0000000000027941 */ /* 0x000fea0003800000 */
.L_x_2087:
        /* <DEDUP_REMOVED lines=8> */
.L_x_2089:
        /* <DEDUP_REMOVED lines=10> */
.L_x_2079:
[----:B------:R-:W-:Y:S05]  /*2a1f0*/  BSYNC B1 ;  /* 0x0000000000017941 */ /* 0x000fea0003800000 */
.L_x_2078:
[----:B------:R-:W2:Y:S01]  /*2a200*/  LDL.LU R7, [R1] ;  /* 0x0000000001077983 */ /* 0x000ea20000300800 */
[----:B------:R-:W-:Y:S01]  /*2a210*/  VIADD R35, R35, 0x1 ;  /* 0x0000000123237836 */ /* 0x000fe20000000000 */
[----:B------:R-:W-:Y:S01]  /*2a220*/  PLOP3.LUT P0, PT, PT, PT, PT, 0x8, 0x0 ;  /* 0x000000000000781c */ /* 0x000fe20003f0e170 */
[----:B------:R-:W-:-:S03]  /*2a230*/  VIADD R3, R3, 0xfffffffe ;  /* 0xfffffffe03037836 */ /* 0x000fc60000000000 */
[----:B------:R-:W-:Y:S02]  /*2a240*/  ISETP.NE.AND P1, PT, R35, 0x2, PT ;  /* 0x000000022300780c */ /* 0x000fe40003f25270 */
[----:B------:R-:W-:Y:S02]  /*2a250*/  ISETP.GE.AND P2, PT, R3, R4, PT ;  /* 0x000000040300720c */ /* 0x000fe40003f46270 */
[----:B0-----:R-:W-:Y:S02]  /*2a260*/  SEL R5, RZ, 0x1, P1 ;  /* 0x00000001ff057807 */ /* 0x001fe40000800000 */
[----:B------:R-:W-:Y:S02]  /*2a270*/  SEL R35, R35, RZ, P1 ;  /* 0x000000ff23237207 */ /* 0x000fe40000800000 */
[----:B--2---:R-:W-:-:S05]  /*2a280*/  LOP3.LUT R7, R7, R5, RZ, 0x3c, !PT ;  /* 0x0000000507077212 */ /* 0x004fca00078e3cff */
[----:B------:R0:W-:Y:S02]  /*2a290*/  STL [R1], R7 ;  /* 0x0000000701007387 */ /* 0x0001e40000100800 */
[----:B------:R-:W-:Y:S05]  /*2a2a0*/  @!P2 BRA `(.L_x_2072) ;  /* 0x000000040064a947 */ /* 0x000fea0003800000 */
.L_x_2102:
[----:B------:R-:W-:Y:S05]  /*2a2b0*/  YIELD ;  /* 0x0000000000007946 */ /* 0x000fea0003800000 */
[----:B------:R-:W-:Y:S04]  /*2a2c0*/  BSSY B1, `(.L_x_2090) ;  /* 0x000004d000017945 */ /* 0x000fe80003800000 */
[----:B-1----:R-:W-:Y:S05]  /*2a2d0*/  @!P6 BRA `(.L_x_2091) ;  /* 0x00000004002ce947 */ /* 0x002fea0003800000 */
[----:B0-----:R-:W2:Y:S01]  /*2a2e0*/  LDL R7, [R1] ;  /* 0x0000000001077983 */ /* 0x001ea20000100800 */
[----:B------:R-:W0:Y:S02]  /*2a2f0*/  S2R R5, SR_TID.X ;  /* 0x0000000000057919 */ /* 0x000e240000002100 */
[----:B0-----:R-:W-:Y:S01]  /*2a300*/  LOP3.LUT R8, R5, 0x7f, RZ, 0xc0, !PT ;  /* 0x0000007f05087812 */ /* 0x001fe200078ec0ff */
[----:B------:R-:W-:Y:S01]  /*2a310*/  IMAD R5, R35, 0x8, R17 ;  /* 0x0000000823057824 */ /* 0x000fe200078e0211 */
[----:B------:R-:W-:Y:S02]  /*2a320*/  BSSY B2, `(.L_x_2092) ;  /* 0x0000005000027945 */ /* 0x000fe40003800000 */
[----:B------:R-:W-:Y:S02]  /*2a330*/  ISETP.NE.AND P2, PT, R8, RZ, PT ;  /* 0x000000ff0800720c */ /* 0x000fe40003f45270 */
[----:B--2---:R-:W-:-:S04]  /*2a340*/  SHF.L.U32 R7, R7, 0x1f, RZ ;  /* 0x0000001f07077819 */ /* 0x004fc800000006ff */
[----:B------:R-:W0:Y:S02]  /*2a350*/  SYNCS.PHASECHK.TRANS64.TRYWAIT P1, [R5+URZ+0x228a0], R7 ;  /* 0x0228a007050075a7 */ /* 0x000e24000802017f */
[----:B0-----:R-:W-:Y:S05]  /*2a360*/  @!P1 BRA `(.L_x_2093) ;  /* 0x000000ac00149947 */ /* 0x001fea0003800000 */
.L_x_2378:
[----:B------:R-:W-:Y:S05]  /*2a370*/  BSYNC B2 ;  /* 0x0000000000027941 */ /* 0x000fea0003800000 */
.L_x_2092:
        /* <DEDUP_REMOVED lines=9> */
.L_x_2095:
[----:B------:R-:W-:Y:S05]  /*2a410*/  BSYNC B2 ;  /* 0x0000000000027941 */ /* 0x000fea0003800000 */
.L_x_2094:
        /* <DEDUP_REMOVED lines=10> */
[----:B------:R-:W-:-:S10]  /*2a4c0*/  UMOV UR7, 0x12f00000 ;  /* 0x12f0000000077882 */ /* 0x000fd40000000000 */
.L_x_2096:
        /* <DEDUP_REMOVED lines=13> */
.L_x_2379:
[----:B------:R-:W-:Y:S05]  /*2a5a0*/  BSYNC B2 ;  /* 0x0000000000027941 */ /* 0x000fea0003800000 */
.L_x_2097:
        /* <DEDUP_REMOVED lines=11> */
.L_x_2100:
[----:B------:R-:W-:Y:S05]  /*2a660*/  BSYNC B2 ;  /* 0x0000000000027941 */ /* 0x000fea0003800000 */
.L_x_2099:
        /* <DEDUP_REMOVED lines=8> */
.L_x_2101:
        /* <DEDUP_REMOVED lines=10> */
.L_x_2091:
[----:B------:R-:W-:Y:S05]  /*2a790*/  BSYNC B1 ;  /* 0x0000000000017941 */ /* 0x000fea0003800000 */
.L_x_2090:
[----:B0-----:R-:W2:Y:S01]  /*2a7a0*/  LDL.LU R7, [R1] ;  /* 0x0000000001077983 */ /* 0x001ea20000300800 */
[----:B------:R-:W-:Y:S01]  /*2a7b0*/  VIADD R35, R35, 0x1 ;  /* 0x0000000123237836 */ /* 0x000fe20000000000 */
[C---:B------:R-:W-:Y:S01]  /*2a7c0*/  ISETP.GT.AND P2, PT, R3.reuse, R4, PT ;  /* 0x000000040300720c */ /* 0x040fe20003f44270 */
[----:B------:R-:W-:-:S03]  /*2a7d0*/  VIADD R3, R3, 0xffffffff ;  /* 0xffffffff03037836 */ /* 0x000fc60000000000 */
[----:B------:R-:W-:-:S04]  /*2a7e0*/  ISETP.NE.AND P1, PT, R35, 0x2, PT ;  /* 0x000000022300780c */ /* 0x000fc80003f25270 */
[----:B------:R-:W-:Y:S02]  /*2a7f0*/  SEL R5, RZ, 0x1, P1 ;  /* 0x00000001ff057807 */ /* 0x000fe40000800000 */
[----:B------:R-:W-:Y:S02]  /*2a800*/  SEL R35, R35, RZ, P1 ;  /* 0x000000ff23237207 */ /* 0x000fe40000800000 */
[----:B--2---:R-:W-:-:S05]  /*2a810*/  LOP3.LUT R7, R7, R5, RZ, 0x3c, !PT ;  /* 0x0000000507077212 */ /* 0x004fca00078e3cff */
[----:B------:R1:W-:Y:S01]  /*2a820*/  STL [R1], R7 ;  /* 0x0000000701007387 */ /* 0x0003e20000100800 */
[----:B------:R-:W-:Y:S05]  /*2a830*/  @P2 BRA `(.L_x_2102) ;  /* 0xfffffff8009c2947 */ /* 0x000fea000383ffff */
.L_x_2072:
[----:B------:R-:W-:Y:S05]  /*2a840*/  BSYNC B0 ;  /* 0x0000000000007941 */ /* 0x000fea0003800000 */
.L_x_2071:
[----:B------:R-:W2:Y:S01]  /*2a850*/  LDC R0, c[0x0][0x448] ;  /* 0x00011200ff007b82 */ /* 0x000ea20000000800 */
[----:B------:R-:W-:Y:S01]  /*2a860*/  VIADD R2, R25, 0x7f ;  /* 0x0000007f19027836 */ /* 0x000fe20000000000 */
[----:B------:R-:W-:Y:S06]  /*2a870*/  @!P0 WARPSYNC.ALL ;  /* 0x0000000000008948 */ /* 0x000fec0003800000 */
[----:B------:R-:W-:Y:S01]  /*2a880*/  @!P0 BAR.SYNC.DEFER_BLOCKING 0xc, 0x180 ;  /* 0x0306000000008b1d */ /* 0x000fe20000010000 */
[----:B--2---:R-:W-:-:S13]  /*2a890*/  ISETP.NE.AND P1, PT, R0, 0x1, PT ;  /* 0x000000010000780c */ /* 0x004fda0003f25270 */
[----:B------:R-:W2:Y:S08]  /*2a8a0*/  @P1 LDC R3, c[0x0][0x44c] ;  /* 0x00011300ff031b82 */ /* 0x000eb00000000800 */
[----:B------:R-:W3:Y:S01]  /*2a8b0*/  @P1 LDC R0, c[0x0][0x450] ;  /* 0x00011400ff001b82 */ /* 0x000ee20000000800 */
[----:B--2---:R-:W-:-:S05]  /*2a8c0*/  @P1 IMAD.HI.U32 R3, R2, R3, RZ ;  /* 0x0000000302031227 */ /* 0x004fca00078e00ff */
[----:B---3--:R-:W-:-:S05]  /*2a8d0*/  @P1 SHF.R.U32.HI R2, RZ, R0, R3 ;  /* 0x00000000ff021219 */ /* 0x008fca0000011603 */
[----:B------:R-:W-:Y:S02]  /*2a8e0*/  IMAD.IADD R9, R9, 0x1, R2 ;  /* 0x0000000109097824 */ /* 0x000fe400078e0202 */
[----:B------:R-:W2:Y:S02]  /*2a8f0*/  LDC.64 R2, c[0x0][0x9e0] ;  /* 0x00027800ff027b82 */ /* 0x000ea40000000a00 */
[----:B--2---:R-:W-:Y:S01]  /*2a900*/  ISETP.GE.AND P2, PT, R3, 0x1, PT ;  /* 0x000000010300780c */ /* 0x004fe20003f46270 */
        /* <DEDUP_REMOVED lines=8> */
[----:B------:R-:W2:Y:S02]  /*2a990*/  @P0 LDC.64 R4, c[0x0][0x9e8] ;  /* 0x00027a00ff040b82 */ /* 0x000ea40000000a00 */
[----:B--2---:R-:W-:-:S05]  /*2a9a0*/  @P0 IMAD.HI.U32 R4, R0, R4, RZ ;  /* 0x0000000400040227 */ /* 0x004fca00078e00ff */
[----:B------:R-:W-:-:S04]  /*2a9b0*/  @P0 SHF.R.U32.HI R0, RZ, R5, R4 ;  /* 0x00000005ff000219 */ /* 0x000fc80000011604 */
[----:B------:R-:W-:Y:S01]  /*2a9c0*/  LOP3.LUT R0, RZ, R0, RZ, 0x33, !PT ;  /* 0x00000000ff007212 */ /* 0x000fe200078e33ff */
[----:B------:R-:W-:Y:S06]  /*2a9d0*/  BRA `(.L_x_2106) ;  /* 0x0000000000107947 */ /* 0x000fec0003800000 */
.L_x_2105:
[----:B------:R-:W-:-:S13]  /*2a9e0*/  ISETP.NE.AND P0, PT, R3, 0x1, PT ;  /* 0x000000010300780c */ /* 0x000fda0003f05270 */
[----:B------:R-:W2:Y:S02]  /*2a9f0*/  @P0 LDC.64 R4, c[0x0][0x9e8] ;  /* 0x00027a00ff040b82 */ /* 0x000ea40000000a00 */
[----:B--2---:R-:W-:-:S05]  /*2aa00*/  @P0 IMAD.HI.U32 R4, R0, R4, RZ ;  /* 0x0000000400040227 */ /* 0x004fca00078e00ff */
[----:B------:R-:W-:-:S07]  /*2aa10*/  @P0 SHF.R.U32.HI R0, RZ, R5, R4 ;  /* 0x00000005ff000219 */ /* 0x000fce0000011604 */
.L_x_2106:
[----:B------:R-:W-:Y:S05]  /*2aa20*/  BSYNC B0 ;  /* 0x0000000000007941 */ /* 0x000fea0003800000 */
.L_x_2104:
[----:B------:R-:W-:-:S05]  /*2aa30*/  IMAD R5, R0, R3, R3 ;  /* 0x0000000300057224 */ /* 0x000fca00078e0203 */
[----:B------:R-:W-:-:S07]  /*2aa40*/  VIMNMX R2, R2, R5, PT ;  /* 0x0000000502027248 */ /* 0x000fce0003fe0100 */
.L_x_2103:
[----:B------:R-:W-:Y:S01]  /*2aa50*/  VIADD R2, R2, 0x9f ;  /* 0x0000009f02027836 */ /* 0x000fe20000000000 */
[----:B------:R-:W2:Y:S01]  /*2aa60*/  @P1 LDC R0, c[0x0][0x450] ;  /* 0x00011400ff001b82 */ /* 0x000ea20000000800 */
[----:B------:R-:W-:Y:S01]  /*2aa70*/  IMAD.MOV.U32 R4, RZ, RZ, R25 ;  /* 0x000000ffff047224 */ /* 0x000fe200078e0019 */
[----:B------:R-:W-:Y:S01]  /*2aa80*/  ULDC UR4, c[0x0][0x9dc] ;  /* 0x0002770000047ab9 */ /* 0x000fe20000000800 */
[----:B------:R-:W-:-:S05]  /*2aa90*/  IMAD.HI R2, R2, 0x66666667, RZ ;  /* 0x6666666702027827 */ /* 0x000fca00078e02ff */
[----:B------:R-:W-:-:S04]  /*2aaa0*/  SHF.R.U32.HI R5, RZ, 0x1f, R2 ;  /* 0x0000001fff057819 */ /* 0x000fc80000011602 */
[----:B------:R-:W-:Y:S02]  /*2aab0*/  LEA.HI.SX32 R5, R2, R5, 0x1a ;  /* 0x0000000502057211 */ /* 0x000fe400078fd2ff */
[----:B------:R-:W3:Y:S02]  /*2aac0*/  @P1 LDC R2, c[0x0][0x44c] ;  /* 0x00011300ff021b82 */ /* 0x000ee40000000800 */
[----:B------:R-:W-:Y:S01]  /*2aad0*/  VIMNMX R20, R20, R5, PT ;  /* 0x0000000514147248 */ /* 0x000fe20003fe0100 */
[----:B---3--:R-:W-:-:S05]  /*2aae0*/  @P1 IMAD.HI.U32 R2, R25, R2, RZ ;  /* 0x0000000219021227 */ /* 0x008fca00078e00ff */
        /* <DEDUP_REMOVED lines=9> */
[----:B------:R-:W2:Y:S02]  /*2ab80*/  @P0 LDC.64 R4, c[0x0][0x9e8] ;  /* 0x00027a00ff040b82 */ /* 0x000ea40000000a00 */
[----:B--2---:R-:W-:-:S05]  /*2ab90*/  @P0 IMAD.HI.U32 R4, R2, R4, RZ ;  /* 0x0000000402040227 */ /* 0x004fca00078e00ff */
[----:B------:R-:W-:-:S04]  /*2aba0*/  @P0 SHF.R.U32.HI R2, RZ, R5, R4 ;  /* 0x00000005ff020219 */ /* 0x000fc80000011604 */
[----:B------:R-:W-:Y:S01]  /*2abb0*/  LOP3.LUT R2, RZ, R2, RZ, 0x33, !PT ;  /* 0x00000002ff027212 */ /* 0x000fe200078e33ff */
[----:B------:R-:W-:Y:S06]  /*2abc0*/  BRA `(.L_x_2110) ;  /* 0x0000000000107947 */ /* 0x000fec0003800000 */
.L_x_2109:
[----:B------:R-:W-:-:S13]  /*2abd0*/  ISETP.NE.AND P0, PT, R3, 0x1, PT ;  /* 0x000000010300780c */ /* 0x000fda0003f05270 */
[----:B------:R-:W2:Y:S02]  /*2abe0*/  @P0 LDC.64 R4, c[0x0][0x9e8] ;  /* 0x00027a00ff040b82 */ /* 0x000ea40000000a00 */
[----:B--2---:R-:W-:-:S05]  /*2abf0*/  @P0 IMAD.HI.U32 R4, R2, R4, RZ ;  /* 0x0000000402040227 */ /* 0x004fca00078e00ff */
[----:B------:R-:W-:-:S07]  /*2ac00*/  @P0 SHF.R.U32.HI R2, RZ, R5, R4 ;  /* 0x00000005ff020219 */ /* 0x000fce0000011604 */
.L_x_2110:
[----:B------:R-:W-:Y:S05]  /*2ac10*/  BSYNC B0 ;  /* 0x0000000000007941 */ /* 0x000fea0003800000 */
.L_x_2108:
[----:B------:R-:W-:-:S05]  /*2ac20*/  IMAD R3, R2, R3, RZ ;  /* 0x0000000302037224 */ /* 0x000fca00078e02ff */
[----:B------:R-:W-:-:S07]  /*2ac30*/  VIMNMX R0, R0, R3, !PT ;  /* 0x0000000300007248 */ /* 0x000fce0007fe0100 */
.L_x_2107:
[----:B------:R-:W-:Y:S01]  /*2ac40*/  ISETP.NE.AND P1, PT, R6, RZ, PT ;  /* 0x000000ff0600720c */ /* 0x000fe20003f25270 */
[----:B------:R-:W-:Y:S01]  /*2ac50*/  IMAD.HI R0, R0, 0x66666667, RZ ;  /* 0x6666666700007827 */ /* 0x000fe200078e02ff */
[----:B------:R-:W-:Y:S04]  /*2ac60*/  BSSY B0, `(.L_x_2111) ;  /* 0x0000023000007945 */ /* 0x000fe80003800000 */
[----:B------:R-:W-:-:S04]  /*2ac70*/  SHF.R.U32.HI R3, RZ, 0x1f, R0 ;  /* 0x0000001fff037819 */ /* 0x000fc80000011600 */
[----:B------:R-:W-:Y:S01]  /*2ac80*/  LEA.HI.SX32 R0, R0, R3, 0x1a ;  /* 0x0000000300007211 */ /* 0x000fe200078fd2ff */
[----:B------:R-:W-:Y:S02]  /*2ac90*/  IMAD.MOV.U32 R3, RZ, RZ, RZ ;  /* 0x000000ffff037224 */ /* 0x000fe400078e00ff */
[----:B------:R-:W2:Y:S01]  /*2aca0*/  @!P1 LDC R6, c[0x0][0x9f0] ;  /* 0x00027c00ff069b82 */ /* 0x000ea20000000800 */
[----:B------:R-:W-:-:S04]  /*2acb0*/  VIMNMX R0, RZ, R0, !PT ;  /* 0x00000000ff007248 */ /* 0x000fc80007fe0100 */
[----:B------:R-:W-:-:S13]  /*2acc0*/  ISETP.GT.AND P0, PT, R20, R0, PT ;  /* 0x000000001400720c */ /* 0x000fda0003f04270 */
[----:B------:R-:W-:Y:S05]  /*2acd0*/  @!P0 BRA `(.L_x_2112) ;  /* 0x00000000006c8947 */ /* 0x000fea0003800000 */
[-C--:B--2---:R-:W-:Y:S02]  /*2ace0*/  IABS R4, R6.reuse ;  /* 0x0000000600047213 */ /* 0x084fe40000000000 */
[----:B01----:R-:W-:Y:S02]  /*2acf0*/  IABS R7, R6 ;  /* 0x0000000600077213 */ /* 0x003fe40000000000 */
[----:B------:R-:W0:Y:S03]  /*2ad00*/  I2F.RP R8, R4 ;  /* 0x0000000400087306 */ /* 0x000e260000209400 */
[----:B------:R-:W-:-:S05]  /*2ad10*/  IMAD.MOV R7, RZ, RZ, -R7 ;  /* 0x000000ffff077224 */ /* 0x000fca00078e0a07 */
[----:B0-----:R-:W0:Y:S02]  /*2ad20*/  MUFU.RCP R8, R8 ;  /* 0x0000000800087308 */ /* 0x001e240000001000 */
[----:B0-----:R-:W-:-:S06]  /*2ad30*/  VIADD R9, R8, 0xffffffe ;  /* 0x0ffffffe08097836 */ /* 0x001fcc0000000000 */
[----:B------:R-:W0:Y:S02]  /*2ad40*/  F2I.FTZ.U32.TRUNC.NTZ R3, R9 ;  /* 0x0000000900037305 */ /* 0x000e24000021f000 */
[----:B0-----:R-:W-:-:S04]  /*2ad50*/  IMAD.MOV R2, RZ, RZ, -R3 ;  /* 0x000000ffff027224 */ /* 0x001fc800078e0a03 */
[----:B------:R-:W-:Y:S02]  /*2ad60*/  IMAD R5, R2, R4, RZ ;  /* 0x0000000402057224 */ /* 0x000fe400078e02ff */
[----:B------:R-:W-:-:S04]  /*2ad70*/  IMAD.MOV.U32 R2, RZ, RZ, RZ ;  /* 0x000000ffff027224 */ /* 0x000fc800078e00ff */
[----:B------:R-:W-:Y:S01]  /*2ad80*/  IMAD.HI.U32 R5, R3, R5, R2 ;  /* 0x0000000503057227 */ /* 0x000fe200078e0002 */
[----:B------:R-:W-:-:S05]  /*2ad90*/  IADD3 R3, R6, -0x1, R20 ;  /* 0xffffffff06037810 */ /* 0x000fca0007ffe014 */
[----:B------:R-:W-:-:S05]  /*2ada0*/  IMAD.IADD R3, R3, 0x1, -R0 ;  /* 0x0000000103037824 */ /* 0x000fca00078e0a00 */
        /* <DEDUP_REMOVED lines=14> */
.L_x_2112:
[----:B------:R-:W-:Y:S05]  /*2ae90*/  BSYNC B0 ;  /* 0x0000000000007941 */ /* 0x000fea0003800000 */
.L_x_2111:
[----:B------:R-:W-:-:S05]  /*2aea0*/  IMAD R0, R19, R3, R0 ;  /* 0x0000000313007224 */ /* 0x000fca00078e0200 */
[----:B------:R3:W-:Y:S01]  /*2aeb0*/  STL [R1+0xc], R0 ;  /* 0x00000c0001007387 */ /* 0x0007e20000100800 */
[----:B------:R-:W-:-:S04]  /*2aec0*/  VIADDMNMX R28, R0, R3, R20, PT ;  /* 0x00000003001c7246 */ /* 0x000fc80003800114 */
[----:B------:R-:W-:-:S13]  /*2aed0*/  ISETP.GT.AND P0, PT, R28, R0, PT ;  /* 0x000000001c00720c */ /* 0x000fda0003f04270 */
[----:B---3--:R-:W-:Y:S05]  /*2aee0*/  @P0 BRA `(.L_x_2113) ;  /* 0x0000000000480947 */ /* 0x008fea0003800000 */
[----:B------:R-:W3:Y:S02]  /*2aef0*/  S2R R2, SR_TID.X ;  /* 0x0000000000027919 */ /* 0x000ee40000002100 */
[----:B---3--:R-:W-:-:S04]  /*2af00*/  LOP3.LUT R2, R2, 0x7f, RZ, 0xc0, !PT ;  /* 0x0000007f02027812 */ /* 0x008fc800078ec0ff */
[----:B------:R-:W-:-:S13]  /*2af10*/  ISETP.NE.AND P0, PT, R2, RZ, PT ;  /* 0x000000ff0200720c */ /* 0x000fda0003f05270 */
[----:B------:R-:W-:Y:S05]  /*2af20*/  @P0 BRA `(.L_x_2114) ;  /* 0x0000004800700947 */ /* 0x000fea0003800000 */
[----:B------:R-:W3:Y:S01]  /*2af30*/  S2R R5, SR_LANEID ;  /* 0x0000000000057919 */ /* 0x000ee20000000000 */
[----:B------:R-:W-:Y:S01]  /*2af40*/  VOTEU.ANY UR4, UPT, PT ;  /* 0x0000000000047886 */ /* 0x000fe200038e0100 */
[----:B------:R-:W4:Y:S01]  /*2af50*/  LDC.64 R2, c[0x0][0xc60] ;  /* 0x00031800ff027b82 */ /* 0x000f220000000a00 */
[----:B------:R-:W3:Y:S01]  /*2af60*/  FLO.U32 R0, UR4 ;  /* 0x0000000400007d00 */ /* 0x000ee200080e0000 */
[----:B------:R-:W-:Y:S01]  /*2af70*/  ULDC.64 UR6, c[0x0][0x208] ;  /* 0x0000820000067ab9 */ /* 0x000fe20000000a00 */
[----:B---3--:R-:W-:-:S06]  /*2af80*/  ISETP.EQ.U32.AND P0, PT, R0, R5, PT ;  /* 0x000000050000720c */ /* 0x008fcc0003f02070 */
[----:B------:R-:W4:Y:S07]  /*2af90*/  POPC R5, UR4 ;  /* 0x0000000400057d09 */ /* 0x000f2e0008000000 */
[----:B----4-:R-:W3:Y:S01]  /*2afa0*/  @P0 ATOMG.E.ADD.STRONG.GPU PT, R3, desc[UR6][R2.64], R5 ;  /* 0x00000005020309a8 */ /* 0x010ee200081ee1c6 */
[----:B------:R-:W4:Y:S02]  /*2afb0*/  S2R R4, SR_LTMASK ;  /* 0x0000000000047919 */ /* 0x000f240000003900 */
[----:B----4-:R-:W-:-:S04]  /*2afc0*/  LOP3.LUT R4, R4, UR4, RZ, 0xc0, !PT ;  /* 0x0000000404047c12 */ /* 0x010fc8000f8ec0ff */
[----:B01----:R-:W0:Y:S01]  /*2afd0*/  POPC R7, R4 ;  /* 0x0000000400077309 */ /* 0x003e220000000000 */
[----:B---3--:R-:W0:Y:S02]  /*2afe0*/  SHFL.IDX PT, R0, R3, R0, 0x1f ;  /* 0x00001f0003007589 */ /* 0x008e2400000e0000 */
[----:B0-----:R-:W-:Y:S01]  /*2aff0*/  IADD3 R24, R0, UR37, R7 ;  /* 0x0000002500187c10 */ /* 0x001fe2000fffe007 */
[----:B------:R-:W-:Y:S06]  /*2b000*/  BRA `(.L_x_2114) ;  /* 0x0000004800387947 */ /* 0x000fec0003800000 */
.L_x_2113:
        /* <DEDUP_REMOVED lines=9> */
[----:B------:R-:W3:Y:S01]  /*2b0a0*/  LDC.64 R2, c[0x4][R2] ;  /* 0x0100000002027b82 */ /* 0x000ee20000000a00 */
[----:B------:R-:W-:Y:S02]  /*2b0b0*/  IMAD.U32 R5, RZ, RZ, UR7 ;  /* 0x00000007ff057e24 */ /* 0x000fe4000f8e00ff */
[----:B--2---:R-:W-:Y:S02]  /*2b0c0*/  IMAD.U32 R6, RZ, RZ, UR8 ;  /* 0x00000008ff067e24 */ /* 0x004fe4000f8e00ff */
[----:B01----:R-:W-:-:S02]  /*2b0d0*/  IMAD.U32 R7, RZ, RZ, UR9 ;  /* 0x00000009ff077e24 */ /* 0x003fc4000f8e00ff */
[----:B------:R-:W-:Y:S02]  /*2b0e0*/  IMAD.U32 R10, RZ, RZ, UR4 ;  /* 0x00000004ff0a7e24 */ /* 0x000fe4000f8e00ff */
[----:B------:R-:W-:Y:S02]  /*2b0f0*/  IMAD.U32 R11, RZ, RZ, UR5 ;  /* 0x00000005ff0b7e24 */ /* 0x000fe4000f8e00ff */
[----:B------:R-:W-:Y:S02]  /*2b100*/  IMAD.MOV.U32 R8, RZ, RZ, 0x70 ;  /* 0x00000070ff087424 */ /* 0x000fe400078e00ff */
[----:B------:R-:W-:Y:S02]  /*2b110*/  IMAD.MOV.U32 R12, RZ, RZ, 0x1 ;  /* 0x00000001ff0c7424 */ /* 0x000fe400078e00ff */
[----:B------:R-:W-:-:S07]  /*2b120*/  IMAD.MOV.U32 R13, RZ, RZ, RZ ;  /* 0x000000ffff0d7224 */ /* 0x000fce00078e00ff */
[----:B------:R-:W-:-:S07]  /*2b130*/  LEPC R20, `(.L_x_2116) ;  /* 0x000000001014794e */ /* 0x000fce0000000000 */
[----:B---3--:R-:W-:Y:S05]  /*2b140*/  CALL.ABS.NOINC R2 ;  /* 0x0000000002007343 */ /* 0x008fea0003c00000 */
.L_x_2116:
[----:B------:R-:W-:Y:S05]  /*2b150*/  BSYNC B6 ;  /* 0x0000000000067941 */ /* 0x000fea0003800000 */
.L_x_2115:
        /* <DEDUP_REMOVED lines=22> */
.L_x_2118:
[----:B------:R-:W-:Y:S05]  /*2b2c0*/  BSYNC B6 ;  /* 0x0000000000067941 */ /* 0x000fea0003800000 */
.L_x_2117:
        /* <DEDUP_REMOVED lines=20> */
.L_x_2120:
[----:B------:R-:W-:Y:S05]  /*2b410*/  BSYNC B6 ;  /* 0x0000000000067941 */ /* 0x000fea0003800000 */
.L_x_2119:
        /* <DEDUP_REMOVED lines=19> */
.L_x_2122:
[----:B------:R-:W-:Y:S05]  /*2b550*/  BSYNC B6 ;  /* 0x0000000000067941 */ /* 0x000fea0003800000 */
.L_x_2121:
[----:B------:R-:W-:Y:S01]  /*2b560*/  ULDC.64 UR4, c[0x0][0x9f8] ;  /* 0x00027e0000047ab9 */ /* 0x000fe20000000a00 */
[----:B------:R-:W3:Y:S01]  /*2b570*/  LDL R20, [R1+0x4] ;  /* 0x0000040001147983 */ /* 0x000ee20000100800 */
[----:B------:R-:W-:Y:S01]  /*2b580*/  ISETP.NE.U32.AND P0, PT, RZ, UR4, PT ;  /* 0x00000004ff007c0c */ /* 0x000fe2000bf05070 */
[----:B------:R-:W-:Y:S01]  /*2b590*/  IMAD.MOV.U32 R36, RZ, RZ, R27 ;  /* 0x000000ffff247224 */ /* 0x000fe200078e001b */
[----:B------:R-:W-:Y:S01]  /*2b5a0*/  ULDC.64 UR6, c[0x0][0x208] ;  /* 0x0000820000067ab9 */ /* 0x000fe20000000a00 */
[----:B------:R-:W4:Y:S01]  /*2b5b0*/  S2R R19, SR_TID.X ;  /* 0x0000000000137919 */ /* 0x000f220000002100 */
[----:B------:R-:W-:Y:S01]  /*2b5c0*/  ISETP.NE.AND.EX P0, PT, RZ, UR5, PT, P0 ;  /* 0x00000005ff007c0c */ /* 0x000fe2000bf05300 */
[----:B------:R-:W0:-:S12]  /*2b5d0*/  LDC R9, c[0x0][0x430] ;  /* 0x00010c00ff097b82 */ /* 0x000e180000000800 */
[----:B------:R-:W1:Y:S01]  /*2b5e0*/  @P0 LDC.64 R2, c[0x0][0x9f8] ;  /* 0x00027e00ff020b82 */ /* 0x000e620000000a00 */
[----:B------:R-:W-:Y:S01]  /*2b5f0*/  IMAD.MOV.U32 R5, RZ, RZ, 0xa0 ;  /* 0x000000a0ff057424 */ /* 0x000fe200078e00ff */
[----:B----4-:R-:W-:Y:S01]  /*2b600*/  LOP3.LUT R21, R19, 0x7f, RZ, 0xc0, !PT ;  /* 0x0000007f13157812 */ /* 0x010fe200078ec0ff */
[----:B-1----:R-:W-:-:S03]  /*2b610*/  @P0 IMAD.WIDE R2, R27, 0x4, R2 ;  /* 0x000000041b020825 */ /* 0x002fc600078e0202 */
[----:B------:R-:W-:Y:S02]  /*2b620*/  SHF.R.U32.HI R21, RZ, 0x3, R21 ;  /* 0x00000003ff157819 */ /* 0x000fe40000011615 */
[----:B------:R1:W4:Y:S01]  /*2b630*/  @P0 LDG.E R36, desc[UR6][R2.64] ;  /* 0x0000000602240981 */ /* 0x000322000c1e1900 */
[----:B------:R-:W-:Y:S01]  /*2b640*/  IMAD.SHL.U32 R19, R19, 0x10, RZ ;  /* 0x0000001013137824 */ /* 0x000fe200078e00ff */
[----:B0-----:R-:W-:Y:S01]  /*2b650*/  ISETP.NE.AND P2, PT, R9, 0x1, PT ;  /* 0x000000010900780c */ /* 0x001fe20003f45270 */
[----:B------:R-:W-:-:S03]  /*2b660*/  IMAD R0, R28, R5, -0xa0 ;  /* 0xffffff601c007424 */ /* 0x000fc600078e0205 */
[----:B------:R-:W-:-:S05]  /*2b670*/  LOP3.LUT R19, R21, 0x70, R19, 0xf8, !PT ;  /* 0x0000007015137812 */ /* 0x000fca00078ef813 */
[----:B------:R-:W-:Y:S02]  /*2b680*/  IMAD.IADD R7, R19, 0x1, R0 ;  /* 0x0000000113077824 */ /* 0x000fe400078e0200 */
[----:B------:R-:W0:Y:S02]  /*2b690*/  S2R R19, SR_TID.X ;  /* 0x0000000000137919 */ /* 0x000e240000002100 */
[----:B------:R-:W2:Y:S01]  /*2b6a0*/  @P2 LDC R5, c[0x0][0x434] ;  /* 0x00010d00ff052b82 */ /* 0x000ea20000000800 */
[----:B------:R-:W-:-:S07]  /*2b6b0*/  ISETP.GE.AND P0, PT, R7, R18, PT ;  /* 0x000000120700720c */ /* 0x000fce0003f06270 */
[----:B------:R-:W2:Y:S08]  /*2b6c0*/  @P2 LDC R4, c[0x0][0x438] ;  /* 0x00010e00ff042b82 */ /* 0x000eb00000000800 */
[----:B-1----:R-:W1:Y:S01]  /*2b6d0*/  @!P0 LDC.64 R2, c[0x0][0x428] ;  /* 0x00010a00ff028b82 */ /* 0x002e620000000a00 */
[C---:B0-----:R-:W-:Y:S01]  /*2b6e0*/  LOP3.LUT R21, R19.reuse, 0x7f, RZ, 0xc0, !PT ;  /* 0x0000007f13157812 */ /* 0x041fe200078ec0ff */
[----:B------:R-:W-:-:S03]  /*2b6f0*/  IMAD.SHL.U32 R19, R19, 0x10, RZ ;  /* 0x0000001013137824 */ /* 0x000fc600078e00ff */
[----:B------:R-:W-:-:S04]  /*2b700*/  SHF.R.U32.HI R21, RZ, 0x3, R21 ;  /* 0x00000003ff157819 */ /* 0x000fc80000011615 */
[----:B------:R-:W-:-:S04]  /*2b710*/  LOP3.LUT R19, R21, 0x70, R19, 0xf8, !PT ;  /* 0x0000007015137812 */ /* 0x000fc800078ef813 */
[----:B------:R-:W-:-:S05]  /*2b720*/  LOP3.LUT R19, R19, 0x80, RZ, 0xfc, !PT ;  /* 0x0000008013137812 */ /* 0x000fca00078efcff */
[----:B------:R-:W-:Y:S01]  /*2b730*/  IMAD.IADD R0, R19, 0x1, R0 ;  /* 0x0000000113007824 */ /* 0x000fe200078e0200 */
[----:B------:R-:W-:Y:S01]  /*2b740*/  LOP3.LUT R16, R16, 0xfffffffb, RZ, 0xc0, !PT ;  /* 0xfffffffb10107812 */ /* 0x000fe200078ec0ff */
[----:B------:R-:W-:-:S03]  /*2b750*/  UMOV UR4, 0xffffffff ;  /* 0xffffffff00047882 */ /* 0x000fc60000000000 */
[----:B------:R-:W-:Y:S01]  /*2b760*/  LOP3.LUT R16, R16, 0xfffffffd, RZ, 0xc0, !PT ;  /* 0xfffffffd10107812 */ /* 0x000fe200078ec0ff */
[----:B---3--:R-:W-:-:S04]  /*2b770*/  IMAD.IADD R7, R7, 0x1, R20 ;  /* 0x0000000107077824 */ /* 0x008fc800078e0214 */
[----:B--2---:R-:W-:-:S04]  /*2b780*/  @P2 IMAD.HI.U32 R5, R7, R5, RZ ;  /* 0x0000000507052227 */ /* 0x004fc800078e00ff */
[----:B------:R-:W-:Y:S01]  /*2b790*/  IMAD.MOV.U32 R8, RZ, RZ, R7 ;  /* 0x000000ffff087224 */ /* 0x000fe200078e0007 */
[----:B------:R-:W-:-:S04]  /*2b7a0*/  @P2 SHF.R.U32.HI R8, RZ, R4, R5 ;  /* 0x00000004ff082219 */ /* 0x000fc80000011605 */
[--C-:B------:R-:W-:Y:S01]  /*2b7b0*/  @!P0 SHF.R.S32.HI R5, RZ, 0x1f, R8.reuse ;  /* 0x0000001fff058819 */ /* 0x100fe20000011408 */
[----:B------:R-:W-:Y:S01]  /*2b7c0*/  @!P0 IMAD.MOV.U32 R4, RZ, RZ, R8 ;  /* 0x000000ffff048224 */ /* 0x000fe200078e0008 */
[----:B----4-:R-:W-:-:S03]  /*2b7d0*/  SHF.R.S32.HI R12, RZ, 0x1f, R36 ;  /* 0x0000001fff0c7819 */ /* 0x010fc60000011424 */
[----:B-1----:R-:W-:-:S04]  /*2b7e0*/  @!P0 IMAD.WIDE.U32 R4, R36, R2, R4 ;  /* 0x0000000224048225 */ /* 0x002fc800078e0004 */
[----:B------:R-:W-:Y:S01]  /*2b7f0*/  @!P0 IMAD R6, R12, R2, RZ ;  /* 0x000000020c068224 */ /* 0x000fe200078e02ff */
[----:B------:R0:W-:Y:S03]  /*2b800*/  STL [R1+0x8], R12 ;  /* 0x0000080c01007387 */ /* 0x0001e60000100800 */
[----:B------:R-:W-:Y:S02]  /*2b810*/  @!P0 IMAD R6, R36, R3, R6 ;  /* 0x0000000324068224 */ /* 0x000fe400078e0206 */
[----:B------:R-:W1:Y:S02]  /*2b820*/  @!P0 LDC.64 R2, c[0x0][0x418] ;  /* 0x00010600ff028b82 */ /* 0x000e640000000a00 */
[----:B------:R-:W-:-:S06]  /*2b830*/  @!P0 IMAD.IADD R6, R5, 0x1, R6 ;  /* 0x0000000105068824 */ /* 0x000fcc00078e0206 */
[----:B------:R-:W2:Y:S01]  /*2b840*/  @P2 LDC R5, c[0x0][0x434] ;  /* 0x00010d00ff052b82 */ /* 0x000ea20000000800 */
[----:B-1----:R-:W-:-:S04]  /*2b850*/  @!P0 LEA R2, P1, R4, R2, 0x2 ;  /* 0x0000000204028211 */ /* 0x002fc800078210ff */
[----:B------:R-:W-:Y:S01]  /*2b860*/  @!P0 LEA.HI.X R3, R4, R3, R6, 0x2, P1 ;  /* 0x0000000304038211 */ /* 0x000fe200008f1406 */
[----:B------:R-:W-:Y:S02]  /*2b870*/  IMAD.MOV.U32 R6, RZ, RZ, RZ ;  /* 0x000000ffff067224 */ /* 0x000fe400078e00ff */
[----:B------:R-:W1:Y:S04]  /*2b880*/  @P2 LDC R4, c[0x0][0x438] ;  /* 0x00010e00ff042b82 */ /* 0x000e680000000800 */
[----:B------:R3:W5:Y:S01]  /*2b890*/  @!P0 LDG.E R6, desc[UR6][R2.64] ;  /* 0x0000000602068981 */ /* 0x000762000c1e1900 */
[C---:B------:R-:W-:Y:S01]  /*2b8a0*/  ISETP.GE.AND P0, PT, R0.reuse, R18, PT ;  /* 0x000000120000720c */ /* 0x040fe20003f06270 */
[----:B------:R-:W-:-:S03]  /*2b8b0*/  IMAD.IADD R0, R0, 0x1, R20 ;  /* 0x0000000100007824 */ /* 0x000fc600078e0214 */
[----:B------:R-:W-:Y:S01]  /*2b8c0*/  ISETP.GT.U32.OR P0, PT, R19, 0x9f, P0 ;  /* 0x0000009f1300780c */ /* 0x000fe20000704470 */
[----:B--2---:R-:W-:-:S04]  /*2b8d0*/  @P2 IMAD.HI.U32 R5, R0, R5, RZ ;  /* 0x0000000500052227 */ /* 0x004fc800078e00ff */
[----:B---3--:R-:W-:Y:S02]  /*2b8e0*/  IMAD.MOV R2, RZ, RZ, -R8 ;  /* 0x000000ffff027224 */ /* 0x008fe400078e0a08 */
[----:B------:R-:W-:Y:S02]  /*2b8f0*/  IMAD.MOV.U32 R10, RZ, RZ, R0 ;  /* 0x000000ffff0a7224 */ /* 0x000fe400078e0000 */
[----:B------:R-:W-:-:S04]  /*2b900*/  IMAD R7, R9, R2, R7 ;  /* 0x0000000209077224 */ /* 0x000fc800078e0207 */
[----:B------:R-:W2:Y:S01]  /*2b910*/  @!P0 LDC.64 R2, c[0x0][0x428] ;  /* 0x00010a00ff028b82 */ /* 0x000ea20000000a00 */
[----:B-1----:R-:W-:-:S04]  /*2b920*/  @P2 SHF.R.U32.HI R10, RZ, R4, R5 ;  /* 0x00000004ff0a2219 */ /* 0x002fc80000011605 */
[--C-:B------:R-:W-:Y:S01]  /*2b930*/  @!P0 SHF.R.S32.HI R11, RZ, 0x1f, R10.reuse ;  /* 0x0000001fff0b8819 */ /* 0x100fe2000001140a */
[----:B------:R-:W-:Y:S02]  /*2b940*/  IMAD.MOV R8, RZ, RZ, -R10 ;  /* 0x000000ffff087224 */ /* 0x000fe400078e0a0a */
[----:B------:R-:W1:Y:S02]  /*2b950*/  @!P0 LDC.64 R4, c[0x0][0x418] ;  /* 0x00010600ff048b82 */ /* 0x000e640000000a00 */
[----:B------:R-:W-:Y:S02]  /*2b960*/  IMAD R8, R9, R8, R0 ;  /* 0x0000000809087224 */ /* 0x000fe400078e0200 */
[----:B--2---:R-:W-:-:S04]  /*2b970*/  @!P0 IMAD.WIDE.U32 R10, R36, R2, R10 ;  /* 0x00000002240a8225 */ /* 0x004fc800078e000a */
        /* <DEDUP_REMOVED lines=13> */
.L_x_2382:
[----:B------:R-:W-:Y:S01]  /*2ba50*/  VIADD R9, R28, 0xffffffff ;  /* 0xffffffff1c097836 */ /* 0x000fe20000000000 */
[----:B------:R-:W-:Y:S06]  /*2ba60*/  @!P3 BRA `(.L_x_2124) ;  /* 0x000000000004b947 */ /* 0x000fec0003800000 */
[----:B------:R-:W-:Y:S01]  /*2ba70*/  BPT.TRAP 0x1 ;  /* 0x000000040000795c */ /* 0x000fe20000300000 */
.L_x_2124:
[----:B------:R-:W-:Y:S01]  /*2ba80*/  IMAD R4, R33, 0x8, R17 ;  /* 0x0000000821047824 */ /* 0x000fe200078e0211 */
[----:B------:R-:W-:Y:S01]  /*2ba90*/  SHF.L.U32 R0, R37, 0x1f, RZ ;  /* 0x0000001f25007819 */ /* 0x000fe200000006ff */
[----:B------:R-:W-:Y:S01]  /*2baa0*/  BSSY B0, `(.L_x_2125) ;  /* 0x0000005000007945 */ /* 0x000fe20003800000 */
[----:B------:R-:W-:Y:S02]  /*2bab0*/  SHF.R.S32.HI R30, RZ, 0x1f, R7 ;  /* 0x0000001fff1e7819 */ /* 0x000fe40000011407 */
[----:B------:R-:W0:Y:S01]  /*2bac0*/  SYNCS.PHASECHK.TRANS64.TRYWAIT P0, [R4+URZ+0x22880], R0 ;  /* 0x02288000040075a7 */ /* 0x000e22000800017f */
[----:B------:R1:W-:Y:S02]  /*2bad0*/  STL [R1+0x2c], R0 ;  /* 0x00002c0001007387 */ /* 0x0003e40000100800 */
[----:B01----:R-:W-:Y:S05]  /*2bae0*/  @!P0 BRA `(.L_x_2126) ;  /* 0x0000009400908947 */ /* 0x003fea0003800000 */
.L_x_2383:
[----:B------:R-:W-:Y:S05]  /*2baf0*/  BSYNC B0 ;  /* 0x0000000000007941 */ /* 0x000fea0003800000 */
.L_x_2125:
[----:B------:R-:W2:Y:S01]  /*2bb00*/  LDL R14, [R1+0x14] ;  /* 0x00001400010e7983 */ /* 0x000ea20000100800 */
[----:B------:R-:W1:Y:S01]  /*2bb10*/  LDC R12, c[0x0][0x2f4] ;  /* 0x0000bd00ff0c7b82 */ /* 0x000e620000000800 */
[----:B------:R-:W-:Y:S01]  /*2bb20*/  ULDC.64 UR4, c[0x0][0x328] ;  /* 0x0000ca0000047ab9 */ /* 0x000fe20000000a00 */
[----:B-----5:R-:W-:Y:S01]  /*2bb30*/  SHF.R.S32.HI R34, RZ, 0x1f, R6 ;  /* 0x0000001fff227819 */ /* 0x020fe20000011406 */
[----:B0-----:R-:W-:Y:S01]  /*2bb40*/  IMAD R0, R30, UR4, RZ ;  /* 0x000000041e007c24 */ /* 0x001fe2000f8e02ff */
[----:B------:R-:W-:Y:S01]  /*2bb50*/  ULDC.64 UR6, c[0x0][0x338] ;  /* 0x0000ce0000067ab9 */ /* 0x000fe20000000a00 */
[C---:B------:R-:W-:Y:S01]  /*2bb60*/  IMAD.WIDE.U32 R2, R7.reuse, UR4, RZ ;  /* 0x0000000407027c25 */ /* 0x040fe2000f8e00ff */
[----:B------:R-:W-:Y:S02]  /*2bb70*/  SHF.R.S32.HI R31, RZ, 0x1f, R8 ;  /* 0x0000001fff1f7819 */ /* 0x000fe40000011408 */
[----:B------:R-:W-:Y:S01]  /*2bb80*/  LOP3.LUT R16, R16, 0xfffffffe, RZ, 0xc0, !PT ;  /* 0xfffffffe10107812 */ /* 0x000fe200078ec0ff */
[----:B------:R-:W-:-:S02]  /*2bb90*/  IMAD R0, R7, UR5, R0 ;  /* 0x0000000507007c24 */ /* 0x000fc4000f8e0200 */
[----:B------:R-:W-:Y:S01]  /*2bba0*/  IMAD R18, R9, -0xa0, R18 ;  /* 0xffffff6009127824 */ /* 0x000fe200078e0212 */
[----:B------:R-:W-:Y:S01]  /*2bbb0*/  SHF.R.S32.HI R9, RZ, 0x1f, R5 ;  /* 0x0000001fff097819 */ /* 0x000fe20000011405 */
[----:B------:R-:W-:Y:S02]  /*2bbc0*/  IMAD.IADD R3, R3, 0x1, R0 ;  /* 0x0000000103037824 */ /* 0x000fe400078e0200 */
[----:B------:R-:W-:Y:S02]  /*2bbd0*/  IMAD R0, R34, UR6, RZ ;  /* 0x0000000622007c24 */ /* 0x000fe4000f8e02ff */
[C---:B------:R-:W-:Y:S01]  /*2bbe0*/  IMAD.WIDE.U32 R2, R6.reuse, UR6, R2 ;  /* 0x0000000606027c25 */ /* 0x040fe2000f8e0002 */
[----:B------:R0:W-:Y:S03]  /*2bbf0*/  STL [R1+0x28], R9 ;  /* 0x0000280901007387 */ /* 0x0001e60000100800 */
[----:B------:R-:W-:-:S02]  /*2bc00*/  IMAD R0, R6, UR7, R0 ;  /* 0x0000000706007c24 */ /* 0x000fc4000f8e0200 */
[----:B------:R-:W-:Y:S01]  /*2bc10*/  IMAD.MOV.U32 R10, RZ, RZ, R2 ;  /* 0x000000ffff0a7224 */ /* 0x000fe200078e0002 */
[CC--:B-1----:R-:W-:Y:S01]  /*2bc20*/  ISETP.GE.AND P1, PT, R32.reuse, R12.reuse, PT ;  /* 0x0000000c2000720c */ /* 0x0c2fe20003f26270 */
[----:B------:R-:W-:Y:S01]  /*2bc30*/  IMAD.IADD R11, R3, 0x1, R0 ;  /* 0x00000001030b7824 */ /* 0x000fe200078e0200 */
[----:B------:R-:W-:Y:S01]  /*2bc40*/  ISETP.GE.AND P0, PT, R32, R12, PT ;  /* 0x0000000c2000720c */ /* 0x000fe20003f06270 */
[----:B------:R-:W-:Y:S01]  /*2bc50*/  IMAD R0, R31, UR4, RZ ;  /* 0x000000041f007c24 */ /* 0x000fe2000f8e02ff */
[----:B------:R-:W1:Y:S01]  /*2bc60*/  S2R R12, SR_TID.X ;  /* 0x00000000000c7919 */ /* 0x000e620000002100 */
[----:B------:R-:W-:-:S04]  /*2bc70*/  IMAD.WIDE.U32 R2, R8, UR4, RZ ;  /* 0x0000000408027c25 */ /* 0x000fc8000f8e00ff */
[----:B------:R-:W-:Y:S01]  /*2bc80*/  IMAD R0, R8, UR5, R0 ;  /* 0x0000000508007c24 */ /* 0x000fe2000f8e0200 */
[----:B------:R-:W-:Y:S02]  /*2bc90*/  ULDC.64 UR4, c[0x0][0x330] ;  /* 0x0000cc0000047ab9 */ /* 0x000fe40000000a00 */
[----:B------:R-:W-:Y:S01]  /*2bca0*/  IMAD.WIDE.U32 R10, R26, UR4, R10 ;  /* 0x000000041a0a7c25 */ /* 0x000fe2000f8e000a */
[----:B------:R-:W-:-:S03]  /*2bcb0*/  @P1 LOP3.LUT R16, R16, 0x1, RZ, 0xfc, !PT ;  /* 0x0000000110101812 */ /* 0x000fc600078efcff */
[----:B------:R-:W-:Y:S01]  /*2bcc0*/  IMAD.IADD R3, R3, 0x1, R0 ;  /* 0x0000000103037824 */ /* 0x000fe200078e0200 */
[----:B------:R-:W-:Y:S01]  /*2bcd0*/  LOP3.LUT R16, R16, 0xffffffbf, RZ, 0xc0, !PT ;  /* 0xffffffbf10107812 */ /* 0x000fe200078ec0ff */
[----:B------:R-:W-:Y:S02]  /*2bce0*/  IMAD R0, R9, UR6, RZ ;  /* 0x0000000609007c24 */ /* 0x000fe4000f8e02ff */
[----:B------:R-:W-:-:S04]  /*2bcf0*/  IMAD.WIDE.U32 R2, R5, UR6, R2 ;  /* 0x0000000605027c25 */ /* 0x000fc8000f8e0002 */
[----:B------:R-:W-:Y:S01]  /*2bd00*/  IMAD R0, R5, UR7, R0 ;  /* 0x0000000705007c24 */ /* 0x000fe2000f8e0200 */
[----:B------:R-:W-:Y:S02]  /*2bd10*/  ULDC.64 UR6, c[0x0][0x318] ;  /* 0x0000c60000067ab9 */ /* 0x000fe40000000a00 */
[----:B------:R-:W-:Y:S01]  /*2bd20*/  IADD3 R10, P1, R10, UR6, RZ ;  /* 0x000000060a0a7c10 */ /* 0x000fe2000ff3e0ff */
[----:B------:R-:W-:Y:S02]  /*2bd30*/  IMAD.IADD R3, R3, 0x1, R0 ;  /* 0x0000000103037824 */ /* 0x000fe400078e0200 */
[----:B------:R-:W-:-:S05]  /*2bd40*/  IMAD R0, R26, UR5, RZ ;  /* 0x000000051a007c24 */ /* 0x000fca000f8e02ff */
        /* <DEDUP_REMOVED lines=13> */
[----:B------:R-:W-:Y:S01]  /*2be20*/  ULDC.64 UR4, c[0x0][0x208] ;  /* 0x0000820000047ab9 */ /* 0x000fe20000000a00 */
[----:B------:R-:W-:Y:S02]  /*2be30*/  ISETP.GE.AND P2, PT, R18, 0x21, PT ;  /* 0x000000211200780c */ /* 0x000fe40003f46270 */
[----:B------:R-:W1:Y:S01]  /*2be40*/  SHFL.IDX PT, R0, R9, RZ, 0x181f ;  /* 0x00181fff09007589 */ /* 0x000e6200000e0000 */
[----:B------:R-:W-:Y:S02]  /*2be50*/  LOP3.LUT R16, R16, 0xffffffef, RZ, 0xc0, !PT ;  /* 0xffffffef10107812 */ /* 0x000fe400078ec0ff */
[C---:B------:R-:W-:Y:S02]  /*2be60*/  ISETP.GE.AND P3, PT, R18.reuse, 0x91, PT ;  /* 0x000000911200780c */ /* 0x040fe40003f66270 */
[C---:B------:R-:W-:Y:S02]  /*2be70*/  ISETP.GE.AND P5, PT, R18.reuse, 0x31, PT ;  /* 0x000000311200780c */ /* 0x040fe40003fa6270 */
[----:B------:R-:W-:-:S02]  /*2be80*/  ISETP.GE.AND P4, PT, R18, 0x61, PT ;  /* 0x000000611200780c */ /* 0x000fc40003f86270 */
        /* <DEDUP_REMOVED lines=43> */
[----:B-1----:R-:W-:-:S05]  /*2c140*/  IADD3 R10, P1, R32, R10, RZ ;  /* 0x0000000a200a7210 */ /* 0x002fca0007f3e0ff */
[----:B------:R-:W-:Y:S01]  /*2c150*/  IMAD.X R11, RZ, RZ, R9, P1 ;  /* 0x000000ffff0b7224 */ /* 0x000fe200008e0609 */
        /* <DEDUP_REMOVED lines=24> */
.L_x_2405:
[----:B------:R-:W-:Y:S01]  /*2c2e0*/  ISETP.LT.OR P0, PT, R18, 0x91, P0 ;  /* 0x000000911200780c */ /* 0x000fe20000701670 */
[----:B------:R-:W-:Y:S01]  /*2c2f0*/  ULDC.64 UR4, c[0x0][0x208] ;  /* 0x0000820000047ab9 */ /* 0x000fe20000000a00 */
        /* <DEDUP_REMOVED lines=8> */
.L_x_2128:
        /* <DEDUP_REMOVED lines=10> */
.L_x_2129:
[----:B------:R1:W-:Y:S01]  /*2c420*/  SYNCS.ARRIVE.TRANS64.A1T0 RZ, [R4+URZ+0x22870], RZ ;  /* 0x022870ff04ff79a7 */ /* 0x0003e2000810003f */
[----:B------:R-:W-:Y:S05]  /*2c430*/  @!P6 BRA `(.L_x_2130) ;  /* 0x000000000004e947 */ /* 0x000fea0003800000 */
[----:B------:R-:W-:Y:S01]  /*2c440*/  BPT.TRAP 0x1 ;  /* 0x000000040000795c */ /* 0x000fe20000300000 */
.L_x_2130:
[----:B0-----:R-:W2:Y:S01]  /*2c450*/  LDL R2, [R1+0x2c] ;  /* 0x00002c0001027983 */ /* 0x001ea20000100800 */
[----:B------:R-:W-:Y:S01]  /*2c460*/  BSSY B0, `(.L_x_2131) ;  /* 0x0000003000007945 */ /* 0x000fe20003800000 */
[----:B--2---:R-:W0:Y:S03]  /*2c470*/  SYNCS.PHASECHK.TRANS64.TRYWAIT P0, [R4+URZ+0x22840], R2 ;  /* 0x02284002040075a7 */ /* 0x004e26000800017f */
[----:B0-----:R-:W-:Y:S05]  /*2c480*/  @!P0 BRA `(.L_x_2132) ;  /* 0x0000009800888947 */ /* 0x001fea0003800000 */
.L_x_2406:
[----:B------:R-:W-:Y:S05]  /*2c490*/  BSYNC B0 ;  /* 0x0000000000007941 */ /* 0x000fea0003800000 */
.L_x_2131:
        /* <DEDUP_REMOVED lines=12> */
[----:B------:R-:W-:Y:S02]  /*2c560*/  IMAD R9, R8, UR5, R9 ;  /* 0x0000000508097c24 */ /* 0x000fe4000f8e0209 */
[----:B------:R-:W-:Y:S02]  /*2c570*/  IMAD.IADD R7, R3, 0x1, R6 ;  /* 0x0000000103077824 */ /* 0x000fe400078e0206 */
[----:B------:R-:W-:Y:S01]  /*2c580*/  IMAD.MOV.U32 R6, RZ, RZ, R2 ;  /* 0x000000ffff067224 */ /* 0x000fe200078e0002 */
[----:B---3--:R-:W-:Y:S01]  /*2c590*/  ISETP.GE.AND P3, PT, R32, R11, PT ;  /* 0x0000000b2000720c */ /* 0x008fe20003f66270 */
[----:B------:R-:W-:Y:S01]  /*2c5a0*/  IMAD.WIDE.U32 R2, R8, UR4, RZ ;  /* 0x0000000408027c25 */ /* 0x000fe2000f8e00ff */
[----:B------:R-:W-:-:S03]  /*2c5b0*/  ULDC.64 UR4, c[0x0][0x308] ;  /* 0x0000c20000047ab9 */ /* 0x000fc60000000a00 */
[----:B------:R-:W-:Y:S02]  /*2c5c0*/  IMAD.IADD R3, R3, 0x1, R9 ;  /* 0x0000000103037824 */ /* 0x000fe400078e0209 */
        /* <DEDUP_REMOVED lines=15> */
[----:B------:R-:W-:Y:S01]  /*2c6c0*/  LOP3.LUT R22, R22, 0xfffffeff, RZ, 0xc0, !PT ;  /* 0xfffffeff16167812 */ /* 0x000fe200078ec0ff */
[----:B------:R-:W-:Y:S01]  /*2c6d0*/  ULDC.64 UR4, c[0x0][0x208] ;  /* 0x0000820000047ab9 */ /* 0x000fe20000000a00 */
[----:B------:R-:W-:Y:S01]  /*2c6e0*/  LOP3.LUT P6, RZ, R16, 0x80, RZ, 0xc0, !PT ;  /* 0x0000008010ff7812 */ /* 0x000fe200078cc0ff */
[----:B------:R-:W2:Y:S01]  /*2c6f0*/  SHFL.IDX PT, R2, R7, RZ, 0x181f ;  /* 0x00181fff07027589 */ /* 0x000ea200000e0000 */
[----:B------:R-:W-:Y:S02]  /*2c700*/  @P4 LOP3.LUT R22, R22, 0x100, RZ, 0xfc, !PT ;  /* 0x0000010016164812 */ /* 0x000fe400078efcff */
[----:B------:R-:W-:Y:S02]  /*2c710*/  LOP3.LUT P4, RZ, R16, 0x40, RZ, 0xc0, !PT ;  /* 0x0000004010ff7812 */ /* 0x000fe4000788c0ff */
[----:B------:R-:W-:-:S04]  /*2c720*/  LOP3.LUT R22, R22, 0xffffff7f, RZ, 0xc0, !PT ;  /* 0xffffff7f16167812 */ /* 0x000fc800078ec0ff */
[----:B------:R-:W-:Y:S02]  /*2c730*/  @P1 LOP3.LUT R22, R22, 0x80, RZ, 0xfc, !PT ;  /* 0x0000008016161812 */ /* 0x000fe400078efcff */
[----:B------:R-:W-:Y:S02]  /*2c740*/  LOP3.LUT P1, RZ, R16, 0x10, RZ, 0xc0, !PT ;  /* 0x0000001010ff7812 */ /* 0x000fe4000782c0ff */
[----:B------:R-:W-:-:S04]  /*2c750*/  LOP3.LUT R22, R22, 0xffffffbf, RZ, 0xc0, !PT ;  /* 0xffffffbf16167812 */ /* 0x000fc800078ec0ff */
[----:B------:R-:W-:Y:S02]  /*2c760*/  @P2 LOP3.LUT R22, R22, 0x40, RZ, 0xfc, !PT ;  /* 0x0000004016162812 */ /* 0x000fe400078efcff */
[----:B------:R-:W-:Y:S02]  /*2c770*/  LOP3.LUT P2, RZ, R16, 0x8, RZ, 0xc0, !PT ;  /* 0x0000000810ff7812 */ /* 0x000fe4000784c0ff */
[----:B0-----:R-:W-:-:S05]  /*2c780*/  @P4 IADD3 R3, P0, R32, R3, RZ ;  /* 0x0000000320034210 */ /* 0x001fca0007f1e0ff */
[----:B--2---:R-:W-:-:S05]  /*2c790*/  @P4 IMAD.X R2, RZ, RZ, R2, P0 ;  /* 0x000000ffff024224 */ /* 0x004fca00000e0602 */
        /* <DEDUP_REMOVED lines=61> */
[----:B0-----:R-:W-:-:S05]  /*2cb70*/  @P1 IADD3 R2, P0, R32, R2, RZ ;  /* 0x0000000220021210 */ /* 0x001fca0007f1e0ff */
[----:B------:R-:W-:Y:S02]  /*2cb80*/  @P1 IMAD.X R3, RZ, RZ, R7, P0 ;  /* 0x000000ffff031224 */ /* 0x000fe400000e0607 */
[----:B------:R-:W0:Y:S04]  /*2cb90*/  SHFL.IDX PT, R7, R6, RZ, 0x181f ;  /* 0x00181fff06077589 */ /* 0x000e2800000e0000 */
[----:B------:R2:W-:Y:S04]  /*2cba0*/  @P1 LDGSTS.E.BYPASS.LTC128B.128 [R0+0x1bc00], desc[UR4][R2.64], !P3 ;  /* 0x1bc0000002001fae */ /* 0x0005e8000d901d44 */
[----:B------:R-:W3:Y:S01]  /*2cbb0*/  SHFL.IDX PT, R6, R6, 0x1, 0x181f ;  /* 0x00381f0006067f89 */ /* 0x000ee200000e0000 */
[----:B--2---:R-:W-:-:S05]  /*2cbc0*/  @P2 IADD3 R2, P0, R32, R8, RZ ;  /* 0x0000000820022210 */ /* 0x004fca0007f1e0ff */
[----:B0-----:R-:W-:-:S05]  /*2cbd0*/  @P2 IMAD.X R3, RZ, RZ, R7, P0 ;  /* 0x000000ffff032224 */ /* 0x001fca00000e0607 */
[----:B------:R0:W-:Y:S03]  /*2cbe0*/  @P2 LDGSTS.E.BYPASS.LTC128B.128 [R0+0x1c400], desc[UR4][R2.64], !P3 ;  /* 0x1c40000002002fae */ /* 0x0001e6000d901d44 */
.L_x_2428:
[----:B------:R-:W-:Y:S01]  /*2cbf0*/  LOP3.LUT P1, RZ, R16, 0x100, RZ, 0xc0, !PT ;  /* 0x0000010010ff7812 */ /* 0x000fe2000782c0ff */
[----:B------:R-:W-:-:S12]  /*2cc00*/  ULDC.64 UR4, c[0x0][0x208] ;  /* 0x0000820000047ab9 */ /* 0x000fd80000000a00 */
        /* <DEDUP_REMOVED lines=8> */
.L_x_2134:
        /* <DEDUP_REMOVED lines=10> */
.L_x_2135:
[----:B0-----:R-:W-:Y:S01]  /*2cd30*/  VIADD R2, R17, 0x14400 ;  /* 0x0001440011027836 */ /* 0x001fe20000000000 */
[----:B------:R-:W-:Y:S01]  /*2cd40*/  SHF.R.S32.HI R0, RZ, 0x1f, R29 ;  /* 0x0000001fff007819 */ /* 0x000fe2000001141d */
[----:B------:R0:W-:Y:S06]  /*2cd50*/  SYNCS.ARRIVE.TRANS64.A1T0 RZ, [R4+URZ+0x22830], RZ ;  /* 0x022830ff04ff79a7 */ /* 0x0001ec000810003f */
[----:B------:R-:W-:Y:S05]  /*2cd60*/  WARPSYNC.ALL ;  /* 0x0000000000007948 */ /* 0x000fea0003800000 */
[----:B------:R-:W-:Y:S01]  /*2cd70*/  BAR.SYNC.DEFER_BLOCKING 0x8, 0x180 ;  /* 0x0206000000007b1d */ /* 0x000fe20000010000 */
[----:B------:R-:W-:Y:S02]  /*2cd80*/  LOP3.LUT P1, RZ, R2, 0x3ff, RZ, 0xc0, !PT ;  /* 0x000003ff02ff7812 */ /* 0x000fe4000782c0ff */
[----:B------:R-:W-:-:S03]  /*2cd90*/  SHF.R.S32.HI R31, RZ, 0x1f, R27 ;  /* 0x0000001fff1f7819 */ /* 0x000fc6000001141b */
        /* <DEDUP_REMOVED lines=10> */
[----:B------:R-:W-:Y:S01]  /*2ce40*/  SEL R29, R27, RZ, !P0 ;  /* 0x000000ff1b1d7207 */ /* 0x000fe20004000000 */
[----:B------:R-:W-:Y:S06]  /*2ce50*/  @!P1 BRA `(.L_x_2137) ;  /* 0x0000000000409947 */ /* 0x000fec0003800000 */
[----:B------:R-:W-:Y:S01]  /*2ce60*/  MOV R2, 0x0 ;  /* 0x0000000000027802 */ /* 0x000fe20000000f00 */
[----:B------:R-:W-:Y:S01]  /*2ce70*/  ULDC.64 UR4, c[0x4][0x98] ;  /* 0x0100260000047ab9 */ /* 0x000fe20000000a00 */
[----:B------:R-:W-:Y:S01]  /*2ce80*/  ULDC.64 UR6, c[0x4][0xa0] ;  /* 0x0100280000067ab9 */ /* 0x000fe20000000a00 */
[----:B------:R-:W-:Y:S01]  /*2ce90*/  ULDC.64 UR8, c[0x4][0x28] ;  /* 0x01000a0000087ab9 */ /* 0x000fe20000000a00 */
[----:B01----:R-:W-:Y:S02]  /*2cea0*/  IMAD.U32 R4, RZ, RZ, UR4 ;  /* 0x00000004ff047e24 */ /* 0x003fe4000f8e00ff */
        /* <DEDUP_REMOVED lines=11> */
.L_x_2137:
[----:B------:R-:W-:Y:S05]  /*2cf60*/  BSYNC B6 ;  /* 0x0000000000067941 */ /* 0x000fea0003800000 */
.L_x_2136:
[----:B------:R2:W5:Y:S01]  /*2cf70*/  LDL R8, [R1+0x30] ;  /* 0x0000300001087983 */ /* 0x0005620000100800 */
[----:B------:R-:W3:Y:S01]  /*2cf80*/  LDC R7, c[0x0][0x448] ;  /* 0x00011200ff077b82 */ /* 0x000ee20000000800 */
[----:B------:R-:W-:Y:S01]  /*2cf90*/  IMAD.MOV.U32 R2, RZ, RZ, R18 ;  /* 0x000000ffff027224 */ /* 0x000fe200078e0012 */
[----:B------:R-:W-:Y:S01]  /*2cfa0*/  ULDC.64 UR4, c[0x0][0x2d8] ;  /* 0x0000b60000047ab9 */ /* 0x000fe20000000a00 */
[----:B------:R-:W4:Y:S01]  /*2cfb0*/  S2R R20, SR_TID.X ;  /* 0x0000000000147919 */ /* 0x000f220000002100 */
[----:B------:R-:W-:Y:S01]  /*2cfc0*/  IMAD.MOV.U32 R3, RZ, RZ, R30 ;  /* 0x000000ffff037224 */ /* 0x000fe200078e001e */
[----:B------:R-:W-:Y:S01]  /*2cfd0*/  ULDC.64 UR6, c[0x0][0x280] ;  /* 0x0000a00000067ab9 */ /* 0x000fe20000000a00 */
        /* <DEDUP_REMOVED lines=8> */
[----:B------:R-:W-:Y:S01]  /*2d060*/  IMAD.IADD R3, R3, 0x1, R0 ;  /* 0x0000000103037824 */ /* 0x000fe200078e0200 */
[C---:B----4-:R-:W-:Y:S01]  /*2d070*/  LOP3.LUT R21, R20.reuse, 0x7f, RZ, 0xc0, !PT ;  /* 0x0000007f14157812 */ /* 0x050fe200078ec0ff */
[----:B------:R-:W-:-:S09]  /*2d080*/  IMAD.SHL.U32 R20, R20, 0x10, RZ ;  /* 0x0000001014147824 */ /* 0x000fd200078e00ff */
[----:B------:R-:W3:Y:S01]  /*2d090*/  @P0 LDC R6, c[0x0][0x44c] ;  /* 0x00011300ff060b82 */ /* 0x000ee20000000800 */
[----:B------:R-:W-:-:S04]  /*2d0a0*/  SHF.R.U32.HI R21, RZ, 0x3, R21 ;  /* 0x00000003ff157819 */ /* 0x000fc80000011615 */
[----:B------:R-:W-:-:S03]  /*2d0b0*/  LOP3.LUT R20, R21, 0x70, R20, 0xf8, !PT ;  /* 0x0000007015147812 */ /* 0x000fc600078ef814 */
[----:B------:R-:W4:Y:S02]  /*2d0c0*/  @P0 LDC R0, c[0x0][0x450] ;  /* 0x00011400ff000b82 */ /* 0x000f240000000800 */
[----:B------:R-:W-:-:S04]  /*2d0d0*/  IMAD.IADD R5, R20, 0x1, R25 ;  /* 0x0000000114057824 */ /* 0x000fc800078e0219 */
[----:B01----:R-:W-:Y:S01]  /*2d0e0*/  IMAD.MOV.U32 R4, RZ, RZ, R5 ;  /* 0x000000ffff047224 */ /* 0x003fe200078e0005 */
[----:B------:R-:W0:Y:S01]  /*2d0f0*/  S2R R20, SR_TID.X ;  /* 0x0000000000147919 */ /* 0x000e220000002100 */
[----:B---3--:R-:W-:-:S05]  /*2d100*/  @P0 IMAD.HI.U32 R6, R5, R6, RZ ;  /* 0x0000000605060227 */ /* 0x008fca00078e00ff */
[----:B----4-:R-:W-:-:S05]  /*2d110*/  @P0 SHF.R.U32.HI R4, RZ, R0, R6 ;  /* 0x00000000ff040219 */ /* 0x010fca0000011606 */
[----:B------:R-:W-:-:S04]  /*2d120*/  IMAD.MOV R0, RZ, RZ, -R4 ;  /* 0x000000ffff007224 */ /* 0x000fc800078e0a04 */
        /* <DEDUP_REMOVED lines=15> */
[----:B0-----:R-:W-:Y:S02]  /*2d220*/  LOP3.LUT R20, R20, 0x7f, RZ, 0xc0, !PT ;  /* 0x0000007f14147812 */ /* 0x001fe400078ec0ff */
[----:B------:R-:W-:Y:S02]  /*2d230*/  IADD3.X R4, R3, UR7, R4, P1, !PT ;  /* 0x0000000703047c10 */ /* 0x000fe40008ffe404 */
[----:B------:R-:W-:Y:S01]  /*2d240*/  SHF.R.U32.HI R9, RZ, 0x3, R20 ;  /* 0x00000003ff097819 */ /* 0x000fe20000011614 */
[----:B--2---:R-:W-:Y:S06]  /*2d250*/  BRA.DIV UR4, `(.L_x_2138) ;  /* 0x0000009a04687947 */ /* 0x004fec000b800000 */
[----:B------:R-:W0:Y:S01]  /*2d260*/  SHFL.IDX PT, R3, R0, RZ, 0x181f ;  /* 0x00181fff00037589 */ /* 0x000e2200000e0000 */
[----:B------:R-:W-:Y:S01]  /*2d270*/  IMAD R23, R23, R7, RZ ;  /* 0x0000000717177224 */ /* 0x000fe200078e02ff */
[----:B------:R-:W-:Y:S01]  /*2d280*/  ULDC.64 UR4, c[0x0][0x208] ;  /* 0x0000820000047ab9 */ /* 0x000fe20000000a00 */
[----:B------:R-:W-:Y:S01]  /*2d290*/  IMAD.IADD R25, R9, 0x1, R25 ;  /* 0x0000000109197824 */ /* 0x000fe200078e0219 */
[----:B------:R-:W1:Y:S03]  /*2d2a0*/  SHFL.IDX PT, R2, R4, RZ, 0x181f ;  /* 0x00181fff04027589 */ /* 0x000e6600000e0000 */
[C---:B------:R-:W-:Y:S01]  /*2d2b0*/  VIADD R5, R25.reuse, 0x10 ;  /* 0x0000001019057836 */ /* 0x040fe20000000000 */
[-C--:B------:R-:W-:Y:S01]  /*2d2c0*/  ISETP.GE.AND P2, PT, R25, R23.reuse, PT ;  /* 0x000000171900720c */ /* 0x080fe20003f46270 */
[----:B------:R-:W-:Y:S03]  /*2d2d0*/  SHFL.IDX PT, R14, R0, 0x7, 0x181f ;  /* 0x00f81f00000e7f89 */ /* 0x000fe600000e0000 */
[----:B------:R-:W-:-:S02]  /*2d2e0*/  ISETP.GE.AND P3, PT, R5, R23, PT ;  /* 0x000000170500720c */ /* 0x000fc40003f66270 */
[----:B------:R-:W2:Y:S07]  /*2d2f0*/  SHFL.IDX PT, R5, R0, 0x1, 0x181f ;  /* 0x00381f0000057f89 */ /* 0x000eae00000e0000 */
[----:B0-----:R-:W-:-:S05]  /*2d300*/  @!P2 IADD3 R3, P1, R32, R3, RZ ;  /* 0x000000032003a210 */ /* 0x001fca0007f3e0ff */
[----:B-1----:R-:W-:Y:S02]  /*2d310*/  @!P2 IMAD.X R7, RZ, RZ, R2, P1 ;  /* 0x000000ffff07a224 */ /* 0x002fe400008e0602 */
[----:B------:R-:W0:Y:S01]  /*2d320*/  SHFL.IDX PT, R2, R4, 0x1, 0x181f ;  /* 0x00381f0004027f89 */ /* 0x000e2200000e0000 */
[----:B--2---:R-:W-:-:S05]  /*2d330*/  @!P3 IADD3 R5, P1, R32, R5, RZ ;  /* 0x000000052005b210 */ /* 0x004fca0007f3e0ff */
[----:B0-----:R-:W-:Y:S02]  /*2d340*/  @!P3 IMAD.X R6, RZ, RZ, R2, P1 ;  /* 0x000000ffff06b224 */ /* 0x001fe400008e0602 */
[----:B------:R-:W-:Y:S02]  /*2d350*/  @!P2 IMAD.MOV.U32 R2, RZ, RZ, R3 ;  /* 0x000000ffff02a224 */ /* 0x000fe400078e0003 */
[----:B------:R-:W-:-:S05]  /*2d360*/  @!P2 IMAD.MOV.U32 R3, RZ, RZ, R7 ;  /* 0x000000ffff03a224 */ /* 0x000fca00078e0007 */
[----:B-----5:R0:W-:Y:S02]  /*2d370*/  @!P2 LDGSTS.E.BYPASS.LTC128B.128 [R8+0x14400], desc[UR4][R2.64], !P0 ;  /* 0x144000000208afae */ /* 0x0201e4000c101d44 */
[----:B0-----:R-:W-:Y:S02]  /*2d380*/  @!P3 IMAD.MOV.U32 R2, RZ, RZ, R5 ;  /* 0x000000ffff02b224 */ /* 0x001fe400078e0005 */
[----:B------:R-:W-:Y:S02]  /*2d390*/  @!P3 IMAD.MOV.U32 R3, RZ, RZ, R6 ;  /* 0x000000ffff03b224 */ /* 0x000fe400078e0006 */
[----:B------:R-:W-:-:S03]  /*2d3a0*/  VIADD R5, R25, 0x20 ;  /* 0x0000002019057836 */ /* 0x000fc60000000000 */
[----:B------:R0:W-:Y:S02]  /*2d3b0*/  @!P3 LDGSTS.E.BYPASS.LTC128B.128 [R8+0x14c00], desc[UR4][R2.64], !P0 ;  /* 0x14c000000208bfae */ /* 0x0001e4000c101d44 */
[----:B------:R-:W-:Y:S02]  /*2d3c0*/  ISETP.GE.AND P1, PT, R5, R23, PT ;  /* 0x000000170500720c */ /* 0x000fe40003f26270 */
[----:B0-----:R-:W0:Y:S04]  /*2d3d0*/  SHFL.IDX PT, R3, R0, 0x2, 0x181f ;  /* 0x00581f0000037f89 */ /* 0x001e2800000e0000 */
[----:B------:R-:W1:Y:S07]  /*2d3e0*/  SHFL.IDX PT, R2, R4, 0x2, 0x181f ;  /* 0x00581f0004027f89 */ /* 0x000e6e00000e0000 */
[----:B0-----:R-:W-:-:S05]  /*2d3f0*/  @!P1 IADD3 R5, P2, R32, R3, RZ ;  /* 0x0000000320059210 */ /* 0x001fca0007f5e0ff */
[----:B-1----:R-:W-:Y:S02]  /*2d400*/  @!P1 IMAD.X R6, RZ, RZ, R2, P2 ;  /* 0x000000ffff069224 */ /* 0x002fe400010e0602 */
[----:B------:R-:W-:Y:S02]  /*2d410*/  @!P1 IMAD.MOV.U32 R2, RZ, RZ, R5 ;  /* 0x000000ffff029224 */ /* 0x000fe400078e0005 */
        /* <DEDUP_REMOVED lines=29> */
[----:B------:R-:W1:Y:S04]  /*2d5f0*/  SHFL.IDX PT, R2, R4, 0x6, 0x181f ;  /* 0x00d81f0004027f89 */ /* 0x000e6800000e0000 */
[----:B------:R-:W2:Y:S03]  /*2d600*/  SHFL.IDX PT, R4, R4, 0x7, 0x181f ;  /* 0x00f81f0004047f89 */ /* 0x000ea600000e0000 */
[----:B0-----:R-:W-:-:S05]  /*2d610*/  @!P2 IADD3 R5, P1, R32, R3, RZ ;  /* 0x000000032005a210 */ /* 0x001fca0007f3e0ff */
[----:B-1----:R-:W-:Y:S02]  /*2d620*/  @!P2 IMAD.X R3, RZ, RZ, R2, P1 ;  /* 0x000000ffff03a224 */ /* 0x002fe400008e0602 */
[----:B------:R-:W-:-:S05]  /*2d630*/  @!P2 IMAD.MOV.U32 R2, RZ, RZ, R5 ;  /* 0x000000ffff02a224 */ /* 0x000fca00078e0005 */
[----:B--2---:R0:W-:Y:S02]  /*2d640*/  @!P2 LDGSTS.E.BYPASS.LTC128B.128 [R8+0x17400], desc[UR4][R2.64], !P0 ;  /* 0x174000000208afae */ /* 0x0041e4000c101d44 */
.L_x_2445:
[----:B------:R-:W-:Y:S01]  /*2d650*/  VIADD R0, R25, 0x70 ;  /* 0x0000007019007836 */ /* 0x000fe20000000000 */
[----:B------:R-:W-:-:S04]  /*2d660*/  ULDC.64 UR4, c[0x0][0x208] ;  /* 0x0000820000047ab9 */ /* 0x000fc80000000a00 */
[----:B------:R-:W-:-:S13]  /*2d670*/  ISETP.GE.AND P1, PT, R0, R23, PT ;  /* 0x000000170000720c */ /* 0x000fda0003f26270 */
[----:B0-----:R-:W-:-:S05]  /*2d680*/  @!P1 IADD3 R2, P2, R32, R14, RZ ;  /* 0x0000000e20029210 */ /* 0x001fca0007f5e0ff */
[----:B------:R-:W-:-:S05]  /*2d690*/  @!P1 IMAD.X R3, RZ, RZ, R4, P2 ;  /* 0x000000ffff039224 */ /* 0x000fca00010e0604 */
[----:B------:R-:W-:Y:S01]  /*2d6a0*/  @!PT LDS RZ, [RZ] ;  /* 0x00000000fffff984 */ /* 0x000fe20000000800 */
[----:B------:R-:W-:Y:S01]  /*2d6b0*/  @!PT LDS RZ, [RZ] ;  /* 0x00000000fffff984 */ /* 0x000fe20000000800 */
[----:B------:R-:W-:Y:S01]  /*2d6c0*/  @!PT LDS RZ, [RZ] ;  /* 0x00000000fffff984 */ /* 0x000fe20000000800 */
[----:B------:R0:W-:Y:S01]  /*2d6d0*/  @!P1 LDGSTS.E.BYPASS.LTC128B.128 [R8+0x17c00], desc[UR4][R2.64], !P0 ;  /* 0x17c0000002089fae */ /* 0x0001e2000c101d44 */
[----:B------:R-:W-:Y:S01]  /*2d6e0*/  PLOP3.LUT P0, PT, PT, PT, PT, 0x80, 0x0 ;  /* 0x000000000000781c */ /* 0x000fe20003f0f070 */
[----:B------:R-:W-:-:S12]  /*2d6f0*/  NOP ;  /* 0x0000000000007918 */ /* 0x000fd80000000000 */
.L_x_2139:
        /* <DEDUP_REMOVED lines=16> */
[----:B------:R-:W-:Y:S01]  /*2d800*/  VIADD R34, R28, 0xfffffffe ;  /* 0xfffffffe1c227836 */ /* 0x000fe20000000000 */
[----:B------:R-:W-:Y:S01]  /*2d810*/  BSSY B0, `(.L_x_2140) ;  /* 0x0000004000007945 */ /* 0x000fe20003800000 */
[----:B------:R-:W1:Y:S03]  /*2d820*/  SYNCS.PHASECHK.TRANS64.TRYWAIT P0, [R17+URZ+0x22820], R0 ;  /* 0x02282000110075a7 */ /* 0x000e66000800017f */
[----:B--2---:R-:W-:Y:S01]  /*2d830*/  ISETP.GE.AND P1, PT, R34, R2, PT ;  /* 0x000000022200720c */ /* 0x004fe20003f26270 */
[----:B01----:R-:W-:-:S12]  /*2d840*/  @!P0 BRA `(.L_x_2141) ;  /* 0x0000009c007c8947 */ /* 0x003fd80003800000 */
.L_x_2446:
[----:B------:R-:W-:Y:S05]  /*2d850*/  BSYNC B0 ;  /* 0x0000000000007941 */ /* 0x000fea0003800000 */
.L_x_2140:
[----:B------:R-:W-:Y:S05]  /*2d860*/  @!P1 BRA `(.L_x_2142) ;  /* 0x0000001800209947 */ /* 0x000fea0003800000 */
[----:B------:R-:W-:Y:S02]  /*2d870*/  IMAD.MOV.U32 R20, RZ, RZ, R33 ;  /* 0x000000ffff147224 */ /* 0x000fe400078e0021 */
[----:B------:R-:W-:-:S07]  /*2d880*/  IMAD.MOV.U32 R21, RZ, RZ, R37 ;  /* 0x000000ffff157224 */ /* 0x000fce00078e0025 */
.L_x_2162:
[----:B0-----:R-:W2:Y:S01]  /*2d890*/  LDL R0, [R1+0x4] ;  /* 0x0000040001007983 */ /* 0x001ea20000100800 */
[----:B------:R-:W0:Y:S03]  /*2d8a0*/  LDC R7, c[0x0][0x430] ;  /* 0x00010c00ff077b82 */ /* 0x000e260000000800 */
[----:B------:R-:W3:Y:S01]  /*2d8b0*/  LDL R10, [R1+0x8] ;  /* 0x00000800010a7983 */ /* 0x000ee20000100800 */
[----:B-1----:R-:W1:Y:S01]  /*2d8c0*/  S2R R2, SR_TID.X ;  /* 0x0000000000027919 */ /* 0x002e620000002100 */
[----:B------:R-:W4:Y:S02]  /*2d8d0*/  S2R R8, SR_TID.X ;  /* 0x0000000000087919 */ /* 0x000f240000002100 */
[----:B------:R-:W3:Y:S01]  /*2d8e0*/  LDL R12, [R1+0xc] ;  /* 0x00000c00010c7983 */ /* 0x000ee20000100800 */
[----:B0-----:R-:W-:-:S13]  /*2d8f0*/  ISETP.NE.AND P0, PT, R7, 0x1, PT ;  /* 0x000000010700780c */ /* 0x001fda0003f05270 */
[----:B------:R-:W0:Y:S01]  /*2d900*/  @P0 LDC R4, c[0x0][0x434] ;  /* 0x00010d00ff040b82 */ /* 0x000e220000000800 */
[C---:B-1----:R-:W-:Y:S01]  /*2d910*/  LOP3.LUT R3, R2.reuse, 0x7f, RZ, 0xc0, !PT ;  /* 0x0000007f02037812 */ /* 0x042fe200078ec0ff */
[----:B------:R-:W-:-:S03]  /*2d920*/  IMAD.SHL.U32 R5, R2, 0x10, RZ ;  /* 0x0000001002057824 */ /* 0x000fc600078e00ff */
[----:B------:R-:W-:-:S03]  /*2d930*/  SHF.R.U32.HI R3, RZ, 0x3, R3 ;  /* 0x00000003ff037819 */ /* 0x000fc60000011603 */
[----:B------:R-:W1:Y:S01]  /*2d940*/  @P0 LDC R9, c[0x0][0x434] ;  /* 0x00010d00ff090b82 */ /* 0x000e620000000800 */
[----:B------:R-:W-:-:S07]  /*2d950*/  LOP3.LUT R5, R3, 0x70, R5, 0xf8, !PT ;  /* 0x0000007003057812 */ /* 0x000fce00078ef805 */
[----:B------:R-:W1:Y:S01]  /*2d960*/  @P0 LDC R3, c[0x0][0x438] ;  /* 0x00010e00ff030b82 */ /* 0x000e620000000800 */
[----:B------:R-:W-:-:S04]  /*2d970*/  LOP3.LUT R2, R2, 0x7f, RZ, 0xc0, !PT ;  /* 0x0000007f02027812 */ /* 0x000fc800078ec0ff */
[----:B------:R-:W-:Y:S01]  /*2d980*/  SHF.R.U32.HI R6, RZ, 0x3, R2 ;  /* 0x00000003ff067819 */ /* 0x000fe20000011602 */
[----:B----4-:R-:W-:-:S05]  /*2d990*/  IMAD.SHL.U32 R8, R8, 0x10, RZ ;  /* 0x0000001008087824 */ /* 0x010fca00078e00ff */
[----:B------:R-:W-:-:S04]  /*2d9a0*/  LOP3.LUT R8, R6, 0x70, R8, 0xf8, !PT ;  /* 0x0000007006087812 */ /* 0x000fc800078ef808 */
[----:B------:R-:W-:Y:S01]  /*2d9b0*/  LOP3.LUT R8, R8, 0x80, RZ, 0xfc, !PT ;  /* 0x0000008008087812 */ /* 0x000fe200078efcff */
[----:B------:R-:W-:Y:S05]  /*2d9c0*/  YIELD ;  /* 0x0000000000007946 */ /* 0x000fea0003800000 */
[----:B------:R-:W-:Y:S01]  /*2d9d0*/  ULDC.64 UR4, c[0x0][0x428] ;  /* 0x00010a0000047ab9 */ /* 0x000fe20000000a00 */
[----:B------:R-:W-:Y:S01]  /*2d9e0*/  ULDC.64 UR6, c[0x0][0x418] ;  /* 0x0001060000067ab9 */ /* 0x000fe20000000a00 */
[----:B------:R-:W-:Y:S01]  /*2d9f0*/  ULDC.64 UR8, c[0x0][0x208] ;  /* 0x0000820000087ab9 */ /* 0x000fe20000000a00 */
[----:B--2---:R-:W-:-:S04]  /*2da00*/  IMAD R0, R34, 0xa0, R0 ;  /* 0x000000a022007824 */ /* 0x004fc800078e0200 */
[----:B------:R-:W-:-:S04]  /*2da10*/  IMAD.IADD R5, R5, 0x1, R0 ;  /* 0x0000000105057824 */ /* 0x000fc800078e0200 */
[----:B0-----:R-:W-:-:S04]  /*2da20*/  @P0 IMAD.HI.U32 R4, R5, R4, RZ ;  /* 0x0000000405040227 */ /* 0x001fc800078e00ff */
[----:B------:R-:W-:Y:S01]  /*2da30*/  IMAD.MOV.U32 R2, RZ, RZ, R5 ;  /* 0x000000ffff027224 */ /* 0x000fe200078e0005 */
[----:B-1----:R-:W-:Y:S02]  /*2da40*/  @P0 SHF.R.U32.HI R2, RZ, R3, R4 ;  /* 0x00000003ff020219 */ /* 0x002fe40000011604 */
[----:B------:R-:W0:Y:S01]  /*2da50*/  @P0 LDC R3, c[0x0][0x438] ;  /* 0x00010e00ff030b82 */ /* 0x000e220000000800 */
[----:B------:R-:W-:-:S04]  /*2da60*/  IMAD.IADD R0, R8, 0x1, R0 ;  /* 0x0000000108007824 */ /* 0x000fc800078e0200 */
[----:B------:R-:W-:-:S04]  /*2da70*/  @P0 IMAD.HI.U32 R6, R0, R9, RZ ;  /* 0x0000000900060227 */ /* 0x000fc800078e00ff */
[----:B------:R-:W-:Y:S02]  /*2da80*/  IMAD.MOV.U32 R4, RZ, RZ, R0 ;  /* 0x000000ffff047224 */ /* 0x000fe400078e0000 */
[----:B------:R-:W-:-:S04]  /*2da90*/  IMAD.MOV R9, RZ, RZ, -R2 ;  /* 0x000000ffff097224 */ /* 0x000fc800078e0a02 */
[----:B------:R-:W-:Y:S01]  /*2daa0*/  IMAD R9, R7, R9, R5 ;  /* 0x0000000907097224 */ /* 0x000fe200078e0205 */
[----:B0-----:R-:W-:-:S05]  /*2dab0*/  @P0 SHF.R.U32.HI R4, RZ, R3, R6 ;  /* 0x00000003ff040219 */ /* 0x001fca0000011606 */
[----:B------:R-:W-:-:S04]  /*2dac0*/  IMAD.MOV R3, RZ, RZ, -R4 ;  /* 0x000000ffff037224 */ /* 0x000fc800078e0a04 */
[----:B------:R-:W-:Y:S01]  /*2dad0*/  IMAD R7, R7, R3, R0 ;  /* 0x0000000307077224 */ /* 0x000fe200078e0200 */
[----:B------:R-:W-:Y:S01]  /*2dae0*/  SHF.R.S32.HI R3, RZ, 0x1f, R2 ;  /* 0x0000001fff037819 */ /* 0x000fe20000011402 */
[----:B---3--:R-:W-:-:S04]  /*2daf0*/  IMAD R0, R10, UR4, RZ ;  /* 0x000000040a007c24 */ /* 0x008fc8000f8e02ff */
[C---:B------:R-:W-:Y:S02]  /*2db00*/  IMAD R0, R36.reuse, UR5, R0 ;  /* 0x0000000524007c24 */ /* 0x040fe4000f8e0200 */
[----:B------:R-:W-:-:S04]  /*2db10*/  IMAD.WIDE.U32 R2, R36, UR4, R2 ;  /* 0x0000000424027c25 */ /* 0x000fc8000f8e0002 */
[----:B------:R-:W-:Y:S01]  /*2db20*/  IMAD.IADD R3, R0, 0x1, R3 ;  /* 0x0000000100037824 */ /* 0x000fe200078e0203 */
[----:B------:R-:W-:-:S04]  /*2db30*/  LEA R10, P0, R2, UR6, 0x2 ;  /* 0x00000006020a7c11 */ /* 0x000fc8000f8010ff */
[----:B------:R-:W-:-:S05]  /*2db40*/  LEA.HI.X R11, R2, UR7, R3, 0x2, P0 ;  /* 0x00000007020b7c11 */ /* 0x000fca00080f1403 */
[----:B------:R-:W2:Y:S01]  /*2db50*/  LDG.E R10, desc[UR8][R10.64] ;  /* 0x000000080a0a7981 */ /* 0x000ea2000c1e1900 */
[----:B------:R-:W-:Y:S02]  /*2db60*/  ISETP.GT.U32.AND P1, PT, R8, 0x9f, PT ;  /* 0x0000009f0800780c */ /* 0x000fe40003f24070 */
[----:B------:R-:W-:Y:S01]  /*2db70*/  LOP3.LUT P2, RZ, R16, 0x4, RZ, 0xc0, !PT ;  /* 0x0000000410ff7812 */ /* 0x000fe2000784c0ff */
[----:B------:R-:W-:-:S10]  /*2db80*/  VIADD R33, R20, 0x1 ;  /* 0x0000000114217836 */ /* 0x000fd40000000000 */
[--C-:B------:R-:W-:Y:S01]  /*2db90*/  @!P1 SHF.R.S32.HI R3, RZ, 0x1f, R4.reuse ;  /* 0x0000001fff039819 */ /* 0x100fe20000011404 */
[----:B------:R-:W-:-:S04]  /*2dba0*/  @!P1 IMAD.MOV.U32 R2, RZ, RZ, R4 ;  /* 0x000000ffff029224 */ /* 0x000fc800078e0004 */
[----:B------:R-:W-:-:S04]  /*2dbb0*/  @!P1 IMAD.WIDE.U32 R2, R36, UR4, R2 ;  /* 0x0000000424029c25 */ /* 0x000fc8000f8e0002 */
        /* <DEDUP_REMOVED lines=14> */
.L_x_2143:
[----:B------:R-:W-:Y:S01]  /*2dca0*/  IMAD R0, R33, 0x8, R17 ;  /* 0x0000000821007824 */ /* 0x000fe200078e0211 */
[----:B------:R-:W-:Y:S01]  /*2dcb0*/  SHF.L.U32 R30, R37, 0x1f, RZ ;  /* 0x0000001f251e7819 */ /* 0x000fe200000006ff */
[----:B------:R-:W-:Y:S01]  /*2dcc0*/  BSSY B0, `(.L_x_2144) ;  /* 0x0000004000007945 */ /* 0x000fe20003800000 */
[----:B------:R-:W-:Y:S02]  /*2dcd0*/  SHF.R.S32.HI R23, RZ, 0x1f, R9 ;  /* 0x0000001fff177819 */ /* 0x000fe40000011409 */
[----:B------:R-:W0:Y:S02]  /*2dce0*/  SYNCS.PHASECHK.TRANS64.TRYWAIT P0, [R0+URZ+0x22880], R30 ;  /* 0x0228801e000075a7 */ /* 0x000e24000800017f */
[----:B0-----:R-:W-:Y:S05]  /*2dcf0*/  @!P0 BRA `(.L_x_2145) ;  /* 0x0000009800648947 */ /* 0x001fea0003800000 */
.L_x_2447:
[----:B------:R-:W-:Y:S05]  /*2dd00*/  BSYNC B0 ;  /* 0x0000000000007941 */ /* 0x000fea0003800000 */
.L_x_2144:
        /* <DEDUP_REMOVED lines=37> */
[----:B------:R-:W-:Y:S01]  /*2df60*/  IMAD.IADD R6, R17, 0x1, R6 ;  /* 0x0000000111067824 */ /* 0x000fe200078e0206 */
[----:B------:R-:W-:Y:S02]  /*2df70*/  ULDC.64 UR4, c[0x0][0x208] ;  /* 0x0000820000047ab9 */ /* 0x000fe40000000a00 */
[----:B------:R-:W2:Y:S04]  /*2df80*/  SHFL.IDX PT, R3, R5, RZ, 0x181f ;  /* 0x00181fff05037589 */ /* 0x000ea800000e0000 */
[----:B------:R-:W3:Y:S04]  /*2df90*/  SHFL.IDX PT, R11, R4, 0x1, 0x181f ;  /* 0x00381f00040b7f89 */ /* 0x000ee800000e0000 */
[----:B------:R-:W4:Y:S01]  /*2dfa0*/  SHFL.IDX PT, R31, R5, 0x1, 0x181f ;  /* 0x00381f00051f7f89 */ /* 0x000f2200000e0000 */
        /* <DEDUP_REMOVED lines=43> */
.L_x_2469:
[----:B--2---:R-:W-:Y:S01]  /*2e260*/  IADD3 R2, P0, R32, R2, RZ ;  /* 0x0000000220027210 */ /* 0x004fe20007f1e0ff */
[----:B------:R-:W-:-:S04]  /*2e270*/  ULDC.64 UR4, c[0x0][0x208] ;  /* 0x0000820000047ab9 */ /* 0x000fc80000000a00 */
[----:B------:R-:W-:Y:S01]  /*2e280*/  IMAD.X R3, RZ, RZ, R19, P0 ;  /* 0x000000ffff037224 */ /* 0x000fe200000e0613 */
[----:B------:R-:W-:-:S04]  /*2e290*/  PLOP3.LUT P0, PT, PT, PT, PT, 0x80, 0x0 ;  /* 0x000000000000781c */ /* 0x000fc80003f0f070 */
[----:B------:R-:W-:Y:S01]  /*2e2a0*/  @!PT LDS RZ, [RZ] ;  /* 0x00000000fffff984 */ /* 0x000fe20000000800 */
[----:B------:R-:W-:Y:S01]  /*2e2b0*/  @!PT LDS RZ, [RZ] ;  /* 0x00000000fffff984 */ /* 0x000fe20000000800 */
[----:B------:R-:W-:Y:S01]  /*2e2c0*/  @!PT LDS RZ, [RZ] ;  /* 0x00000000fffff984 */ /* 0x000fe20000000800 */
[----:B------:R2:W-:Y:S01]  /*2e2d0*/  LDGSTS.E.BYPASS.LTC128B.128 [R6+0xec00], desc[UR4][R2.64], !P2 ;  /* 0x0ec0000002067fae */ /* 0x0005e2000d101d44 */
[----:B------:R-:W-:-:S08]  /*2e2e0*/  NOP ;  /* 0x0000000000007918 */ /* 0x000fd00000000000 */
.L_x_2147:
        /* <DEDUP_REMOVED lines=10> */
.L_x_2148:
[----:B------:R3:W-:Y:S01]  /*2e390*/  SYNCS.ARRIVE.TRANS64.A1T0 RZ, [R0+URZ+0x22870], RZ ;  /* 0x022870ff00ff79a7 */ /* 0x0007e2000810003f */
[----:B------:R-:W-:Y:S05]  /*2e3a0*/  @!P3 BRA `(.L_x_2149) ;  /* 0x000000000004b947 */ /* 0x000fea0003800000 */
[----:B------:R-:W-:Y:S01]  /*2e3b0*/  BPT.TRAP 0x1 ;  /* 0x000000040000795c */ /* 0x000fe20000300000 */
.L_x_2149:
[----:B------:R-:W4:Y:S01]  /*2e3c0*/  SYNCS.PHASECHK.TRANS64.TRYWAIT P0, [R0+URZ+0x22840], R30 ;  /* 0x0228401e000075a7 */ /* 0x000f22000800017f */
[----:B------:R-:W-:Y:S04]  /*2e3d0*/  BSSY B0, `(.L_x_2150) ;  /* 0x0000002000007945 */ /* 0x000fe80003800000 */
[----:B----4-:R-:W-:Y:S05]  /*2e3e0*/  @!P0 BRA `(.L_x_2151) ;  /* 0x0000009c008c8947 */ /* 0x010fea0003800000 */
.L_x_2470:
[----:B------:R-:W-:Y:S05]  /*2e3f0*/  BSYNC B0 ;  /* 0x0000000000007941 */ /* 0x000fea0003800000 */
.L_x_2150:
        /* <DEDUP_REMOVED lines=10> */
[----:B------:R-:W-:Y:S02]  /*2e4a0*/  IMAD R9, R25, UR4, RZ ;  /* 0x0000000419097c24 */ /* 0x000fe4000f8e02ff */
[----:B------:R-:W-:Y:S02]  /*2e4b0*/  IMAD.IADD R5, R3, 0x1, R29 ;  /* 0x0000000103057824 */ /* 0x000fe400078e021d */
[----:B------:R-:W-:Y:S02]  /*2e4c0*/  IMAD.MOV.U32 R4, RZ, RZ, R2 ;  /* 0x000000ffff047224 */ /* 0x000fe400078e0002 */
[C---:B------:R-:W-:Y:S01]  /*2e4d0*/  IMAD R9, R7.reuse, UR5, R9 ;  /* 0x0000000507097c24 */ /* 0x040fe2000f8e0209 */
[----:B-----5:R-:W-:Y:S01]  /*2e4e0*/  ISETP.GE.AND P2, PT, R32, R11, PT ;  /* 0x0000000b2000720c */ /* 0x020fe20003f46270 */
        /* <DEDUP_REMOVED lines=17> */
[----:B------:R-:W2:Y:S01]  /*2e600*/  SHFL.IDX PT, R2, R4, RZ, 0x181f ;  /* 0x00181fff04027589 */ /* 0x000ea200000e0000 */
[----:B------:R-:W-:-:S03]  /*2e610*/  ULDC.64 UR4, c[0x0][0x208] ;  /* 0x0000820000047ab9 */ /* 0x000fc60000000a00 */
        /* <DEDUP_REMOVED lines=8> */
[----:B------:R-:W-:Y:S03]  /*2e6a0*/  SHFL.IDX PT, R10, R4, 0x7, 0x181f ;  /* 0x00f81f00040a7f89 */ /* 0x000fe600000e0000 */
[----:B-1----:R-:W-:Y:S02]  /*2e6b0*/  IMAD.X R3, RZ, RZ, R9, P0 ;  /* 0x000000ffff037224 */ /* 0x002fe400000e0609 */
        /* <DEDUP_REMOVED lines=25> */
[----:B0-----:R-:W-:-:S05]  /*2e850*/  IADD3 R2, P0, R32, R2, RZ ;  /* 0x0000000220027210 */ /* 0x001fca0007f1e0ff */
[----:B------:R-:W-:-:S05]  /*2e860*/  IMAD.X R3, RZ, RZ, R9, P0 ;  /* 0x000000ffff037224 */ /* 0x000fca00000e0609 */
        /* <DEDUP_REMOVED lines=9> */
.L_x_2492:
[----:B0-----:R-:W-:Y:S01]  /*2e900*/  IADD3 R2, P0, R32, R14, RZ ;  /* 0x0000000e20027210 */ /* 0x001fe20007f1e0ff */
        /* <DEDUP_REMOVED lines=8> */
.L_x_2153:
        /* <DEDUP_REMOVED lines=10> */
.L_x_2154:
[----:B------:R3:W-:Y:S02]  /*2ea30*/  SYNCS.ARRIVE.TRANS64.A1T0 RZ, [R0+URZ+0x22830], RZ ;  /* 0x022830ff00ff79a7 */ /* 0x0007e4000810003f */
[----:B---34-:R-:W-:-:S05]  /*2ea40*/  IMAD.U32 R0, RZ, RZ, UR36 ;  /* 0x00000024ff007e24 */ /* 0x018fca000f8e00ff */
[----:B------:R-:W-:-:S13]  /*2ea50*/  ISETP.NE.AND P0, PT, R0, 0x3, PT ;  /* 0x000000030000780c */ /* 0x000fda0003f05270 */
[----:B------:R-:W-:Y:S05]  /*2ea60*/  @!P0 BRA `(.L_x_2155) ;  /* 0x0000000000048947 */ /* 0x000fea0003800000 */
[----:B------:R-:W-:Y:S01]  /*2ea70*/  BPT.TRAP 0x1 ;  /* 0x000000040000795c */ /* 0x000fe20000300000 */
.L_x_2155:
[----:B------:R-:W-:Y:S01]  /*2ea80*/  LOP3.LUT R0, R21, 0x1, RZ, 0x3c, !PT ;  /* 0x0000000115007812 */ /* 0x000fe200078e3cff */
[----:B0-----:R-:W-:Y:S01]  /*2ea90*/  IMAD R3, R20, 0x8, R17 ;  /* 0x0000000814037824 */ /* 0x001fe200078e0211 */
[----:B------:R-:W-:Y:S02]  /*2eaa0*/  BSSY B0, `(.L_x_2156) ;  /* 0x0000004000007945 */ /* 0x000fe40003800000 */
[----:B------:R-:W-:-:S04]  /*2eab0*/  SHF.L.U32 R0, R0, 0x1f, RZ ;  /* 0x0000001f00007819 */ /* 0x000fc800000006ff */
[----:B------:R-:W0:Y:S02]  /*2eac0*/  SYNCS.PHASECHK.TRANS64.TRYWAIT P2, [R3+URZ+0x22870], R0 ;  /* 0x02287000030075a7 */ /* 0x000e24000804017f */
[----:B0-----:R-:W-:Y:S05]  /*2ead0*/  @!P2 BRA `(.L_x_2157) ;  /* 0x000000a000a4a947 */ /* 0x001fea0003800000 */
.L_x_2493:
[----:B------:R-:W-:Y:S05]  /*2eae0*/  BSYNC B0 ;  /* 0x0000000000007941 */ /* 0x000fea0003800000 */
.L_x_2156:
[----:B------:R-:W-:-:S13]  /*2eaf0*/  LOP3.LUT P2, RZ, R16, 0x4, RZ, 0xc0, !PT ;  /* 0x0000000410ff7812 */ /* 0x000fda000784c0ff */
[----:B------:R-:W-:Y:S05]  /*2eb00*/  @!P2 BRA `(.L_x_2158) ;  /* 0x000000000004a947 */ /* 0x000fea0003800000 */
[----:B------:R-:W-:Y:S01]  /*2eb10*/  BPT.TRAP 0x1 ;  /* 0x000000040000795c */ /* 0x000fe20000300000 */
.L_x_2158:
[----:B0-----:R-:W-:Y:S01]  /*2eb20*/  SHF.L.U32 R0, R21, 0x1f, RZ ;  /* 0x0000001f15007819 */ /* 0x001fe200000006ff */
[----:B------:R-:W-:-:S03]  /*2eb30*/  IMAD R12, R20, 0x5000, RZ ;  /* 0x00005000140c7824 */ /* 0x000fc600078e02ff */
[----:B------:R-:W0:Y:S02]  /*2eb40*/  SYNCS.PHASECHK.TRANS64.TRYWAIT P2, [R3+URZ+0x22860], R0 ;  /* 0x02286000030075a7 */ /* 0x000e24000804017f */
[----:B0-----:R-:W-:Y:S05]  /*2eb50*/  @!P2 BRA `(.L_x_2159) ;  /* 0x000000a00098a947 */ /* 0x001fea0003800000 */
.L_x_2494:
        /* <DEDUP_REMOVED lines=78> */
.L_x_2160:
[----:B-1----:R1:W-:Y:S01]  /*2f040*/  SYNCS.ARRIVE.TRANS64.A1T0 RZ, [R3+URZ+0x22850], RZ ;  /* 0x022850ff03ff79a7 */ /* 0x0023e2000810003f */
[----:B------:R-:W-:Y:S06]  /*2f050*/  BAR.SYNC.DEFER_BLOCKING 0x2, 0x80 ;  /* 0x0082000000007b1d */ /* 0x000fec0000010000 */
[----:B------:R-:W-:Y:S05]  /*2f060*/  @!P0 BRA `(.L_x_2161) ;  /* 0x0000000000048947 */ /* 0x000fea0003800000 */
[----:B------:R-:W-:Y:S01]  /*2f070*/  BPT.TRAP 0x1 ;  /* 0x000000040000795c */ /* 0x000fe20000300000 */
.L_x_2161:
[----:B------:R-:W2:Y:S01]  /*2f080*/  LDL R0, [R1+0x10] ;  /* 0x0000100001007983 */ /* 0x000ea20000100800 */
[----:B-1----:R-:W-:Y:S02]  /*2f090*/  VIADD R3, R3, 0x22880 ;  /* 0x0002288003037836 */ /* 0x002fe40000000000 */
[----:B------:R-:W-:Y:S02]  /*2f0a0*/  IMAD.MOV.U32 R20, RZ, RZ, R33 ;  /* 0x000000ffff147224 */ /* 0x000fe400078e0021 */
[----:B------:R-:W-:Y:S01]  /*2f0b0*/  IMAD.MOV.U32 R21, RZ, RZ, R37 ;  /* 0x000000ffff157224 */ /* 0x000fe200078e0025 */
[----:B--2---:R-:W-:-:S04]  /*2f0c0*/  PRMT R3, R0, 0x654, R3 ;  /* 0x0000065400037816 */ /* 0x004fc80000000003 */
[----:B------:R1:W-:Y:S01]  /*2f0d0*/  SYNCS.ARRIVE.TRANS64.RED.A1T0 RZ, [R3+URZ], RZ ;  /* 0x000000ff03ff79a7 */ /* 0x0003e2000810043f */
[----:B------:R-:W-:Y:S05]  /*2f0e0*/  @P1 BRA `(.L_x_2162) ;  /* 0xffffffe400e81947 */ /* 0x000fea000383ffff */
.L_x_2142:
        /* <DEDUP_REMOVED lines=10> */
[----:B------:R-:W0:Y:S01]  /*2f190*/  FLO.U32 R0, UR4 ;  /* 0x0000000400007d00 */ /* 0x000e2200080e0000 */
[----:B------:R-:W-:Y:S01]  /*2f1a0*/  ULDC.64 UR6, c[0x0][0x208] ;  /* 0x0000820000067ab9 */ /* 0x000fe20000000a00 */
        /* <DEDUP_REMOVED lines=8> */
.L_x_2164:
[----:B------:R-:W-:Y:S05]  /*2f230*/  BSYNC B0 ;  /* 0x0000000000007941 */ /* 0x000fea0003800000 */
.L_x_2163:
[----:B------:R-:W-:Y:S05]  /*2f240*/  @!P0 BRA `(.L_x_2165) ;  /* 0x0000000000048947 */ /* 0x000fea0003800000 */
[----:B------:R-:W-:Y:S01]  /*2f250*/  BPT.TRAP 0x1 ;  /* 0x000000040000795c */ /* 0x000fe20000300000 */
.L_x_2165:
[----:B-1----:R-:W-:Y:S01]  /*2f260*/  LOP3.LUT R3, R37, 0x1, RZ, 0x3c, !PT ;  /* 0x0000000125037812 */ /* 0x002fe200078e3cff */
[----:B------:R-:W-:Y:S01]  /*2f270*/  IMAD R18, R33, 0x8, R17 ;  /* 0x0000000821127824 */ /* 0x000fe200078e0211 */
[----:B------:R-:W-:Y:S02]  /*2f280*/  BSSY B0, `(.L_x_2166) ;  /* 0x0000004000007945 */ /* 0x000fe40003800000 */
[----:B------:R-:W-:-:S04]  /*2f290*/  SHF.L.U32 R3, R3, 0x1f, RZ ;  /* 0x0000001f03037819 */ /* 0x000fc800000006ff */
[----:B------:R-:W0:Y:S02]  /*2f2a0*/  SYNCS.PHASECHK.TRANS64.TRYWAIT P1, [R18+URZ+0x22870], R3 ;  /* 0x02287003120075a7 */ /* 0x000e24000802017f */
[----:B0-----:R-:W-:Y:S05]  /*2f2b0*/  @!P1 BRA `(.L_x_2167) ;  /* 0x0000009800d49947 */ /* 0x001fea0003800000 */
.L_x_2495:
[----:B------:R-:W-:Y:S05]  /*2f2c0*/  BSYNC B0 ;  /* 0x0000000000007941 */ /* 0x000fea0003800000 */
.L_x_2166:
[----:B------:R-:W-:-:S13]  /*2f2d0*/  LOP3.LUT P1, RZ, R16, 0x4, RZ, 0xc0, !PT ;  /* 0x0000000410ff7812 */ /* 0x000fda000782c0ff */
[----:B------:R-:W-:Y:S05]  /*2f2e0*/  @!P1 BRA `(.L_x_2168) ;  /* 0x0000000000049947 */ /* 0x000fea0003800000 */
[----:B------:R-:W-:Y:S01]  /*2f2f0*/  BPT.TRAP 0x1 ;  /* 0x000000040000795c */ /* 0x000fe20000300000 */
.L_x_2168:
[----:B0-----:R-:W-:-:S04]  /*2f300*/  SHF.L.U32 R3, R37, 0x1f, RZ ;  /* 0x0000001f25037819 */ /* 0x001fc800000006ff */
[----:B------:R-:W0:Y:S02]  /*2f310*/  SYNCS.PHASECHK.TRANS64.TRYWAIT P1, [R18+URZ+0x22860], R3 ;  /* 0x02286003120075a7 */ /* 0x000e24000802017f */
[----:B0-----:R-:W-:Y:S05]  /*2f320*/  @!P1 BRA `(.L_x_2169) ;  /* 0x0000009800cc9947 */ /* 0x001fea0003800000 */
.L_x_2496:
[----:B------:R-:W2:Y:S04]  /*2f330*/  LDL R2, [R1+0x1c] ;  /* 0x00001c0001027983 */ /* 0x000ea80000100800 */
[----:B------:R-:W0:Y:S04]  /*2f340*/  LDL R4, [R1+0x20] ;  /* 0x0000200001047983 */ /* 0x000e280000100800 */
[----:B------:R-:W3:Y:S01]  /*2f350*/  LDL R14, [R1+0x18] ;  /* 0x00001800010e7983 */ /* 0x000ee20000100800 */
[----:B------:R-:W-:Y:S01]  /*2f360*/  IMAD R0, R33, 0x5000, RZ ;  /* 0x0000500021007824 */ /* 0x000fe200078e02ff */
[----:B------:R-:W-:Y:S05]  /*2f370*/  WARPSYNC.ALL ;  /* 0x0000000000007948 */ /* 0x000fea0003800000 */
[----:B------:R-:W-:-:S02]  /*2f380*/  LOP3.LUT P1, RZ, R16, 0x4, RZ, 0xc0, !PT ;  /* 0x0000000410ff7812 */ /* 0x000fc4000782c0ff */
[----:B--2---:R-:W-:-:S05]  /*2f390*/  LOP3.LUT R2, R0, R2, RZ, 0xfc, !PT ;  /* 0x0000000200027212 */ /* 0x004fca00078efcff */
[----:B------:R-:W-:Y:S01]  /*2f3a0*/  IMAD.IADD R2, R17, 0x1, R2 ;  /* 0x0000000111027824 */ /* 0x000fe200078e0202 */
[----:B---3--:R-:W-:-:S03]  /*2f3b0*/  LOP3.LUT R0, R0, R14, RZ, 0xfc, !PT ;  /* 0x0000000e00007212 */ /* 0x008fc600078efcff */
[----:B0-----:R-:W-:Y:S01]  /*2f3c0*/  IMAD.IADD R3, R4, 0x1, R2 ;  /* 0x0000000104037824 */ /* 0x001fe200078e0202 */
        /* <DEDUP_REMOVED lines=69> */
.L_x_2170:
[----:B-1----:R1:W-:Y:S01]  /*2f820*/  SYNCS.ARRIVE.TRANS64.A1T0 RZ, [R18+URZ+0x22850], RZ ;  /* 0x022850ff12ff79a7 */ /* 0x0023e2000810003f */
[----:B------:R-:W-:Y:S06]  /*2f830*/  BAR.SYNC.DEFER_BLOCKING 0x2, 0x80 ;  /* 0x0082000000007b1d */ /* 0x000fec0000010000 */
[----:B------:R-:W-:Y:S05]  /*2f840*/  @!P0 BRA `(.L_x_2171) ;  /* 0x0000000000048947 */ /* 0x000fea0003800000 */
[----:B------:R-:W-:Y:S01]  /*2f850*/  BPT.TRAP 0x1 ;  /* 0x000000040000795c */ /* 0x000fe20000300000 */
.L_x_2171:
[----:B0-----:R-:W2:Y:S01]  /*2f860*/  LDL R0, [R1+0x10] ;  /* 0x0000100001007983 */ /* 0x001ea20000100800 */
[----:B-1----:R-:W-:Y:S02]  /*2f870*/  VIADD R18, R18, 0x22880 ;  /* 0x0002288012127836 */ /* 0x002fe40000000000 */
[----:B------:R-:W-:-:S05]  /*2f880*/  VIADD R33, R33, 0x1 ;  /* 0x0000000121217836 */ /* 0x000fca0000000000 */
[----:B------:R-:W-:-:S04]  /*2f890*/  ISETP.NE.AND P0, PT, R33, 0x2, PT ;  /* 0x000000022100780c */ /* 0x000fc80003f05270 */
[----:B------:R-:W-:Y:S02]  /*2f8a0*/  SEL R33, R33, RZ, P0 ;  /* 0x000000ff21217207 */ /* 0x000fe40000000000 */
[----:B--2---:R-:W-:Y:S02]  /*2f8b0*/  PRMT R18, R0, 0x654, R18 ;  /* 0x0000065400127816 */ /* 0x004fe40000000012 */
[----:B------:R-:W-:Y:S02]  /*2f8c0*/  SEL R0, RZ, 0x1, P0 ;  /* 0x00000001ff007807 */ /* 0x000fe40000000000 */
[----:B------:R0:W-:Y:S02]  /*2f8d0*/  SYNCS.ARRIVE.TRANS64.RED.A1T0 RZ, [R18+URZ], RZ ;  /* 0x000000ff12ff79a7 */ /* 0x0001e4000810043f */
[----:B------:R-:W-:-:S07]  /*2f8e0*/  LOP3.LUT R37, R37, R0, RZ, 0x3c, !PT ;  /* 0x0000000025257212 */ /* 0x000fce00078e3cff */
.L_x_2114:
[----:B------:R-:W-:-:S13]  /*2f8f0*/  LOP3.LUT P0, RZ, R16, 0x200, RZ, 0xc0, !PT ;  /* 0x0000020010ff7812 */ /* 0x000fda000780c0ff */
[----:B------:R-:W-:Y:S05]  /*2f900*/  @!P0 BRA `(.L_x_2172) ;  /* 0x0000000000288947 */ /* 0x000fea0003800000 */
[----:B------:R-:W-:Y:S05]  /*2f910*/  WARPSYNC.ALL ;  /* 0x0000000000007948 */ /* 0x000fea0003800000 */
[----:B------:R-:W3:Y:S08]  /*2f920*/  S2UR UR4, SR_CgaCtaId ;  /* 0x00000000000479c3 */ /* 0x000ef00000008800 */
[----:B------:R-:W-:Y:S01]  /*2f930*/  BAR.SYNC.DEFER_BLOCKING 0x5, 0x180 ;  /* 0x0146000000007b1d */ /* 0x000fe20000010000 */
[----:B------:R-:W-:Y:S01]  /*2f940*/  MOV R17, 0x400 ;  /* 0x0000040000117802 */ /* 0x000fe20000000f00 */
[----:B---3--:R-:W-:-:S05]  /*2f950*/  IMAD.U32 R0, RZ, RZ, UR4 ;  /* 0x00000004ff007e24 */ /* 0x008fca000f8e00ff */
[----:B------:R-:W-:Y:S01]  /*2f960*/  LEA R17, R0, R17, 0x18 ;  /* 0x0000001100117211 */ /* 0x000fe200078ec0ff */
[----:B------:R3:W-:Y:S04]  /*2f970*/  STL [R1+0x10], R0 ;  /* 0x0000100001007387 */ /* 0x0007e80000100800 */
[----:B------:R3:W4:Y:S01]  /*2f980*/  LDS.128 R24, [R17+0x228d0] ;  /* 0x0228d00011187984 */ /* 0x0007220000000c00 */
[----:B------:R-:W-:Y:S06]  /*2f990*/  BAR.ARV 0x4, 0x180 ;  /* 0x0106000000007b1d */ /* 0x000fec0000002000 */
[----:B------:R-:W-:Y:S05]  /*2f9a0*/  BRA `(.L_x_2173) ;  /* 0x0000000c00e87947 */ /* 0x000fea0003800000 */
.L_x_2172:
[----:B------:R-:W3:Y:S01]  /*2f9b0*/  S2R R0, SR_TID.X ;  /* 0x0000000000007919 */ /* 0x000ee20000002100 */
[----:B------:R-:W-:Y:S01]  /*2f9c0*/  UMOV UR4, 0xffffffff ;  /* 0xffffffff00047882 */ /* 0x000fe20000000000 */
[----:B---3--:R-:W-:-:S04]  /*2f9d0*/  LOP3.LUT R8, R0, 0x1f, RZ, 0xc0, !PT ;  /* 0x0000001f00087812 */ /* 0x008fc800078ec0ff */
[----:B------:R-:W-:Y:S01]  /*2f9e0*/  ISETP.NE.AND P0, PT, R8, 0x1f, PT ;  /* 0x0000001f0800780c */ /* 0x000fe20003f05270 */
[----:B------:R-:W-:-:S12]  /*2f9f0*/  BRA.DIV UR4, `(.L_x_2174) ;  /* 0x00000096042c7947 */ /* 0x000fd8000b800000 */
[----:B------:R-:W-:Y:S01]  /*2fa00*/  IMAD.IADD R9, R27, 0x1, R8 ;  /* 0x000000011b097824 */ /* 0x000fe200078e0208 */
[----:B------:R-:W-:Y:S01]  /*2fa10*/  ULDC UR4, c[0x0][0xc3c] ;  /* 0x00030f0000047ab9 */ /* 0x000fe20000000800 */
[----:B------:R-:W-:-:S03]  /*2fa20*/  ULDC.64 UR6, c[0x0][0x208] ;  /* 0x0000820000067ab9 */ /* 0x000fc60000000a00 */
[----:B------:R-:W-:-:S13]  /*2fa30*/  ISETP.GE.OR P1, PT, R9, UR4, !P0 ;  /* 0x0000000409007c0c */ /* 0x000fda000c726670 */
[----:B------:R-:W3:Y:S08]  /*2fa40*/  @!P1 LDC.64 R2, c[0x0][0xc80] ;  /* 0x00032000ff029b82 */ /* 0x000ef00000000a00 */
[----:B------:R-:W4:Y:S01]  /*2fa50*/  @!P1 LDC.64 R4, c[0x0][0xc78] ;  /* 0x00031e00ff049b82 */ /* 0x000f220000000a00 */
[----:B---3--:R-:W-:-:S05]  /*2fa60*/  @!P1 IMAD.WIDE R2, R9, 0x4, R2 ;  /* 0x0000000409029825 */ /* 0x008fca00078e0202 */
[----:B01----:R4:W3:Y:S02]  /*2fa70*/  @!P1 LDG.E R7, desc[UR6][R2.64] ;  /* 0x0000000602079981 */ /* 0x0038e4000c1e1900 */
[----:B----4-:R-:W-:-:S05]  /*2fa80*/  @!P1 IMAD.WIDE R2, R9, 0x4, R4 ;  /* 0x0000000409029825 */ /* 0x010fca00078e0204 */
[----:B------:R-:W4:Y:S01]  /*2fa90*/  @!P1 LDG.E R4, desc[UR6][R2.64] ;  /* 0x0000000602049981 */ /* 0x000f22000c1e1900 */
[----:B------:R-:W-:Y:S01]  /*2faa0*/  IMAD.MOV.U32 R25, RZ, RZ, RZ ;  /* 0x000000ffff197224 */ /* 0x000fe200078e00ff */
[C---:B------:R-:W-:Y:S01]  /*2fab0*/  ISETP.GE.U32.AND P2, PT, R8.reuse, 0x2, PT ;  /* 0x000000020800780c */ /* 0x040fe20003f46070 */
[----:B------:R-:W-:Y:S01]  /*2fac0*/  IMAD.MOV.U32 R5, RZ, RZ, RZ ;  /* 0x000000ffff057224 */ /* 0x000fe200078e00ff */
[C---:B------:R-:W-:Y:S01]  /*2fad0*/  ISETP.GE.U32.AND P3, PT, R8.reuse, 0x4, PT ;  /* 0x000000040800780c */ /* 0x040fe20003f66070 */
[----:B------:R-:W-:Y:S01]  /*2fae0*/  SHFL.IDX PT, R0, R24, RZ, 0x1f ;  /* 0x00001fff18007589 */ /* 0x000fe200000e0000 */
[C---:B------:R-:W-:Y:S02]  /*2faf0*/  ISETP.GE.U32.AND P4, PT, R8.reuse, 0x8, PT ;  /* 0x000000080800780c */ /* 0x040fe40003f86070 */
[----:B------:R-:W-:Y:S01]  /*2fb00*/  ISETP.GE.U32.AND P5, PT, R8, 0x10, PT ;  /* 0x000000100800780c */ /* 0x000fe20003fa6070 */
[----:B--2---:R0:W-:Y:S02]  /*2fb10*/  SHFL.IDX PT, R6, R24, 0x1, 0x1f ;  /* 0x00201f0018067f89 */ /* 0x0041e400000e0000 */
[----:B0-----:R-:W-:-:S02]  /*2fb20*/  IMAD.MOV.U32 R24, RZ, RZ, RZ ;  /* 0x000000ffff187224 */ /* 0x001fc400078e00ff */
[----:B---3--:R-:W-:Y:S02]  /*2fb30*/  @!P1 IMAD.MOV.U32 R25, RZ, RZ, R7 ;  /* 0x000000ffff199224 */ /* 0x008fe400078e0007 */
[----:B----4-:R-:W-:Y:S01]  /*2fb40*/  @!P1 IMAD.MOV.U32 R5, RZ, RZ, R4 ;  /* 0x000000ffff059224 */ /* 0x010fe200078e0004 */
[----:B------:R-:W-:-:S03]  /*2fb50*/  ISETP.NE.AND P1, PT, R8, RZ, PT ;  /* 0x000000ff0800720c */ /* 0x000fc60003f25270 */
[----:B------:R-:W-:-:S05]  /*2fb60*/  IMAD R13, R5, R25, RZ ;  /* 0x00000019050d7224 */ /* 0x000fca00078e02ff */
        /* <DEDUP_REMOVED lines=15> */
[----:B------:R0:W1:Y:S02]  /*2fc60*/  SHFL.IDX PT, R14, R2, 0x1f, 0x1f ;  /* 0x03e01f00020e7f89 */ /* 0x00006400000e0000 */
.L_x_2506:
[----:B------:R-:W-:Y:S02]  /*2fc70*/  ULDC UR4, c[0x0][0xc38] ;  /* 0x00030e0000047ab9 */ /* 0x000fe40000000800 */
[----:B------:R-:W-:-:S04]  /*2fc80*/  IMAD.U32 R4, RZ, RZ, UR4 ;  /* 0x00000004ff047e24 */ /* 0x000fc8000f8e00ff */
[----:B-1----:R-:W-:-:S04]  /*2fc90*/  IMAD R3, R14, R4, RZ ;  /* 0x000000040e037224 */ /* 0x002fc800078e02ff */
[----:B------:R-:W-:-:S05]  /*2fca0*/  IMAD.IADD R6, R6, 0x1, R3 ;  /* 0x0000000106067824 */ /* 0x000fca00078e0203 */
[----:B------:R-:W-:-:S13]  /*2fcb0*/  ISETP.GT.AND P6, PT, R6, R0, PT ;  /* 0x000000000600720c */ /* 0x000fda0003fc4270 */
[----:B------:R-:W-:Y:S05]  /*2fcc0*/  @P6 BRA `(.L_x_2175) ;  /* 0x0000000000a86947 */ /* 0x000fea0003800000 */
.L_x_2178:
[----:B0-----:R-:W0:Y:S01]  /*2fcd0*/  LDC R2, c[0x0][0xc3c] ;  /* 0x00030f00ff027b82 */ /* 0x001e220000000800 */
[----:B------:R-:W-:-:S05]  /*2fce0*/  VIADD R27, R27, 0x1f ;  /* 0x0000001f1b1b7836 */ /* 0x000fca0000000000 */
[----:B0-----:R-:W-:-:S13]  /*2fcf0*/  ISETP.GE.AND P6, PT, R27, R2, PT ;  /* 0x000000021b00720c */ /* 0x001fda0003fc6270 */
[----:B------:R-:W-:Y:S05]  /*2fd00*/  @P6 BRA `(.L_x_2176) ;  /* 0x0000000800c46947 */ /* 0x000fea0003800000 */
[----:B------:R-:W0:Y:S01]  /*2fd10*/  S2R R3, SR_TID.X ;  /* 0x0000000000037919 */ /* 0x000e220000002100 */
[----:B------:R-:W-:Y:S01]  /*2fd20*/  IMAD.MOV.U32 R25, RZ, RZ, RZ ;  /* 0x000000ffff197224 */ /* 0x000fe200078e00ff */
[----:B------:R-:W-:Y:S01]  /*2fd30*/  ULDC.64 UR4, c[0x0][0x208] ;  /* 0x0000820000047ab9 */ /* 0x000fe20000000a00 */
[----:B0-----:R-:W-:-:S05]  /*2fd40*/  LOP3.LUT R3, R3, 0x1f, RZ, 0xc0, !PT ;  /* 0x0000001f03037812 */ /* 0x001fca00078ec0ff */
[----:B------:R-:W-:-:S05]  /*2fd50*/  IMAD.IADD R7, R27, 0x1, R3 ;  /* 0x000000011b077824 */ /* 0x000fca00078e0203 */
[----:B------:R-:W-:-:S13]  /*2fd60*/  ISETP.GE.OR P6, PT, R7, R2, !P0 ;  /* 0x000000020700720c */ /* 0x000fda00047c6670 */
[----:B------:R-:W0:Y:S08]  /*2fd70*/  @!P6 LDC.64 R2, c[0x0][0xc80] ;  /* 0x00032000ff02eb82 */ /* 0x000e300000000a00 */
[----:B------:R-:W1:Y:S01]  /*2fd80*/  @!P6 LDC.64 R4, c[0x0][0xc78] ;  /* 0x00031e00ff04eb82 */ /* 0x000e620000000a00 */
[----:B0-----:R-:W-:-:S05]  /*2fd90*/  @!P6 IMAD.WIDE R2, R7, 0x4, R2 ;  /* 0x000000040702e825 */ /* 0x001fca00078e0202 */
[----:B------:R1:W2:Y:S02]  /*2fda0*/  @!P6 LDG.E R25, desc[UR4][R2.64] ;  /* 0x000000040219e981 */ /* 0x0002a4000c1e1900 */
[----:B-1----:R-:W-:-:S04]  /*2fdb0*/  @!P6 IMAD.WIDE R2, R7, 0x4, R4 ;  /* 0x000000040702e825 */ /* 0x002fc800078e0204 */
[----:B------:R-:W-:-:S06]  /*2fdc0*/  IMAD.MOV.U32 R5, RZ, RZ, RZ ;  /* 0x000000ffff057224 */ /* 0x000fcc00078e00ff */
[----:B------:R-:W2:Y:S01]  /*2fdd0*/  @!P6 LDG.E R5, desc[UR4][R2.64] ;  /* 0x000000040205e981 */ /* 0x000ea2000c1e1900 */
[----:B------:R-:W-:Y:S01]  /*2fde0*/  UMOV UR4, 0xffffffff ;  /* 0xffffffff00047882 */ /* 0x000fe20000000000 */
[----:B--2---:R-:W-:Y:S02]  /*2fdf0*/  IMAD R13, R5, R25, RZ ;  /* 0x00000019050d7224 */ /* 0x004fe400078e02ff */
[----:B------:R-:W-:Y:S05]  /*2fe00*/  BRA.DIV UR4, `(.L_x_2177) ;  /* 0x0000009604647947 */ /* 0x000fea000b800000 */
        /* <DEDUP_REMOVED lines=16> */
.L_x_2514:
[----:B------:R-:W-:Y:S02]  /*2ff10*/  ULDC UR4, c[0x0][0xc38] ;  /* 0x00030e0000047ab9 */ /* 0x000fe40000000800 */
[----:B------:R-:W-:-:S04]  /*2ff20*/  IMAD.U32 R4, RZ, RZ, UR4 ;  /* 0x00000004ff047e24 */ /* 0x000fc8000f8e00ff */
[----:B-1----:R-:W-:-:S04]  /*2ff30*/  IMAD R3, R14, R4, RZ ;  /* 0x000000040e037224 */ /* 0x002fc800078e02ff */
[----:B------:R-:W-:-:S05]  /*2ff40*/  IMAD.IADD R6, R3, 0x1, R6 ;  /* 0x0000000103067824 */ /* 0x000fca00078e0206 */
[----:B------:R-:W-:-:S13]  /*2ff50*/  ISETP.GT.AND P6, PT, R6, R0, PT ;  /* 0x000000000600720c */ /* 0x000fda0003fc4270 */
[----:B------:R-:W-:Y:S05]  /*2ff60*/  @!P6 BRA `(.L_x_2178) ;  /* 0xfffffffc0058e947 */ /* 0x000fea000383ffff */
.L_x_2175:
[----:B------:R-:W-:Y:S01]  /*2ff70*/  IMAD.IADD R6, R6, 0x1, -R3 ;  /* 0x0000000106067824 */ /* 0x000fe200078e0a03 */
[----:B------:R-:W-:-:S03]  /*2ff80*/  UMOV UR4, 0xffffffff ;  /* 0xffffffff00047882 */ /* 0x000fc60000000000 */
[----:B------:R-:W-:-:S05]  /*2ff90*/  IMAD R3, R2, R4, R6 ;  /* 0x0000000402037224 */ /* 0x000fca00078e0206 */
[----:B------:R-:W-:Y:S01]  /*2ffa0*/  ISETP.GT.AND P6, PT, R3, R0, PT ;  /* 0x000000000300720c */ /* 0x000fe20003fc4270 */
[----:B------:R-:W-:-:S12]  /*2ffb0*/  BRA.DIV UR4, `(.L_x_2179) ;  /* 0x0000009604b07947 */ /* 0x000fd8000b800000 */
[----:B------:R-:W-:-:S04]  /*2ffc0*/  VOTE.ANY R3, PT, !P6 ;  /* 0x0000000000037806 */ /* 0x000fc800070e0100 */
[----:B------:R-:W1:Y:S02]  /*2ffd0*/  POPC R7, R3 ;  /* 0x0000000300077309 */ /* 0x000e640000000000 */
[----:B-1----:R1:W2:Y:S01]  /*2ffe0*/  SHFL.IDX PT, R25, R25, R7, 0x1f ;  /* 0x00001f0719197589 */ /* 0x0022a200000e0000 */
[----:B------:R-:W-:-:S03]  /*2fff0*/  IMAD.IADD R27, R7, 0x1, R27 ;  /* 0x00000001071b7824 */ /* 0x000fc600078e021b */
[----:B------:R1:W3:Y:S04]  /*30000*/  SHFL.IDX PT, R5, R5, R7, 0x1f ;  /* 0x00001f0705057589 */ /* 0x0002e800000e0000 */
.L_x_2519:
[----:B------:R-:W-:-:S13]  /*30010*/  ISETP.NE.AND P0, PT, R3, RZ, PT ;  /* 0x000000ff0300720c */ /* 0x000fda0003f05270 */
[----:B------:R-:W-:Y:S05]  /*30020*/  @!P0 BRA `(.L_x_2180) ;  /* 0x0000000000108947 */ /* 0x000fea0003800000 */
[----:B------:R-:W-:Y:S01]  /*30030*/  UMOV UR4, 0xffffffff ;  /* 0xffffffff00047882 */ /* 0x000fe20000000000 */
[----:B------:R-:W-:Y:S02]  /*30040*/  VIADD R12, R7, 0xffffffff ;  /* 0xffffffff070c7836 */ /* 0x000fe40000000000 */
[----:B------:R-:W-:Y:S05]  /*30050*/  BRA.DIV UR4, `(.L_x_2181) ;  /* 0x0000009604e87947 */ /* 0x000fea000b800000 */
[----:B------:R4:W0:Y:S02]  /*30060*/  SHFL.IDX PT, R24, R2, R12, 0x1f ;  /* 0x00001f0c02187589 */ /* 0x00082400000e0000 */
.L_x_2180:
[----:B---3--:R-:W-:Y:S01]  /*30070*/  ISETP.NE.AND P0, PT, R5, 0x1, PT ;  /* 0x000000010500780c */ /* 0x008fe20003f05270 */
[----:B0-----:R-:W-:-:S04]  /*30080*/  IMAD R24, R24, R4, R6 ;  /* 0x0000000418187224 */ /* 0x001fc800078e0206 */
[----:B------:R-:W-:-:S08]  /*30090*/  IMAD.IADD R0, R0, 0x1, -R24 ;  /* 0x0000000100007824 */ /* 0x000fd000078e0a18 */
[----:B------:R-:W-:Y:S05]  /*300a0*/  @!P0 BRA `(.L_x_2182) ;  /* 0x0000000000dc8947 */ /* 0x000fea0003800000 */
[----:B--2---:R-:W-:Y:S01]  /*300b0*/  IABS R4, R25 ;  /* 0x0000001900047213 */ /* 0x004fe20000000000 */
[----:B----4-:R-:W-:Y:S01]  /*300c0*/  IMAD.MOV.U32 R2, RZ, RZ, RZ ;  /* 0x000000ffff027224 */ /* 0x010fe200078e00ff */
[----:B------:R-:W-:Y:S02]  /*300d0*/  IABS R6, R5 ;  /* 0x0000000500067213 */ /* 0x000fe40000000000 */
[----:B-1----:R-:W0:Y:S08]  /*300e0*/  I2F.RP R7, R4 ;  /* 0x0000000400077306 */ /* 0x002e300000209400 */
[----:B------:R-:W-:Y:S08]  /*300f0*/  I2F.RP R10, R6 ;  /* 0x00000006000a7306 */ /* 0x000ff00000209400 */
[----:B0-----:R-:W0:Y:S02]  /*30100*/  MUFU.RCP R7, R7 ;  /* 0x0000000700077308 */ /* 0x001e240000001000 */
[----:B0-----:R-:W-:-:S06]  /*30110*/  VIADD R3, R7, 0xffffffe ;  /* 0x0ffffffe07037836 */ /* 0x001fcc0000000000 */
[----:B------:R-:W0:Y:S02]  /*30120*/  F2I.FTZ.U32.TRUNC.NTZ R3, R3 ;  /* 0x0000000300037305 */ /* 0x000e24000021f000 */
[----:B0-----:R-:W-:-:S04]  /*30130*/  IMAD.MOV R9, RZ, RZ, -R3 ;  /* 0x000000ffff097224 */ /* 0x001fc800078e0a03 */
[----:B------:R-:W-:-:S04]  /*30140*/  IMAD R9, R9, R4, RZ ;  /* 0x0000000409097224 */ /* 0x000fc800078e02ff */
[----:B------:R-:W-:Y:S01]  /*30150*/  IMAD.HI.U32 R8, R3, R9, R2 ;  /* 0x0000000903087227 */ /* 0x000fe200078e0002 */
[----:B------:R-:W-:Y:S01]  /*30160*/  IABS R9, R0 ;  /* 0x0000000000097213 */ /* 0x000fe20000000000 */
[----:B------:R-:W0:Y:S01]  /*30170*/  MUFU.RCP R2, R10 ;  /* 0x0000000a00027308 */ /* 0x000e220000001000 */
[----:B------:R-:W-:-:S03]  /*30180*/  IABS R3, R25 ;  /* 0x0000001900037213 */ /* 0x000fc60000000000 */
[----:B------:R-:W-:-:S04]  /*30190*/  IMAD.HI.U32 R7, R8, R9, RZ ;  /* 0x0000000908077227 */ /* 0x000fc800078e00ff */
[----:B------:R-:W-:-:S04]  /*301a0*/  IMAD.MOV R12, RZ, RZ, -R3 ;  /* 0x000000ffff0c7224 */ /* 0x000fc800078e0a03 */
[----:B------:R-:W-:Y:S02]  /*301b0*/  IMAD R9, R7, R12, R9 ;  /* 0x0000000c07097224 */ /* 0x000fe400078e0209 */
[----:B0-----:R-:W-:-:S03]  /*301c0*/  VIADD R3, R2, 0xffffffe ;  /* 0x0ffffffe02037836 */ /* 0x001fc60000000000 */
[----:B------:R-:W-:Y:S01]  /*301d0*/  ISETP.GT.U32.AND P1, PT, R4, R9, PT ;  /* 0x000000090400720c */ /* 0x000fe20003f24070 */
[----:B------:R-:W-:Y:S02]  /*301e0*/  IMAD.MOV.U32 R2, RZ, RZ, RZ ;  /* 0x000000ffff027224 */ /* 0x000fe400078e00ff */
        /* <DEDUP_REMOVED lines=11> */
[----:B------:R-:W-:-:S05]  /*302a0*/  IABS R2, R5 ;  /* 0x0000000500027213 */ /* 0x000fca0000000000 */
        /* <DEDUP_REMOVED lines=8> */
[----:B------:R-:W-:-:S11]  /*30330*/  ISETP.GE.AND P2, PT, R2, RZ, PT ;  /* 0x000000ff0200720c */ /* 0x000fd60003f46270 */
[----:B------:R-:W-:Y:S02]  /*30340*/  @!P1 IMAD.IADD R3, R3, 0x1, -R6 ;  /* 0x0000000103039824 */ /* 0x000fe400078e0a06 */
[----:B------:R-:W-:Y:S01]  /*30350*/  @!P1 VIADD R4, R4, 0x1 ;  /* 0x0000000104049836 */ /* 0x000fe20000000000 */
[----:B------:R-:W-:Y:S02]  /*30360*/  ISETP.NE.AND P1, PT, R5, RZ, PT ;  /* 0x000000ff0500720c */ /* 0x000fe40003f25270 */
[----:B------:R-:W-:Y:S01]  /*30370*/  ISETP.GE.U32.AND P0, PT, R3, R6, PT ;  /* 0x000000060300720c */ /* 0x000fe20003f06070 */
[----:B------:R-:W-:-:S04]  /*30380*/  IMAD.MOV R3, RZ, RZ, -R7 ;  /* 0x000000ffff037224 */ /* 0x000fc800078e0a07 */
[----:B------:R-:W-:-:S08]  /*30390*/  IMAD R3, R25, R3, R0 ;  /* 0x0000000319037224 */ /* 0x000fd000078e0200 */
[----:B------:R-:W-:-:S04]  /*303a0*/  @P0 VIADD R4, R4, 0x1 ;  /* 0x0000000104040836 */ /* 0x000fc80000000000 */
[----:B------:R-:W-:Y:S01]  /*303b0*/  @!P2 IMAD.MOV R4, RZ, RZ, -R4 ;  /* 0x000000ffff04a224 */ /* 0x000fe200078e0a04 */
[----:B------:R-:W-:-:S05]  /*303c0*/  @!P1 LOP3.LUT R4, RZ, R5, RZ, 0x33, !PT ;  /* 0x00000005ff049212 */ /* 0x000fca00078e33ff */
[--C-:B------:R-:W-:Y:S02]  /*303d0*/  IMAD.MOV R2, RZ, RZ, -R4.reuse ;  /* 0x000000ffff027224 */ /* 0x100fe400078e0a04 */
[C---:B------:R-:W-:Y:S02]  /*303e0*/  IMAD R4, R5.reuse, 0x1000000, R4 ;  /* 0x0100000005047824 */ /* 0x040fe400078e0204 */
[----:B------:R-:W-:-:S04]  /*303f0*/  IMAD R5, R5, R2, R7 ;  /* 0x0000000205057224 */ /* 0x000fc800078e0207 */
[----:B------:R-:W-:Y:S01]  /*30400*/  IMAD R26, R5, 0x10000, R4 ;  /* 0x00010000051a7824 */ /* 0x000fe200078e0204 */
[----:B------:R-:W-:Y:S06]  /*30410*/  BRA `(.L_x_2183) ;  /* 0x0000000000f47947 */ /* 0x000fec0003800000 */
.L_x_2182:
[----:B----4-:R-:W0:Y:S01]  /*30420*/  LDC.64 R2, c[0x0][0xc90] ;  /* 0x00032400ff027b82 */ /* 0x010e220000000a00 */
[----:B------:R-:W-:Y:S01]  /*30430*/  ULDC.64 UR4, c[0x0][0x208] ;  /* 0x0000820000047ab9 */ /* 0x000fe20000000a00 */
[----:B0-----:R-:W-:-:S05]  /*30440*/  IMAD.WIDE R2, R27, 0x4, R2 ;  /* 0x000000041b027825 */ /* 0x001fca00078e0202 */
[----:B------:R0:W2:Y:S02]  /*30450*/  LDG.E R6, desc[UR4][R2.64] ;  /* 0x0000000402067981 */ /* 0x0000a4000c1e1900 */
[----:B0-----:R-:W-:Y:S02]  /*30460*/  IMAD.MOV.U32 R2, RZ, RZ, RZ ;  /* 0x000000ffff027224 */ /* 0x001fe400078e00ff */
[----:B--2---:R-:W-:-:S05]  /*30470*/  IMAD R5, R25, R6, RZ ;  /* 0x0000000619057224 */ /* 0x004fca00078e02ff */
[----:B-1----:R-:W-:-:S04]  /*30480*/  IABS R7, R5 ;  /* 0x0000000500077213 */ /* 0x002fc80000000000 */
[----:B------:R-:W0:Y:S08]  /*30490*/  I2F.RP R8, R7 ;  /* 0x0000000700087306 */ /* 0x000e300000209400 */
[----:B0-----:R-:W0:Y:S02]  /*304a0*/  MUFU.RCP R8, R8 ;  /* 0x0000000800087308 */ /* 0x001e240000001000 */
[----:B0-----:R-:W-:-:S06]  /*304b0*/  VIADD R9, R8, 0xffffffe ;  /* 0x0ffffffe08097836 */ /* 0x001fcc0000000000 */
[----:B------:R-:W0:Y:S02]  /*304c0*/  F2I.FTZ.U32.TRUNC.NTZ R3, R9 ;  /* 0x0000000900037305 */ /* 0x000e24000021f000 */
[----:B0-----:R-:W-:-:S04]  /*304d0*/  IMAD.MOV R10, RZ, RZ, -R3 ;  /* 0x000000ffff0a7224 */ /* 0x001fc800078e0a03 */
[----:B------:R-:W-:Y:S01]  /*304e0*/  IMAD R11, R10, R7, RZ ;  /* 0x000000070a0b7224 */ /* 0x000fe200078e02ff */
[----:B------:R-:W-:-:S03]  /*304f0*/  IABS R10, R5 ;  /* 0x00000005000a7213 */ /* 0x000fc60000000000 */
[----:B------:R-:W-:Y:S01]  /*30500*/  IMAD.HI.U32 R2, R3, R11, R2 ;  /* 0x0000000b03027227 */ /* 0x000fe200078e0002 */
[----:B------:R-:W-:-:S03]  /*30510*/  IABS R3, R0 ;  /* 0x0000000000037213 */ /* 0x000fc60000000000 */
        /* <DEDUP_REMOVED lines=16> */
[----:B------:R-:W-:-:S03]  /*30620*/  IMAD R0, R5, R9, R0 ;  /* 0x0000000905007224 */ /* 0x000fc600078e0200 */
[----:B------:R-:W-:-:S04]  /*30630*/  VIADDMNMX R4, R3, R4, R6, PT ;  /* 0x0000000403047246 */ /* 0x000fc80003800106 */
[----:B------:R-:W-:-:S04]  /*30640*/  IABS R6, R4 ;  /* 0x0000000400067213 */ /* 0x000fc80000000000 */
[----:B------:R-:W0:Y:S08]  /*30650*/  I2F.RP R8, R6 ;  /* 0x0000000600087306 */ /* 0x000e300000209400 */
[----:B0-----:R-:W0:Y:S02]  /*30660*/  MUFU.RCP R8, R8 ;  /* 0x0000000800087308 */ /* 0x001e240000001000 */
[----:B0-----:R-:W-:Y:S01]  /*30670*/  VIADD R2, R8, 0xffffffe ;  /* 0x0ffffffe08027836 */ /* 0x001fe20000000000 */
[----:B------:R-:W-:-:S05]  /*30680*/  IABS R8, R0 ;  /* 0x0000000000087213 */ /* 0x000fca0000000000 */
[----:B------:R0:W1:Y:S02]  /*30690*/  F2I.FTZ.U32.TRUNC.NTZ R3, R2 ;  /* 0x0000000200037305 */ /* 0x000064000021f000 */
[----:B0-----:R-:W-:Y:S02]  /*306a0*/  IMAD.MOV.U32 R2, RZ, RZ, RZ ;  /* 0x000000ffff027224 */ /* 0x001fe400078e00ff */
[----:B-1----:R-:W-:-:S04]  /*306b0*/  IMAD.MOV R5, RZ, RZ, -R3 ;  /* 0x000000ffff057224 */ /* 0x002fc800078e0a03 */
[----:B------:R-:W-:-:S04]  /*306c0*/  IMAD R5, R5, R6, RZ ;  /* 0x0000000605057224 */ /* 0x000fc800078e02ff */
[----:B------:R-:W-:Y:S01]  /*306d0*/  IMAD.HI.U32 R3, R3, R5, R2 ;  /* 0x0000000503037227 */ /* 0x000fe200078e0002 */
[-C--:B------:R-:W-:Y:S02]  /*306e0*/  IABS R5, R4.reuse ;  /* 0x0000000400057213 */ /* 0x080fe40000000000 */
[----:B------:R-:W-:Y:S02]  /*306f0*/  LOP3.LUT R2, R0, R4, RZ, 0x3c, !PT ;  /* 0x0000000400027212 */ /* 0x000fe400078e3cff */
[----:B------:R-:W-:Y:S01]  /*30700*/  IADD3 R0, R7, 0x1000000, R0 ;  /* 0x0100000007007810 */ /* 0x000fe20007ffe000 */
[----:B------:R-:W-:Y:S01]  /*30710*/  IMAD.MOV R5, RZ, RZ, -R5 ;  /* 0x000000ffff057224 */ /* 0x000fe200078e0a05 */
[----:B------:R-:W-:Y:S01]  /*30720*/  ISETP.GE.AND P2, PT, R2, RZ, PT ;  /* 0x000000ff0200720c */ /* 0x000fe20003f46270 */
        /* <DEDUP_REMOVED lines=9> */
[----:B------:R-:W-:Y:S01]  /*307c0*/  @!P1 LOP3.LUT R3, RZ, R4, RZ, 0x33, !PT ;  /* 0x00000004ff039212 */ /* 0x000fe200078e33ff */
[----:B------:R-:W-:-:S04]  /*307d0*/  IMAD.MOV R4, RZ, RZ, -R4 ;  /* 0x000000ffff047224 */ /* 0x000fc800078e0a04 */
[----:B------:R-:W-:-:S07]  /*307e0*/  IMAD R26, R3, R4, R0 ;  /* 0x00000004031a7224 */ /* 0x000fce00078e0200 */
.L_x_2183:
[----:B------:R-:W-:-:S05]  /*307f0*/  LOP3.LUT R0, RZ, R3, RZ, 0x33, !PT ;  /* 0x00000003ff007212 */ /* 0x000fca00078e33ff */
[----:B------:R-:W-:Y:S01]  /*30800*/  IMAD.IADD R25, R25, 0x1, R0 ;  /* 0x0000000119197824 */ /* 0x000fe200078e0200 */
[----:B------:R-:W-:Y:S06]  /*30810*/  BRA `(.L_x_2184) ;  /* 0x00000000001c7947 */ /* 0x000fec0003800000 */
.L_x_2176:
[----:B------:R-:W-:Y:S01]  /*30820*/  UMOV UR4, URZ ;  /* 0x0000003f00047c82 */ /* 0x000fe20008000000 */
[----:B------:R-:W-:Y:S01]  /*30830*/  UMOV UR5, URZ ;  /* 0x0000003f00057c82 */ /* 0x000fe20008000000 */
[----:B------:R-:W-:Y:S01]  /*30840*/  ULDC UR6, c[0x0][0xc3c] ;  /* 0x00030f0000067ab9 */ /* 0x000fe20000000800 */
[----:B------:R-:W-:Y:S02]  /*30850*/  IMAD.MOV.U32 R24, RZ, RZ, R0 ;  /* 0x000000ffff187224 */ /* 0x000fe400078e0000 */
[----:B------:R-:W-:Y:S02]  /*30860*/  IMAD.U32 R25, RZ, RZ, UR4 ;  /* 0x00000004ff197e24 */ /* 0x000fe4000f8e00ff */
[----:B------:R-:W-:Y:S02]  /*30870*/  IMAD.U32 R26, RZ, RZ, UR5 ;  /* 0x00000005ff1a7e24 */ /* 0x000fe4000f8e00ff */
[----:B------:R-:W-:-:S07]  /*30880*/  IMAD.U32 R27, RZ, RZ, UR6 ;  /* 0x00000006ff1b7e24 */ /* 0x000fce000f8e00ff */
.L_x_2184:
[----:B------:R0:W2:Y:S01]  /*30890*/  LDL R2, [R1+0x10] ;  /* 0x0000100001027983 */ /* 0x0000a20000100800 */
[----:B------:R-:W1:Y:S01]  /*308a0*/  S2R R0, SR_TID.X ;  /* 0x0000000000007919 */ /* 0x000e620000002100 */
[----:B------:R-:W-:Y:S05]  /*308b0*/  WARPSYNC.ALL ;  /* 0x0000000000007948 */ /* 0x000fea0003800000 */
[----:B-1----:R-:W-:Y:S01]  /*308c0*/  LOP3.LUT R0, R0, 0x1f, RZ, 0xc0, !PT ;  /* 0x0000001f00007812 */ /* 0x002fe200078ec0ff */
[----:B------:R-:W-:Y:S03]  /*308d0*/  BAR.SYNC.DEFER_BLOCKING 0x4, 0x180 ;  /* 0x0106000000007b1d */ /* 0x000fe60000010000 */
[----:B------:R-:W-:-:S13]  /*308e0*/  ISETP.NE.AND P0, PT, R0, RZ, PT ;  /* 0x000000ff0000720c */ /* 0x000fda0003f05270 */
[----:B------:R-:W-:Y:S01]  /*308f0*/  @!P0 MOV R0, 0x400 ;  /* 0x0000040000008802 */ /* 0x000fe20000000f00 */
[----:B--2---:R-:W1:Y:S03]  /*30900*/  @!P0 S2R R2, SR_CgaCtaId ;  /* 0x0000000000028919 */ /* 0x004e660000008800 */
[----:B-1----:R-:W-:Y:S01]  /*30910*/  @!P0 LEA R17, R2, R0, 0x18 ;  /* 0x0000000002118211 */ /* 0x002fe200078ec0ff */
[----:B------:R0:W-:Y:S04]  /*30920*/  @!P0 STL [R1+0x10], R2 ;  /* 0x0000100201008387 */ /* 0x0001e80000100800 */
[----:B------:R0:W-:Y:S01]  /*30930*/  @!P0 STS.128 [R17+0x228d0], R24 ;  /* 0x0228d01811008388 */ /* 0x0001e20000000c00 */
[----:B------:R-:W-:Y:S06]  /*30940*/  BAR.ARV 0x5, 0x180 ;  /* 0x0146000000007b1d */ /* 0x000fec0000002000 */
.L_x_2173:
[----:B------:R-:W-:Y:S02]  /*30950*/  ULDC UR4, c[0x0][0xc3c] ;  /* 0x00030f0000047ab9 */ /* 0x000fe40000000800 */
[----:B----4-:R-:W-:-:S13]  /*30960*/  ISETP.GE.AND P0, PT, R27, UR4, PT ;  /* 0x000000041b007c0c */ /* 0x010fda000bf06270 */
[----:B------:R-:W-:Y:S05]  /*30970*/  @!P0 BRA `(.L_x_2185) ;  /* 0xffffff8400588947 */ /* 0x000fea000383ffff */
[----:B------:R-:W-:Y:S05]  /*30980*/  BSYNC B7 ;  /* 0x0000000000077941 */ /* 0x000fea0003800000 */
.L_x_2057:
[----:B--23--:R-:W2:Y:S01]  /*30990*/  LDL.LU R0, [R1+0x34] ;  /* 0x0000340001007983 */ /* 0x00cea20000300800 */
[----:B------:R-:W-:Y:S01]  /*309a0*/  BSSY B0, `(.L_x_2186) ;  /* 0x000000b000007945 */ /* 0x000fe20003800000 */
[----:B------:R-:W3:Y:S01]  /*309b0*/  S2R R5, SR_CgaCtaId ;  /* 0x0000000000057919 */ /* 0x000ee20000008800 */
[----:B--2---:R-:W-:-:S05]  /*309c0*/  VIADD R0, R0, 0x1 ;  /* 0x0000000100007836 */ /* 0x004fca0000000000 */
[----:B0-----:R-:W-:-:S04]  /*309d0*/  LEA.HI R2, R0, R0, RZ, 0x1 ;  /* 0x0000000000027211 */ /* 0x001fc800078f08ff */
[----:B------:R-:W-:Y:S02]  /*309e0*/  LOP3.LUT R3, R2, 0xfffffffe, RZ, 0xc0, !PT ;  /* 0xfffffffe02037812 */ /* 0x000fe400078ec0ff */
[----:B------:R-:W-:-:S03]  /*309f0*/  MOV R2, 0x400 ;  /* 0x0000040000027802 */ /* 0x000fc60000000f00 */
[----:B------:R-:W-:Y:S01]  /*30a00*/  IMAD.IADD R0, R0, 0x1, -R3 ;  /* 0x0000000100007824 */ /* 0x000fe200078e0a03 */
[----:B---3--:R-:W-:-:S04]  /*30a10*/  LEA R5, R5, R2, 0x18 ;  /* 0x0000000205057211 */ /* 0x008fc800078ec0ff */
[----:B------:R-:W-:-:S04]  /*30a20*/  SHF.L.U32 R0, R0, 0x1f, RZ ;  /* 0x0000001f00007819 */ /* 0x000fc800000006ff */
[----:B------:R-:W0:Y:S02]  /*30a30*/  SYNCS.PHASECHK.TRANS64.TRYWAIT P0, [R5+URZ+0x22820], R0 ;  /* 0x02282000050075a7 */ /* 0x000e24000800017f */
[----:B0-----:R-:W-:Y:S05]  /*30a40*/  @!P0 BRA `(.L_x_2187) ;  /* 0x0000008c00948947 */ /* 0x001fea0003800000 */
.L_x_2522:
[----:B------:R-:W-:Y:S05]  /*30a50*/  BSYNC B0 ;  /* 0x0000000000007941 */ /* 0x000fea0003800000 */
.L_x_2186:
[----:B------:R-:W-:-:S03]  /*30a60*/  UMOV UR4, 0xffffffff ;  /* 0xffffffff00047882 */ /* 0x000fc60000000000 */
[----:B------:R-:W-:Y:S05]  /*30a70*/  BRA.DIV UR4, `(.L_x_2188) ;  /* 0x0000008e049c7947 */ /* 0x000fea000b800000 */
[----:B0-----:R-:W0:Y:S02]  /*30a80*/  S2R R0, SR_TID.X ;  /* 0x0000000000007919 */ /* 0x001e240000002100 */
[----:B0-----:R-:W-:-:S04]  /*30a90*/  SHF.R.U32.HI R0, RZ, 0x5, R0 ;  /* 0x00000005ff007819 */ /* 0x001fc80000011600 */
[----:B------:R-:W-:-:S05]  /*30aa0*/  LOP3.LUT R0, R0, 0x3, RZ, 0xc0, !PT ;  /* 0x0000000300007812 */ /* 0x000fca00078ec0ff */
[----:B------:R0:W2:Y:S02]  /*30ab0*/  SHFL.IDX PT, R14, R0, RZ, 0x1f ;  /* 0x00001fff000e7589 */ /* 0x0000a400000e0000 */
.L_x_2525:
[----:B--2---:R-:W-:-:S13]  /*30ac0*/  ISETP.NE.AND P0, PT, R14, RZ, PT ;  /* 0x000000ff0e00720c */ /* 0x004fda0003f05270 */
[----:B------:R-:W-:Y:S05]  /*30ad0*/  @P0 BRA `(.L_x_1794) ;  /* 0x0000000000b00947 */ /* 0x000fea0003800000 */
[----:B------:R-:W-:-:S03]  /*30ae0*/  UMOV UR4, 0xffffffff ;  /* 0xffffffff00047882 */ /* 0x000fc60000000000 */
[----:B------:R-:W-:Y:S05]  /*30af0*/  BRA.DIV UR4, `(.L_x_2189) ;  /* 0x0000008e04b07947 */ /* 0x000fea000b800000 */
[----:B------:R-:W-:-:S13]  /*30b00*/  ELECT P6, URZ, PT ;  /* 0x00000000003f782f */ /* 0x000fda00038c0000 */
.L_x_2528:
        /* <DEDUP_REMOVED lines=8> */
.L_x_2190:
[----:B------:R-:W-:Y:S01]  /*30b90*/  IMAD R3, R33, 0x8, R5 ;  /* 0x0000000821037824 */ /* 0x000fe200078e0205 */
[----:B------:R-:W-:Y:S01]  /*30ba0*/  SHF.L.U32 R2, R37, 0x1f, RZ ;  /* 0x0000001f25027819 */ /* 0x000fe200000006ff */
[----:B------:R-:W-:-:S03]  /*30bb0*/  VIADD R33, R33, 0x1 ;  /* 0x0000000121217836 */ /* 0x000fc60000000000 */
[----:B------:R-:W0:Y:S02]  /*30bc0*/  SYNCS.PHASECHK.TRANS64.TRYWAIT P1, [R3+URZ+0x22840], R2 ;  /* 0x02284002030075a7 */ /* 0x000e24000802017f */
[----:B------:R-:W-:-:S04]  /*30bd0*/  ISETP.NE.AND P2, PT, R33, 0x2, PT ;  /* 0x000000022100780c */ /* 0x000fc80003f45270 */
[----:B------:R-:W-:Y:S01]  /*30be0*/  SEL R0, RZ, 0x1, P2 ;  /* 0x00000001ff007807 */ /* 0x000fe20001000000 */
[----:B0-----:R-:W-:Y:S08]  /*30bf0*/  @!P1 BRA `(.L_x_2191) ;  /* 0x0000008c00909947 */ /* 0x001ff00003800000 */
.L_x_2529:
[----:B------:R-:W-:Y:S02]  /*30c00*/  SEL R33, R33, RZ, P2 ;  /* 0x000000ff21217207 */ /* 0x000fe40001000000 */
[----:B------:R-:W-:Y:S01]  /*30c10*/  LOP3.LUT R0, R37, R0, RZ, 0x3c, !PT ;  /* 0x0000000025007212 */ /* 0x000fe200078e3cff */
[----:B------:R-:W-:Y:S06]  /*30c20*/  @!P0 BRA `(.L_x_2192) ;  /* 0x0000000000048947 */ /* 0x000fec0003800000 */
[----:B------:R-:W-:Y:S01]  /*30c30*/  BPT.TRAP 0x1 ;  /* 0x000000040000795c */ /* 0x000fe20000300000 */
.L_x_2192:
[----:B------:R-:W-:Y:S01]  /*30c40*/  IMAD R33, R33, 0x8, R5 ;  /* 0x0000000821217824 */ /* 0x000fe200078e0205 */
[----:B------:R-:W-:-:S04]  /*30c50*/  SHF.L.U32 R0, R0, 0x1f, RZ ;  /* 0x0000001f00007819 */ /* 0x000fc800000006ff */
[----:B------:R-:W2:Y:S02]  /*30c60*/  SYNCS.PHASECHK.TRANS64.TRYWAIT P1, [R33+URZ+0x22840], R0 ;  /* 0x02284000210075a7 */ /* 0x000ea4000802017f */
[----:B--2---:R-:W-:Y:S05]  /*30c70*/  @!P1 BRA `(.L_x_2193) ;  /* 0x0000008c00849947 */ /* 0x004fea0003800000 */
.L_x_2530:
[----:B------:R-:W-:Y:S05]  /*30c80*/  @!P0 BRA `(.L_x_2194) ;  /* 0x0000000000048947 */ /* 0x000fea0003800000 */
[----:B------:R-:W-:Y:S01]  /*30c90*/  BPT.TRAP 0x1 ;  /* 0x000000040000795c */ /* 0x000fe20000300000 */
.L_x_2194:
[----:B------:R-:W3:Y:S02]  /*30ca0*/  SYNCS.PHASECHK.TRANS64.TRYWAIT P1, [R3+URZ+0x22860], R2 ;  /* 0x02286002030075a7 */ /* 0x000ee4000802017f */
[----:B---3--:R-:W-:Y:S05]  /*30cb0*/  @!P1 BRA `(.L_x_2195) ;  /* 0x0000008c00889947 */ /* 0x008fea0003800000 */
.L_x_2531:
[----:B------:R-:W-:Y:S05]  /*30cc0*/  @!P0 BRA `(.L_x_2196) ;  /* 0x0000000000048947 */ /* 0x000fea0003800000 */
[----:B------:R-:W-:Y:S01]  /*30cd0*/  BPT.TRAP 0x1 ;  /* 0x000000040000795c */ /* 0x000fe20000300000 */
.L_x_2196:
[----:B------:R-:W4:Y:S02]  /*30ce0*/  SYNCS.PHASECHK.TRANS64.TRYWAIT P1, [R33+URZ+0x22860], R0 ;  /* 0x02286000210075a7 */ /* 0x000f24000802017f */
[----:B----4-:R-:W-:Y:S05]  /*30cf0*/  @!P1 BRA `(.L_x_2197) ;  /* 0x0000008c008c9947 */ /* 0x010fea0003800000 */
.L_x_2532:
[----:B------:R-:W-:Y:S05]  /*30d00*/  @!P0 BRA `(.L_x_2198) ;  /* 0x0000000000048947 */ /* 0x000fea0003800000 */
[----:B------:R-:W-:Y:S01]  /*30d10*/  BPT.TRAP 0x1 ;  /* 0x000000040000795c */ /* 0x000fe20000300000 */
.L_x_2198:
[----:B------:R-:W5:Y:S02]  /*30d20*/  SYNCS.PHASECHK.TRANS64.TRYWAIT P1, [R3+URZ+0x22880], R2 ;  /* 0x02288002030075a7 */ /* 0x000f64000802017f */
[----:B-----5:R-:W-:Y:S05]  /*30d30*/  @!P1 BRA `(.L_x_2199) ;  /* 0x0000008c00909947 */ /* 0x020fea0003800000 */
.L_x_2533:
[----:B------:R-:W-:Y:S05]  /*30d40*/  @!P0 BRA `(.L_x_2200) ;  /* 0x0000000000048947 */ /* 0x000fea0003800000 */
[----:B------:R-:W-:Y:S01]  /*30d50*/  BPT.TRAP 0x1 ;  /* 0x000000040000795c */ /* 0x000fe20000300000 */
.L_x_2200:
[----:B------:R0:W0:Y:S02]  /*30d60*/  SYNCS.PHASECHK.TRANS64.TRYWAIT P0, [R33+URZ+0x22880], R0 ;  /* 0x02288000210075a7 */ /* 0x000024000800017f */
[----:B0-----:R-:W-:Y:S05]  /*30d70*/  @!P0 NANOSLEEP.SYNCS 0x989680 ;  /* 0x009896800000895d */ /* 0x001fea0003900000 */
[----:B------:R-:W0:Y:S02]  /*30d80*/  @!P0 SYNCS.PHASECHK.TRANS64 P0, [R33+URZ+0x22880], R0 ;  /* 0x02288000210085a7 */ /* 0x000e24000800007f */
[----:B0-----:R-:W-:Y:S05]  /*30d90*/  @!P0 BRA `(.L_x_2200) ;  /* 0xfffffffc00f08947 */ /* 0x001fea000383ffff */
.L_x_1794:
[----:B------:R-:W-:Y:S05]  /*30da0*/  BSYNC B8 ;  /* 0x0000000000087941 */ /* 0x000fea0003800000 */
.L_x_1791:
[----:B------:R-:W-:Y:S05]  /*30db0*/  EXIT ;  /* 0x000000000000794d */ /* 0x000fea0003800000 */
.L_x_1824:
[----:B0-----:R0:W1:Y:S02]  /*30dc0*/  SYNCS.PHASECHK.TRANS64.TRYWAIT P6, [R86+URZ+0x22890], R98 ;  /* 0x02289062560075a7 */ /* 0x00106400080c017f */
[----:B-1----:R-:W-:Y:S05]  /*30dd0*/  @!P6 NANOSLEEP.SYNCS 0x989680 ;  /* 0x009896800000e95d */ /* 0x002fea0003900000 */
[----:B------:R-:W1:Y:S02]  /*30de0*/  @!P6 SYNCS.PHASECHK.TRANS64 P6, [R86+URZ+0x22890], R98 ;  /* 0x022890625600e5a7 */ /* 0x000e6400080c007f */
[----:B-1----:R-:W-:Y:S05]  /*30df0*/  @!P6 BRA `(.L_x_1824) ;  /* 0xfffffffc00f0e947 */ /* 0x002fea000383ffff */
[----:B------:R-:W-:Y:S05]  /*30e00*/  BRA `(.L_x_2201) ;  /* 0xfffffd2000d07947 */ /* 0x000fea000383ffff */
.L_x_1825:
        /* <DEDUP_REMOVED lines=8> */
.L_x_2203:
[----:B------:R-:W-:Y:S05]  /*30e90*/  BSYNC B1 ;  /* 0x0000000000017941 */ /* 0x000fea0003800000 */
.L_x_2202:
        /* <DEDUP_REMOVED lines=8> */
.L_x_2204:
[----:B------:R-:W-:Y:S05]  /*30f20*/  BRA `(.L_x_2205) ;  /* 0xfffffd20009c7947 */ /* 0x000fea000383ffff */
.L_x_1834:
[----:B------:R-:W-:Y:S01]  /*30f30*/  BSSY B1, `(.L_x_2206) ;  /* 0x0000008000017945 */ /* 0x000fe20003800000 */
[----:B------:R-:W-:Y:S02]  /*30f40*/  IMAD.MOV.U32 R13, RZ, RZ, R99 ;  /* 0x000000ffff0d7224 */ /* 0x000fe400078e0063 */
[----:B------:R-:W-:Y:S02]  /*30f50*/  IMAD.MOV.U32 R12, RZ, RZ, 0x1 ;  /* 0x00000001ff0c7424 */ /* 0x000fe400078e00ff */
[----:B0---4-:R-:W-:Y:S02]  /*30f60*/  IMAD.MOV.U32 R11, RZ, RZ, 0x1c1f ;  /* 0x00001c1fff0b7424 */ /* 0x011fe400078e00ff */
[----:B------:R-:W-:-:S07]  /*30f70*/  IMAD.MOV.U32 R15, RZ, RZ, -0x1 ;  /* 0xffffffffff0f7424 */ /* 0x000fce00078e00ff */
[----:B-123--:R-:W-:Y:S05]  /*30f80*/  WARPSYNC.COLLECTIVE R15, `(.L_x_2207) ;  /* 0x000000000f087348 */ /* 0x00efea0003c00000 */
[----:B---3--:R0:W3:Y:S02]  /*30f90*/  SHFL.IDX P6, R14, R13, R12, R11 ;  /* 0x0000000c0d0e7389 */ /* 0x0080e400000c000b */
[----:B0123--:R-:W-:Y:S01]  /*30fa0*/  ENDCOLLECTIVE ;  /* 0x000000000000791b */ /* 0x00ffe20003800000 */
.L_x_2207:
[----:B------:R-:W-:Y:S05]  /*30fb0*/  BSYNC B1 ;  /* 0x0000000000017941 */ /* 0x000fea0003800000 */
.L_x_2206:
[----:B------:R-:W-:Y:S02]  /*30fc0*/  IMAD.MOV.U32 R13, RZ, RZ, R100 ;  /* 0x000000ffff0d7224 */ /* 0x000fe400078e0064 */
[----:B------:R-:W-:Y:S02]  /*30fd0*/  IMAD.MOV.U32 R12, RZ, RZ, 0x1 ;  /* 0x00000001ff0c7424 */ /* 0x000fe400078e00ff */
[----:B------:R-:W-:Y:S02]  /*30fe0*/  IMAD.MOV.U32 R11, RZ, RZ, 0x1c1f ;  /* 0x00001c1fff0b7424 */ /* 0x000fe400078e00ff */
[----:B------:R-:W-:Y:S02]  /*30ff0*/  IMAD.MOV.U32 R15, RZ, RZ, -0x1 ;  /* 0xffffffffff0f7424 */ /* 0x000fe400078e00ff */
[----:B------:R-:W-:-:S07]  /*31000*/  IMAD.MOV.U32 R42, RZ, RZ, R14 ;  /* 0x000000ffff2a7224 */ /* 0x000fce00078e000e */
[----:B------:R-:W-:Y:S05]  /*31010*/  WARPSYNC.COLLECTIVE R15, `(.L_x_2208) ;  /* 0x000000000f087348 */ /* 0x000fea0003c00000 */
[----:B------:R0:W1:Y:S02]  /*31020*/  SHFL.IDX P6, R14, R13, R12, R11 ;  /* 0x0000000c0d0e7389 */ /* 0x00006400000c000b */
[----:B01----:R-:W-:Y:S01]  /*31030*/  ENDCOLLECTIVE ;  /* 0x000000000000791b */ /* 0x003fe20003800000 */
.L_x_2208:
[----:B------:R-:W-:Y:S05]  /*31040*/  BRA `(.L_x_2209) ;  /* 0xfffffd30000c7947 */ /* 0x000fea000383ffff */
.L_x_1843:
[----:B------:R-:W-:Y:S01]  /*31050*/  BSSY B1, `(.L_x_2210) ;  /* 0x0000008000017945 */ /* 0x000fe20003800000 */
[----:B------:R-:W-:Y:S02]  /*31060*/  IMAD.MOV.U32 R13, RZ, RZ, R99 ;  /* 0x000000ffff0d7224 */ /* 0x000fe400078e0063 */
[----:B------:R-:W-:Y:S02]  /*31070*/  IMAD.MOV.U32 R12, RZ, RZ, 0x2 ;  /* 0x00000002ff0c7424 */ /* 0x000fe400078e00ff */
[----:B0---4-:R-:W-:Y:S02]  /*31080*/  IMAD.MOV.U32 R11, RZ, RZ, 0x1c1f ;  /* 0x00001c1fff0b7424 */ /* 0x011fe400078e00ff */
[----:B------:R-:W-:-:S07]  /*31090*/  IMAD.MOV.U32 R15, RZ, RZ, -0x1 ;  /* 0xffffffffff0f7424 */ /* 0x000fce00078e00ff */
[----:B-123--:R-:W-:Y:S05]  /*310a0*/  WARPSYNC.COLLECTIVE R15, `(.L_x_2211) ;  /* 0x000000000f087348 */ /* 0x00efea0003c00000 */
[----:B------:R0:W4:Y:S02]  /*310b0*/  SHFL.IDX P6, R14, R13, R12, R11 ;  /* 0x0000000c0d0e7389 */ /* 0x00012400000c000b */
[----:B01234-:R-:W-:Y:S01]  /*310c0*/  ENDCOLLECTIVE ;  /* 0x000000000000791b */ /* 0x01ffe20003800000 */
.L_x_2211:
[----:B------:R-:W-:Y:S05]  /*310d0*/  BSYNC B1 ;  /* 0x0000000000017941 */ /* 0x000fea0003800000 */
.L_x_2210:
        /* <DEDUP_REMOVED lines=8> */
.L_x_2212:
[----:B------:R-:W-:Y:S05]  /*31160*/  BRA `(.L_x_2213) ;  /* 0xfffffd3c00807947 */ /* 0x000fea000383ffff */
.L_x_1853:
[----:B-1----:R1:W2:Y:S02]  /*31170*/  SYNCS.PHASECHK.TRANS64.TRYWAIT P3, [R86+URZ+0x22890], R98 ;  /* 0x02289062560075a7 */ /* 0x0022a4000806017f */
[----:B--2---:R-:W-:Y:S05]  /*31180*/  @!P3 NANOSLEEP.SYNCS 0x989680 ;  /* 0x009896800000b95d */ /* 0x004fea0003900000 */
[----:B------:R-:W2:Y:S02]  /*31190*/  @!P3 SYNCS.PHASECHK.TRANS64 P3, [R86+URZ+0x22890], R98 ;  /* 0x022890625600b5a7 */ /* 0x000ea4000806007f */
[----:B--2---:R-:W-:Y:S05]  /*311a0*/  @!P3 BRA `(.L_x_1853) ;  /* 0xfffffffc00f0b947 */ /* 0x004fea000383ffff */
[----:B------:R-:W-:Y:S05]  /*311b0*/  BRA `(.L_x_2214) ;  /* 0xfffffd50004c7947 */ /* 0x000fea000383ffff */
.L_x_1854:
[----:B------:R-:W-:Y:S01]  /*311c0*/  BSSY B1, `(.L_x_2215) ;  /* 0x0000008000017945 */ /* 0x000fe20003800000 */
[----:B------:R-:W-:Y:S02]  /*311d0*/  IMAD.MOV.U32 R13, RZ, RZ, R99 ;  /* 0x000000ffff0d7224 */ /* 0x000fe400078e0063 */
[----:B------:R-:W-:Y:S02]  /*311e0*/  IMAD.MOV.U32 R12, RZ, RZ, RZ ;  /* 0x000000ffff0c7224 */ /* 0x000fe400078e00ff */
[----:B------:R-:W-:Y:S02]  /*311f0*/  IMAD.MOV.U32 R11, RZ, RZ, 0x1c1f ;  /* 0x00001c1fff0b7424 */ /* 0x000fe400078e00ff */
[----:B------:R-:W-:-:S07]  /*31200*/  IMAD.MOV.U32 R15, RZ, RZ, -0x1 ;  /* 0xffffffffff0f7424 */ /* 0x000fce00078e00ff */
[----:B-1----:R-:W-:Y:S05]  /*31210*/  WARPSYNC.COLLECTIVE R15, `(.L_x_2216) ;  /* 0x000000000f087348 */ /* 0x002fea0003c00000 */
[----:B------:R0:W2:Y:S02]  /*31220*/  SHFL.IDX P6, R14, R13, R12, R11 ;  /* 0x0000000c0d0e7389 */ /* 0x0000a400000c000b */
[----:B012---:R-:W-:Y:S01]  /*31230*/  ENDCOLLECTIVE ;  /* 0x000000000000791b */ /* 0x007fe20003800000 */
.L_x_2216:
[----:B------:R-:W-:Y:S05]  /*31240*/  BSYNC B1 ;  /* 0x0000000000017941 */ /* 0x000fea0003800000 */
.L_x_2215:
        /* <DEDUP_REMOVED lines=8> */
.L_x_2217:
[----:B------:R-:W-:Y:S01]  /*312d0*/  IMAD.MOV.U32 R101, RZ, RZ, R14 ;  /* 0x000000ffff657224 */ /* 0x000fe200078e000e */
[----:B------:R-:W-:Y:S06]  /*312e0*/  BRA `(.L_x_2218) ;  /* 0xfffffd5000187947 */ /* 0x000fec000383ffff */
.L_x_1859:
[----:B------:R-:W-:Y:S01]  /*312f0*/  BSSY B1, `(.L_x_2219) ;  /* 0x0000008000017945 */ /* 0x000fe20003800000 */
[----:B----4-:R-:W-:Y:S02]  /*31300*/  IMAD.MOV.U32 R13, RZ, RZ, R99 ;  /* 0x000000ffff0d7224 */ /* 0x010fe400078e0063 */
[----:B------:R-:W-:Y:S02]  /*31310*/  IMAD.MOV.U32 R12, RZ, RZ, 0x1 ;  /* 0x00000001ff0c7424 */ /* 0x000fe400078e00ff */
[----:B------:R-:W-:Y:S02]  /*31320*/  IMAD.MOV.U32 R11, RZ, RZ, 0x1c1f ;  /* 0x00001c1fff0b7424 */ /* 0x000fe400078e00ff */
[----:B------:R-:W-:-:S07]  /*31330*/  IMAD.MOV.U32 R15, RZ, RZ, -0x1 ;  /* 0xffffffffff0f7424 */ /* 0x000fce00078e00ff */
[----:B0123--:R-:W-:Y:S05]  /*31340*/  WARPSYNC.COLLECTIVE R15, `(.L_x_2220) ;  /* 0x000000000f087348 */ /* 0x00ffea0003c00000 */
[----:B------:R4:W0:Y:S02]  /*31350*/  SHFL.IDX P6, R14, R13, R12, R11 ;  /* 0x0000000c0d0e7389 */ /* 0x00082400000c000b */
[----:B01234-:R-:W-:Y:S01]  /*31360*/  ENDCOLLECTIVE ;  /* 0x000000000000791b */ /* 0x01ffe20003800000 */
.L_x_2220:
[----:B------:R-:W-:Y:S05]  /*31370*/  BSYNC B1 ;  /* 0x0000000000017941 */ /* 0x000fea0003800000 */
.L_x_2219:
        /* <DEDUP_REMOVED lines=8> */
.L_x_2221:
[----:B------:R-:W-:Y:S05]  /*31400*/  BRA `(.L_x_2222) ;  /* 0xfffffd5c008c7947 */ /* 0x000fea000383ffff */
.L_x_1864:
[----:B------:R-:W-:Y:S01]  /*31410*/  BSSY B1, `(.L_x_2223) ;  /* 0x0000008000017945 */ /* 0x000fe20003800000 */
[----:B0-----:R-:W-:Y:S02]  /*31420*/  IMAD.MOV.U32 R13, RZ, RZ, R99 ;  /* 0x000000ffff0d7224 */ /* 0x001fe400078e0063 */
[----:B------:R-:W-:Y:S02]  /*31430*/  IMAD.MOV.U32 R12, RZ, RZ, 0x2 ;  /* 0x00000002ff0c7424 */ /* 0x000fe400078e00ff */
[----:B------:R-:W-:Y:S02]  /*31440*/  IMAD.MOV.U32 R11, RZ, RZ, 0x1c1f ;  /* 0x00001c1fff0b7424 */ /* 0x000fe400078e00ff */
[----:B------:R-:W-:-:S07]  /*31450*/  IMAD.MOV.U32 R15, RZ, RZ, -0x1 ;  /* 0xffffffffff0f7424 */ /* 0x000fce00078e00ff */
[----:B-1234-:R-:W-:Y:S05]  /*31460*/  WARPSYNC.COLLECTIVE R15, `(.L_x_2224) ;  /* 0x000000000f087348 */ /* 0x01efea0003c00000 */
[----:B------:R0:W0:Y:S02]  /*31470*/  SHFL.IDX P6, R14, R13, R12, R11 ;  /* 0x0000000c0d0e7389 */ /* 0x00002400000c000b */
[----:B01234-:R-:W-:Y:S01]  /*31480*/  ENDCOLLECTIVE ;  /* 0x000000000000791b */ /* 0x01ffe20003800000 */
.L_x_2224:
[----:B------:R-:W-:Y:S05]  /*31490*/  BSYNC B1 ;  /* 0x0000000000017941 */ /* 0x000fea0003800000 */
.L_x_2223:
        /* <DEDUP_REMOVED lines=8> */
.L_x_2225:
[----:B------:R-:W-:Y:S05]  /*31520*/  BRA `(.L_x_2226) ;  /* 0xfffffd6c00207947 */ /* 0x000fea000383ffff */
.L_x_1869:
[----:B0-----:R0:W1:Y:S02]  /*31530*/  SYNCS.PHASECHK.TRANS64.TRYWAIT P2, [R86+URZ+0x22890], R98 ;  /* 0x02289062560075a7 */ /* 0x001064000804017f */
[----:B-1----:R-:W-:Y:S05]  /*31540*/  @!P2 NANOSLEEP.SYNCS 0x989680 ;  /* 0x009896800000a95d */ /* 0x002fea0003900000 */
[----:B------:R-:W1:Y:S02]  /*31550*/  @!P2 SYNCS.PHASECHK.TRANS64 P2, [R86+URZ+0x22890], R98 ;  /* 0x022890625600a5a7 */ /* 0x000e64000804007f */
[----:B-1----:R-:W-:Y:S05]  /*31560*/  @!P2 BRA `(.L_x_1869) ;  /* 0xfffffffc00f0a947 */ /* 0x002fea000383ffff */
[----:B------:R-:W-:Y:S05]  /*31570*/  BRA `(.L_x_2227) ;  /* 0xfffffd7c00087947 */ /* 0x000fea000383ffff */
.L_x_1870:
        /* <DEDUP_REMOVED lines=8> */
.L_x_2229:
[----:B------:R-:W-:Y:S05]  /*31600*/  BSYNC B1 ;  /* 0x0000000000017941 */ /* 0x000fea0003800000 */
.L_x_2228:
        /* <DEDUP_REMOVED lines=8> */
.L_x_2230:
[----:B------:R-:W-:Y:S05]  /*31690*/  BRA `(.L_x_2231) ;  /* 0xfffffd7c00287947 */ /* 0x000fea000383ffff */
.L_x_1873:
[----:B------:R-:W-:Y:S01]  /*316a0*/  BSSY B1, `(.L_x_2232) ;  /* 0x0000008000017945 */ /* 0x000fe20003800000 */
[----:B------:R-:W-:Y:S02]  /*316b0*/  IMAD.MOV.U32 R13, RZ, RZ, R9 ;  /* 0x000000ffff0d7224 */ /* 0x000fe400078e0009 */
[----:B------:R-:W-:Y:S02]  /*316c0*/  IMAD.MOV.U32 R12, RZ, RZ, 0x1 ;  /* 0x00000001ff0c7424 */ /* 0x000fe400078e00ff */
[----:B------:R-:W-:Y:S02]  /*316d0*/  IMAD.MOV.U32 R11, RZ, RZ, 0x1c1f ;  /* 0x00001c1fff0b7424 */ /* 0x000fe400078e00ff */
[----:B----4-:R-:W-:-:S07]  /*316e0*/  IMAD.MOV.U32 R15, RZ, RZ, -0x1 ;  /* 0xffffffffff0f7424 */ /* 0x010fce00078e00ff */
[----:B0123--:R-:W-:Y:S05]  /*316f0*/  WARPSYNC.COLLECTIVE R15, `(.L_x_2233) ;  /* 0x000000000f087348 */ /* 0x00ffea0003c00000 */
[----:B---3--:R3:W4:Y:S02]  /*31700*/  SHFL.IDX P6, R14, R13, R12, R11 ;  /* 0x0000000c0d0e7389 */ /* 0x00872400000c000b */
[----:B01234-:R-:W-:Y:S01]  /*31710*/  ENDCOLLECTIVE ;  /* 0x000000000000791b */ /* 0x01ffe20003800000 */
.L_x_2233:
[----:B------:R-:W-:Y:S05]  /*31720*/  BSYNC B1 ;  /* 0x0000000000017941 */ /* 0x000fea0003800000 */
.L_x_2232:
        /* <DEDUP_REMOVED lines=8> */
.L_x_2234:
[----:B------:R-:W-:Y:S05]  /*317b0*/  BRA `(.L_x_2235) ;  /* 0xfffffd7c002c7947 */ /* 0x000fea000383ffff */
.L_x_1876:
[----:B------:R-:W-:Y:S01]  /*317c0*/  BSSY B1, `(.L_x_2236) ;  /* 0x0000008000017945 */ /* 0x000fe20003800000 */
[----:B------:R-:W-:Y:S02]  /*317d0*/  IMAD.MOV.U32 R13, RZ, RZ, R9 ;  /* 0x000000ffff0d7224 */ /* 0x000fe400078e0009 */
[----:B------:R-:W-:Y:S02]  /*317e0*/  IMAD.MOV.U32 R12, RZ, RZ, 0x2 ;  /* 0x00000002ff0c7424 */ /* 0x000fe400078e00ff */
[----:B------:R-:W-:Y:S02]  /*317f0*/  IMAD.MOV.U32 R11, RZ, RZ, 0x1c1f ;  /* 0x00001c1fff0b7424 */ /* 0x000fe400078e00ff */
[----:B---3--:R-:W-:-:S07]  /*31800*/  IMAD.MOV.U32 R15, RZ, RZ, -0x1 ;  /* 0xffffffffff0f7424 */ /* 0x008fce00078e00ff */
[----:B012-4-:R-:W-:Y:S05]  /*31810*/  WARPSYNC.COLLECTIVE R15, `(.L_x_2237) ;  /* 0x000000000f087348 */ /* 0x017fea0003c00000 */
[----:B------:R3:W0:Y:S02]  /*31820*/  SHFL.IDX P6, R14, R13, R12, R11 ;  /* 0x0000000c0d0e7389 */ /* 0x00062400000c000b */
[----:B01234-:R-:W-:Y:S01]  /*31830*/  ENDCOLLECTIVE ;  /* 0x000000000000791b */ /* 0x01ffe20003800000 */
.L_x_2237:
[----:B------:R-:W-:Y:S05]  /*31840*/  BSYNC B1 ;  /* 0x0000000000017941 */ /* 0x000fea0003800000 */
.L_x_2236:
        /* <DEDUP_REMOVED lines=8> */
.L_x_2238:
[----:B------:R-:W-:Y:S05]  /*318d0*/  BRA `(.L_x_2239) ;  /* 0xfffffd7c00347947 */ /* 0x000fea000383ffff */
.L_x_1880:
[----:B------:R0:W0:Y:S02]  /*318e0*/  SYNCS.PHASECHK.TRANS64.TRYWAIT P3, [R86+URZ+0x228b0], R98 ;  /* 0x0228b062560075a7 */ /* 0x000024000806017f */
[----:B0-----:R-:W-:Y:S05]  /*318f0*/  @!P3 NANOSLEEP.SYNCS 0x989680 ;  /* 0x009896800000b95d */ /* 0x001fea0003900000 */
[----:B------:R-:W0:Y:S02]  /*31900*/  @!P3 SYNCS.PHASECHK.TRANS64 P3, [R86+URZ+0x228b0], R98 ;  /* 0x0228b0625600b5a7 */ /* 0x000e24000806007f */
[----:B0-----:R-:W-:Y:S05]  /*31910*/  @!P3 BRA `(.L_x_1880) ;  /* 0xfffffffc00f0b947 */ /* 0x001fea000383ffff */
[----:B------:R-:W-:Y:S05]  /*31920*/  BRA `(.L_x_2240) ;  /* 0xfffffd7c00ac7947 */ /* 0x000fea000383ffff */
.L_x_1900:
        /* <DEDUP_REMOVED lines=8> */
[----:B------:R-:W-:-:S05]  /*319b0*/  SHF.R.S32.HI R6, RZ, 0x7, R6 ;  /* 0x00000007ff067819 */ /* 0x000fca0000011406 */
[----:B------:R-:W-:-:S07]  /*319c0*/  IMAD.MOV.U32 R13, RZ, RZ, R6 ;  /* 0x000000ffff0d7224 */ /* 0x000fce00078e0006 */
[----:B-----5:R-:W-:Y:S05]  /*319d0*/  WARPSYNC.COLLECTIVE R15, `(.L_x_2242) ;  /* 0x000000000f087348 */ /* 0x020fea0003c00000 */
[----:B------:R0:W1:Y:S02]  /*319e0*/  SHFL.IDX P6, R14, R13, R12, R11 ;  /* 0x0000000c0d0e7389 */ /* 0x00006400000c000b */
[----:B01---5:R-:W-:Y:S01]  /*319f0*/  ENDCOLLECTIVE ;  /* 0x000000000000791b */ /* 0x023fe20003800000 */
.L_x_2242:
[----:B------:R-:W-:Y:S05]  /*31a00*/  BSYNC B0 ;  /* 0x0000000000007941 */ /* 0x000fea0003800000 */
.L_x_2241:
[----:B------:R-:W-:Y:S01]  /*31a10*/  IMAD.MOV.U32 R202, RZ, RZ, R14 ;  /* 0x000000ffffca7224 */ /* 0x000fe200078e000e */
[----:B------:R-:W-:Y:S06]  /*31a20*/  BRA `(.L_x_2243) ;  /* 0xfffffd8c006c7947 */ /* 0x000fec000383ffff */
.L_x_1912:
        /* <DEDUP_REMOVED lines=8> */
.L_x_2245:
[----:B------:R-:W-:Y:S05]  /*31ab0*/  BSYNC B1 ;  /* 0x0000000000017941 */ /* 0x000fea0003800000 */
.L_x_2244:
        /* <DEDUP_REMOVED lines=8> */
.L_x_2246:
[----:B------:R-:W-:Y:S02]  /*31b40*/  IMAD.MOV.U32 R13, RZ, RZ, R8 ;  /* 0x000000ffff0d7224 */ /* 0x000fe400078e0008 */
[----:B------:R-:W-:-:S07]  /*31b50*/  IMAD.MOV.U32 R3, RZ, RZ, R14 ;  /* 0x000000ffff037224 */ /* 0x000fce00078e000e */
[----:B------:R-:W-:Y:S05]  /*31b60*/  WARPSYNC.COLLECTIVE R15, `(.L_x_2247) ;  /* 0x000000000f087348 */ /* 0x000fea0003c00000 */
[----:B------:R0:W1:Y:S02]  /*31b70*/  SHFL.IDX P6, R14, R13, R12, R11 ;  /* 0x0000000c0d0e7389 */ /* 0x00006400000c000b */
[----:B01----:R-:W-:Y:S01]  /*31b80*/  ENDCOLLECTIVE ;  /* 0x000000000000791b */ /* 0x003fe20003800000 */
.L_x_2247:
[----:B------:R-:W-:Y:S02]  /*31b90*/  IMAD.MOV.U32 R13, RZ, RZ, R7 ;  /* 0x000000ffff0d7224 */ /* 0x000fe400078e0007 */
[----:B------:R-:W-:-:S07]  /*31ba0*/  IMAD.MOV.U32 R4, RZ, RZ, R14 ;  /* 0x000000ffff047224 */ /* 0x000fce00078e000e */
[----:B------:R-:W-:Y:S05]  /*31bb0*/  WARPSYNC.COLLECTIVE R15, `(.L_x_2248) ;  /* 0x000000000f087348 */ /* 0x000fea0003c00000 */
[----:B------:R0:W1:Y:S02]  /*31bc0*/  SHFL.IDX P6, R14, R13, R12, R11 ;  /* 0x0000000c0d0e7389 */ /* 0x00006400000c000b */
[----:B01----:R-:W-:Y:S01]  /*31bd0*/  ENDCOLLECTIVE ;  /* 0x000000000000791b */ /* 0x003fe20003800000 */
.L_x_2248:
[----:B------:R-:W-:Y:S05]  /*31be0*/  BRA `(.L_x_2249) ;  /* 0xfffffd9400607947 */ /* 0x000fea000383ffff */
.L_x_1915:
[----:B------:R-:W-:Y:S01]  /*31bf0*/  BSSY B1, `(.L_x_2250) ;  /* 0x0000008000017945 */ /* 0x000fe20003800000 */
[----:B------:R-:W-:Y:S02]  /*31c00*/  IMAD.MOV.U32 R13, RZ, RZ, R6 ;  /* 0x000000ffff0d7224 */ /* 0x000fe400078e0006 */
[----:B------:R-:W-:Y:S02]  /*31c10*/  IMAD.MOV.U32 R12, RZ, RZ, 0x1 ;  /* 0x00000001ff0c7424 */ /* 0x000fe400078e00ff */
[----:B------:R-:W-:Y:S02]  /*31c20*/  IMAD.MOV.U32 R11, RZ, RZ, 0x1c1f ;  /* 0x00001c1fff0b7424 */ /* 0x000fe400078e00ff */
[----:B------:R-:W-:-:S07]  /*31c30*/  IMAD.MOV.U32 R15, RZ, RZ, -0x1 ;  /* 0xffffffffff0f7424 */ /* 0x000fce00078e00ff */
[----:B0-2345:R-:W-:Y:S05]  /*31c40*/  WARPSYNC.COLLECTIVE R15, `(.L_x_2251) ;  /* 0x000000000f087348 */ /* 0x03dfea0003c00000 */
[----:B----4-:R1:W4:Y:S02]  /*31c50*/  SHFL.IDX P6, R14, R13, R12, R11 ;  /* 0x0000000c0d0e7389 */ /* 0x01032400000c000b */
[----:B012345:R-:W-:Y:S01]  /*31c60*/  ENDCOLLECTIVE ;  /* 0x000000000000791b */ /* 0x03ffe20003800000 */
.L_x_2251:
[----:B------:R-:W-:Y:S05]  /*31c70*/  BSYNC B1 ;  /* 0x0000000000017941 */ /* 0x000fea0003800000 */
.L_x_2250:
        /* <DEDUP_REMOVED lines=8> */
.L_x_2252:
[----:B------:R-:W-:Y:S02]  /*31d00*/  IMAD.MOV.U32 R13, RZ, RZ, R8 ;  /* 0x000000ffff0d7224 */ /* 0x000fe400078e0008 */
[----:B------:R-:W-:-:S07]  /*31d10*/  IMAD.MOV.U32 R3, RZ, RZ, R14 ;  /* 0x000000ffff037224 */ /* 0x000fce00078e000e */
[----:B------:R-:W-:Y:S05]  /*31d20*/  WARPSYNC.COLLECTIVE R15, `(.L_x_2253) ;  /* 0x000000000f087348 */ /* 0x000fea0003c00000 */
[----:B------:R0:W1:Y:S02]  /*31d30*/  SHFL.IDX P6, R14, R13, R12, R11 ;  /* 0x0000000c0d0e7389 */ /* 0x00006400000c000b */
[----:B01----:R-:W-:Y:S01]  /*31d40*/  ENDCOLLECTIVE ;  /* 0x000000000000791b */ /* 0x003fe20003800000 */
.L_x_2253:
[----:B------:R-:W-:Y:S02]  /*31d50*/  IMAD.MOV.U32 R13, RZ, RZ, R7 ;  /* 0x000000ffff0d7224 */ /* 0x000fe400078e0007 */
[----:B------:R-:W-:-:S07]  /*31d60*/  IMAD.MOV.U32 R4, RZ, RZ, R14 ;  /* 0x000000ffff047224 */ /* 0x000fce00078e000e */
[----:B------:R-:W-:Y:S05]  /*31d70*/  WARPSYNC.COLLECTIVE R15, `(.L_x_2254) ;  /* 0x000000000f087348 */ /* 0x000fea0003c00000 */
[----:B------:R0:W1:Y:S02]  /*31d80*/  SHFL.IDX P6, R14, R13, R12, R11 ;  /* 0x0000000c0d0e7389 */ /* 0x00006400000c000b */
[----:B01----:R-:W-:Y:S01]  /*31d90*/  ENDCOLLECTIVE ;  /* 0x000000000000791b */ /* 0x003fe20003800000 */
.L_x_2254:
[----:B------:R-:W-:Y:S05]  /*31da0*/  BRA `(.L_x_2255) ;  /* 0xfffffd9400847947 */ /* 0x000fea000383ffff */
.L_x_1919:
[----:B0-----:R0:W1:Y:S02]  /*31db0*/  SYNCS.PHASECHK.TRANS64.TRYWAIT P0, [R17+URZ+0x22800], R6 ;  /* 0x02280006110075a7 */ /* 0x001064000800017f */
[----:B-1----:R-:W-:Y:S05]  /*31dc0*/  @!P0 NANOSLEEP.SYNCS 0x989680 ;  /* 0x009896800000895d */ /* 0x002fea0003900000 */
[----:B------:R-:W1:Y:S02]  /*31dd0*/  @!P0 SYNCS.PHASECHK.TRANS64 P0, [R17+URZ+0x22800], R6 ;  /* 0x02280006110085a7 */ /* 0x000e64000800007f */
[----:B-1----:R-:W-:Y:S05]  /*31de0*/  @!P0 BRA `(.L_x_1919) ;  /* 0xfffffffc00f08947 */ /* 0x002fea000383ffff */
[----:B------:R-:W-:Y:S05]  /*31df0*/  BRA `(.L_x_2256) ;  /* 0xfffffd9800387947 */ /* 0x000fea000383ffff */
.L_x_1927:
[----:B------:R-:W0:Y:S01]  /*31e00*/  LDC R39, c[0x0][0x3f4] ;  /* 0x0000fd00ff277b82 */ /* 0x000e220000000800 */
        /* <DEDUP_REMOVED lines=8> */
.L_x_2258:
[----:B------:R-:W-:Y:S05]  /*31e90*/  BSYNC B1 ;  /* 0x0000000000017941 */ /* 0x000fea0003800000 */
.L_x_2257:
[----:B------:R-:W-:Y:S01]  /*31ea0*/  IMAD.MOV.U32 R13, RZ, RZ, R35 ;  /* 0x000000ffff0d7224 */ /* 0x000fe200078e0023 */
[----:B------:R-:W-:Y:S01]  /*31eb0*/  ISETP.GE.AND P0, PT, R18, R39, PT ;  /* 0x000000271200720c */ /* 0x000fe20003f06270 */
[----:B------:R-:W-:Y:S02]  /*31ec0*/  IMAD.MOV.U32 R12, RZ, RZ, RZ ;  /* 0x000000ffff0c7224 */ /* 0x000fe400078e00ff */
[----:B------:R-:W-:Y:S02]  /*31ed0*/  IMAD.MOV.U32 R11, RZ, RZ, 0x1c1f ;  /* 0x00001c1fff0b7424 */ /* 0x000fe400078e00ff */
[----:B------:R-:W-:Y:S02]  /*31ee0*/  IMAD.MOV.U32 R15, RZ, RZ, -0x1 ;  /* 0xffffffffff0f7424 */ /* 0x000fe400078e00ff */
[----:B------:R-:W-:Y:S02]  /*31ef0*/  IMAD.MOV.U32 R3, RZ, RZ, R14 ;  /* 0x000000ffff037224 */ /* 0x000fe400078e000e */
[----:B------:R-:W-:-:S07]  /*31f00*/  IMAD R34, R197, R34, RZ ;  /* 0x00000022c5227224 */ /* 0x000fce00078e02ff */
[----:B------:R-:W-:Y:S05]  /*31f10*/  WARPSYNC.COLLECTIVE R15, `(.L_x_2259) ;  /* 0x000000000f087348 */ /* 0x000fea0003c00000 */
[----:B------:R0:W1:Y:S02]  /*31f20*/  SHFL.IDX P6, R14, R13, R12, R11 ;  /* 0x0000000c0d0e7389 */ /* 0x00006400000c000b */
[----:B01----:R-:W-:Y:S01]  /*31f30*/  ENDCOLLECTIVE ;  /* 0x000000000000791b */ /* 0x003fe20003800000 */
.L_x_2259:
[----:B------:R-:W-:Y:S01]  /*31f40*/  ISETP.GE.OR P1, PT, R38, R34, P0 ;  /* 0x000000222600720c */ /* 0x000fe20000726670 */
[----:B------:R-:W-:Y:S02]  /*31f50*/  IMAD.MOV.U32 R13, RZ, RZ, R37 ;  /* 0x000000ffff0d7224 */ /* 0x000fe400078e0025 */
[----:B------:R-:W-:-:S10]  /*31f60*/  IMAD.MOV.U32 R5, RZ, RZ, R14 ;  /* 0x000000ffff057224 */ /* 0x000fd400078e000e */
[----:B------:R-:W-:Y:S05]  /*31f70*/  WARPSYNC.COLLECTIVE R15, `(.L_x_2260) ;  /* 0x000000000f087348 */ /* 0x000fea0003c00000 */
[----:B------:R0:W1:Y:S02]  /*31f80*/  SHFL.IDX P6, R14, R13, R12, R11 ;  /* 0x0000000c0d0e7389 */ /* 0x00006400000c000b */
[----:B01----:R-:W-:Y:S01]  /*31f90*/  ENDCOLLECTIVE ;  /* 0x000000000000791b */ /* 0x003fe20003800000 */
.L_x_2260:
[----:B------:R-:W-:-:S05]  /*31fa0*/  @!P1 IADD3 R0, P2, R18, R5, RZ ;  /* 0x0000000512009210 */ /* 0x000fca0007f5e0ff */
[----:B------:R-:W-:Y:S02]  /*31fb0*/  @!P1 IMAD.X R5, R3, 0x1, R19, P2 ;  /* 0x0000000103059824 */ /* 0x000fe400010e0613 */
[----:B------:R-:W-:Y:S02]  /*31fc0*/  @!P1 IMAD.MOV.U32 R4, RZ, RZ, R0 ;  /* 0x000000ffff049224 */ /* 0x000fe400078e0000 */
[----:B------:R-:W-:Y:S02]  /*31fd0*/  IMAD.MOV.U32 R13, RZ, RZ, R9 ;  /* 0x000000ffff0d7224 */ /* 0x000fe400078e0009 */
[----:B------:R-:W-:-:S07]  /*31fe0*/  IMAD.MOV.U32 R7, RZ, RZ, R14 ;  /* 0x000000ffff077224 */ /* 0x000fce00078e000e */
[----:B------:R-:W-:Y:S05]  /*31ff0*/  WARPSYNC.COLLECTIVE R15, `(.L_x_2261) ;  /* 0x000000000f087348 */ /* 0x000fea0003c00000 */
[----:B------:R0:W1:Y:S02]  /*32000*/  SHFL.IDX P6, R14, R13, R12, R11 ;  /* 0x0000000c0d0e7389 */ /* 0x00006400000c000b */
[----:B01----:R-:W-:Y:S01]  /*32010*/  ENDCOLLECTIVE ;  /* 0x000000000000791b */ /* 0x003fe20003800000 */
.L_x_2261:
[----:B------:R-:W-:Y:S01]  /*32020*/  ULDC.64 UR4, c[0x0][0x208] ;  /* 0x0000820000047ab9 */ /* 0x000fe20000000a00 */
[----:B------:R-:W-:-:S05]  /*32030*/  @!P1 IADD3 R14, P3, R18, R14, RZ ;  /* 0x0000000e120e9210 */ /* 0x000fca0007f7e0ff */
[----:B------:R-:W-:Y:S02]  /*32040*/  @!P1 IMAD.X R3, R7, 0x1, R19, P3 ;  /* 0x0000000107039824 */ /* 0x000fe400018e0613 */
[----:B------:R-:W-:Y:S01]  /*32050*/  @!P1 IMAD.MOV.U32 R24, RZ, RZ, R14 ;  /* 0x000000ffff189224 */ /* 0x000fe200078e000e */
[----:B------:R-:W5:Y:S01]  /*32060*/  @!P1 LD.E.128 R4, desc[UR4][R4.64] ;  /* 0x0000000404049980 */ /* 0x000f62000c101d00 */
[----:B------:R-:W-:-:S06]  /*32070*/  @!P1 IMAD.MOV.U32 R25, RZ, RZ, R3 ;  /* 0x000000ffff199224 */ /* 0x000fcc00078e0003 */
[----:B------:R-:W5:Y:S01]  /*32080*/  @!P1 LD.E.128 R24, desc[UR4][R24.64] ;  /* 0x0000000418189980 */ /* 0x000f62000c101d00 */
[----:B------:R-:W-:Y:S01]  /*32090*/  IMAD.MOV.U32 R13, RZ, RZ, R8 ;  /* 0x000000ffff0d7224 */ /* 0x000fe200078e0008 */
[----:B------:R-:W-:Y:S01]  /*320a0*/  CS2R R32, SRZ ;  /* 0x0000000000207805 */ /* 0x000fe2000001ff00 */
[----:B------:R-:W-:Y:S01]  /*320b0*/  IMAD.MOV.U32 R12, RZ, RZ, 0x1 ;  /* 0x00000001ff0c7424 */ /* 0x000fe200078e00ff */
[----:B------:R-:W-:Y:S02]  /*320c0*/  CS2R R30, SRZ ;  /* 0x00000000001e7805 */ /* 0x000fe4000001ff00 */
[----:B------:R-:W-:Y:S02]  /*320d0*/  CS2R R28, SRZ ;  /* 0x00000000001c7805 */ /* 0x000fe4000001ff00 */
[----:B------:R-:W-:-:S07]  /*320e0*/  CS2R R20, SRZ ;  /* 0x0000000000147805 */ /* 0x000fce000001ff00 */
[----:B-----5:R-:W-:Y:S05]  /*320f0*/  WARPSYNC.COLLECTIVE R15, `(.L_x_2262) ;  /* 0x000000000f087348 */ /* 0x020fea0003c00000 */
[----:B------:R0:W1:Y:S02]  /*32100*/  SHFL.IDX P6, R14, R13, R12, R11 ;  /* 0x0000000c0d0e7389 */ /* 0x00006400000c000b */
[----:B01---5:R-:W-:Y:S01]  /*32110*/  ENDCOLLECTIVE ;  /* 0x000000000000791b */ /* 0x023fe20003800000 */
.L_x_2262:
[----:B------:R-:W-:Y:S02]  /*32120*/  IMAD.MOV.U32 R13, RZ, RZ, R35 ;  /* 0x000000ffff0d7224 */ /* 0x000fe400078e0023 */
[----:B------:R-:W-:-:S07]  /*32130*/  IMAD.MOV.U32 R3, RZ, RZ, R14 ;  /* 0x000000ffff037224 */ /* 0x000fce00078e000e */
[----:B------:R-:W-:Y:S05]  /*32140*/  WARPSYNC.COLLECTIVE R15, `(.L_x_2263) ;  /* 0x000000000f087348 */ /* 0x000fea0003c00000 */
[----:B------:R0:W1:Y:S02]  /*32150*/  SHFL.IDX P6, R14, R13, R12, R11 ;  /* 0x0000000c0d0e7389 */ /* 0x00006400000c000b */
[----:B01----:R-:W-:Y:S01]  /*32160*/  ENDCOLLECTIVE ;  /* 0x000000000000791b */ /* 0x003fe20003800000 */
.L_x_2263:
[----:B------:R-:W-:Y:S02]  /*32170*/  IMAD.MOV.U32 R13, RZ, RZ, R37 ;  /* 0x000000ffff0d7224 */ /* 0x000fe400078e0025 */
[----:B------:R-:W-:-:S07]  /*32180*/  IMAD.MOV.U32 R35, RZ, RZ, R14 ;  /* 0x000000ffff237224 */ /* 0x000fce00078e000e */
[----:B------:R-:W-:Y:S05]  /*32190*/  WARPSYNC.COLLECTIVE R15, `(.L_x_2264) ;  /* 0x000000000f087348 */ /* 0x000fea0003c00000 */
[----:B------:R0:W1:Y:S02]  /*321a0*/  SHFL.IDX P6, R14, R13, R12, R11 ;  /* 0x0000000c0d0e7389 */ /* 0x00006400000c000b */
[----:B01----:R-:W-:Y:S01]  /*321b0*/  ENDCOLLECTIVE ;  /* 0x000000000000791b */ /* 0x003fe20003800000 */
.L_x_2264:
[----:B------:R-:W-:Y:S02]  /*321c0*/  IMAD.MOV.U32 R13, RZ, RZ, R9 ;  /* 0x000000ffff0d7224 */ /* 0x000fe400078e0009 */
[----:B------:R-:W-:-:S07]  /*321d0*/  IMAD.MOV.U32 R37, RZ, RZ, R14 ;  /* 0x000000ffff257224 */ /* 0x000fce00078e000e */
[----:B------:R-:W-:Y:S05]  /*321e0*/  WARPSYNC.COLLECTIVE R15, `(.L_x_2265) ;  /* 0x000000000f087348 */ /* 0x000fea0003c00000 */
[----:B------:R0:W1:Y:S02]  /*321f0*/  SHFL.IDX P6, R14, R13, R12, R11 ;  /* 0x0000000c0d0e7389 */ /* 0x00006400000c000b */
[----:B01----:R-:W-:Y:S01]  /*32200*/  ENDCOLLECTIVE ;  /* 0x000000000000791b */ /* 0x003fe20003800000 */
.L_x_2265:
[----:B------:R-:W-:Y:S02]  /*32210*/  @!P1 IMAD.MOV.U32 R32, RZ, RZ, R4 ;  /* 0x000000ffff209224 */ /* 0x000fe400078e0004 */
[----:B------:R-:W-:Y:S01]  /*32220*/  @!P1 IMAD.MOV.U32 R33, RZ, RZ, R5 ;  /* 0x000000ffff219224 */ /* 0x000fe200078e0005 */
[----:B------:R-:W-:Y:S01]  /*32230*/  CS2R R4, SRZ ;  /* 0x0000000000047805 */ /* 0x000fe2000001ff00 */
[----:B------:R-:W-:Y:S02]  /*32240*/  @!P1 IMAD.MOV.U32 R30, RZ, RZ, R6 ;  /* 0x000000ffff1e9224 */ /* 0x000fe400078e0006 */
[----:B------:R-:W-:Y:S02]  /*32250*/  @!P1 IMAD.MOV.U32 R31, RZ, RZ, R7 ;  /* 0x000000ffff1f9224 */ /* 0x000fe400078e0007 */
[----:B------:R-:W-:Y:S02]  /*32260*/  @!P1 IMAD.MOV.U32 R28, RZ, RZ, R24 ;  /* 0x000000ffff1c9224 */ /* 0x000fe400078e0018 */
[----:B------:R-:W-:-:S02]  /*32270*/  @!P1 IMAD.MOV.U32 R29, RZ, RZ, R25 ;  /* 0x000000ffff1d9224 */ /* 0x000fc400078e0019 */
[----:B------:R-:W-:Y:S02]  /*32280*/  @!P1 IMAD.MOV.U32 R20, RZ, RZ, R26 ;  /* 0x000000ffff149224 */ /* 0x000fe400078e001a */
[----:B------:R-:W-:Y:S01]  /*32290*/  @!P1 IMAD.MOV.U32 R21, RZ, RZ, R27 ;  /* 0x000000ffff159224 */ /* 0x000fe200078e001b */
[----:B------:R-:W-:Y:S06]  /*322a0*/  BRA `(.L_x_2266) ;  /* 0xfffffdb400e47947 */ /* 0x000fec000383ffff */
.L_x_1931:
[----:B0-----:R0:W1:Y:S02]  /*322b0*/  SYNCS.PHASECHK.TRANS64.TRYWAIT P1, [R17+URZ+0x22800], R0 ;  /* 0x02280000110075a7 */ /* 0x001064000802017f */
[----:B-1----:R-:W-:Y:S05]  /*322c0*/  @!P1 NANOSLEEP.SYNCS 0x989680 ;  /* 0x009896800000995d */ /* 0x002fea0003900000 */
[----:B------:R-:W1:Y:S02]  /*322d0*/  @!P1 SYNCS.PHASECHK.TRANS64 P1, [R17+URZ+0x22800], R0 ;  /* 0x02280000110095a7 */ /* 0x000e64000802007f */
[----:B-1----:R-:W-:Y:S05]  /*322e0*/  @!P1 BRA `(.L_x_1931) ;  /* 0xfffffffc00f09947 */ /* 0x002fea000383ffff */
[----:B------:R-:W-:Y:S05]  /*322f0*/  BRA `(.L_x_2267) ;  /* 0xfffffdb800547947 */ /* 0x000fea000383ffff */
.L_x_1937:
[----:B-1----:R1:W2:Y:S02]  /*32300*/  SYNCS.PHASECHK.TRANS64.TRYWAIT P1, [R20+URZ+0x22830], R3 ;  /* 0x02283003140075a7 */ /* 0x0022a4000802017f */
[----:B--2---:R-:W-:Y:S05]  /*32310*/  @!P1 NANOSLEEP.SYNCS 0x989680 ;  /* 0x009896800000995d */ /* 0x004fea0003900000 */
[----:B------:R-:W2:Y:S02]  /*32320*/  @!P1 SYNCS.PHASECHK.TRANS64 P1, [R20+URZ+0x22830], R3 ;  /* 0x02283003140095a7 */ /* 0x000ea4000802007f */
[----:B--2---:R-:W-:Y:S05]  /*32330*/  @!P1 BRA `(.L_x_1937) ;  /* 0xfffffffc00f09947 */ /* 0x004fea000383ffff */
[----:B------:R-:W-:Y:S05]  /*32340*/  BRA `(.L_x_1936) ;  /* 0xfffffdd800847947 */ /* 0x000fea000383ffff */
.L_x_1956:
[----:B-1----:R1:W2:Y:S02]  /*32350*/  SYNCS.PHASECHK.TRANS64.TRYWAIT P2, [R15+URZ+0x22830], R14 ;  /* 0x0228300e0f0075a7 */ /* 0x0022a4000804017f */
[----:B--2---:R-:W-:Y:S05]  /*32360*/  @!P2 NANOSLEEP.SYNCS 0x989680 ;  /* 0x009896800000a95d */ /* 0x004fea0003900000 */
[----:B------:R-:W2:Y:S02]  /*32370*/  @!P2 SYNCS.PHASECHK.TRANS64 P2, [R15+URZ+0x22830], R14 ;  /* 0x0228300e0f00a5a7 */ /* 0x000ea4000804007f */
[----:B--2---:R-:W-:Y:S05]  /*32380*/  @!P2 BRA `(.L_x_1956) ;  /* 0xfffffffc00f0a947 */ /* 0x004fea000383ffff */
[----:B------:R-:W-:Y:S05]  /*32390*/  BRA `(.L_x_1955) ;  /* 0xfffffe28003c7947 */ /* 0x000fea000383ffff */
.L_x_1960:
[----:B-1----:R1:W2:Y:S02]  /*323a0*/  SYNCS.PHASECHK.TRANS64.TRYWAIT P1, [R15+URZ+0x22850], R14 ;  /* 0x0228500e0f0075a7 */ /* 0x0022a4000802017f */
[----:B--2---:R-:W-:Y:S05]  /*323b0*/  @!P1 NANOSLEEP.SYNCS 0x989680 ;  /* 0x009896800000995d */ /* 0x004fea0003900000 */
[----:B------:R-:W2:Y:S02]  /*323c0*/  @!P1 SYNCS.PHASECHK.TRANS64 P1, [R15+URZ+0x22850], R14 ;  /* 0x0228500e0f0095a7 */ /* 0x000ea4000802007f */
[----:B--2---:R-:W-:Y:S05]  /*323d0*/  @!P1 BRA `(.L_x_1960) ;  /* 0xfffffffc00f09947 */ /* 0x004fea000383ffff */
[----:B------:R-:W-:Y:S05]  /*323e0*/  BRA `(.L_x_1957) ;  /* 0xfffffe3400547947 */ /* 0x000fea000383ffff */
.L_x_1981:
[----:B-1----:R1:W2:Y:S02]  /*323f0*/  SYNCS.PHASECHK.TRANS64.TRYWAIT P2, [R14+URZ+0x22830], R15 ;  /* 0x0228300f0e0075a7 */ /* 0x0022a4000804017f */
[----:B--2---:R-:W-:Y:S05]  /*32400*/  @!P2 NANOSLEEP.SYNCS 0x989680 ;  /* 0x009896800000a95d */ /* 0x004fea0003900000 */
[----:B------:R-:W2:Y:S02]  /*32410*/  @!P2 SYNCS.PHASECHK.TRANS64 P2, [R14+URZ+0x22830], R15 ;  /* 0x0228300f0e00a5a7 */ /* 0x000ea4000804007f */
[----:B--2---:R-:W-:Y:S05]  /*32420*/  @!P2 BRA `(.L_x_1981) ;  /* 0xfffffffc00f0a947 */ /* 0x004fea000383ffff */
[----:B------:R-:W-:Y:S05]  /*32430*/  BRA `(.L_x_1980) ;  /* 0xfffffe8000047947 */ /* 0x000fea000383ffff */
.L_x_1985:
[----:B-1----:R1:W2:Y:S02]  /*32440*/  SYNCS.PHASECHK.TRANS64.TRYWAIT P1, [R15+URZ+0x22850], R14 ;  /* 0x0228500e0f0075a7 */ /* 0x0022a4000802017f */
[----:B--2---:R-:W-:Y:S05]  /*32450*/  @!P1 NANOSLEEP.SYNCS 0x989680 ;  /* 0x009896800000995d */ /* 0x004fea0003900000 */
[----:B------:R-:W2:Y:S02]  /*32460*/  @!P1 SYNCS.PHASECHK.TRANS64 P1, [R15+URZ+0x22850], R14 ;  /* 0x0228500e0f0095a7 */ /* 0x000ea4000802007f */
[----:B--2---:R-:W-:Y:S05]  /*32470*/  @!P1 BRA `(.L_x_1985) ;  /* 0xfffffffc00f09947 */ /* 0x004fea000383ffff */
[----:B------:R-:W-:Y:S05]  /*32480*/  BRA `(.L_x_1982) ;  /* 0xfffffe8c00287947 */ /* 0x000fea000383ffff */
.L_x_1994:
[----:B-1----:R1:W2:Y:S02]  /*32490*/  SYNCS.PHASECHK.TRANS64.TRYWAIT P2, [R14+URZ+0x22830], R15 ;  /* 0x0228300f0e0075a7 */ /* 0x0022a4000804017f */
[----:B--2---:R-:W-:Y:S05]  /*324a0*/  @!P2 NANOSLEEP.SYNCS 0x989680 ;  /* 0x009896800000a95d */ /* 0x004fea0003900000 */
[----:B------:R-:W2:Y:S02]  /*324b0*/  @!P2 SYNCS.PHASECHK.TRANS64 P2, [R14+URZ+0x22830], R15 ;  /* 0x0228300f0e00a5a7 */ /* 0x000ea4000804007f */
[----:B--2---:R-:W-:Y:S05]  /*324c0*/  @!P2 BRA `(.L_x_1994) ;  /* 0xfffffffc00f0a947 */ /* 0x004fea000383ffff */
[----:B------:R-:W-:Y:S05]  /*324d0*/  BRA `(.L_x_1993) ;  /* 0xfffffeb400f07947 */ /* 0x000fea000383ffff */
.L_x_1998:
[----:B-1----:R1:W2:Y:S02]  /*324e0*/  SYNCS.PHASECHK.TRANS64.TRYWAIT P1, [R15+URZ+0x22850], R14 ;  /* 0x0228500e0f0075a7 */ /* 0x0022a4000802017f */
[----:B--2---:R-:W-:Y:S05]  /*324f0*/  @!P1 NANOSLEEP.SYNCS 0x989680 ;  /* 0x009896800000995d */ /* 0x004fea0003900000 */
[----:B------:R-:W2:Y:S02]  /*32500*/  @!P1 SYNCS.PHASECHK.TRANS64 P1, [R15+URZ+0x22850], R14 ;  /* 0x0228500e0f0095a7 */ /* 0x000ea4000802007f */
[----:B--2---:R-:W-:Y:S05]  /*32510*/  @!P1 BRA `(.L_x_1998) ;  /* 0xfffffffc00f09947 */ /* 0x004fea000383ffff */
[----:B------:R-:W-:Y:S05]  /*32520*/  BRA `(.L_x_1995) ;  /* 0xfffffec400147947 */ /* 0x000fea000383ffff */
.L_x_2013:
[----:B-1----:R1:W2:Y:S02]  /*32530*/  SYNCS.PHASECHK.TRANS64.TRYWAIT P1, [R11+URZ+0x22850], R0 ;  /* 0x022850000b0075a7 */ /* 0x0022a4000802017f */
[----:B--2---:R-:W-:Y:S05]  /*32540*/  @!P1 NANOSLEEP.SYNCS 0x989680 ;  /* 0x009896800000995d */ /* 0x004fea0003900000 */
[----:B------:R-:W2:Y:S02]  /*32550*/  @!P1 SYNCS.PHASECHK.TRANS64 P1, [R11+URZ+0x22850], R0 ;  /* 0x022850000b0095a7 */ /* 0x000ea4000802007f */
[----:B--2---:R-:W-:Y:S05]  /*32560*/  @!P1 BRA `(.L_x_2013) ;  /* 0xfffffffc00f09947 */ /* 0x004fea000383ffff */
[----:B------:R-:W-:Y:S05]  /*32570*/  BRA `(.L_x_2012) ;  /* 0xffffff0800f07947 */ /* 0x000fea000383ffff */
.L_x_2017:
[----:B------:R-:W-:Y:S02]  /*32580*/  SEL R141, R12, R113, P0 ;  /* 0x000000710c8d7207 */ /* 0x000fe40000000000 */
[----:B------:R-:W-:Y:S01]  /*32590*/  SEL R51, R113, R12, P0 ;  /* 0x0000000c71337207 */ /* 0x000fe20000000000 */
[----:B-----5:R-:W-:Y:S01]  /*325a0*/  IMAD.MOV.U32 R12, RZ, RZ, R20 ;  /* 0x000000ffff0c7224 */ /* 0x020fe200078e0014 */
[----:B------:R-:W-:Y:S02]  /*325b0*/  SEL R143, R92, R11, P0 ;  /* 0x0000000b5c8f7207 */ /* 0x000fe40000000000 */
[----:B------:R-:W-:Y:S01]  /*325c0*/  SEL R47, R11, R92, P0 ;  /* 0x0000005c0b2f7207 */ /* 0x000fe20000000000 */
[----:B------:R-:W-:Y:S01]  /*325d0*/  IMAD.MOV.U32 R11, RZ, RZ, 0x1c1f ;  /* 0x00001c1fff0b7424 */ /* 0x000fe200078e00ff */
[----:B------:R-:W-:Y:S02]  /*325e0*/  SEL R117, R15, R0, P0 ;  /* 0x000000000f757207 */ /* 0x000fe40000000000 */
[----:B------:R-:W-:Y:S01]  /*325f0*/  SEL R91, R0, R15, P0 ;  /* 0x0000000f005b7207 */ /* 0x000fe20000000000 */
[----:B------:R-:W-:Y:S01]  /*32600*/  IMAD.MOV.U32 R15, RZ, RZ, -0x1 ;  /* 0xffffffffff0f7424 */ /* 0x000fe200078e00ff */
[----:B------:R-:W-:-:S02]  /*32610*/  SEL R123, R14, R79, P0 ;  /* 0x0000004f0e7b7207 */ /* 0x000fc40000000000 */
[----:B------:R-:W-:-:S07]  /*32620*/  SEL R79, R79, R14, P0 ;  /* 0x0000000e4f4f7207 */ /* 0x000fce0000000000 */
[----:B--23--:R-:W-:Y:S05]  /*32630*/  WARPSYNC.COLLECTIVE R15, `(.L_x_2268) ;  /* 0x000000000f087348 */ /* 0x00cfea0003c00000 */
[----:B------:R0:W1:Y:S02]  /*32640*/  SHFL.IDX P6, R14, R13, R12, R11 ;  /* 0x0000000c0d0e7389 */ /* 0x00006400000c000b */
[----:B0123--:R-:W-:Y:S01]  /*32650*/  ENDCOLLECTIVE ;  /* 0x000000000000791b */ /* 0x00ffe20003800000 */
.L_x_2268:
[----:B------:R-:W-:Y:S02]  /*32660*/  SEL R87, R41, R10, P0 ;  /* 0x0000000a29577207 */ /* 0x000fe40000000000 */
[----:B------:R-:W-:Y:S02]  /*32670*/  SEL R59, R10, R41, P0 ;  /* 0x000000290a3b7207 */ /* 0x000fe40000000000 */
[----:B------:R-:W-:Y:S02]  /*32680*/  LOP3.LUT R10, R20, 0x2, RZ, 0x3c, !PT ;  /* 0x00000002140a7812 */ /* 0x000fe400078e3cff */
        /* <DEDUP_REMOVED lines=15> */
.L_x_2269:
        /* <DEDUP_REMOVED lines=19> */
.L_x_2270:
        /* <DEDUP_REMOVED lines=18> */
.L_x_2271:
        /* <DEDUP_REMOVED lines=19> */
.L_x_2272:
[----:B------:R-:W-:Y:S02]  /*32b00*/  SEL R35, R4, R35, P0 ;  /* 0x0000002304237207 */ /* 0x000fe40000000000 */
[----:B------:R-:W-:Y:S02]  /*32b10*/  SEL R92, R9, R2, P0 ;  /* 0x00000002095c7207 */ /* 0x000fe40000000000 */
[----:B------:R-:W-:Y:S02]  /*32b20*/  SEL R94, R2, R9, P0 ;  /* 0x00000009025e7207 */ /* 0x000fe40000000000 */
[----:B------:R-:W-:Y:S02]  /*32b30*/  SEL R3, R0, R5, P0 ;  /* 0x0000000500037207 */ /* 0x000fe40000000000 */
[----:B------:R-:W-:Y:S01]  /*32b40*/  SEL R5, R5, R0, P0 ;  /* 0x0000000005057207 */ /* 0x000fe20000000000 */
[----:B------:R-:W-:Y:S02]  /*32b50*/  IMAD.MOV.U32 R13, RZ, RZ, R141 ;  /* 0x000000ffff0d7224 */ /* 0x000fe400078e008d */
[----:B------:R-:W-:-:S07]  /*32b60*/  IMAD.MOV.U32 R6, RZ, RZ, R14 ;  /* 0x000000ffff067224 */ /* 0x000fce00078e000e */
[----:B------:R-:W-:Y:S05]  /*32b70*/  WARPSYNC.COLLECTIVE R15, `(.L_x_2273) ;  /* 0x000000000f087348 */ /* 0x000fea0003c00000 */
[----:B------:R0:W1:Y:S02]  /*32b80*/  SHFL.IDX P6, R14, R13, R12, R11 ;  /* 0x0000000c0d0e7389 */ /* 0x00006400000c000b */
[----:B01----:R-:W-:Y:S01]  /*32b90*/  ENDCOLLECTIVE ;  /* 0x000000000000791b */ /* 0x003fe20003800000 */
.L_x_2273:
[----:B------:R-:W-:Y:S02]  /*32ba0*/  IMAD.MOV.U32 R13, RZ, RZ, R47 ;  /* 0x000000ffff0d7224 */ /* 0x000fe400078e002f */
[----:B------:R-:W-:Y:S02]  /*32bb0*/  IMAD.MOV.U32 R12, RZ, RZ, R10 ;  /* 0x000000ffff0c7224 */ /* 0x000fe400078e000a */
[----:B------:R-:W-:-:S07]  /*32bc0*/  IMAD.MOV.U32 R8, RZ, RZ, R14 ;  /* 0x000000ffff087224 */ /* 0x000fce00078e000e */
[----:B------:R-:W-:Y:S05]  /*32bd0*/  WARPSYNC.COLLECTIVE R15, `(.L_x_2274) ;  /* 0x000000000f087348 */ /* 0x000fea0003c00000 */
[----:B------:R0:W1:Y:S02]  /*32be0*/  SHFL.IDX P6, R14, R13, R12, R11 ;  /* 0x0000000c0d0e7389 */ /* 0x00006400000c000b */
[----:B01----:R-:W-:Y:S01]  /*32bf0*/  ENDCOLLECTIVE ;  /* 0x000000000000791b */ /* 0x003fe20003800000 */
.L_x_2274:
[----:B------:R-:W-:Y:S02]  /*32c00*/  IMAD.MOV.U32 R13, RZ, RZ, R51 ;  /* 0x000000ffff0d7224 */ /* 0x000fe400078e0033 */
[----:B------:R-:W-:-:S07]  /*32c10*/  IMAD.MOV.U32 R47, RZ, RZ, R14 ;  /* 0x000000ffff2f7224 */ /* 0x000fce00078e000e */
[----:B------:R-:W-:Y:S05]  /*32c20*/  WARPSYNC.COLLECTIVE R15, `(.L_x_2275) ;  /* 0x000000000f087348 */ /* 0x000fea0003c00000 */
[----:B------:R0:W1:Y:S02]  /*32c30*/  SHFL.IDX P6, R14, R13, R12, R11 ;  /* 0x0000000c0d0e7389 */ /* 0x00006400000c000b */
[----:B01----:R-:W-:Y:S01]  /*32c40*/  ENDCOLLECTIVE ;  /* 0x000000000000791b */ /* 0x003fe20003800000 */
.L_x_2275:
[----:B------:R-:W-:Y:S02]  /*32c50*/  IMAD.MOV.U32 R13, RZ, RZ, R121 ;  /* 0x000000ffff0d7224 */ /* 0x000fe400078e0079 */
[----:B------:R-:W-:Y:S02]  /*32c60*/  IMAD.MOV.U32 R12, RZ, RZ, R20 ;  /* 0x000000ffff0c7224 */ /* 0x000fe400078e0014 */
[----:B------:R-:W-:-:S07]  /*32c70*/  IMAD.MOV.U32 R51, RZ, RZ, R14 ;  /* 0x000000ffff337224 */ /* 0x000fce00078e000e */
[----:B------:R-:W-:Y:S05]  /*32c80*/  WARPSYNC.COLLECTIVE R15, `(.L_x_2276) ;  /* 0x000000000f087348 */ /* 0x000fea0003c00000 */
[----:B------:R0:W1:Y:S02]  /*32c90*/  SHFL.IDX P6, R14, R13, R12, R11 ;  /* 0x0000000c0d0e7389 */ /* 0x00006400000c000b */
[----:B01----:R-:W-:Y:S01]  /*32ca0*/  ENDCOLLECTIVE ;  /* 0x000000000000791b */ /* 0x003fe20003800000 */
.L_x_2276:
[----:B------:R-:W-:Y:S02]  /*32cb0*/  SEL R96, R8, R51, P0 ;  /* 0x0000003308607207 */ /* 0x000fe40000000000 */
[----:B------:R-:W-:Y:S01]  /*32cc0*/  SEL R98, R51, R8, P0 ;  /* 0x0000000833627207 */ /* 0x000fe20000000000 */
[----:B------:R-:W-:Y:S01]  /*32cd0*/  IMAD.MOV.U32 R13, RZ, RZ, R119 ;  /* 0x000000ffff0d7224 */ /* 0x000fe200078e0077 */
[----:B------:R-:W-:Y:S01]  /*32ce0*/  SEL R119, R47, R6, P0 ;  /* 0x000000062f777207 */ /* 0x000fe20000000000 */
[----:B------:R-:W-:-:S07]  /*32cf0*/  IMAD.MOV.U32 R24, RZ, RZ, R14 ;  /* 0x000000ffff187224 */ /* 0x000fce00078e000e */
[----:B------:R-:W-:Y:S05]  /*32d00*/  WARPSYNC.COLLECTIVE R15, `(.L_x_2277) ;  /* 0x000000000f087348 */ /* 0x000fea0003c00000 */
[----:B------:R0:W1:Y:S02]  /*32d10*/  SHFL.IDX P6, R14, R13, R12, R11 ;  /* 0x0000000c0d0e7389 */ /* 0x00006400000c000b */
[----:B01----:R-:W-:Y:S01]  /*32d20*/  ENDCOLLECTIVE ;  /* 0x000000000000791b */ /* 0x003fe20003800000 */
.L_x_2277:
[----:B------:R-:W-:Y:S02]  /*32d30*/  IMAD.MOV.U32 R13, RZ, RZ, R53 ;  /* 0x000000ffff0d7224 */ /* 0x000fe400078e0035 */
[----:B------:R-:W-:Y:S02]  /*32d40*/  IMAD.MOV.U32 R12, RZ, RZ, R10 ;  /* 0x000000ffff0c7224 */ /* 0x000fe400078e000a */
[----:B------:R-:W-:-:S07]  /*32d50*/  IMAD.MOV.U32 R26, RZ, RZ, R14 ;  /* 0x000000ffff1a7224 */ /* 0x000fce00078e000e */
[----:B------:R-:W-:Y:S05]  /*32d60*/  WARPSYNC.COLLECTIVE R15, `(.L_x_2278) ;  /* 0x000000000f087348 */ /* 0x000fea0003c00000 */
[----:B------:R0:W1:Y:S02]  /*32d70*/  SHFL.IDX P6, R14, R13, R12, R11 ;  /* 0x0000000c0d0e7389 */ /* 0x00006400000c000b */
[----:B01----:R-:W-:Y:S01]  /*32d80*/  ENDCOLLECTIVE ;  /* 0x000000000000791b */ /* 0x003fe20003800000 */
.L_x_2278:
[----:B------:R-:W-:Y:S02]  /*32d90*/  IMAD.MOV.U32 R13, RZ, RZ, R55 ;  /* 0x000000ffff0d7224 */ /* 0x000fe400078e0037 */
[----:B------:R-:W-:-:S07]  /*32da0*/  IMAD.MOV.U32 R53, RZ, RZ, R14 ;  /* 0x000000ffff357224 */ /* 0x000fce00078e000e */
[----:B------:R-:W-:Y:S05]  /*32db0*/  WARPSYNC.COLLECTIVE R15, `(.L_x_2279) ;  /* 0x000000000f087348 */ /* 0x000fea0003c00000 */
[----:B------:R0:W1:Y:S02]  /*32dc0*/  SHFL.IDX P6, R14, R13, R12, R11 ;  /* 0x0000000c0d0e7389 */ /* 0x00006400000c000b */
[----:B01----:R-:W-:Y:S01]  /*32dd0*/  ENDCOLLECTIVE ;  /* 0x000000000000791b */ /* 0x003fe20003800000 */
.L_x_2279:
[----:B------:R-:W-:Y:S01]  /*32de0*/  SEL R121, R24, R53, P0 ;  /* 0x0000003518797207 */ /* 0x000fe20000000000 */
[----:B------:R-:W-:Y:S01]  /*32df0*/  IMAD.MOV.U32 R13, RZ, RZ, R117 ;  /* 0x000000ffff0d7224 */ /* 0x000fe200078e0075 */
[----:B------:R-:W-:Y:S01]  /*32e00*/  SEL R117, R6, R47, P0 ;  /* 0x0000002f06757207 */ /* 0x000fe20000000000 */
[----:B------:R-:W-:Y:S02]  /*32e10*/  IMAD.MOV.U32 R12, RZ, RZ, R20 ;  /* 0x000000ffff0c7224 */ /* 0x000fe400078e0014 */
[----:B------:R-:W-:-:S07]  /*32e20*/  IMAD.MOV.U32 R55, RZ, RZ, R14 ;  /* 0x000000ffff377224 */ /* 0x000fce00078e000e */
[----:B------:R-:W-:Y:S05]  /*32e30*/  WARPSYNC.COLLECTIVE R15, `(.L_x_2280) ;  /* 0x000000000f087348 */ /* 0x000fea0003c00000 */
[----:B------:R0:W1:Y:S02]  /*32e40*/  SHFL.IDX P6, R14, R13, R12, R11 ;  /* 0x0000000c0d0e7389 */ /* 0x00006400000c000b */
[----:B01----:R-:W-:Y:S01]  /*32e50*/  ENDCOLLECTIVE ;  /* 0x000000000000791b */ /* 0x003fe20003800000 */
.L_x_2280:
[----:B------:R-:W-:Y:S02]  /*32e60*/  SEL R0, R26, R55, P0 ;  /* 0x000000371a007207 */ /* 0x000fe40000000000 */
[----:B------:R-:W-:Y:S01]  /*32e70*/  SEL R6, R55, R26, P0 ;  /* 0x0000001a37067207 */ /* 0x000fe20000000000 */
[----:B------:R-:W-:Y:S02]  /*32e80*/  IMAD.MOV.U32 R13, RZ, RZ, R93 ;  /* 0x000000ffff0d7224 */ /* 0x000fe400078e005d */
[----:B------:R-:W-:-:S07]  /*32e90*/  IMAD.MOV.U32 R28, RZ, RZ, R14 ;  /* 0x000000ffff1c7224 */ /* 0x000fce00078e000e */
[----:B------:R-:W-:Y:S05]  /*32ea0*/  WARPSYNC.COLLECTIVE R15, `(.L_x_2281) ;  /* 0x000000000f087348 */ /* 0x000fea0003c00000 */
[----:B------:R0:W1:Y:S02]  /*32eb0*/  SHFL.IDX P6, R14, R13, R12, R11 ;  /* 0x0000000c0d0e7389 */ /* 0x00006400000c000b */
[----:B01----:R-:W-:Y:S01]  /*32ec0*/  ENDCOLLECTIVE ;  /* 0x000000000000791b */ /* 0x003fe20003800000 */
.L_x_2281:
[----:B------:R-:W-:Y:S02]  /*32ed0*/  IMAD.MOV.U32 R13, RZ, RZ, R91 ;  /* 0x000000ffff0d7224 */ /* 0x000fe400078e005b */
[----:B------:R-:W-:Y:S02]  /*32ee0*/  IMAD.MOV.U32 R12, RZ, RZ, R10 ;  /* 0x000000ffff0c7224 */ /* 0x000fe400078e000a */
[----:B------:R-:W-:-:S07]  /*32ef0*/  IMAD.MOV.U32 R30, RZ, RZ, R14 ;  /* 0x000000ffff1e7224 */ /* 0x000fce00078e000e */
[----:B------:R-:W-:Y:S05]  /*32f00*/  WARPSYNC.COLLECTIVE R15, `(.L_x_2282) ;  /* 0x000000000f087348 */ /* 0x000fea0003c00000 */
[----:B------:R0:W1:Y:S02]  /*32f10*/  SHFL.IDX P6, R14, R13, R12, R11 ;  /* 0x0000000c0d0e7389 */ /* 0x00006400000c000b */
[----:B01----:R-:W-:Y:S01]  /*32f20*/  ENDCOLLECTIVE ;  /* 0x000000000000791b */ /* 0x003fe20003800000 */
.L_x_2282:
[----:B------:R-:W-:Y:S01]  /*32f30*/  IMAD.MOV.U32 R13, RZ, RZ, R7 ;  /* 0x000000ffff0d7224 */ /* 0x000fe200078e0007 */
[----:B------:R-:W-:Y:S01]  /*32f40*/  SEL R7, R53, R24, P0 ;  /* 0x0000001835077207 */ /* 0x000fe20000000000 */
[----:B------:R-:W-:-:S07]  /*32f50*/  IMAD.MOV.U32 R91, RZ, RZ, R14 ;  /* 0x000000ffff5b7224 */ /* 0x000fce00078e000e */
[----:B------:R-:W-:Y:S05]  /*32f60*/  WARPSYNC.COLLECTIVE R15, `(.L_x_2283) ;  /* 0x000000000f087348 */ /* 0x000fea0003c00000 */
[----:B------:R0:W1:Y:S02]  /*32f70*/  SHFL.IDX P6, R14, R13, R12, R11 ;  /* 0x0000000c0d0e7389 */ /* 0x00006400000c000b */
[----:B01----:R-:W-:Y:S01]  /*32f80*/  ENDCOLLECTIVE ;  /* 0x000000000000791b */ /* 0x003fe20003800000 */
.L_x_2283:
[----:B------:R-:W-:Y:S01]  /*32f90*/  SEL R9, R28, R91, P0 ;  /* 0x0000005b1c097207 */ /* 0x000fe20000000000 */
[----:B------:R-:W-:Y:S02]  /*32fa0*/  IMAD.MOV.U32 R13, RZ, RZ, R139 ;  /* 0x000000ffff0d7224 */ /* 0x000fe400078e008b */
[----:B------:R-:W-:Y:S02]  /*32fb0*/  IMAD.MOV.U32 R12, RZ, RZ, R20 ;  /* 0x000000ffff0c7224 */ /* 0x000fe400078e0014 */
[----:B------:R-:W-:-:S07]  /*32fc0*/  IMAD.MOV.U32 R93, RZ, RZ, R14 ;  /* 0x000000ffff5d7224 */ /* 0x000fce00078e000e */
[----:B------:R-:W-:Y:S05]  /*32fd0*/  WARPSYNC.COLLECTIVE R15, `(.L_x_2284) ;  /* 0x000000000f087348 */ /* 0x000fea0003c00000 */
[----:B------:R0:W1:Y:S02]  /*32fe0*/  SHFL.IDX P6, R14, R13, R12, R11 ;  /* 0x0000000c0d0e7389 */ /* 0x00006400000c000b */
[----:B01----:R-:W-:Y:S01]  /*32ff0*/  ENDCOLLECTIVE ;  /* 0x000000000000791b */ /* 0x003fe20003800000 */
.L_x_2284:
[----:B------:R-:W-:Y:S02]  /*33000*/  SEL R8, R30, R93, P0 ;  /* 0x0000005d1e087207 */ /* 0x000fe40000000000 */
[----:B------:R-:W-:Y:S01]  /*33010*/  SEL R2, R93, R30, P0 ;  /* 0x0000001e5d027207 */ /* 0x000fe20000000000 */
[----:B------:R-:W-:Y:S02]  /*33020*/  IMAD.MOV.U32 R13, RZ, RZ, R97 ;  /* 0x000000ffff0d7224 */ /* 0x000fe400078e0061 */
[----:B------:R-:W-:-:S07]  /*33030*/  IMAD.MOV.U32 R32, RZ, RZ, R14 ;  /* 0x000000ffff207224 */ /* 0x000fce00078e000e */
[----:B------:R-:W-:Y:S05]  /*33040*/  WARPSYNC.COLLECTIVE R15, `(.L_x_2285) ;  /* 0x000000000f087348 */ /* 0x000fea0003c00000 */
[----:B------:R0:W1:Y:S02]  /*33050*/  SHFL.IDX P6, R14, R13, R12, R11 ;  /* 0x0000000c0d0e7389 */ /* 0x00006400000c000b */
[----:B01----:R-:W-:Y:S01]  /*33060*/  ENDCOLLECTIVE ;  /* 0x000000000000791b */ /* 0x003fe20003800000 */
.L_x_2285:
[----:B------:R-:W-:Y:S02]  /*33070*/  IMAD.MOV.U32 R13, RZ, RZ, R95 ;  /* 0x000000ffff0d7224 */ /* 0x000fe400078e005f */
[----:B------:R-:W-:Y:S02]  /*33080*/  IMAD.MOV.U32 R12, RZ, RZ, R10 ;  /* 0x000000ffff0c7224 */ /* 0x000fe400078e000a */
[----:B------:R-:W-:-:S07]  /*33090*/  IMAD.MOV.U32 R46, RZ, RZ, R14 ;  /* 0x000000ffff2e7224 */ /* 0x000fce00078e000e */
[----:B------:R-:W-:Y:S05]  /*330a0*/  WARPSYNC.COLLECTIVE R15, `(.L_x_2286) ;  /* 0x000000000f087348 */ /* 0x000fea0003c00000 */
[----:B------:R0:W1:Y:S02]  /*330b0*/  SHFL.IDX P6, R14, R13, R12, R11 ;  /* 0x0000000c0d0e7389 */ /* 0x00006400000c000b */
[----:B01----:R-:W-:Y:S01]  /*330c0*/  ENDCOLLECTIVE ;  /* 0x000000000000791b */ /* 0x003fe20003800000 */
.L_x_2286:
[----:B------:R-:W-:Y:S01]  /*330d0*/  IMAD.MOV.U32 R13, RZ, RZ, R21 ;  /* 0x000000ffff0d7224 */ /* 0x000fe200078e0015 */
[----:B------:R-:W-:Y:S01]  /*330e0*/  SEL R21, R91, R28, P0 ;  /* 0x0000001c5b157207 */ /* 0x000fe20000000000 */
[----:B------:R-:W-:-:S07]  /*330f0*/  IMAD.MOV.U32 R95, RZ, RZ, R14 ;  /* 0x000000ffff5f7224 */ /* 0x000fce00078e000e */
[----:B------:R-:W-:Y:S05]  /*33100*/  WARPSYNC.COLLECTIVE R15, `(.L_x_2287) ;  /* 0x000000000f087348 */ /* 0x000fea0003c00000 */
[----:B------:R0:W1:Y:S02]  /*33110*/  SHFL.IDX P6, R14, R13, R12, R11 ;  /* 0x0000000c0d0e7389 */ /* 0x00006400000c000b */
[----:B01----:R-:W-:Y:S01]  /*33120*/  ENDCOLLECTIVE ;  /* 0x000000000000791b */ /* 0x003fe20003800000 */
.L_x_2287:
[----:B------:R-:W-:Y:S01]  /*33130*/  SEL R47, R95, R32, P0 ;  /* 0x000000205f2f7207 */ /* 0x000fe20000000000 */
[----:B------:R-:W-:Y:S02]  /*33140*/  IMAD.MOV.U32 R13, RZ, RZ, R137 ;  /* 0x000000ffff0d7224 */ /* 0x000fe400078e0089 */
[----:B------:R-:W-:Y:S02]  /*33150*/  IMAD.MOV.U32 R12, RZ, RZ, R20 ;  /* 0x000000ffff0c7224 */ /* 0x000fe400078e0014 */
[----:B------:R-:W-:-:S07]  /*33160*/  IMAD.MOV.U32 R97, RZ, RZ, R14 ;  /* 0x000000ffff617224 */ /* 0x000fce00078e000e */
[----:B------:R-:W-:Y:S05]  /*33170*/  WARPSYNC.COLLECTIVE R15, `(.L_x_2288) ;  /* 0x000000000f087348 */ /* 0x000fea0003c00000 */
[----:B------:R0:W1:Y:S02]  /*33180*/  SHFL.IDX P6, R14, R13, R12, R11 ;  /* 0x0000000c0d0e7389 */ /* 0x00006400000c000b */
[----:B01----:R-:W-:Y:S01]  /*33190*/  ENDCOLLECTIVE ;  /* 0x000000000000791b */ /* 0x003fe20003800000 */
.L_x_2288:
[----:B------:R-:W-:Y:S02]  /*331a0*/  SEL R44, R46, R97, P0 ;  /* 0x000000612e2c7207 */ /* 0x000fe40000000000 */
[----:B------:R-:W-:Y:S01]  /*331b0*/  SEL R46, R97, R46, P0 ;  /* 0x0000002e612e7207 */ /* 0x000fe20000000000 */
[----:B------:R-:W-:Y:S02]  /*331c0*/  IMAD.MOV.U32 R13, RZ, RZ, R101 ;  /* 0x000000ffff0d7224 */ /* 0x000fe400078e0065 */
[----:B------:R-:W-:-:S07]  /*331d0*/  IMAD.MOV.U32 R34, RZ, RZ, R14 ;  /* 0x000000ffff227224 */ /* 0x000fce00078e000e */
[----:B------:R-:W-:Y:S05]  /*331e0*/  WARPSYNC.COLLECTIVE R15, `(.L_x_2289) ;  /* 0x000000000f087348 */ /* 0x000fea0003c00000 */
[----:B------:R0:W1:Y:S02]  /*331f0*/  SHFL.IDX P6, R14, R13, R12, R11 ;  /* 0x0000000c0d0e7389 */ /* 0x00006400000c000b */
[----:B01----:R-:W-:Y:S01]  /*33200*/  ENDCOLLECTIVE ;  /* 0x000000000000791b */ /* 0x003fe20003800000 */
.L_x_2289:
[----:B------:R-:W-:Y:S02]  /*33210*/  IMAD.MOV.U32 R13, RZ, RZ, R99 ;  /* 0x000000ffff0d7224 */ /* 0x000fe400078e0063 */
[----:B------:R-:W-:Y:S02]  /*33220*/  IMAD.MOV.U32 R12, RZ, RZ, R10 ;  /* 0x000000ffff0c7224 */ /* 0x000fe400078e000a */
[----:B------:R-:W-:-:S07]  /*33230*/  IMAD.MOV.U32 R50, RZ, RZ, R14 ;  /* 0x000000ffff327224 */ /* 0x000fce00078e000e */
[----:B------:R-:W-:Y:S05]  /*33240*/  WARPSYNC.COLLECTIVE R15, `(.L_x_2290) ;  /* 0x000000000f087348 */ /* 0x000fea0003c00000 */
[----:B------:R0:W1:Y:S02]  /*33250*/  SHFL.IDX P6, R14, R13, R12, R11 ;  /* 0x0000000c0d0e7389 */ /* 0x00006400000c000b */
[----:B01----:R-:W-:Y:S01]  /*33260*/  ENDCOLLECTIVE ;  /* 0x000000000000791b */ /* 0x003fe20003800000 */
.L_x_2290:
[----:B------:R-:W-:Y:S01]  /*33270*/  IMAD.MOV.U32 R13, RZ, RZ, R45 ;  /* 0x000000ffff0d7224 */ /* 0x000fe200078e002d */
[----:B------:R-:W-:Y:S01]  /*33280*/  SEL R45, R32, R95, P0 ;  /* 0x0000005f202d7207 */ /* 0x000fe20000000000 */
[----:B------:R-:W-:-:S07]  /*33290*/  IMAD.MOV.U32 R99, RZ, RZ, R14 ;  /* 0x000000ffff637224 */ /* 0x000fce00078e000e */
[----:B------:R-:W-:Y:S05]  /*332a0*/  WARPSYNC.COLLECTIVE R15, `(.L_x_2291) ;  /* 0x000000000f087348 */ /* 0x000fea0003c00000 */
[----:B------:R0:W1:Y:S02]  /*332b0*/  SHFL.IDX P6, R14, R13, R12, R11 ;  /* 0x0000000c0d0e7389 */ /* 0x00006400000c000b */
[----:B01----:R-:W-:Y:S01]  /*332c0*/  ENDCOLLECTIVE ;  /* 0x000000000000791b */ /* 0x003fe20003800000 */
.L_x_2291:
[----:B------:R-:W-:Y:S01]  /*332d0*/  SEL R51, R99, R34, P0 ;  /* 0x0000002263337207 */ /* 0x000fe20000000000 */
[----:B------:R-:W-:Y:S02]  /*332e0*/  IMAD.MOV.U32 R13, RZ, RZ, R135 ;  /* 0x000000ffff0d7224 */ /* 0x000fe400078e0087 */
[----:B------:R-:W-:Y:S02]  /*332f0*/  IMAD.MOV.U32 R12, RZ, RZ, R20 ;  /* 0x000000ffff0c7224 */ /* 0x000fe400078e0014 */
[----:B------:R-:W-:-:S07]  /*33300*/  IMAD.MOV.U32 R101, RZ, RZ, R14 ;  /* 0x000000ffff657224 */ /* 0x000fce00078e000e */
[----:B------:R-:W-:Y:S05]  /*33310*/  WARPSYNC.COLLECTIVE R15, `(.L_x_2292) ;  /* 0x000000000f087348 */ /* 0x000fea0003c00000 */
[----:B------:R0:W1:Y:S02]  /*33320*/  SHFL.IDX P6, R14, R13, R12, R11 ;  /* 0x0000000c0d0e7389 */ /* 0x00006400000c000b */
[----:B01----:R-:W-:Y:S01]  /*33330*/  ENDCOLLECTIVE ;  /* 0x000000000000791b */ /* 0x003fe20003800000 */
.L_x_2292:
[----:B------:R-:W-:Y:S02]  /*33340*/  SEL R48, R50, R101, P0 ;  /* 0x0000006532307207 */ /* 0x000fe40000000000 */
[----:B------:R-:W-:Y:S01]  /*33350*/  SEL R50, R101, R50, P0 ;  /* 0x0000003265327207 */ /* 0x000fe20000000000 */
[----:B------:R-:W-:Y:S02]  /*33360*/  IMAD.MOV.U32 R13, RZ, RZ, R133 ;  /* 0x000000ffff0d7224 */ /* 0x000fe400078e0085 */
[----:B------:R-:W-:-:S07]  /*33370*/  IMAD.MOV.U32 R36, RZ, RZ, R14 ;  /* 0x000000ffff247224 */ /* 0x000fce00078e000e */
[----:B------:R-:W-:Y:S05]  /*33380*/  WARPSYNC.COLLECTIVE R15, `(.L_x_2293) ;  /* 0x000000000f087348 */ /* 0x000fea0003c00000 */
[----:B------:R0:W1:Y:S02]  /*33390*/  SHFL.IDX P6, R14, R13, R12, R11 ;  /* 0x0000000c0d0e7389 */ /* 0x00006400000c000b */
[----:B01----:R-:W-:Y:S01]  /*333a0*/  ENDCOLLECTIVE ;  /* 0x000000000000791b */ /* 0x003fe20003800000 */
.L_x_2293:
[----:B------:R-:W-:Y:S02]  /*333b0*/  IMAD.MOV.U32 R13, RZ, RZ, R103 ;  /* 0x000000ffff0d7224 */ /* 0x000fe400078e0067 */
[----:B------:R-:W-:Y:S02]  /*333c0*/  IMAD.MOV.U32 R12, RZ, RZ, R10 ;  /* 0x000000ffff0c7224 */ /* 0x000fe400078e000a */
[----:B------:R-:W-:-:S07]  /*333d0*/  IMAD.MOV.U32 R38, RZ, RZ, R14 ;  /* 0x000000ffff267224 */ /* 0x000fce00078e000e */
[----:B------:R-:W-:Y:S05]  /*333e0*/  WARPSYNC.COLLECTIVE R15, `(.L_x_2294) ;  /* 0x000000000f087348 */ /* 0x000fea0003c00000 */
[----:B------:R0:W1:Y:S02]  /*333f0*/  SHFL.IDX P6, R14, R13, R12, R11 ;  /* 0x0000000c0d0e7389 */ /* 0x00006400000c000b */
[----:B01----:R-:W-:Y:S01]  /*33400*/  ENDCOLLECTIVE ;  /* 0x000000000000791b */ /* 0x003fe20003800000 */
.L_x_2294:
[----:B------:R-:W-:Y:S02]  /*33410*/  IMAD.MOV.U32 R13, RZ, RZ, R105 ;  /* 0x000000ffff0d7224 */ /* 0x000fe400078e0069 */
[----:B------:R-:W-:-:S07]  /*33420*/  IMAD.MOV.U32 R103, RZ, RZ, R14 ;  /* 0x000000ffff677224 */ /* 0x000fce00078e000e */
[----:B------:R-:W-:Y:S05]  /*33430*/  WARPSYNC.COLLECTIVE R15, `(.L_x_2295) ;  /* 0x000000000f087348 */ /* 0x000fea0003c00000 */
[----:B------:R0:W1:Y:S02]  /*33440*/  SHFL.IDX P6, R14, R13, R12, R11 ;  /* 0x0000000c0d0e7389 */ /* 0x00006400000c000b */
[----:B01----:R-:W-:Y:S01]  /*33450*/  ENDCOLLECTIVE ;  /* 0x000000000000791b */ /* 0x003fe20003800000 */
.L_x_2295:
        /* <DEDUP_REMOVED lines=8> */
.L_x_2296:
[----:B------:R-:W-:Y:S02]  /*334e0*/  SEL R52, R38, R105, P0 ;  /* 0x0000006926347207 */ /* 0x000fe40000000000 */
[----:B------:R-:W-:Y:S01]  /*334f0*/  SEL R112, R105, R38, P0 ;  /* 0x0000002669707207 */ /* 0x000fe20000000000 */
[----:B------:R-:W-:Y:S02]  /*33500*/  IMAD.MOV.U32 R13, RZ, RZ, R129 ;  /* 0x000000ffff0d7224 */ /* 0x000fe400078e0081 */
[----:B------:R-:W-:-:S07]  /*33510*/  IMAD.MOV.U32 R40, RZ, RZ, R14 ;  /* 0x000000ffff287224 */ /* 0x000fce00078e000e */
[----:B------:R-:W-:Y:S05]  /*33520*/  WARPSYNC.COLLECTIVE R15, `(.L_x_2297) ;  /* 0x000000000f087348 */ /* 0x000fea0003c00000 */
[----:B------:R0:W1:Y:S02]  /*33530*/  SHFL.IDX P6, R14, R13, R12, R11 ;  /* 0x0000000c0d0e7389 */ /* 0x00006400000c000b */
[----:B01----:R-:W-:Y:S01]  /*33540*/  ENDCOLLECTIVE ;  /* 0x000000000000791b */ /* 0x003fe20003800000 */
.L_x_2297:
[----:B------:R-:W-:Y:S02]  /*33550*/  IMAD.MOV.U32 R13, RZ, RZ, R107 ;  /* 0x000000ffff0d7224 */ /* 0x000fe400078e006b */
[----:B------:R-:W-:Y:S02]  /*33560*/  IMAD.MOV.U32 R12, RZ, RZ, R10 ;  /* 0x000000ffff0c7224 */ /* 0x000fe400078e000a */
[----:B------:R-:W-:-:S07]  /*33570*/  IMAD.MOV.U32 R42, RZ, RZ, R14 ;  /* 0x000000ffff2a7224 */ /* 0x000fce00078e000e */
[----:B------:R-:W-:Y:S05]  /*33580*/  WARPSYNC.COLLECTIVE R15, `(.L_x_2298) ;  /* 0x000000000f087348 */ /* 0x000fea0003c00000 */
[----:B------:R0:W1:Y:S02]  /*33590*/  SHFL.IDX P6, R14, R13, R12, R11 ;  /* 0x0000000c0d0e7389 */ /* 0x00006400000c000b */
[----:B01----:R-:W-:Y:S01]  /*335a0*/  ENDCOLLECTIVE ;  /* 0x000000000000791b */ /* 0x003fe20003800000 */
.L_x_2298:
[----:B------:R-:W-:Y:S02]  /*335b0*/  IMAD.MOV.U32 R13, RZ, RZ, R109 ;  /* 0x000000ffff0d7224 */ /* 0x000fe400078e006d */
[----:B------:R-:W-:-:S07]  /*335c0*/  IMAD.MOV.U32 R107, RZ, RZ, R14 ;  /* 0x000000ffff6b7224 */ /* 0x000fce00078e000e */
[----:B------:R-:W-:Y:S05]  /*335d0*/  WARPSYNC.COLLECTIVE R15, `(.L_x_2299) ;  /* 0x000000000f087348 */ /* 0x000fea0003c00000 */
[----:B------:R0:W1:Y:S02]  /*335e0*/  SHFL.IDX P6, R14, R13, R12, R11 ;  /* 0x0000000c0d0e7389 */ /* 0x00006400000c000b */
[----:B01----:R-:W-:Y:S01]  /*335f0*/  ENDCOLLECTIVE ;  /* 0x000000000000791b */ /* 0x003fe20003800000 */
.L_x_2299:
        /* <DEDUP_REMOVED lines=8> */
.L_x_2300:
[----:B------:R-:W-:Y:S02]  /*33680*/  SEL R114, R42, R109, P0 ;  /* 0x0000006d2a727207 */ /* 0x000fe40000000000 */
[----:B------:R-:W-:Y:S01]  /*33690*/  SEL R116, R109, R42, P0 ;  /* 0x0000002a6d747207 */ /* 0x000fe20000000000 */
[----:B------:R-:W-:Y:S02]  /*336a0*/  IMAD.MOV.U32 R13, RZ, RZ, R113 ;  /* 0x000000ffff0d7224 */ /* 0x000fe400078e0071 */
[----:B------:R-:W-:-:S07]  /*336b0*/  IMAD.MOV.U32 R58, RZ, RZ, R14 ;  /* 0x000000ffff3a7224 */ /* 0x000fce00078e000e */
[----:B------:R-:W-:Y:S05]  /*336c0*/  WARPSYNC.COLLECTIVE R15, `(.L_x_2301) ;  /* 0x000000000f087348 */ /* 0x000fea0003c00000 */
[----:B------:R0:W1:Y:S02]  /*336d0*/  SHFL.IDX P6, R14, R13, R12, R11 ;  /* 0x0000000c0d0e7389 */ /* 0x00006400000c000b */
[----:B01----:R-:W-:Y:S01]  /*336e0*/  ENDCOLLECTIVE ;  /* 0x000000000000791b */ /* 0x003fe20003800000 */
.L_x_2301:
[----:B------:R-:W-:Y:S02]  /*336f0*/  IMAD.MOV.U32 R13, RZ, RZ, R111 ;  /* 0x000000ffff0d7224 */ /* 0x000fe400078e006f */
[----:B------:R-:W-:Y:S02]  /*33700*/  IMAD.MOV.U32 R12, RZ, RZ, R10 ;  /* 0x000000ffff0c7224 */ /* 0x000fe400078e000a */
[----:B------:R-:W-:-:S07]  /*33710*/  IMAD.MOV.U32 R56, RZ, RZ, R14 ;  /* 0x000000ffff387224 */ /* 0x000fce00078e000e */
[----:B------:R-:W-:Y:S05]  /*33720*/  WARPSYNC.COLLECTIVE R15, `(.L_x_2302) ;  /* 0x000000000f087348 */ /* 0x000fea0003c00000 */
[----:B------:R0:W1:Y:S02]  /*33730*/  SHFL.IDX P6, R14, R13, R12, R11 ;  /* 0x0000000c0d0e7389 */ /* 0x00006400000c000b */
[----:B01----:R-:W-:Y:S01]  /*33740*/  ENDCOLLECTIVE ;  /* 0x000000000000791b */ /* 0x003fe20003800000 */
.L_x_2302:
[----:B------:R-:W-:Y:S01]  /*33750*/  IMAD.MOV.U32 R13, RZ, RZ, R49 ;  /* 0x000000ffff0d7224 */ /* 0x000fe200078e0031 */
[----:B------:R-:W-:Y:S01]  /*33760*/  SEL R49, R34, R99, P0 ;  /* 0x0000006322317207 */ /* 0x000fe20000000000 */
[----:B------:R-:W-:-:S07]  /*33770*/  IMAD.MOV.U32 R111, RZ, RZ, R14 ;  /* 0x000000ffff6f7224 */ /* 0x000fce00078e000e */
[----:B------:R-:W-:Y:S05]  /*33780*/  WARPSYNC.COLLECTIVE R15, `(.L_x_2303) ;  /* 0x000000000f087348 */ /* 0x000fea0003c00000 */
[----:B------:R0:W1:Y:S02]  /*33790*/  SHFL.IDX P6, R14, R13, R12, R11 ;  /* 0x0000000c0d0e7389 */ /* 0x00006400000c000b */
[----:B01----:R-:W-:Y:S01]  /*337a0*/  ENDCOLLECTIVE ;  /* 0x000000000000791b */ /* 0x003fe20003800000 */
.L_x_2303:
        /* <DEDUP_REMOVED lines=8> */
.L_x_2304:
[----:B------:R-:W-:Y:S02]  /*33830*/  SEL R54, R56, R113, P0 ;  /* 0x0000007138367207 */ /* 0x000fe40000000000 */
[----:B------:R-:W-:Y:S01]  /*33840*/  SEL R56, R113, R56, P0 ;  /* 0x0000003871387207 */ /* 0x000fe20000000000 */
[----:B------:R-:W-:Y:S02]  /*33850*/  IMAD.MOV.U32 R13, RZ, RZ, R123 ;  /* 0x000000ffff0d7224 */ /* 0x000fe400078e007b */
[----:B------:R-:W-:-:S07]  /*33860*/  IMAD.MOV.U32 R62, RZ, RZ, R14 ;  /* 0x000000ffff3e7224 */ /* 0x000fce00078e000e */
[----:B------:R-:W-:Y:S05]  /*33870*/  WARPSYNC.COLLECTIVE R15, `(.L_x_2305) ;  /* 0x000000000f087348 */ /* 0x000fea0003c00000 */
[----:B------:R0:W1:Y:S02]  /*33880*/  SHFL.IDX P6, R14, R13, R12, R11 ;  /* 0x0000000c0d0e7389 */ /* 0x00006400000c000b */
[----:B01----:R-:W-:Y:S01]  /*33890*/  ENDCOLLECTIVE ;  /* 0x000000000000791b */ /* 0x003fe20003800000 */
.L_x_2305:
[----:B------:R-:W-:Y:S02]  /*338a0*/  IMAD.MOV.U32 R13, RZ, RZ, R115 ;  /* 0x000000ffff0d7224 */ /* 0x000fe400078e0073 */
[----:B------:R-:W-:Y:S02]  /*338b0*/  IMAD.MOV.U32 R12, RZ, RZ, R10 ;  /* 0x000000ffff0c7224 */ /* 0x000fe400078e000a */
[----:B------:R-:W-:-:S07]  /*338c0*/  IMAD.MOV.U32 R60, RZ, RZ, R14 ;  /* 0x000000ffff3c7224 */ /* 0x000fce00078e000e */
[----:B------:R-:W-:Y:S05]  /*338d0*/  WARPSYNC.COLLECTIVE R15, `(.L_x_2306) ;  /* 0x000000000f087348 */ /* 0x000fea0003c00000 */
[----:B------:R0:W1:Y:S02]  /*338e0*/  SHFL.IDX P6, R14, R13, R12, R11 ;  /* 0x0000000c0d0e7389 */ /* 0x00006400000c000b */
[----:B01----:R-:W-:Y:S01]  /*338f0*/  ENDCOLLECTIVE ;  /* 0x000000000000791b */ /* 0x003fe20003800000 */
.L_x_2306:
[----:B------:R-:W-:Y:S02]  /*33900*/  IMAD.MOV.U32 R13, RZ, RZ, R79 ;  /* 0x000000ffff0d7224 */ /* 0x000fe400078e004f */
[----:B------:R-:W-:-:S07]  /*33910*/  IMAD.MOV.U32 R115, RZ, RZ, R14 ;  /* 0x000000ffff737224 */ /* 0x000fce00078e000e */
[----:B------:R-:W-:Y:S05]  /*33920*/  WARPSYNC.COLLECTIVE R15, `(.L_x_2307) ;  /* 0x000000000f087348 */ /* 0x000fea0003c00000 */
[----:B------:R0:W1:Y:S02]  /*33930*/  SHFL.IDX P6, R14, R13, R12, R11 ;  /* 0x0000000c0d0e7389 */ /* 0x00006400000c000b */
[----:B01----:R-:W-:Y:S01]  /*33940*/  ENDCOLLECTIVE ;  /* 0x000000000000791b */ /* 0x003fe20003800000 */
.L_x_2307:
[----:B------:R-:W-:Y:S02]  /*33950*/  IMAD.MOV.U32 R13, RZ, RZ, R87 ;  /* 0x000000ffff0d7224 */ /* 0x000fe400078e0057 */
[----:B------:R-:W-:Y:S02]  /*33960*/  IMAD.MOV.U32 R12, RZ, RZ, R20 ;  /* 0x000000ffff0c7224 */ /* 0x000fe400078e0014 */
[----:B------:R-:W-:-:S07]  /*33970*/  IMAD.MOV.U32 R79, RZ, RZ, R14 ;  /* 0x000000ffff4f7224 */ /* 0x000fce00078e000e */
[----:B------:R-:W-:Y:S05]  /*33980*/  WARPSYNC.COLLECTIVE R15, `(.L_x_2308) ;  /* 0x000000000f087348 */ /* 0x000fea0003c00000 */
[----:B------:R0:W1:Y:S02]  /*33990*/  SHFL.IDX P6, R14, R13, R12, R11 ;  /* 0x0000000c0d0e7389 */ /* 0x00006400000c000b */
[----:B01----:R-:W-:Y:S01]  /*339a0*/  ENDCOLLECTIVE ;  /* 0x000000000000791b */ /* 0x003fe20003800000 */
.L_x_2308:
[----:B------:R-:W-:Y:S02]  /*339b0*/  SEL R58, R60, R79, P0 ;  /* 0x0000004f3c3a7207 */ /* 0x000fe40000000000 */
[----:B------:R-:W-:Y:S01]  /*339c0*/  SEL R60, R79, R60, P0 ;  /* 0x0000003c4f3c7207 */ /* 0x000fe20000000000 */
[----:B------:R-:W-:Y:S02]  /*339d0*/  IMAD.MOV.U32 R13, RZ, RZ, R85 ;  /* 0x000000ffff0d7224 */ /* 0x000fe400078e0055 */
[----:B------:R-:W-:-:S07]  /*339e0*/  IMAD.MOV.U32 R87, RZ, RZ, R14 ;  /* 0x000000ffff577224 */ /* 0x000fce00078e000e */
[----:B------:R-:W-:Y:S05]  /*339f0*/  WARPSYNC.COLLECTIVE R15, `(.L_x_2309) ;  /* 0x000000000f087348 */ /* 0x000fea0003c00000 */
[----:B------:R0:W1:Y:S02]  /*33a00*/  SHFL.IDX P6, R14, R13, R12, R11 ;  /* 0x0000000c0d0e7389 */ /* 0x00006400000c000b */
[----:B01----:R-:W-:Y:S01]  /*33a10*/  ENDCOLLECTIVE ;  /* 0x000000000000791b */ /* 0x003fe20003800000 */
.L_x_2309:
[----:B------:R-:W-:Y:S01]  /*33a20*/  IMAD.MOV.U32 R13, RZ, RZ, R59 ;  /* 0x000000ffff0d7224 */ /* 0x000fe200078e003b */
[----:B------:R-:W-:Y:S01]  /*33a30*/  SEL R59, R115, R62, P0 ;  /* 0x0000003e733b7207 */ /* 0x000fe20000000000 */
[----:B------:R-:W-:Y:S02]  /*33a40*/  IMAD.MOV.U32 R12, RZ, RZ, R10 ;  /* 0x000000ffff0c7224 */ /* 0x000fe400078e000a */
[----:B------:R-:W-:-:S07]  /*33a50*/  IMAD.MOV.U32 R64, RZ, RZ, R14 ;  /* 0x000000ffff407224 */ /* 0x000fce00078e000e */
[----:B------:R-:W-:Y:S05]  /*33a60*/  WARPSYNC.COLLECTIVE R15, `(.L_x_2310) ;  /* 0x000000000f087348 */ /* 0x000fea0003c00000 */
[----:B------:R0:W1:Y:S02]  /*33a70*/  SHFL.IDX P6, R14, R13, R12, R11 ;  /* 0x0000000c0d0e7389 */ /* 0x00006400000c000b */
[----:B01----:R-:W-:Y:S01]  /*33a80*/  ENDCOLLECTIVE ;  /* 0x000000000000791b */ /* 0x003fe20003800000 */
.L_x_2310:
[----:B------:R-:W-:Y:S01]  /*33a90*/  IMAD.MOV.U32 R13, RZ, RZ, R57 ;  /* 0x000000ffff0d7224 */ /* 0x000fe200078e0039 */
[----:B------:R-:W-:Y:S01]  /*33aa0*/  SEL R57, R62, R115, P0 ;  /* 0x000000733e397207 */ /* 0x000fe20000000000 */
[----:B------:R-:W-:-:S07]  /*33ab0*/  IMAD.MOV.U32 R66, RZ, RZ, R14 ;  /* 0x000000ffff427224 */ /* 0x000fce00078e000e */
[----:B------:R-:W-:Y:S05]  /*33ac0*/  WARPSYNC.COLLECTIVE R15, `(.L_x_2311) ;  /* 0x000000000f087348 */ /* 0x000fea0003c00000 */
[----:B------:R0:W1:Y:S02]  /*33ad0*/  SHFL.IDX P6, R14, R13, R12, R11 ;  /* 0x0000000c0d0e7389 */ /* 0x00006400000c000b */
[----:B01----:R-:W-:Y:S01]  /*33ae0*/  ENDCOLLECTIVE ;  /* 0x000000000000791b */ /* 0x003fe20003800000 */
.L_x_2311:
[----:B------:R-:W-:Y:S02]  /*33af0*/  IMAD.MOV.U32 R13, RZ, RZ, R83 ;  /* 0x000000ffff0d7224 */ /* 0x000fe400078e0053 */
[----:B------:R-:W-:Y:S02]  /*33b00*/  IMAD.MOV.U32 R12, RZ, RZ, R20 ;  /* 0x000000ffff0c7224 */ /* 0x000fe400078e0014 */
[----:B------:R-:W-:-:S07]  /*33b10*/  IMAD.MOV.U32 R85, RZ, RZ, R14 ;  /* 0x000000ffff557224 */ /* 0x000fce00078e000e */
[----:B------:R-:W-:Y:S05]  /*33b20*/  WARPSYNC.COLLECTIVE R15, `(.L_x_2312) ;  /* 0x000000000f087348 */ /* 0x000fea0003c00000 */
[----:B------:R0:W1:Y:S02]  /*33b30*/  SHFL.IDX P6, R14, R13, R12, R11 ;  /* 0x0000000c0d0e7389 */ /* 0x00006400000c000b */
[----:B01----:R-:W-:Y:S01]  /*33b40*/  ENDCOLLECTIVE ;  /* 0x000000000000791b */ /* 0x003fe20003800000 */
.L_x_2312:
[----:B------:R-:W-:Y:S02]  /*33b50*/  SEL R62, R64, R85, P0 ;  /* 0x00000055403e7207 */ /* 0x000fe40000000000 */
[----:B------:R-:W-:Y:S01]  /*33b60*/  SEL R64, R85, R64, P0 ;  /* 0x0000004055407207 */ /* 0x000fe20000000000 */
[----:B------:R-:W-:Y:S02]  /*33b70*/  IMAD.MOV.U32 R13, RZ, RZ, R81 ;  /* 0x000000ffff0d7224 */ /* 0x000fe400078e0051 */
[----:B------:R-:W-:-:S07]  /*33b80*/  IMAD.MOV.U32 R83, RZ, RZ, R14 ;  /* 0x000000ffff537224 */ /* 0x000fce00078e000e */
[----:B------:R-:W-:Y:S05]  /*33b90*/  WARPSYNC.COLLECTIVE R15, `(.L_x_2313) ;  /* 0x000000000f087348 */ /* 0x000fea0003c00000 */
[----:B------:R0:W1:Y:S02]  /*33ba0*/  SHFL.IDX P6, R14, R13, R12, R11 ;  /* 0x0000000c0d0e7389 */ /* 0x00006400000c000b */
[----:B01----:R-:W-:Y:S01]  /*33bb0*/  ENDCOLLECTIVE ;  /* 0x000000000000791b */ /* 0x003fe20003800000 */
.L_x_2313:
[----:B------:R-:W-:Y:S02]  /*33bc0*/  IMAD.MOV.U32 R13, RZ, RZ, R67 ;  /* 0x000000ffff0d7224 */ /* 0x000fe400078e0043 */
[----:B------:R-:W-:Y:S02]  /*33bd0*/  IMAD.MOV.U32 R12, RZ, RZ, R10 ;  /* 0x000000ffff0c7224 */ /* 0x000fe400078e000a */
[----:B------:R-:W-:-:S07]  /*33be0*/  IMAD.MOV.U32 R81, RZ, RZ, R14 ;  /* 0x000000ffff517224 */ /* 0x000fce00078e000e */
[----:B------:R-:W-:Y:S05]  /*33bf0*/  WARPSYNC.COLLECTIVE R15, `(.L_x_2314) ;  /* 0x000000000f087348 */ /* 0x000fea0003c00000 */
[----:B------:R0:W1:Y:S02]  /*33c00*/  SHFL.IDX P6, R14, R13, R12, R11 ;  /* 0x0000000c0d0e7389 */ /* 0x00006400000c000b */
[----:B01----:R-:W-:Y:S01]  /*33c10*/  ENDCOLLECTIVE ;  /* 0x000000000000791b */ /* 0x003fe20003800000 */
.L_x_2314:
[----:B------:R-:W-:Y:S01]  /*33c20*/  IMAD.MOV.U32 R13, RZ, RZ, R65 ;  /* 0x000000ffff0d7224 */ /* 0x000fe200078e0041 */
[----:B------:R-:W-:Y:S01]  /*33c30*/  SEL R65, R66, R87, P0 ;  /* 0x0000005742417207 */ /* 0x000fe20000000000 */
[----:B------:R-:W-:-:S07]  /*33c40*/  IMAD.MOV.U32 R70, RZ, RZ, R14 ;  /* 0x000000ffff467224 */ /* 0x000fce00078e000e */
[----:B------:R-:W-:Y:S05]  /*33c50*/  WARPSYNC.COLLECTIVE R15, `(.L_x_2315) ;  /* 0x000000000f087348 */ /* 0x000fea0003c00000 */
[----:B------:R0:W1:Y:S02]  /*33c60*/  SHFL.IDX P6, R14, R13, R12, R11 ;  /* 0x0000000c0d0e7389 */ /* 0x00006400000c000b */
[----:B01----:R-:W-:Y:S01]  /*33c70*/  ENDCOLLECTIVE ;  /* 0x000000000000791b */ /* 0x003fe20003800000 */
.L_x_2315:
[----:B------:R-:W-:Y:S01]  /*33c80*/  SEL R67, R70, R83, P0 ;  /* 0x0000005346437207 */ /* 0x000fe20000000000 */
[----:B------:R-:W-:Y:S02]  /*33c90*/  IMAD.MOV.U32 R13, RZ, RZ, R77 ;  /* 0x000000ffff0d7224 */ /* 0x000fe400078e004d */
[----:B------:R-:W-:Y:S02]  /*33ca0*/  IMAD.MOV.U32 R12, RZ, RZ, R20 ;  /* 0x000000ffff0c7224 */ /* 0x000fe400078e0014 */
[----:B------:R-:W-:-:S07]  /*33cb0*/  IMAD.MOV.U32 R72, RZ, RZ, R14 ;  /* 0x000000ffff487224 */ /* 0x000fce00078e000e */
[----:B------:R-:W-:Y:S05]  /*33cc0*/  WARPSYNC.COLLECTIVE R15, `(.L_x_2316) ;  /* 0x000000000f087348 */ /* 0x000fea0003c00000 */
[----:B------:R0:W1:Y:S02]  /*33cd0*/  SHFL.IDX P6, R14, R13, R12, R11 ;  /* 0x0000000c0d0e7389 */ /* 0x00006400000c000b */
[----:B01----:R-:W-:Y:S01]  /*33ce0*/  ENDCOLLECTIVE ;  /* 0x000000000000791b */ /* 0x003fe20003800000 */
.L_x_2316:
[----:B------:R-:W-:Y:S02]  /*33cf0*/  IMAD.MOV.U32 R13, RZ, RZ, R75 ;  /* 0x000000ffff0d7224 */ /* 0x000fe400078e004b */
[----:B------:R-:W-:-:S07]  /*33d00*/  IMAD.MOV.U32 R77, RZ, RZ, R14 ;  /* 0x000000ffff4d7224 */ /* 0x000fce00078e000e */
[----:B------:R-:W-:Y:S05]  /*33d10*/  WARPSYNC.COLLECTIVE R15, `(.L_x_2317) ;  /* 0x000000000f087348 */ /* 0x000fea0003c00000 */
[----:B------:R0:W1:Y:S02]  /*33d20*/  SHFL.IDX P6, R14, R13, R12, R11 ;  /* 0x0000000c0d0e7389 */ /* 0x00006400000c000b */
[----:B01----:R-:W-:Y:S01]  /*33d30*/  ENDCOLLECTIVE ;  /* 0x000000000000791b */ /* 0x003fe20003800000 */
.L_x_2317:
[----:B------:R-:W-:Y:S01]  /*33d40*/  IMAD.MOV.U32 R13, RZ, RZ, R63 ;  /* 0x000000ffff0d7224 */ /* 0x000fe200078e003f */
[----:B------:R-:W-:Y:S01]  /*33d50*/  SEL R63, R83, R70, P0 ;  /* 0x00000046533f7207 */ /* 0x000fe20000000000 */
[----:B------:R-:W-:Y:S02]  /*33d60*/  IMAD.MOV.U32 R12, RZ, RZ, R10 ;  /* 0x000000ffff0c7224 */ /* 0x000fe400078e000a */
[----:B------:R-:W-:-:S07]  /*33d70*/  IMAD.MOV.U32 R75, RZ, RZ, R14 ;  /* 0x000000ffff4b7224 */ /* 0x000fce00078e000e */
[----:B------:R-:W-:Y:S05]  /*33d80*/  WARPSYNC.COLLECTIVE R15, `(.L_x_2318) ;  /* 0x000000000f087348 */ /* 0x000fea0003c00000 */
[----:B------:R0:W1:Y:S02]  /*33d90*/  SHFL.IDX P6, R14, R13, R12, R11 ;  /* 0x0000000c0d0e7389 */ /* 0x00006400000c000b */
[----:B01----:R-:W-:Y:S01]  /*33da0*/  ENDCOLLECTIVE ;  /* 0x000000000000791b */ /* 0x003fe20003800000 */
.L_x_2318:
[----:B------:R-:W-:Y:S01]  /*33db0*/  IMAD.MOV.U32 R13, RZ, RZ, R61 ;  /* 0x000000ffff0d7224 */ /* 0x000fe200078e003d */
[----:B------:R-:W-:Y:S02]  /*33dc0*/  SEL R61, R87, R66, P0 ;  /* 0x00000042573d7207 */ /* 0x000fe40000000000 */
[----:B------:R-:W-:Y:S01]  /*33dd0*/  SEL R66, R72, R81, P0 ;  /* 0x0000005148427207 */ /* 0x000fe20000000000 */
[----:B------:R-:W-:-:S07]  /*33de0*/  IMAD.MOV.U32 R74, RZ, RZ, R14 ;  /* 0x000000ffff4a7224 */ /* 0x000fce00078e000e */
[----:B------:R-:W-:Y:S05]  /*33df0*/  WARPSYNC.COLLECTIVE R15, `(.L_x_2319) ;  /* 0x000000000f087348 */ /* 0x000fea0003c00000 */
[----:B------:R0:W1:Y:S02]  /*33e00*/  SHFL.IDX P6, R14, R13, R12, R11 ;  /* 0x0000000c0d0e7389 */ /* 0x00006400000c000b */
[----:B01----:R-:W-:Y:S01]  /*33e10*/  ENDCOLLECTIVE ;  /* 0x000000000000791b */ /* 0x003fe20003800000 */
.L_x_2319:
[----:B------:R-:W-:Y:S01]  /*33e20*/  IMAD.MOV.U32 R13, RZ, RZ, R73 ;  /* 0x000000ffff0d7224 */ /* 0x000fe200078e0049 */
[----:B------:R-:W-:Y:S01]  /*33e30*/  SEL R73, R74, R77, P0 ;  /* 0x0000004d4a497207 */ /* 0x000fe20000000000 */
[----:B------:R-:W-:Y:S02]  /*33e40*/  IMAD.MOV.U32 R12, RZ, RZ, R20 ;  /* 0x000000ffff0c7224 */ /* 0x000fe400078e0014 */
[----:B------:R-:W-:-:S07]  /*33e50*/  IMAD.MOV.U32 R76, RZ, RZ, R14 ;  /* 0x000000ffff4c7224 */ /* 0x000fce00078e000e */
[----:B------:R-:W-:Y:S05]  /*33e60*/  WARPSYNC.COLLECTIVE R15, `(.L_x_2320) ;  /* 0x000000000f087348 */ /* 0x000fea0003c00000 */
[----:B------:R0:W1:Y:S02]  /*33e70*/  SHFL.IDX P6, R14, R13, R12, R11 ;  /* 0x0000000c0d0e7389 */ /* 0x00006400000c000b */
[----:B01----:R-:W-:Y:S01]  /*33e80*/  ENDCOLLECTIVE ;  /* 0x000000000000791b */ /* 0x003fe20003800000 */
.L_x_2320:
[----:B------:R-:W-:Y:S01]  /*33e90*/  SEL R70, R75, R76, P0 ;  /* 0x0000004c4b467207 */ /* 0x000fe20000000000 */
[----:B------:R-:W-:Y:S01]  /*33ea0*/  IMAD.MOV.U32 R13, RZ, RZ, R71 ;  /* 0x000000ffff0d7224 */ /* 0x000fe200078e0047 */
[----:B------:R-:W-:Y:S01]  /*33eb0*/  SEL R71, R77, R74, P0 ;  /* 0x0000004a4d477207 */ /* 0x000fe20000000000 */
[----:B------:R-:W-:-:S07]  /*33ec0*/  IMAD.MOV.U32 R78, RZ, RZ, R14 ;  /* 0x000000ffff4e7224 */ /* 0x000fce00078e000e */
[----:B------:R-:W-:Y:S05]  /*33ed0*/  WARPSYNC.COLLECTIVE R15, `(.L_x_2321) ;  /* 0x000000000f087348 */ /* 0x000fea0003c00000 */
[----:B------:R0:W1:Y:S02]  /*33ee0*/  SHFL.IDX P6, R14, R13, R12, R11 ;  /* 0x0000000c0d0e7389 */ /* 0x00006400000c000b */
[----:B01----:R-:W-:Y:S01]  /*33ef0*/  ENDCOLLECTIVE ;  /* 0x000000000000791b */ /* 0x003fe20003800000 */
.L_x_2321:
[----:B------:R-:W-:Y:S02]  /*33f00*/  IMAD.MOV.U32 R13, RZ, RZ, R39 ;  /* 0x000000ffff0d7224 */ /* 0x000fe400078e0027 */
[----:B------:R-:W-:Y:S02]  /*33f10*/  IMAD.MOV.U32 R12, RZ, RZ, R10 ;  /* 0x000000ffff0c7224 */ /* 0x000fe400078e000a */
[----:B------:R-:W-:-:S07]  /*33f20*/  IMAD.MOV.U32 R80, RZ, RZ, R14 ;  /* 0x000000ffff507224 */ /* 0x000fce00078e000e */
[----:B------:R-:W-:Y:S05]  /*33f30*/  WARPSYNC.COLLECTIVE R15, `(.L_x_2322) ;  /* 0x000000000f087348 */ /* 0x000fea0003c00000 */
[----:B------:R0:W1:Y:S02]  /*33f40*/  SHFL.IDX P6, R14, R13, R12, R11 ;  /* 0x0000000c0d0e7389 */ /* 0x00006400000c000b */
[----:B01----:R-:W-:Y:S01]  /*33f50*/  ENDCOLLECTIVE ;  /* 0x000000000000791b */ /* 0x003fe20003800000 */
.L_x_2322:
[----:B------:R-:W-:Y:S02]  /*33f60*/  IMAD.MOV.U32 R13, RZ, RZ, R37 ;  /* 0x000000ffff0d7224 */ /* 0x000fe400078e0025 */
[----:B------:R-:W-:-:S07]  /*33f70*/  IMAD.MOV.U32 R39, RZ, RZ, R14 ;  /* 0x000000ffff277224 */ /* 0x000fce00078e000e */
[----:B------:R-:W-:Y:S05]  /*33f80*/  WARPSYNC.COLLECTIVE R15, `(.L_x_2323) ;  /* 0x000000000f087348 */ /* 0x000fea0003c00000 */
[----:B------:R0:W1:Y:S02]  /*33f90*/  SHFL.IDX P6, R14, R13, R12, R11 ;  /* 0x0000000c0d0e7389 */ /* 0x00006400000c000b */
[----:B01----:R-:W-:Y:S01]  /*33fa0*/  ENDCOLLECTIVE ;  /* 0x000000000000791b */ /* 0x003fe20003800000 */
.L_x_2323:
[----:B------:R-:W-:Y:S01]  /*33fb0*/  SEL R83, R39, R78, P0 ;  /* 0x0000004e27537207 */ /* 0x000fe20000000000 */
[----:B------:R-:W-:Y:S02]  /*33fc0*/  IMAD.MOV.U32 R13, RZ, RZ, R43 ;  /* 0x000000ffff0d7224 */ /* 0x000fe400078e002b */
[----:B------:R-:W-:Y:S02]  /*33fd0*/  IMAD.MOV.U32 R12, RZ, RZ, R20 ;  /* 0x000000ffff0c7224 */ /* 0x000fe400078e0014 */
[----:B------:R-:W-:-:S07]  /*33fe0*/  IMAD.MOV.U32 R37, RZ, RZ, R14 ;  /* 0x000000ffff257224 */ /* 0x000fce00078e000e */
[----:B------:R-:W-:Y:S05]  /*33ff0*/  WARPSYNC.COLLECTIVE R15, `(.L_x_2324) ;  /* 0x000000000f087348 */ /* 0x000fea0003c00000 */
[----:B------:R0:W1:Y:S02]  /*34000*/  SHFL.IDX P6, R14, R13, R12, R11 ;  /* 0x0000000c0d0e7389 */ /* 0x00006400000c000b */
[----:B01----:R-:W-:Y:S01]  /*34010*/  ENDCOLLECTIVE ;  /* 0x000000000000791b */ /* 0x003fe20003800000 */
.L_x_2324:
[----:B------:R-:W-:Y:S02]  /*34020*/  SEL R74, R80, R37, P0 ;  /* 0x00000025504a7207 */ /* 0x000fe40000000000 */
[----:B------:R-:W-:Y:S01]  /*34030*/  SEL R118, R37, R80, P0 ;  /* 0x0000005025767207 */ /* 0x000fe20000000000 */
[----:B------:R-:W-:Y:S02]  /*34040*/  IMAD.MOV.U32 R13, RZ, RZ, R41 ;  /* 0x000000ffff0d7224 */ /* 0x000fe400078e0029 */
[----:B------:R-:W-:-:S07]  /*34050*/  IMAD.MOV.U32 R43, RZ, RZ, R14 ;  /* 0x000000ffff2b7224 */ /* 0x000fce00078e000e */
[----:B------:R-:W-:Y:S05]  /*34060*/  WARPSYNC.COLLECTIVE R15, `(.L_x_2325) ;  /* 0x000000000f087348 */ /* 0x000fea0003c00000 */
[----:B------:R0:W1:Y:S02]  /*34070*/  SHFL.IDX P6, R14, R13, R12, R11 ;  /* 0x0000000c0d0e7389 */ /* 0x00006400000c000b */
[----:B01----:R-:W-:Y:S01]  /*34080*/  ENDCOLLECTIVE ;  /* 0x000000000000791b */ /* 0x003fe20003800000 */
.L_x_2325:
[----:B------:R-:W-:Y:S02]  /*34090*/  IMAD.MOV.U32 R13, RZ, RZ, R35 ;  /* 0x000000ffff0d7224 */ /* 0x000fe400078e0023 */
[----:B------:R-:W-:Y:S02]  /*340a0*/  IMAD.MOV.U32 R12, RZ, RZ, R10 ;  /* 0x000000ffff0c7224 */ /* 0x000fe400078e000a */
[----:B------:R-:W-:-:S07]  /*340b0*/  IMAD.MOV.U32 R41, RZ, RZ, R14 ;  /* 0x000000ffff297224 */ /* 0x000fce00078e000e */
[----:B------:R-:W-:Y:S05]  /*340c0*/  WARPSYNC.COLLECTIVE R15, `(.L_x_2326) ;  /* 0x000000000f087348 */ /* 0x000fea0003c00000 */
[----:B------:R0:W1:Y:S02]  /*340d0*/  SHFL.IDX P6, R14, R13, R12, R11 ;  /* 0x0000000c0d0e7389 */ /* 0x00006400000c000b */
[----:B01----:R-:W-:Y:S01]  /*340e0*/  ENDCOLLECTIVE ;  /* 0x000000000000791b */ /* 0x003fe20003800000 */
.L_x_2326:
[----:B------:R-:W-:Y:S02]  /*340f0*/  IMAD.MOV.U32 R13, RZ, RZ, R33 ;  /* 0x000000ffff0d7224 */ /* 0x000fe400078e0021 */
[----:B------:R-:W-:-:S07]  /*34100*/  IMAD.MOV.U32 R106, RZ, RZ, R14 ;  /* 0x000000ffff6a7224 */ /* 0x000fce00078e000e */
[----:B------:R-:W-:Y:S05]  /*34110*/  WARPSYNC.COLLECTIVE R15, `(.L_x_2327) ;  /* 0x000000000f087348 */ /* 0x000fea0003c00000 */
[----:B------:R0:W1:Y:S02]  /*34120*/  SHFL.IDX P6, R14, R13, R12, R11 ;  /* 0x0000000c0d0e7389 */ /* 0x00006400000c000b */
[----:B01----:R-:W-:Y:S01]  /*34130*/  ENDCOLLECTIVE ;  /* 0x000000000000791b */ /* 0x003fe20003800000 */
.L_x_2327:
        /* <DEDUP_REMOVED lines=8> */
.L_x_2328:
[----:B------:R-:W-:Y:S02]  /*341c0*/  SEL R120, R41, R110, P0 ;  /* 0x0000006e29787207 */ /* 0x000fe40000000000 */
[----:B------:R-:W-:Y:S01]  /*341d0*/  SEL R110, R110, R41, P0 ;  /* 0x000000296e6e7207 */ /* 0x000fe20000000000 */
[----:B------:R-:W-:Y:S02]  /*341e0*/  IMAD.MOV.U32 R13, RZ, RZ, R29 ;  /* 0x000000ffff0d7224 */ /* 0x000fe400078e001d */
[----:B------:R-:W-:-:S07]  /*341f0*/  IMAD.MOV.U32 R31, RZ, RZ, R14 ;  /* 0x000000ffff1f7224 */ /* 0x000fce00078e000e */
[----:B------:R-:W-:Y:S05]  /*34200*/  WARPSYNC.COLLECTIVE R15, `(.L_x_2329) ;  /* 0x000000000f087348 */ /* 0x000fea0003c00000 */
[----:B------:R0:W1:Y:S02]  /*34210*/  SHFL.IDX P6, R14, R13, R12, R11 ;  /* 0x0000000c0d0e7389 */ /* 0x00006400000c000b */
[----:B01----:R-:W-:Y:S01]  /*34220*/  ENDCOLLECTIVE ;  /* 0x000000000000791b */ /* 0x003fe20003800000 */
.L_x_2329:
[----:B------:R-:W-:Y:S02]  /*34230*/  IMAD.MOV.U32 R13, RZ, RZ, R27 ;  /* 0x000000ffff0d7224 */ /* 0x000fe400078e001b */
[----:B------:R-:W-:Y:S01]  /*34240*/  IMAD.MOV.U32 R12, RZ, RZ, R10 ;  /* 0x000000ffff0c7224 */ /* 0x000fe200078e000a */
[----:B------:R-:W-:Y:S02]  /*34250*/  SEL R10, R81, R72, P0 ;  /* 0x00000048510a7207 */ /* 0x000fe40000000000 */
[----:B------:R-:W-:Y:S02]  /*34260*/  SEL R72, R76, R75, P0 ;  /* 0x0000004b4c487207 */ /* 0x000fe40000000000 */
[----:B------:R-:W-:Y:S01]  /*34270*/  SEL R75, R78, R39, P0 ;  /* 0x000000274e4b7207 */ /* 0x000fe20000000000 */
[----:B------:R-:W-:-:S07]  /*34280*/  IMAD.MOV.U32 R4, RZ, RZ, R14 ;  /* 0x000000ffff047224 */ /* 0x000fce00078e000e */
[----:B------:R-:W-:Y:S05]  /*34290*/  WARPSYNC.COLLECTIVE R15, `(.L_x_2330) ;  /* 0x000000000f087348 */ /* 0x000fea0003c00000 */
[----:B------:R0:W1:Y:S02]  /*342a0*/  SHFL.IDX P6, R14, R13, R12, R11 ;  /* 0x0000000c0d0e7389 */ /* 0x00006400000c000b */
[----:B01----:R-:W-:Y:S01]  /*342b0*/  ENDCOLLECTIVE ;  /* 0x000000000000791b */ /* 0x003fe20003800000 */
.L_x_2330:
[----:B------:R-:W-:Y:S02]  /*342c0*/  IMAD.MOV.U32 R13, RZ, RZ, R25 ;  /* 0x000000ffff0d7224 */ /* 0x000fe400078e0019 */
[----:B------:R-:W-:-:S07]  /*342d0*/  IMAD.MOV.U32 R20, RZ, RZ, R14 ;  /* 0x000000ffff147224 */ /* 0x000fce00078e000e */
[----:B------:R-:W-:Y:S05]  /*342e0*/  WARPSYNC.COLLECTIVE R15, `(.L_x_2331) ;  /* 0x000000000f087348 */ /* 0x000fea0003c00000 */
[----:B------:R0:W1:Y:S02]  /*342f0*/  SHFL.IDX P6, R14, R13, R12, R11 ;  /* 0x0000000c0d0e7389 */ /* 0x00006400000c000b */
[----:B01----:R-:W-:Y:S01]  /*34300*/  ENDCOLLECTIVE ;  /* 0x000000000000791b */ /* 0x003fe20003800000 */
.L_x_2331:
[----:B------:R-:W-:Y:S01]  /*34310*/  IMAD.MOV.U32 R11, RZ, RZ, RZ ;  /* 0x000000ffff0b7224 */ /* 0x000fe200078e00ff */
[----:B------:R-:W-:Y:S06]  /*34320*/  BRA `(.L_x_2332) ;  /* 0xffffff0800407947 */ /* 0x000fec000383ffff */
.L_x_2020:
[----:B------:R-:W-:Y:S02]  /*34330*/  IMAD.MOV.U32 R13, RZ, RZ, R3 ;  /* 0x000000ffff0d7224 */ /* 0x000fe400078e0003 */
[----:B------:R-:W-:Y:S02]  /*34340*/  IMAD.MOV.U32 R12, RZ, RZ, RZ ;  /* 0x000000ffff0c7224 */ /* 0x000fe400078e00ff */
[----:B------:R-:W-:Y:S02]  /*34350*/  IMAD.MOV.U32 R11, RZ, RZ, 0x181f ;  /* 0x0000181fff0b7424 */ /* 0x000fe400078e00ff */
[----:B------:R-:W-:-:S07]  /*34360*/  IMAD.MOV.U32 R15, RZ, RZ, -0x1 ;  /* 0xffffffffff0f7424 */ /* 0x000fce00078e00ff */
[----:B-----5:R-:W-:Y:S05]  /*34370*/  WARPSYNC.COLLECTIVE R15, `(.L_x_2333) ;  /* 0x000000000f087348 */ /* 0x020fea0003c00000 */
[----:B------:R0:W1:Y:S02]  /*34380*/  SHFL.IDX P6, R14, R13, R12, R11 ;  /* 0x0000000c0d0e7389 */ /* 0x00006400000c000b */
[----:B01---5:R-:W-:Y:S01]  /*34390*/  ENDCOLLECTIVE ;  /* 0x000000000000791b */ /* 0x023fe20003800000 */
.L_x_2333:
[----:B------:R-:W-:Y:S02]  /*343a0*/  IMAD.MOV.U32 R13, RZ, RZ, R2 ;  /* 0x000000ffff0d7224 */ /* 0x000fe400078e0002 */
[----:B------:R-:W-:-:S07]  /*343b0*/  IMAD.MOV.U32 R0, RZ, RZ, R14 ;  /* 0x000000ffff007224 */ /* 0x000fce00078e000e */
[----:B------:R-:W-:Y:S05]  /*343c0*/  WARPSYNC.COLLECTIVE R15, `(.L_x_2334) ;  /* 0x000000000f087348 */ /* 0x000fea0003c00000 */
[----:B------:R0:W1:Y:S02]  /*343d0*/  SHFL.IDX P6, R14, R13, R12, R11 ;  /* 0x0000000c0d0e7389 */ /* 0x00006400000c000b */
[----:B01----:R-:W-:Y:S01]  /*343e0*/  ENDCOLLECTIVE ;  /* 0x000000000000791b */ /* 0x003fe20003800000 */
.L_x_2334:
[----:B------:R-:W-:Y:S05]  /*343f0*/  BRA `(.L_x_2335) ;  /* 0xffffff1400cc7947 */ /* 0x000fea000383ffff */
.L_x_2023:
[----:B------:R-:W-:Y:S01]  /*34400*/  BSSY B1, `(.L_x_2336) ;  /* 0x0000008000017945 */ /* 0x000fe20003800000 */
[----:B------:R-:W-:Y:S02]  /*34410*/  IMAD.MOV.U32 R13, RZ, RZ, R3 ;  /* 0x000000ffff0d7224 */ /* 0x000fe400078e0003 */
[----:B------:R-:W-:Y:S02]  /*34420*/  IMAD.MOV.U32 R12, RZ, RZ, 0x1 ;  /* 0x00000001ff0c7424 */ /* 0x000fe400078e00ff */
[----:B------:R-:W-:Y:S02]  /*34430*/  IMAD.MOV.U32 R11, RZ, RZ, 0x181f ;  /* 0x0000181fff0b7424 */ /* 0x000fe400078e00ff */
[----:B---3--:R-:W-:-:S07]  /*34440*/  IMAD.MOV.U32 R15, RZ, RZ, -0x1 ;  /* 0xffffffffff0f7424 */ /* 0x008fce00078e00ff */
[----:B012--5:R-:W-:Y:S05]  /*34450*/  WARPSYNC.COLLECTIVE R15, `(.L_x_2337) ;  /* 0x000000000f087348 */ /* 0x027fea0003c00000 */
[----:B--2---:R2:W3:Y:S02]  /*34460*/  SHFL.IDX P6, R14, R13, R12, R11 ;  /* 0x0000000c0d0e7389 */ /* 0x0044e400000c000b */
[----:B0123-5:R-:W-:Y:S01]  /*34470*/  ENDCOLLECTIVE ;  /* 0x000000000000791b */ /* 0x02ffe20003800000 */
.L_x_2337:
[----:B------:R-:W-:Y:S05]  /*34480*/  BSYNC B1 ;  /* 0x0000000000017941 */ /* 0x000fea0003800000 */
.L_x_2336:
        /* <DEDUP_REMOVED lines=8> */
.L_x_2338:
[----:B------:R-:W-:Y:S05]  /*34510*/  BRA `(.L_x_2339) ;  /* 0xffffff1400d07947 */ /* 0x000fea000383ffff */
.L_x_2026:
[----:B------:R-:W-:Y:S01]  /*34520*/  BSSY B1, `(.L_x_2340) ;  /* 0x0000008000017945 */ /* 0x000fe20003800000 */
[----:B------:R-:W-:Y:S02]  /*34530*/  IMAD.MOV.U32 R13, RZ, RZ, R3 ;  /* 0x000000ffff0d7224 */ /* 0x000fe400078e0003 */
[----:B------:R-:W-:Y:S02]  /*34540*/  IMAD.MOV.U32 R12, RZ, RZ, 0x2 ;  /* 0x00000002ff0c7424 */ /* 0x000fe400078e00ff */
[----:B------:R-:W-:Y:S02]  /*34550*/  IMAD.MOV.U32 R11, RZ, RZ, 0x181f ;  /* 0x0000181fff0b7424 */ /* 0x000fe400078e00ff */
[----:B---3--:R-:W-:-:S07]  /*34560*/  IMAD.MOV.U32 R15, RZ, RZ, -0x1 ;  /* 0xffffffffff0f7424 */ /* 0x008fce00078e00ff */
[----:B012-45:R-:W-:Y:S05]  /*34570*/  WARPSYNC.COLLECTIVE R15, `(.L_x_2341) ;  /* 0x000000000f087348 */ /* 0x037fea0003c00000 */
[----:B--2---:R2:W3:Y:S02]  /*34580*/  SHFL.IDX P6, R14, R13, R12, R11 ;  /* 0x0000000c0d0e7389 */ /* 0x0044e400000c000b */
[----:B012345:R-:W-:Y:S01]  /*34590*/  ENDCOLLECTIVE ;  /* 0x000000000000791b */ /* 0x03ffe20003800000 */
.L_x_2341:
[----:B------:R-:W-:Y:S05]  /*345a0*/  BSYNC B1 ;  /* 0x0000000000017941 */ /* 0x000fea0003800000 */
.L_x_2340:
        /* <DEDUP_REMOVED lines=8> */
.L_x_2342:
[----:B------:R-:W-:Y:S05]  /*34630*/  BRA `(.L_x_2343) ;  /* 0xffffff1400d47947 */ /* 0x000fea000383ffff */
.L_x_2029:
        /* <DEDUP_REMOVED lines=8> */
.L_x_2345:
[----:B------:R-:W-:Y:S05]  /*346c0*/  BSYNC B1 ;  /* 0x0000000000017941 */ /* 0x000fea0003800000 */
.L_x_2344:
        /* <DEDUP_REMOVED lines=8> */
.L_x_2346:
[----:B------:R-:W-:Y:S05]  /*34750*/  BRA `(.L_x_2347) ;  /* 0xffffff1400d87947 */ /* 0x000fea000383ffff */
.L_x_2031:
[----:B------:R-:W-:Y:S02]  /*34760*/  IMAD.MOV.U32 R13, RZ, RZ, R20 ;  /* 0x000000ffff0d7224 */ /* 0x000fe400078e0014 */
[----:B------:R-:W-:Y:S02]  /*34770*/  IMAD.MOV.U32 R12, RZ, RZ, RZ ;  /* 0x000000ffff0c7224 */ /* 0x000fe400078e00ff */
[----:B------:R-:W-:Y:S02]  /*34780*/  IMAD.MOV.U32 R11, RZ, RZ, 0x1c1f ;  /* 0x00001c1fff0b7424 */ /* 0x000fe400078e00ff */
[----:B------:R-:W-:-:S07]  /*34790*/  IMAD.MOV.U32 R15, RZ, RZ, -0x1 ;  /* 0xffffffffff0f7424 */ /* 0x000fce00078e00ff */
[----:B------:R-:W-:Y:S05]  /*347a0*/  WARPSYNC.COLLECTIVE R15, `(.L_x_2348) ;  /* 0x000000000f087348 */ /* 0x000fea0003c00000 */
[----:B------:R0:W1:Y:S02]  /*347b0*/  SHFL.IDX P6, R14, R13, R12, R11 ;  /* 0x0000000c0d0e7389 */ /* 0x00006400000c000b */
[----:B01----:R-:W-:Y:S01]  /*347c0*/  ENDCOLLECTIVE ;  /* 0x000000000000791b */ /* 0x003fe20003800000 */
.L_x_2348:
[----:B------:R-:W-:Y:S02]  /*347d0*/  IMAD.MOV.U32 R13, RZ, RZ, R4 ;  /* 0x000000ffff0d7224 */ /* 0x000fe400078e0004 */
[----:B------:R-:W-:-:S07]  /*347e0*/  IMAD.MOV.U32 R25, RZ, RZ, R14 ;  /* 0x000000ffff197224 */ /* 0x000fce00078e000e */
[----:B------:R-:W-:Y:S05]  /*347f0*/  WARPSYNC.COLLECTIVE R15, `(.L_x_2349) ;  /* 0x000000000f087348 */ /* 0x000fea0003c00000 */
[----:B------:R0:W1:Y:S02]  /*34800*/  SHFL.IDX P6, R14, R13, R12, R11 ;  /* 0x0000000c0d0e7389 */ /* 0x00006400000c000b */
[----:B01----:R-:W-:Y:S01]  /*34810*/  ENDCOLLECTIVE ;  /* 0x000000000000791b */ /* 0x003fe20003800000 */
.L_x_2349:
[----:B------:R-:W-:Y:S05]  /*34820*/  BRA `(.L_x_2350) ;  /* 0xffffff1c00147947 */ /* 0x000fea000383ffff */
.L_x_2034:
[----:B------:R-:W-:Y:S01]  /*34830*/  BSSY B1, `(.L_x_2351) ;  /* 0x0000008000017945 */ /* 0x000fe20003800000 */
[----:B----4-:R-:W-:Y:S02]  /*34840*/  IMAD.MOV.U32 R13, RZ, RZ, R20 ;  /* 0x000000ffff0d7224 */ /* 0x010fe400078e0014 */
[----:B------:R-:W-:Y:S02]  /*34850*/  IMAD.MOV.U32 R12, RZ, RZ, 0x1 ;  /* 0x00000001ff0c7424 */ /* 0x000fe400078e00ff */
[----:B------:R-:W-:Y:S02]  /*34860*/  IMAD.MOV.U32 R11, RZ, RZ, 0x1c1f ;  /* 0x00001c1fff0b7424 */ /* 0x000fe400078e00ff */
[----:B------:R-:W-:-:S07]  /*34870*/  IMAD.MOV.U32 R15, RZ, RZ, -0x1 ;  /* 0xffffffffff0f7424 */ /* 0x000fce00078e00ff */
[----:B012---:R-:W-:Y:S05]  /*34880*/  WARPSYNC.COLLECTIVE R15, `(.L_x_2352) ;  /* 0x000000000f087348 */ /* 0x007fea0003c00000 */
[----:B--2---:R2:W3:Y:S02]  /*34890*/  SHFL.IDX P6, R14, R13, R12, R11 ;  /* 0x0000000c0d0e7389 */ /* 0x0044e400000c000b */
[----:B0123--:R-:W-:Y:S01]  /*348a0*/  ENDCOLLECTIVE ;  /* 0x000000000000791b */ /* 0x00ffe20003800000 */
.L_x_2352:
[----:B------:R-:W-:Y:S05]  /*348b0*/  BSYNC B1 ;  /* 0x0000000000017941 */ /* 0x000fea0003800000 */
.L_x_2351:
        /* <DEDUP_REMOVED lines=8> */
.L_x_2353:
[----:B------:R-:W-:Y:S05]  /*34940*/  BRA `(.L_x_2354) ;  /* 0xffffff20002c7947 */ /* 0x000fea000383ffff */
.L_x_2038:
[----:B------:R-:W-:Y:S02]  /*34950*/  IMAD.MOV.U32 R13, RZ, RZ, R3 ;  /* 0x000000ffff0d7224 */ /* 0x000fe400078e0003 */
[----:B------:R-:W-:Y:S02]  /*34960*/  IMAD.MOV.U32 R12, RZ, RZ, RZ ;  /* 0x000000ffff0c7224 */ /* 0x000fe400078e00ff */
[----:B------:R-:W-:Y:S02]  /*34970*/  IMAD.MOV.U32 R11, RZ, RZ, 0x181f ;  /* 0x0000181fff0b7424 */ /* 0x000fe400078e00ff */
[----:B------:R-:W-:-:S07]  /*34980*/  IMAD.MOV.U32 R15, RZ, RZ, -0x1 ;  /* 0xffffffffff0f7424 */ /* 0x000fce00078e00ff */
[----:B---3--:R-:W-:Y:S05]  /*34990*/  WARPSYNC.COLLECTIVE R15, `(.L_x_2355) ;  /* 0x000000000f087348 */ /* 0x008fea0003c00000 */
[----:B------:R0:W1:Y:S02]  /*349a0*/  SHFL.IDX P6, R14, R13, R12, R11 ;  /* 0x0000000c0d0e7389 */ /* 0x00006400000c000b */
[----:B01-3--:R-:W-:Y:S01]  /*349b0*/  ENDCOLLECTIVE ;  /* 0x000000000000791b */ /* 0x00bfe20003800000 */
.L_x_2355:
[----:B------:R-:W-:Y:S02]  /*349c0*/  IMAD.MOV.U32 R13, RZ, RZ, R2 ;  /* 0x000000ffff0d7224 */ /* 0x000fe400078e0002 */
[----:B------:R-:W-:-:S07]  /*349d0*/  IMAD.MOV.U32 R0, RZ, RZ, R14 ;  /* 0x000000ffff007224 */ /* 0x000fce00078e000e */
[----:B------:R-:W-:Y:S05]  /*349e0*/  WARPSYNC.COLLECTIVE R15, `(.L_x_2356) ;  /* 0x000000000f087348 */ /* 0x000fea0003c00000 */
[----:B------:R0:W1:Y:S02]  /*349f0*/  SHFL.IDX P6, R14, R13, R12, R11 ;  /* 0x0000000c0d0e7389 */ /* 0x00006400000c000b */
[----:B01----:R-:W-:Y:S01]  /*34a00*/  ENDCOLLECTIVE ;  /* 0x000000000000791b */ /* 0x003fe20003800000 */
.L_x_2356:
[----:B------:R-:W-:Y:S05]  /*34a10*/  BRA `(.L_x_2357) ;  /* 0xffffff2c00407947 */ /* 0x000fea000383ffff */
.L_x_2041:
[----:B------:R-:W-:Y:S01]  /*34a20*/  BSSY B1, `(.L_x_2358) ;  /* 0x0000008000017945 */ /* 0x000fe20003800000 */
[----:B------:R-:W-:Y:S02]  /*34a30*/  IMAD.MOV.U32 R13, RZ, RZ, R3 ;  /* 0x000000ffff0d7224 */ /* 0x000fe400078e0003 */
[----:B------:R-:W-:Y:S02]  /*34a40*/  IMAD.MOV.U32 R12, RZ, RZ, 0x1 ;  /* 0x00000001ff0c7424 */ /* 0x000fe400078e00ff */
[----:B------:R-:W-:Y:S02]  /*34a50*/  IMAD.MOV.U32 R11, RZ, RZ, 0x181f ;  /* 0x0000181fff0b7424 */ /* 0x000fe400078e00ff */
[----:B----4-:R-:W-:-:S07]  /*34a60*/  IMAD.MOV.U32 R15, RZ, RZ, -0x1 ;  /* 0xffffffffff0f7424 */ /* 0x010fce00078e00ff */
[----:B0123--:R-:W-:Y:S05]  /*34a70*/  WARPSYNC.COLLECTIVE R15, `(.L_x_2359) ;  /* 0x000000000f087348 */ /* 0x00ffea0003c00000 */
[----:B--2---:R2:W4:Y:S02]  /*34a80*/  SHFL.IDX P6, R14, R13, R12, R11 ;  /* 0x0000000c0d0e7389 */ /* 0x00452400000c000b */
[----:B01234-:R-:W-:Y:S01]  /*34a90*/  ENDCOLLECTIVE ;  /* 0x000000000000791b */ /* 0x01ffe20003800000 */
.L_x_2359:
[----:B------:R-:W-:Y:S05]  /*34aa0*/  BSYNC B1 ;  /* 0x0000000000017941 */ /* 0x000fea0003800000 */
.L_x_2358:
        /* <DEDUP_REMOVED lines=8> */
.L_x_2360:
[----:B------:R-:W-:Y:S05]  /*34b30*/  BRA `(.L_x_2361) ;  /* 0xffffff2c00487947 */ /* 0x000fea000383ffff */
.L_x_2044:
        /* <DEDUP_REMOVED lines=8> */
.L_x_2363:
[----:B------:R-:W-:Y:S05]  /*34bc0*/  BSYNC B1 ;  /* 0x0000000000017941 */ /* 0x000fea0003800000 */
.L_x_2362:
        /* <DEDUP_REMOVED lines=8> */
.L_x_2364:
[----:B------:R-:W-:Y:S05]  /*34c50*/  BRA `(.L_x_2365) ;  /* 0xffffff2c004c7947 */ /* 0x000fea000383ffff */
.L_x_2047:
[----:B------:R-:W-:Y:S01]  /*34c60*/  BSSY B1, `(.L_x_2366) ;  /* 0x0000008000017945 */ /* 0x000fe20003800000 */
[----:B------:R-:W-:Y:S02]  /*34c70*/  IMAD.MOV.U32 R13, RZ, RZ, R3 ;  /* 0x000000ffff0d7224 */ /* 0x000fe400078e0003 */
[----:B------:R-:W-:Y:S02]  /*34c80*/  IMAD.MOV.U32 R12, RZ, RZ, 0x3 ;  /* 0x00000003ff0c7424 */ /* 0x000fe400078e00ff */
[----:B------:R-:W-:Y:S02]  /*34c90*/  IMAD.MOV.U32 R11, RZ, RZ, 0x181f ;  /* 0x0000181fff0b7424 */ /* 0x000fe400078e00ff */
[----:B0-----:R-:W-:-:S07]  /*34ca0*/  IMAD.MOV.U32 R15, RZ, RZ, -0x1 ;  /* 0xffffffffff0f7424 */ /* 0x001fce00078e00ff */
[----:B-1234-:R-:W-:Y:S05]  /*34cb0*/  WARPSYNC.COLLECTIVE R15, `(.L_x_2367) ;  /* 0x000000000f087348 */ /* 0x01efea0003c00000 */
[----:B----4-:R0:W4:Y:S02]  /*34cc0*/  SHFL.IDX P6, R14, R13, R12, R11 ;  /* 0x0000000c0d0e7389 */ /* 0x01012400000c000b */
[----:B01234-:R-:W-:Y:S01]  /*34cd0*/  ENDCOLLECTIVE ;  /* 0x000000000000791b */ /* 0x01ffe20003800000 */
.L_x_2367:
[----:B------:R-:W-:Y:S05]  /*34ce0*/  BSYNC B1 ;  /* 0x0000000000017941 */ /* 0x000fea0003800000 */
.L_x_2366:
        /* <DEDUP_REMOVED lines=8> */
.L_x_2368:
[----:B------:R-:W-:Y:S05]  /*34d70*/  BRA `(.L_x_2369) ;  /* 0xffffff2c00507947 */ /* 0x000fea000383ffff */
.L_x_2073:
[----:B------:R-:W0:Y:S01]  /*34d80*/  S2R R12, SR_TID.X ;  /* 0x00000000000c7919 */ /* 0x000e220000002100 */
[----:B------:R-:W-:Y:S01]  /*34d90*/  BSSY B1, `(.L_x_2370) ;  /* 0x000000a000017945 */ /* 0x000fe20003800000 */
[----:B------:R-:W-:Y:S02]  /*34da0*/  IMAD.MOV.U32 R11, RZ, RZ, 0x1f ;  /* 0x0000001fff0b7424 */ /* 0x000fe400078e00ff */
[----:B------:R-:W-:Y:S01]  /*34db0*/  IMAD.MOV.U32 R15, RZ, RZ, -0x1 ;  /* 0xffffffffff0f7424 */ /* 0x000fe200078e00ff */
[----:B0-----:R-:W-:-:S04]  /*34dc0*/  SHF.R.U32.HI R12, RZ, 0x5, R12 ;  /* 0x00000005ff0c7819 */ /* 0x001fc8000001160c */
[----:B------:R-:W-:-:S05]  /*34dd0*/  LOP3.LUT R12, R12, 0x3, RZ, 0xc0, !PT ;  /* 0x000000030c0c7812 */ /* 0x000fca00078ec0ff */
[----:B------:R-:W-:Y:S02]  /*34de0*/  IMAD.MOV.U32 R13, RZ, RZ, R12 ;  /* 0x000000ffff0d7224 */ /* 0x000fe400078e000c */
[----:B------:R-:W-:-:S07]  /*34df0*/  IMAD.MOV.U32 R12, RZ, RZ, RZ ;  /* 0x000000ffff0c7224 */ /* 0x000fce00078e00ff */
[----:B------:R-:W-:Y:S05]  /*34e00*/  WARPSYNC.COLLECTIVE R15, `(.L_x_2371) ;  /* 0x000000000f087348 */ /* 0x000fea0003c00000 */
[----:B------:R0:W1:Y:S02]  /*34e10*/  SHFL.IDX P6, R14, R13, R12, R11 ;  /* 0x0000000c0d0e7389 */ /* 0x00006400000c000b */
[----:B01----:R-:W-:Y:S01]  /*34e20*/  ENDCOLLECTIVE ;  /* 0x000000000000791b */ /* 0x003fe20003800000 */
.L_x_2371:
[----:B------:R-:W-:Y:S05]  /*34e30*/  BSYNC B1 ;  /* 0x0000000000017941 */ /* 0x000fea0003800000 */
.L_x_2370:
[----:B------:R-:W-:Y:S05]  /*34e40*/  BRA `(.L_x_2372) ;  /* 0xffffff4c00707947 */ /* 0x000fea000383ffff */
.L_x_2075:
[----:B------:R-:W-:Y:S01]  /*34e50*/  BSSY B1, `(.L_x_2373) ;  /* 0x0000006000017945 */ /* 0x000fe20003800000 */
[----:B------:R-:W-:-:S07]  /*34e60*/  IMAD.MOV.U32 R15, RZ, RZ, -0x1 ;  /* 0xffffffffff0f7424 */ /* 0x000fce00078e00ff */
[----:B0-----:R-:W-:Y:S05]  /*34e70*/  WARPSYNC.COLLECTIVE R15, `(.L_x_2374) ;  /* 0x000000000f0c7348 */ /* 0x001fea0003c00000 */
[----:B------:R-:W-:Y:S02]  /*34e80*/  ELECT P6, UR62, PT ;  /* 0x00000000003e782f */ /* 0x000fe400038c0000 */
[----:B------:R-:W-:Y:S01]  /*34e90*/  MOV R14, UR62 ;  /* 0x0000003e000e7c02 */ /* 0x000fe20008000f00 */
[----:B0-----:R-:W-:Y:S10]  /*34ea0*/  ENDCOLLECTIVE ;  /* 0x000000000000791b */ /* 0x001ff40003800000 */
.L_x_2374:
[----:B------:R-:W-:Y:S05]  /*34eb0*/  BSYNC B1 ;  /* 0x0000000000017941 */ /* 0x000fea0003800000 */
.L_x_2373:
[----:B------:R-:W-:Y:S05]  /*34ec0*/  BRA `(.L_x_2074) ;  /* 0xffffff4c00687947 */ /* 0x000fea000383ffff */
.L_x_2077:
[----:B0-----:R0:W1:Y:S02]  /*34ed0*/  SYNCS.PHASECHK.TRANS64.TRYWAIT P0, [R17+URZ+0x22820], R5 ;  /* 0x02282005110075a7 */ /* 0x001064000800017f */
[----:B-1----:R-:W-:Y:S05]  /*34ee0*/  @!P0 NANOSLEEP.SYNCS 0x989680 ;  /* 0x009896800000895d */ /* 0x002fea0003900000 */
[----:B------:R-:W1:Y:S02]  /*34ef0*/  @!P0 SYNCS.PHASECHK.TRANS64 P0, [R17+URZ+0x22820], R5 ;  /* 0x02282005110085a7 */ /* 0x000e64000800007f */
[----:B-1----:R-:W-:Y:S05]  /*34f00*/  @!P0 BRA `(.L_x_2077) ;  /* 0xfffffffc00f08947 */ /* 0x002fea000383ffff */
[----:B------:R-:W-:Y:S05]  /*34f10*/  BRA `(.L_x_2375) ;  /* 0xffffff4c00787947 */ /* 0x000fea000383ffff */
.L_x_2081:
[----:B0-----:R0:W1:Y:S02]  /*34f20*/  SYNCS.PHASECHK.TRANS64.TRYWAIT P0, [R5+URZ+0x228a0], R7 ;  /* 0x0228a007050075a7 */ /* 0x001064000800017f */
[----:B-1----:R-:W-:Y:S05]  /*34f30*/  @!P0 NANOSLEEP.SYNCS 0x989680 ;  /* 0x009896800000895d */ /* 0x002fea0003900000 */
[----:B------:R-:W1:Y:S02]  /*34f40*/  @!P0 SYNCS.PHASECHK.TRANS64 P0, [R5+URZ+0x228a0], R7 ;  /* 0x0228a007050085a7 */ /* 0x000e64000800007f */
[----:B-1----:R-:W-:Y:S05]  /*34f50*/  @!P0 BRA `(.L_x_2081) ;  /* 0xfffffffc00f08947 */ /* 0x002fea000383ffff */
[----:B------:R-:W-:Y:S05]  /*34f60*/  BRA `(.L_x_2376) ;  /* 0xffffff4c00947947 */ /* 0x000fea000383ffff */
.L_x_2086:
[----:B-1----:R1:W2:Y:S02]  /*34f70*/  SYNCS.PHASECHK.TRANS64.TRYWAIT P0, [R5+URZ+0x228c0], R7 ;  /* 0x0228c007050075a7 */ /* 0x0022a4000800017f */
[----:B--2---:R-:W-:Y:S05]  /*34f80*/  @!P0 NANOSLEEP.SYNCS 0x989680 ;  /* 0x009896800000895d */ /* 0x004fea0003900000 */
[----:B------:R-:W2:Y:S02]  /*34f90*/  @!P0 SYNCS.PHASECHK.TRANS64 P0, [R5+URZ+0x228c0], R7 ;  /* 0x0228c007050085a7 */ /* 0x000ea4000800007f */
[----:B--2---:R-:W-:Y:S05]  /*34fa0*/  @!P0 BRA `(.L_x_2086) ;  /* 0xfffffffc00f08947 */ /* 0x004fea000383ffff */
[----:B------:R-:W-:Y:S05]  /*34fb0*/  BRA `(.L_x_2377) ;  /* 0xffffff5000107947 */ /* 0x000fea000383ffff */
.L_x_2093:
[----:B0-----:R0:W1:Y:S02]  /*34fc0*/  SYNCS.PHASECHK.TRANS64.TRYWAIT P1, [R5+URZ+0x228a0], R7 ;  /* 0x0228a007050075a7 */ /* 0x001064000802017f */
[----:B-1----:R-:W-:Y:S05]  /*34fd0*/  @!P1 NANOSLEEP.SYNCS 0x989680 ;  /* 0x009896800000995d */ /* 0x002fea0003900000 */
[----:B------:R-:W1:Y:S02]  /*34fe0*/  @!P1 SYNCS.PHASECHK.TRANS64 P1, [R5+URZ+0x228a0], R7 ;  /* 0x0228a007050095a7 */ /* 0x000e64000802007f */
[----:B-1----:R-:W-:Y:S05]  /*34ff0*/  @!P1 BRA `(.L_x_2093) ;  /* 0xfffffffc00f09947 */ /* 0x002fea000383ffff */
[----:B------:R-:W-:Y:S05]  /*35000*/  BRA `(.L_x_2378) ;  /* 0xffffff5000d87947 */ /* 0x000fea000383ffff */
.L_x_2098:
[----:B-1----:R1:W2:Y:S02]  /*35010*/  SYNCS.PHASECHK.TRANS64.TRYWAIT P1, [R5+URZ+0x228c0], R7 ;  /* 0x0228c007050075a7 */ /* 0x0022a4000802017f */
[----:B--2---:R-:W-:Y:S05]  /*35020*/  @!P1 NANOSLEEP.SYNCS 0x989680 ;  /* 0x009896800000995d */ /* 0x004fea0003900000 */
[----:B------:R-:W2:Y:S02]  /*35030*/  @!P1 SYNCS.PHASECHK.TRANS64 P1, [R5+URZ+0x228c0], R7 ;  /* 0x0228c007050095a7 */ /* 0x000ea4000802007f */
[----:B--2---:R-:W-:Y:S05]  /*35040*/  @!P1 BRA `(.L_x_2098) ;  /* 0xfffffffc00f09947 */ /* 0x004fea000383ffff */
[----:B------:R-:W-:Y:S05]  /*35050*/  BRA `(.L_x_2379) ;  /* 0xffffff5400507947 */ /* 0x000fea000383ffff */
.L_x_2123:
        /* <DEDUP_REMOVED lines=11> */
.L_x_2381:
[----:B------:R-:W-:Y:S05]  /*35110*/  BSYNC B0 ;  /* 0x0000000000007941 */ /* 0x000fea0003800000 */
.L_x_2380:
[----:B------:R-:W-:Y:S05]  /*35120*/  BRA `(.L_x_2382) ;  /* 0xffffff6800487947 */ /* 0x000fea000383ffff */
.L_x_2126:
[----:B0-----:R-:W2:Y:S02]  /*35130*/  LDL R0, [R1+0x2c] ;  /* 0x00002c0001007983 */ /* 0x001ea40000100800 */
[----:B--2---:R0:W1:Y:S02]  /*35140*/  SYNCS.PHASECHK.TRANS64.TRYWAIT P0, [R4+URZ+0x22880], R0 ;  /* 0x02288000040075a7 */ /* 0x004064000800017f */
[----:B-1----:R-:W-:Y:S05]  /*35150*/  @!P0 NANOSLEEP.SYNCS 0x989680 ;  /* 0x009896800000895d */ /* 0x002fea0003900000 */
[----:B------:R-:W1:Y:S02]  /*35160*/  @!P0 SYNCS.PHASECHK.TRANS64 P0, [R4+URZ+0x22880], R0 ;  /* 0x02288000040085a7 */ /* 0x000e64000800007f */
[----:B-1----:R-:W-:Y:S05]  /*35170*/  @!P0 BRA `(.L_x_2126) ;  /* 0xfffffffc00ec8947 */ /* 0x002fea000383ffff */
[----:B------:R-:W-:Y:S05]  /*35180*/  BRA `(.L_x_2383) ;  /* 0xffffff6800587947 */ /* 0x000fea000383ffff */
.L_x_2127:
        /* <DEDUP_REMOVED lines=8> */
.L_x_2385:
[----:B------:R-:W-:Y:S05]  /*35210*/  BSYNC B0 ;  /* 0x0000000000007941 */ /* 0x000fea0003800000 */
.L_x_2384:
        /* <DEDUP_REMOVED lines=9> */
[----:B------:R-:W-:-:S13]  /*352b0*/  ISETP.GE.AND P4, PT, R18, 0x61, PT ;  /* 0x000000611200780c */ /* 0x000fda0003f86270 */
[----:B------:R-:W-:Y:S05]  /*352c0*/  WARPSYNC.COLLECTIVE R15, `(.L_x_2386) ;  /* 0x000000000f087348 */ /* 0x000fea0003c00000 */
[----:B------:R0:W1:Y:S02]  /*352d0*/  SHFL.IDX P6, R14, R13, R12, R11 ;  /* 0x0000000c0d0e7389 */ /* 0x00006400000c000b */
[----:B01----:R-:W-:Y:S01]  /*352e0*/  ENDCOLLECTIVE ;  /* 0x000000000000791b */ /* 0x003fe20003800000 */
.L_x_2386:
[----:B------:R-:W-:Y:S01]  /*352f0*/  ULDC.64 UR4, c[0x0][0x208] ;  /* 0x0000820000047ab9 */ /* 0x000fe20000000a00 */
[----:B------:R-:W-:Y:S02]  /*35300*/  IMAD.MOV.U32 R13, RZ, RZ, R9 ;  /* 0x000000ffff0d7224 */ /* 0x000fe400078e0009 */
[----:B------:R-:W-:-:S05]  /*35310*/  IMAD.MOV.U32 R12, RZ, RZ, R14 ;  /* 0x000000ffff0c7224 */ /* 0x000fca00078e000e */
[----:B------:R-:W-:Y:S01]  /*35320*/  IADD3 R20, P1, R32, R12, RZ ;  /* 0x0000000c20147210 */ /* 0x000fe20007f3e0ff */
[----:B------:R-:W-:-:S04]  /*35330*/  IMAD.MOV.U32 R12, RZ, RZ, 0x1 ;  /* 0x00000001ff0c7424 */ /* 0x000fc800078e00ff */
[----:B------:R-:W-:Y:S01]  /*35340*/  IMAD.X R21, RZ, RZ, R0, P1 ;  /* 0x000000ffff157224 */ /* 0x000fe200008e0600 */
[----:B------:R-:W-:Y:S01]  /*35350*/  ISETP.LT.OR P1, PT, R18, 0x1, P0 ;  /* 0x000000011200780c */ /* 0x000fe20000721670 */
[----:B------:R-:W-:-:S12]  /*35360*/  IMAD.IADD R0, R17, 0x1, R19 ;  /* 0x0000000111007824 */ /* 0x000fd800078e0213 */
[----:B------:R-:W-:Y:S01]  /*35370*/  @!PT LDS RZ, [RZ] ;  /* 0x00000000fffff984 */ /* 0x000fe20000000800 */
[----:B------:R-:W-:Y:S01]  /*35380*/  @!PT LDS RZ, [RZ] ;  /* 0x00000000fffff984 */ /* 0x000fe20000000800 */
[----:B------:R-:W-:Y:S01]  /*35390*/  @!PT LDS RZ, [RZ] ;  /* 0x00000000fffff984 */ /* 0x000fe20000000800 */
[----:B------:R0:W-:Y:S02]  /*353a0*/  LDGSTS.E.BYPASS.LTC128B.128 [R0+0xa400], desc[UR4][R20.64], !P1 ;  /* 0x0a40000014007fae */ /* 0x0001e4000c901d44 */
[----:B0-----:R-:W-:Y:S05]  /*353b0*/  WARPSYNC.COLLECTIVE R15, `(.L_x_2387) ;  /* 0x000000000f087348 */ /* 0x001fea0003c00000 */
[----:B------:R1:W2:Y:S02]  /*353c0*/  SHFL.IDX P6, R14, R13, R12, R11 ;  /* 0x0000000c0d0e7389 */ /* 0x0002a400000c000b */
[----:B012---:R-:W-:Y:S01]  /*353d0*/  ENDCOLLECTIVE ;  /* 0x000000000000791b */ /* 0x007fe20003800000 */
.L_x_2387:
[----:B------:R-:W-:Y:S02]  /*353e0*/  IMAD.MOV.U32 R13, RZ, RZ, R10 ;  /* 0x000000ffff0d7224 */ /* 0x000fe400078e000a */
[----:B------:R-:W-:-:S07]  /*353f0*/  IMAD.MOV.U32 R19, RZ, RZ, R14 ;  /* 0x000000ffff137224 */ /* 0x000fce00078e000e */
[----:B------:R-:W-:Y:S05]  /*35400*/  WARPSYNC.COLLECTIVE R15, `(.L_x_2388) ;  /* 0x000000000f087348 */ /* 0x000fea0003c00000 */
[----:B------:R0:W1:Y:S02]  /*35410*/  SHFL.IDX P6, R14, R13, R12, R11 ;  /* 0x0000000c0d0e7389 */ /* 0x00006400000c000b */
[----:B01----:R-:W-:Y:S01]  /*35420*/  ENDCOLLECTIVE ;  /* 0x000000000000791b */ /* 0x003fe20003800000 */
.L_x_2388:
[----:B------:R-:W-:Y:S01]  /*35430*/  ULDC.64 UR4, c[0x0][0x208] ;  /* 0x0000820000047ab9 */ /* 0x000fe20000000a00 */
[----:B------:R-:W-:Y:S02]  /*35440*/  IMAD.MOV.U32 R13, RZ, RZ, R9 ;  /* 0x000000ffff0d7224 */ /* 0x000fe400078e0009 */
[----:B------:R-:W-:-:S05]  /*35450*/  IMAD.MOV.U32 R12, RZ, RZ, R14 ;  /* 0x000000ffff0c7224 */ /* 0x000fca00078e000e */
[----:B------:R-:W-:Y:S01]  /*35460*/  IADD3 R20, P1, R32, R12, RZ ;  /* 0x0000000c20147210 */ /* 0x000fe20007f3e0ff */
[----:B------:R-:W-:-:S04]  /*35470*/  IMAD.MOV.U32 R12, RZ, RZ, 0x2 ;  /* 0x00000002ff0c7424 */ /* 0x000fc800078e00ff */
[----:B------:R-:W-:Y:S01]  /*35480*/  IMAD.X R21, RZ, RZ, R19, P1 ;  /* 0x000000ffff157224 */ /* 0x000fe200008e0613 */
[----:B------:R-:W-:-:S13]  /*35490*/  ISETP.LT.OR P1, PT, R18, 0x11, P0 ;  /* 0x000000111200780c */ /* 0x000fda0000721670 */
[----:B------:R-:W-:Y:S01]  /*354a0*/  @!PT LDS RZ, [RZ] ;  /* 0x00000000fffff984 */ /* 0x000fe20000000800 */
[----:B------:R-:W-:Y:S01]  /*354b0*/  @!PT LDS RZ, [RZ] ;  /* 0x00000000fffff984 */ /* 0x000fe20000000800 */
[----:B------:R-:W-:Y:S01]  /*354c0*/  @!PT LDS RZ, [RZ] ;  /* 0x00000000fffff984 */ /* 0x000fe20000000800 */
[----:B------:R0:W-:Y:S02]  /*354d0*/  LDGSTS.E.BYPASS.LTC128B.128 [R0+0xac00], desc[UR4][R20.64], !P1 ;  /* 0x0ac0000014007fae */ /* 0x0001e4000c901d44 */
[----:B0-----:R-:W-:Y:S05]  /*354e0*/  WARPSYNC.COLLECTIVE R15, `(.L_x_2389) ;  /* 0x000000000f087348 */ /* 0x001fea0003c00000 */
[----:B------:R1:W2:Y:S02]  /*354f0*/  SHFL.IDX P6, R14, R13, R12, R11 ;  /* 0x0000000c0d0e7389 */ /* 0x0002a400000c000b */
[----:B012---:R-:W-:Y:S01]  /*35500*/  ENDCOLLECTIVE ;  /* 0x000000000000791b */ /* 0x007fe20003800000 */
.L_x_2389:
[----:B------:R-:W-:Y:S02]  /*35510*/  IMAD.MOV.U32 R13, RZ, RZ, R10 ;  /* 0x000000ffff0d7224 */ /* 0x000fe400078e000a */
[----:B------:R-:W-:-:S07]  /*35520*/  IMAD.MOV.U32 R19, RZ, RZ, R14 ;  /* 0x000000ffff137224 */ /* 0x000fce00078e000e */
[----:B------:R-:W-:Y:S05]  /*35530*/  WARPSYNC.COLLECTIVE R15, `(.L_x_2390) ;  /* 0x000000000f087348 */ /* 0x000fea0003c00000 */
[----:B------:R0:W1:Y:S02]  /*35540*/  SHFL.IDX P6, R14, R13, R12, R11 ;  /* 0x0000000c0d0e7389 */ /* 0x00006400000c000b */
[----:B01----:R-:W-:Y:S01]  /*35550*/  ENDCOLLECTIVE ;  /* 0x000000000000791b */ /* 0x003fe20003800000 */
.L_x_2390:
        /* <DEDUP_REMOVED lines=14> */
.L_x_2391:
[----:B------:R-:W-:Y:S02]  /*35640*/  IMAD.MOV.U32 R13, RZ, RZ, R10 ;  /* 0x000000ffff0d7224 */ /* 0x000fe400078e000a */
[----:B------:R-:W-:-:S07]  /*35650*/  IMAD.MOV.U32 R19, RZ, RZ, R14 ;  /* 0x000000ffff137224 */ /* 0x000fce00078e000e */
[----:B------:R-:W-:Y:S05]  /*35660*/  WARPSYNC.COLLECTIVE R15, `(.L_x_2392) ;  /* 0x000000000f087348 */ /* 0x000fea0003c00000 */
[----:B------:R0:W1:Y:S02]  /*35670*/  SHFL.IDX P6, R14, R13, R12, R11 ;  /* 0x0000000c0d0e7389 */ /* 0x00006400000c000b */
[----:B01----:R-:W-:Y:S01]  /*35680*/  ENDCOLLECTIVE ;  /* 0x000000000000791b */ /* 0x003fe20003800000 */
.L_x_2392:
        /* <DEDUP_REMOVED lines=14> */
.L_x_2393:
[----:B------:R-:W-:Y:S02]  /*35770*/  IMAD.MOV.U32 R13, RZ, RZ, R10 ;  /* 0x000000ffff0d7224 */ /* 0x000fe400078e000a */
[----:B------:R-:W-:-:S07]  /*35780*/  IMAD.MOV.U32 R19, RZ, RZ, R14 ;  /* 0x000000ffff137224 */ /* 0x000fce00078e000e */
[----:B------:R-:W-:Y:S05]  /*35790*/  WARPSYNC.COLLECTIVE R15, `(.L_x_2394) ;  /* 0x000000000f087348 */ /* 0x000fea0003c00000 */
[----:B------:R0:W1:Y:S02]  /*357a0*/  SHFL.IDX P6, R14, R13, R12, R11 ;  /* 0x0000000c0d0e7389 */ /* 0x00006400000c000b */
[----:B01----:R-:W-:Y:S01]  /*357b0*/  ENDCOLLECTIVE ;  /* 0x000000000000791b */ /* 0x003fe20003800000 */
.L_x_2394:
        /* <DEDUP_REMOVED lines=14> */
.L_x_2395:
[----:B------:R-:W-:Y:S02]  /*358a0*/  IMAD.MOV.U32 R13, RZ, RZ, R10 ;  /* 0x000000ffff0d7224 */ /* 0x000fe400078e000a */
[----:B------:R-:W-:-:S07]  /*358b0*/  IMAD.MOV.U32 R19, RZ, RZ, R14 ;  /* 0x000000ffff137224 */ /* 0x000fce00078e000e */
[----:B------:R-:W-:Y:S05]  /*358c0*/  WARPSYNC.COLLECTIVE R15, `(.L_x_2396) ;  /* 0x000000000f087348 */ /* 0x000fea0003c00000 */
[----:B------:R0:W1:Y:S02]  /*358d0*/  SHFL.IDX P6, R14, R13, R12, R11 ;  /* 0x0000000c0d0e7389 */ /* 0x00006400000c000b */
[----:B01----:R-:W-:Y:S01]  /*358e0*/  ENDCOLLECTIVE ;  /* 0x000000000000791b */ /* 0x003fe20003800000 */
.L_x_2396:
        /* <DEDUP_REMOVED lines=14> */
.L_x_2397:
[----:B------:R-:W-:Y:S02]  /*359d0*/  IMAD.MOV.U32 R13, RZ, RZ, R10 ;  /* 0x000000ffff0d7224 */ /* 0x000fe400078e000a */
[----:B------:R-:W-:-:S07]  /*359e0*/  IMAD.MOV.U32 R19, RZ, RZ, R14 ;  /* 0x000000ffff137224 */ /* 0x000fce00078e000e */
[----:B------:R-:W-:Y:S05]  /*359f0*/  WARPSYNC.COLLECTIVE R15, `(.L_x_2398) ;  /* 0x000000000f087348 */ /* 0x000fea0003c00000 */
[----:B------:R0:W1:Y:S02]  /*35a00*/  SHFL.IDX P6, R14, R13, R12, R11 ;  /* 0x0000000c0d0e7389 */ /* 0x00006400000c000b */
[----:B01----:R-:W-:Y:S01]  /*35a10*/  ENDCOLLECTIVE ;  /* 0x000000000000791b */ /* 0x003fe20003800000 */
.L_x_2398:
        /* <DEDUP_REMOVED lines=14> */
.L_x_2399:
[----:B------:R-:W-:Y:S02]  /*35b00*/  IMAD.MOV.U32 R13, RZ, RZ, R10 ;  /* 0x000000ffff0d7224 */ /* 0x000fe400078e000a */
[----:B------:R-:W-:-:S07]  /*35b10*/  IMAD.MOV.U32 R9, RZ, RZ, R14 ;  /* 0x000000ffff097224 */ /* 0x000fce00078e000e */
[----:B------:R-:W-:Y:S05]  /*35b20*/  WARPSYNC.COLLECTIVE R15, `(.L_x_2400) ;  /* 0x000000000f087348 */ /* 0x000fea0003c00000 */
[----:B------:R0:W1:Y:S02]  /*35b30*/  SHFL.IDX P6, R14, R13, R12, R11 ;  /* 0x0000000c0d0e7389 */ /* 0x00006400000c000b */
[----:B01----:R-:W-:Y:S01]  /*35b40*/  ENDCOLLECTIVE ;  /* 0x000000000000791b */ /* 0x003fe20003800000 */
.L_x_2400:
[----:B------:R-:W-:Y:S01]  /*35b50*/  ULDC.64 UR4, c[0x0][0x208] ;  /* 0x0000820000047ab9 */ /* 0x000fe20000000a00 */
[----:B------:R-:W-:Y:S02]  /*35b60*/  IMAD.MOV.U32 R13, RZ, RZ, R2 ;  /* 0x000000ffff0d7224 */ /* 0x000fe400078e0002 */
[----:B------:R-:W-:Y:S02]  /*35b70*/  IMAD.MOV.U32 R12, RZ, RZ, RZ ;  /* 0x000000ffff0c7224 */ /* 0x000fe400078e00ff */
[----:B------:R-:W-:-:S05]  /*35b80*/  IMAD.MOV.U32 R10, RZ, RZ, R14 ;  /* 0x000000ffff0a7224 */ /* 0x000fca00078e000e */
[----:B------:R-:W-:-:S05]  /*35b90*/  IADD3 R20, P1, R32, R10, RZ ;  /* 0x0000000a20147210 */ /* 0x000fca0007f3e0ff */
        /* <DEDUP_REMOVED lines=9> */
.L_x_2401:
[----:B------:R-:W-:Y:S02]  /*35c30*/  IMAD.MOV.U32 R13, RZ, RZ, R3 ;  /* 0x000000ffff0d7224 */ /* 0x000fe400078e0003 */
[----:B------:R-:W-:-:S07]  /*35c40*/  IMAD.MOV.U32 R9, RZ, RZ, R14 ;  /* 0x000000ffff097224 */ /* 0x000fce00078e000e */
[----:B------:R-:W-:Y:S05]  /*35c50*/  WARPSYNC.COLLECTIVE R15, `(.L_x_2402) ;  /* 0x000000000f087348 */ /* 0x000fea0003c00000 */
[----:B------:R0:W1:Y:S02]  /*35c60*/  SHFL.IDX P6, R14, R13, R12, R11 ;  /* 0x0000000c0d0e7389 */ /* 0x00006400000c000b */
[----:B01----:R-:W-:Y:S01]  /*35c70*/  ENDCOLLECTIVE ;  /* 0x000000000000791b */ /* 0x003fe20003800000 */
.L_x_2402:
[----:B------:R-:W-:Y:S01]  /*35c80*/  ULDC.64 UR4, c[0x0][0x208] ;  /* 0x0000820000047ab9 */ /* 0x000fe20000000a00 */
[----:B------:R-:W-:Y:S02]  /*35c90*/  IMAD.MOV.U32 R13, RZ, RZ, R2 ;  /* 0x000000ffff0d7224 */ /* 0x000fe400078e0002 */
[----:B------:R-:W-:Y:S02]  /*35ca0*/  IMAD.MOV.U32 R12, RZ, RZ, 0x1 ;  /* 0x00000001ff0c7424 */ /* 0x000fe400078e00ff */
[----:B------:R-:W-:-:S05]  /*35cb0*/  IMAD.MOV.U32 R10, RZ, RZ, R14 ;  /* 0x000000ffff0a7224 */ /* 0x000fca00078e000e */
[----:B------:R-:W-:-:S05]  /*35cc0*/  IADD3 R20, P1, R32, R10, RZ ;  /* 0x0000000a20147210 */ /* 0x000fca0007f3e0ff */
[----:B------:R-:W-:Y:S01]  /*35cd0*/  IMAD.X R21, RZ, RZ, R9, P1 ;  /* 0x000000ffff157224 */ /* 0x000fe200008e0609 */
[----:B------:R-:W-:-:S13]  /*35ce0*/  ISETP.LT.OR P1, PT, R18, 0x81, P0 ;  /* 0x000000811200780c */ /* 0x000fda0000721670 */
[----:B------:R-:W-:Y:S01]  /*35cf0*/  @!PT LDS RZ, [RZ] ;  /* 0x00000000fffff984 */ /* 0x000fe20000000800 */
[----:B------:R-:W-:Y:S01]  /*35d00*/  @!PT LDS RZ, [RZ] ;  /* 0x00000000fffff984 */ /* 0x000fe20000000800 */
[----:B------:R-:W-:Y:S01]  /*35d10*/  @!PT LDS RZ, [RZ] ;  /* 0x00000000fffff984 */ /* 0x000fe20000000800 */
[----:B------:R0:W-:Y:S01]  /*35d20*/  LDGSTS.E.BYPASS.LTC128B.128 [R0+0xe400], desc[UR4][R20.64], !P1 ;  /* 0x0e40000014007fae */ /* 0x0001e2000c901d44 */
[----:B------:R-:W-:-:S13]  /*35d30*/  ISETP.GE.AND P1, PT, R18, 0x11, PT ;  /* 0x000000111200780c */ /* 0x000fda0003f26270 */
[----:B0-----:R-:W-:Y:S05]  /*35d40*/  WARPSYNC.COLLECTIVE R15, `(.L_x_2403) ;  /* 0x000000000f087348 */ /* 0x001fea0003c00000 */
[----:B------:R1:W2:Y:S02]  /*35d50*/  SHFL.IDX P6, R14, R13, R12, R11 ;  /* 0x0000000c0d0e7389 */ /* 0x0002a400000c000b */
[----:B012---:R-:W-:Y:S01]  /*35d60*/  ENDCOLLECTIVE ;  /* 0x000000000000791b */ /* 0x007fe20003800000 */
.L_x_2403:
[----:B------:R-:W-:Y:S02]  /*35d70*/  @P1 LOP3.LUT R16, R16, 0x10, RZ, 0xfc, !PT ;  /* 0x0000001010101812 */ /* 0x000fe400078efcff */
[----:B------:R-:W-:Y:S01]  /*35d80*/  ISETP.GE.AND P1, PT, R18, 0x41, PT ;  /* 0x000000411200780c */ /* 0x000fe20003f26270 */
[----:B------:R-:W-:Y:S01]  /*35d90*/  IMAD.MOV.U32 R13, RZ, RZ, R3 ;  /* 0x000000ffff0d7224 */ /* 0x000fe200078e0003 */
[----:B------:R-:W-:-:S04]  /*35da0*/  LOP3.LUT R16, R16, 0xfffffff7, RZ, 0xc0, !PT ;  /* 0xfffffff710107812 */ /* 0x000fc800078ec0ff */
[----:B------:R-:W-:Y:S02]  /*35db0*/  @P2 LOP3.LUT R16, R16, 0x8, RZ, 0xfc, !PT ;  /* 0x0000000810102812 */ /* 0x000fe400078efcff */
[----:B------:R-:W-:Y:S02]  /*35dc0*/  ISETP.GE.AND P2, PT, R18, 0x51, PT ;  /* 0x000000511200780c */ /* 0x000fe40003f46270 */
[----:B------:R-:W-:Y:S01]  /*35dd0*/  LOP3.LUT R16, R16, 0xffffffdf, RZ, 0xc0, !PT ;  /* 0xffffffdf10107812 */ /* 0x000fe200078ec0ff */
[----:B------:R-:W-:-:S10]  /*35de0*/  IMAD.MOV.U32 R9, RZ, RZ, R14 ;  /* 0x000000ffff097224 */ /* 0x000fd400078e000e */
[----:B------:R-:W-:Y:S05]  /*35df0*/  WARPSYNC.COLLECTIVE R15, `(.L_x_2404) ;  /* 0x000000000f087348 */ /* 0x000fea0003c00000 */
[----:B------:R0:W1:Y:S02]  /*35e00*/  SHFL.IDX P6, R14, R13, R12, R11 ;  /* 0x0000000c0d0e7389 */ /* 0x00006400000c000b */
[----:B01----:R-:W-:Y:S01]  /*35e10*/  ENDCOLLECTIVE ;  /* 0x000000000000791b */ /* 0x003fe20003800000 */
.L_x_2404:
[----:B------:R-:W-:Y:S02]  /*35e20*/  @P1 LOP3.LUT R16, R16, 0x20, RZ, 0xfc, !PT ;  /* 0x0000002010101812 */ /* 0x000fe400078efcff */
[----:B------:R-:W-:Y:S02]  /*35e30*/  ISETP.GE.AND P1, PT, R18, 0x71, PT ;  /* 0x000000711200780c */ /* 0x000fe40003f26270 */
[----:B------:R-:W-:-:S04]  /*35e40*/  LOP3.LUT R16, R16, 0xffffff7f, RZ, 0xc0, !PT ;  /* 0xffffff7f10107812 */ /* 0x000fc800078ec0ff */
[----:B------:R-:W-:Y:S02]  /*35e50*/  @P2 LOP3.LUT R16, R16, 0x80, RZ, 0xfc, !PT ;  /* 0x0000008010102812 */ /* 0x000fe400078efcff */
[----:B------:R-:W-:Y:S02]  /*35e60*/  ISETP.GE.AND P2, PT, R18, 0x81, PT ;  /* 0x000000811200780c */ /* 0x000fe40003f46270 */
[----:B------:R-:W-:-:S04]  /*35e70*/  LOP3.LUT R16, R16, 0xfffffeff, RZ, 0xc0, !PT ;  /* 0xfffffeff10107812 */ /* 0x000fc800078ec0ff */
[----:B------:R-:W-:Y:S01]  /*35e80*/  @P3 LOP3.LUT R16, R16, 0x100, RZ, 0xfc, !PT ;  /* 0x0000010010103812 */ /* 0x000fe200078efcff */
[----:B------:R-:W-:Y:S01]  /*35e90*/  IMAD.MOV.U32 R3, RZ, RZ, R14 ;  /* 0x000000ffff037224 */ /* 0x000fe200078e000e */
[----:B------:R-:W-:Y:S06]  /*35ea0*/  BRA `(.L_x_2405) ;  /* 0xffffff64000c7947 */ /* 0x000fec000383ffff */
.L_x_2132:
[----:B0-----:R-:W2:Y:S02]  /*35eb0*/  LDL R2, [R1+0x2c] ;  /* 0x00002c0001027983 */ /* 0x001ea40000100800 */
[----:B--2---:R0:W2:Y:S02]  /*35ec0*/  SYNCS.PHASECHK.TRANS64.TRYWAIT P0, [R4+URZ+0x22840], R2 ;  /* 0x02284002040075a7 */ /* 0x0040a4000800017f */
[----:B--2---:R-:W-:Y:S05]  /*35ed0*/  @!P0 NANOSLEEP.SYNCS 0x989680 ;  /* 0x009896800000895d */ /* 0x004fea0003900000 */
[----:B------:R-:W2:Y:S02]  /*35ee0*/  @!P0 SYNCS.PHASECHK.TRANS64 P0, [R4+URZ+0x22840], R2 ;  /* 0x02284002040085a7 */ /* 0x000ea4000800007f */
[----:B--2---:R-:W-:Y:S05]  /*35ef0*/  @!P0 BRA `(.L_x_2132) ;  /* 0xfffffffc00ec8947 */ /* 0x004fea000383ffff */
[----:B------:R-:W-:Y:S05]  /*35f00*/  BRA `(.L_x_2406) ;  /* 0xffffff6400607947 */ /* 0x000fea000383ffff */
.L_x_2133:
        /* <DEDUP_REMOVED lines=8> */
.L_x_2408:
[----:B------:R-:W-:Y:S05]  /*35f90*/  BSYNC B0 ;  /* 0x0000000000007941 */ /* 0x000fea0003800000 */
.L_x_2407:
        /* <DEDUP_REMOVED lines=8> */
.L_x_2409:
[----:B------:R-:W-:Y:S01]  /*36020*/  ULDC.64 UR4, c[0x0][0x208] ;  /* 0x0000820000047ab9 */ /* 0x000fe20000000a00 */
[----:B------:R-:W-:Y:S02]  /*36030*/  IMAD.MOV.U32 R13, RZ, RZ, R7 ;  /* 0x000000ffff0d7224 */ /* 0x000fe400078e0007 */
        /* <DEDUP_REMOVED lines=15> */
.L_x_2410:
[----:B------:R-:W-:Y:S02]  /*36130*/  IMAD.MOV.U32 R13, RZ, RZ, R8 ;  /* 0x000000ffff0d7224 */ /* 0x000fe400078e0008 */
[----:B------:R-:W-:-:S07]  /*36140*/  IMAD.MOV.U32 R2, RZ, RZ, R14 ;  /* 0x000000ffff027224 */ /* 0x000fce00078e000e */
[----:B------:R-:W-:Y:S05]  /*36150*/  WARPSYNC.COLLECTIVE R15, `(.L_x_2411) ;  /* 0x000000000f087348 */ /* 0x000fea0003c00000 */
[----:B------:R0:W1:Y:S02]  /*36160*/  SHFL.IDX P6, R14, R13, R12, R11 ;  /* 0x0000000c0d0e7389 */ /* 0x00006400000c000b */
[----:B01----:R-:W-:Y:S01]  /*36170*/  ENDCOLLECTIVE ;  /* 0x000000000000791b */ /* 0x003fe20003800000 */
.L_x_2411:
        /* <DEDUP_REMOVED lines=17> */
.L_x_2412:
[----:B------:R-:W-:Y:S02]  /*36290*/  IMAD.MOV.U32 R13, RZ, RZ, R8 ;  /* 0x000000ffff0d7224 */ /* 0x000fe400078e0008 */
[----:B------:R-:W-:-:S07]  /*362a0*/  IMAD.MOV.U32 R2, RZ, RZ, R14 ;  /* 0x000000ffff027224 */ /* 0x000fce00078e000e */
[----:B------:R-:W-:Y:S05]  /*362b0*/  WARPSYNC.COLLECTIVE R15, `(.L_x_2413) ;  /* 0x000000000f087348 */ /* 0x000fea0003c00000 */
[----:B------:R0:W1:Y:S02]  /*362c0*/  SHFL.IDX P6, R14, R13, R12, R11 ;  /* 0x0000000c0d0e7389 */ /* 0x00006400000c000b */
[----:B01----:R-:W-:Y:S01]  /*362d0*/  ENDCOLLECTIVE ;  /* 0x000000000000791b */ /* 0x003fe20003800000 */
.L_x_2413:
        /* <DEDUP_REMOVED lines=17> */
.L_x_2414:
[----:B------:R-:W-:Y:S02]  /*363f0*/  IMAD.MOV.U32 R13, RZ, RZ, R8 ;  /* 0x000000ffff0d7224 */ /* 0x000fe400078e0008 */
[----:B------:R-:W-:-:S07]  /*36400*/  IMAD.MOV.U32 R2, RZ, RZ, R14 ;  /* 0x000000ffff027224 */ /* 0x000fce00078e000e */
[----:B------:R-:W-:Y:S05]  /*36410*/  WARPSYNC.COLLECTIVE R15, `(.L_x_2415) ;  /* 0x000000000f087348 */ /* 0x000fea0003c00000 */
[----:B------:R0:W1:Y:S02]  /*36420*/  SHFL.IDX P6, R14, R13, R12, R11 ;  /* 0x0000000c0d0e7389 */ /* 0x00006400000c000b */
[----:B01----:R-:W-:Y:S01]  /*36430*/  ENDCOLLECTIVE ;  /* 0x000000000000791b */ /* 0x003fe20003800000 */
.L_x_2415:
[----:B------:R-:W-:Y:S01]  /*36440*/  ULDC.64 UR4, c[0x0][0x208] ;  /* 0x0000820000047ab9 */ /* 0x000fe20000000a00 */
[----:B------:R-:W-:Y:S02]  /*36450*/  IMAD.MOV.U32 R13, RZ, RZ, R7 ;  /* 0x000000ffff0d7224 */ /* 0x000fe400078e0007 */
[----:B------:R-:W-:Y:S02]  /*36460*/  IMAD.MOV.U32 R12, RZ, RZ, 0x4 ;  /* 0x00000004ff0c7424 */ /* 0x000fe400078e00ff */
[----:B------:R-:W-:-:S05]  /*36470*/  IMAD.MOV.U32 R3, RZ, RZ, R14 ;  /* 0x000000ffff037224 */ /* 0x000fca00078e000e */
        /* <DEDUP_REMOVED lines=13> */
.L_x_2416:
[----:B------:R-:W-:Y:S02]  /*36550*/  IMAD.MOV.U32 R13, RZ, RZ, R8 ;  /* 0x000000ffff0d7224 */ /* 0x000fe400078e0008 */
[----:B------:R-:W-:-:S07]  /*36560*/  IMAD.MOV.U32 R2, RZ, RZ, R14 ;  /* 0x000000ffff027224 */ /* 0x000fce00078e000e */
[----:B------:R-:W-:Y:S05]  /*36570*/  WARPSYNC.COLLECTIVE R15, `(.L_x_2417) ;  /* 0x000000000f087348 */ /* 0x000fea0003c00000 */
[----:B------:R0:W1:Y:S02]  /*36580*/  SHFL.IDX P6, R14, R13, R12, R11 ;  /* 0x0000000c0d0e7389 */ /* 0x00006400000c000b */
[----:B01----:R-:W-:Y:S01]  /*36590*/  ENDCOLLECTIVE ;  /* 0x000000000000791b */ /* 0x003fe20003800000 */
.L_x_2417:
        /* <DEDUP_REMOVED lines=17> */
.L_x_2418:
[----:B------:R-:W-:Y:S02]  /*366b0*/  IMAD.MOV.U32 R13, RZ, RZ, R8 ;  /* 0x000000ffff0d7224 */ /* 0x000fe400078e0008 */
[----:B------:R-:W-:-:S07]  /*366c0*/  IMAD.MOV.U32 R2, RZ, RZ, R14 ;  /* 0x000000ffff027224 */ /* 0x000fce00078e000e */
[----:B------:R-:W-:Y:S05]  /*366d0*/  WARPSYNC.COLLECTIVE R15, `(.L_x_2419) ;  /* 0x000000000f087348 */ /* 0x000fea0003c00000 */
[----:B------:R0:W1:Y:S02]  /*366e0*/  SHFL.IDX P6, R14, R13, R12, R11 ;  /* 0x0000000c0d0e7389 */ /* 0x00006400000c000b */
[----:B01----:R-:W-:Y:S01]  /*366f0*/  ENDCOLLECTIVE ;  /* 0x000000000000791b */ /* 0x003fe20003800000 */
.L_x_2419:
        /* <DEDUP_REMOVED lines=16> */
.L_x_2420:
[----:B------:R-:W-:Y:S02]  /*36800*/  IMAD.MOV.U32 R13, RZ, RZ, R8 ;  /* 0x000000ffff0d7224 */ /* 0x000fe400078e0008 */
[----:B------:R-:W-:-:S07]  /*36810*/  IMAD.MOV.U32 R2, RZ, RZ, R14 ;  /* 0x000000ffff027224 */ /* 0x000fce00078e000e */
[----:B------:R-:W-:Y:S05]  /*36820*/  WARPSYNC.COLLECTIVE R15, `(.L_x_2421) ;  /* 0x000000000f087348 */ /* 0x000fea0003c00000 */
[----:B------:R0:W1:Y:S02]  /*36830*/  SHFL.IDX P6, R14, R13, R12, R11 ;  /* 0x0000000c0d0e7389 */ /* 0x00006400000c000b */
[----:B01----:R-:W-:Y:S01]  /*36840*/  ENDCOLLECTIVE ;  /* 0x000000000000791b */ /* 0x003fe20003800000 */
.L_x_2421:
        /* <DEDUP_REMOVED lines=16> */
.L_x_2422:
[----:B------:R-:W-:Y:S02]  /*36950*/  IMAD.MOV.U32 R13, RZ, RZ, R8 ;  /* 0x000000ffff0d7224 */ /* 0x000fe400078e0008 */
[----:B------:R-:W-:-:S07]  /*36960*/  IMAD.MOV.U32 R7, RZ, RZ, R14 ;  /* 0x000000ffff077224 */ /* 0x000fce00078e000e */
[----:B------:R-:W-:Y:S05]  /*36970*/  WARPSYNC.COLLECTIVE R15, `(.L_x_2423) ;  /* 0x000000000f087348 */ /* 0x000fea0003c00000 */
[----:B------:R0:W1:Y:S02]  /*36980*/  SHFL.IDX P6, R14, R13, R12, R11 ;  /* 0x0000000c0d0e7389 */ /* 0x00006400000c000b */
[----:B01----:R-:W-:Y:S01]  /*36990*/  ENDCOLLECTIVE ;  /* 0x000000000000791b */ /* 0x003fe20003800000 */
.L_x_2423:
[----:B------:R-:W-:Y:S01]  /*369a0*/  ULDC.64 UR4, c[0x0][0x208] ;  /* 0x0000820000047ab9 */ /* 0x000fe20000000a00 */
[----:B------:R-:W-:Y:S02]  /*369b0*/  IMAD.MOV.U32 R13, RZ, RZ, R6 ;  /* 0x000000ffff0d7224 */ /* 0x000fe400078e0006 */
[----:B------:R-:W-:Y:S02]  /*369c0*/  IMAD.MOV.U32 R12, RZ, RZ, RZ ;  /* 0x000000ffff0c7224 */ /* 0x000fe400078e00ff */
[----:B------:R-:W-:-:S05]  /*369d0*/  IMAD.MOV.U32 R2, RZ, RZ, R14 ;  /* 0x000000ffff027224 */ /* 0x000fca00078e000e */
[----:B------:R-:W-:-:S05]  /*369e0*/  @P1 IADD3 R2, P0, R32, R2, RZ ;  /* 0x0000000220021210 */ /* 0x000fca0007f1e0ff */
[----:B------:R-:W-:-:S05]  /*369f0*/  @P1 IMAD.X R3, RZ, RZ, R7, P0 ;  /* 0x000000ffff031224 */ /* 0x000fca00000e0607 */
[----:B------:R-:W-:Y:S01]  /*36a00*/  @!PT LDS RZ, [RZ] ;  /* 0x00000000fffff984 */ /* 0x000fe20000000800 */
[----:B------:R-:W-:Y:S01]  /*36a10*/  @!PT LDS RZ, [RZ] ;  /* 0x00000000fffff984 */ /* 0x000fe20000000800 */
[----:B------:R-:W-:Y:S01]  /*36a20*/  @!PT LDS RZ, [RZ] ;  /* 0x00000000fffff984 */ /* 0x000fe20000000800 */
[----:B------:R0:W-:Y:S03]  /*36a30*/  @P1 LDGSTS.E.BYPASS.LTC128B.128 [R0+0x1bc00], desc[UR4][R2.64], !P3 ;  /* 0x1bc0000002001fae */ /* 0x0001e6000d901d44 */
[----:B0-----:R-:W-:Y:S05]  /*36a40*/  WARPSYNC.COLLECTIVE R15, `(.L_x_2424) ;  /* 0x000000000f087348 */ /* 0x001fea0003c00000 */
[----:B------:R1:W2:Y:S02]  /*36a50*/  SHFL.IDX P6, R14, R13, R12, R11 ;  /* 0x0000000c0d0e7389 */ /* 0x0002a400000c000b */
[----:B012---:R-:W-:Y:S01]  /*36a60*/  ENDCOLLECTIVE ;  /* 0x000000000000791b */ /* 0x007fe20003800000 */
.L_x_2424:
[----:B------:R-:W-:Y:S02]  /*36a70*/  IMAD.MOV.U32 R13, RZ, RZ, R5 ;  /* 0x000000ffff0d7224 */ /* 0x000fe400078e0005 */
[----:B------:R-:W-:-:S07]  /*36a80*/  IMAD.MOV.U32 R7, RZ, RZ, R14 ;  /* 0x000000ffff077224 */ /* 0x000fce00078e000e */
[----:B------:R-:W-:Y:S05]  /*36a90*/  WARPSYNC.COLLECTIVE R15, `(.L_x_2425) ;  /* 0x000000000f087348 */ /* 0x000fea0003c00000 */
[----:B------:R0:W1:Y:S02]  /*36aa0*/  SHFL.IDX P6, R14, R13, R12, R11 ;  /* 0x0000000c0d0e7389 */ /* 0x00006400000c000b */
[----:B01----:R-:W-:Y:S01]  /*36ab0*/  ENDCOLLECTIVE ;  /* 0x000000000000791b */ /* 0x003fe20003800000 */
.L_x_2425:
[----:B------:R-:W-:Y:S01]  /*36ac0*/  ULDC.64 UR4, c[0x0][0x208] ;  /* 0x0000820000047ab9 */ /* 0x000fe20000000a00 */
[----:B------:R-:W-:Y:S02]  /*36ad0*/  IMAD.MOV.U32 R13, RZ, RZ, R6 ;  /* 0x000000ffff0d7224 */ /* 0x000fe400078e0006 */
[----:B------:R-:W-:Y:S02]  /*36ae0*/  IMAD.MOV.U32 R12, RZ, RZ, 0x1 ;  /* 0x00000001ff0c7424 */ /* 0x000fe400078e00ff */
        /* <DEDUP_REMOVED lines=10> */
.L_x_2426:
[----:B------:R-:W-:Y:S02]  /*36b90*/  IMAD.MOV.U32 R13, RZ, RZ, R5 ;  /* 0x000000ffff0d7224 */ /* 0x000fe400078e0005 */
[----:B------:R-:W-:-:S07]  /*36ba0*/  IMAD.MOV.U32 R6, RZ, RZ, R14 ;  /* 0x000000ffff067224 */ /* 0x000fce00078e000e */
[----:B------:R-:W-:Y:S05]  /*36bb0*/  WARPSYNC.COLLECTIVE R15, `(.L_x_2427) ;  /* 0x000000000f087348 */ /* 0x000fea0003c00000 */
[----:B------:R0:W1:Y:S02]  /*36bc0*/  SHFL.IDX P6, R14, R13, R12, R11 ;  /* 0x0000000c0d0e7389 */ /* 0x00006400000c000b */
[----:B01----:R-:W-:Y:S01]  /*36bd0*/  ENDCOLLECTIVE ;  /* 0x000000000000791b */ /* 0x003fe20003800000 */
.L_x_2427:
[----:B------:R-:W-:Y:S01]  /*36be0*/  IMAD.MOV.U32 R5, RZ, RZ, R14 ;  /* 0x000000ffff057224 */ /* 0x000fe200078e000e */
[----:B------:R-:W-:Y:S06]  /*36bf0*/  BRA `(.L_x_2428) ;  /* 0xffffff5c00fc7947 */ /* 0x000fec000383ffff */
.L_x_2138:
[----:B------:R-:W-:Y:S02]  /*36c00*/  IMAD.MOV.U32 R13, RZ, RZ, R4 ;  /* 0x000000ffff0d7224 */ /* 0x000fe400078e0004 */
[----:B------:R-:W-:Y:S02]  /*36c10*/  IMAD.MOV.U32 R12, RZ, RZ, RZ ;  /* 0x000000ffff0c7224 */ /* 0x000fe400078e00ff */
[----:B------:R-:W-:Y:S02]  /*36c20*/  IMAD.MOV.U32 R11, RZ, RZ, 0x181f ;  /* 0x0000181fff0b7424 */ /* 0x000fe400078e00ff */
[----:B------:R-:W-:Y:S02]  /*36c30*/  IMAD.MOV.U32 R15, RZ, RZ, -0x1 ;  /* 0xffffffffff0f7424 */ /* 0x000fe400078e00ff */
[----:B------:R-:W-:Y:S02]  /*36c40*/  IMAD R23, R23, R7, RZ ;  /* 0x0000000717177224 */ /* 0x000fe400078e02ff */
[----:B------:R-:W-:-:S07]  /*36c50*/  IMAD.IADD R25, R9, 0x1, R25 ;  /* 0x0000000109197824 */ /* 0x000fce00078e0219 */
[----:B-----5:R-:W-:Y:S05]  /*36c60*/  WARPSYNC.COLLECTIVE R15, `(.L_x_2429) ;  /* 0x000000000f087348 */ /* 0x020fea0003c00000 */
[----:B------:R0:W1:Y:S02]  /*36c70*/  SHFL.IDX P6, R14, R13, R12, R11 ;  /* 0x0000000c0d0e7389 */ /* 0x00006400000c000b */
[----:B01---5:R-:W-:Y:S01]  /*36c80*/  ENDCOLLECTIVE ;  /* 0x000000000000791b */ /* 0x023fe20003800000 */
.L_x_2429:
[C---:B------:R-:W-:Y:S01]  /*36c90*/  VIADD R6, R25.reuse, 0x10 ;  /* 0x0000001019067836 */ /* 0x040fe20000000000 */
[----:B------:R-:W-:Y:S01]  /*36ca0*/  ISETP.GE.AND P2, PT, R25, R23, PT ;  /* 0x000000171900720c */ /* 0x000fe20003f46270 */
[----:B------:R-:W-:Y:S02]  /*36cb0*/  IMAD.MOV.U32 R13, RZ, RZ, R0 ;  /* 0x000000ffff0d7224 */ /* 0x000fe400078e0000 */
[----:B------:R-:W-:-:S10]  /*36cc0*/  IMAD.MOV.U32 R2, RZ, RZ, R14 ;  /* 0x000000ffff027224 */ /* 0x000fd400078e000e */
[----:B------:R-:W-:Y:S05]  /*36cd0*/  WARPSYNC.COLLECTIVE R15, `(.L_x_2430) ;  /* 0x000000000f087348 */ /* 0x000fea0003c00000 */
[----:B------:R0:W1:Y:S02]  /*36ce0*/  SHFL.IDX P6, R14, R13, R12, R11 ;  /* 0x0000000c0d0e7389 */ /* 0x00006400000c000b */
[----:B01----:R-:W-:Y:S01]  /*36cf0*/  ENDCOLLECTIVE ;  /* 0x000000000000791b */ /* 0x003fe20003800000 */
.L_x_2430:
[----:B------:R-:W-:Y:S01]  /*36d00*/  ULDC.64 UR4, c[0x0][0x208] ;  /* 0x0000820000047ab9 */ /* 0x000fe20000000a00 */
[----:B------:R-:W-:Y:S02]  /*36d10*/  IMAD.MOV.U32 R13, RZ, RZ, R4 ;  /* 0x000000ffff0d7224 */ /* 0x000fe400078e0004 */
[----:B------:R-:W-:Y:S02]  /*36d20*/  IMAD.MOV.U32 R12, RZ, RZ, 0x1 ;  /* 0x00000001ff0c7424 */ /* 0x000fe400078e00ff */
[----:B------:R-:W-:-:S05]  /*36d30*/  IMAD.MOV.U32 R3, RZ, RZ, R14 ;  /* 0x000000ffff037224 */ /* 0x000fca00078e000e */
[----:B------:R-:W-:-:S05]  /*36d40*/  @!P2 IADD3 R3, P1, R32, R3, RZ ;  /* 0x000000032003a210 */ /* 0x000fca0007f3e0ff */
[----:B------:R-:W-:Y:S02]  /*36d50*/  @!P2 IMAD.X R7, RZ, RZ, R2, P1 ;  /* 0x000000ffff07a224 */ /* 0x000fe400008e0602 */
[----:B------:R-:W-:Y:S02]  /*36d60*/  @!P2 IMAD.MOV.U32 R2, RZ, RZ, R3 ;  /* 0x000000ffff02a224 */ /* 0x000fe400078e0003 */
[----:B------:R-:W-:-:S05]  /*36d70*/  @!P2 IMAD.MOV.U32 R3, RZ, RZ, R7 ;  /* 0x000000ffff03a224 */ /* 0x000fca00078e0007 */
[----:B------:R-:W-:Y:S01]  /*36d80*/  @!PT LDS RZ, [RZ] ;  /* 0x00000000fffff984 */ /* 0x000fe20000000800 */
[----:B------:R-:W-:Y:S01]  /*36d90*/  @!PT LDS RZ, [RZ] ;  /* 0x00000000fffff984 */ /* 0x000fe20000000800 */
[----:B------:R-:W-:Y:S01]  /*36da0*/  @!PT LDS RZ, [RZ] ;  /* 0x00000000fffff984 */ /* 0x000fe20000000800 */
[----:B------:R0:W-:Y:S01]  /*36db0*/  @!P2 LDGSTS.E.BYPASS.LTC128B.128 [R8+0x14400], desc[UR4][R2.64], !P0 ;  /* 0x144000000208afae */ /* 0x0001e2000c101d44 */
[----:B------:R-:W-:-:S13]  /*36dc0*/  ISETP.GE.AND P2, PT, R6, R23, PT ;  /* 0x000000170600720c */ /* 0x000fda0003f46270 */
[----:B0-----:R-:W-:Y:S05]  /*36dd0*/  WARPSYNC.COLLECTIVE R15, `(.L_x_2431) ;  /* 0x000000000f087348 */ /* 0x001fea0003c00000 */
[----:B------:R1:W2:Y:S02]  /*36de0*/  SHFL.IDX P6, R14, R13, R12, R11 ;  /* 0x0000000c0d0e7389 */ /* 0x0002a400000c000b */
[----:B012---:R-:W-:Y:S01]  /*36df0*/  ENDCOLLECTIVE ;  /* 0x000000000000791b */ /* 0x007fe20003800000 */
.L_x_2431:
[----:B------:R-:W-:Y:S02]  /*36e00*/  IMAD.MOV.U32 R13, RZ, RZ, R0 ;  /* 0x000000ffff0d7224 */ /* 0x000fe400078e0000 */
[----:B------:R-:W-:-:S07]  /*36e10*/  IMAD.MOV.U32 R2, RZ, RZ, R14 ;  /* 0x000000ffff027224 */ /* 0x000fce00078e000e */
[----:B------:R-:W-:Y:S05]  /*36e20*/  WARPSYNC.COLLECTIVE R15, `(.L_x_2432) ;  /* 0x000000000f087348 */ /* 0x000fea0003c00000 */
[----:B------:R0:W1:Y:S02]  /*36e30*/  SHFL.IDX P6, R14, R13, R12, R11 ;  /* 0x0000000c0d0e7389 */ /* 0x00006400000c000b */
[----:B01----:R-:W-:Y:S01]  /*36e40*/  ENDCOLLECTIVE ;  /* 0x000000000000791b */ /* 0x003fe20003800000 */
.L_x_2432:
[----:B------:R-:W-:Y:S01]  /*36e50*/  ULDC.64 UR4, c[0x0][0x208] ;  /* 0x0000820000047ab9 */ /* 0x000fe20000000a00 */
[----:B------:R-:W-:Y:S02]  /*36e60*/  IMAD.MOV.U32 R13, RZ, RZ, R4 ;  /* 0x000000ffff0d7224 */ /* 0x000fe400078e0004 */
[----:B------:R-:W-:Y:S02]  /*36e70*/  IMAD.MOV.U32 R12, RZ, RZ, 0x2 ;  /* 0x00000002ff0c7424 */ /* 0x000fe400078e00ff */
[----:B------:R-:W-:-:S05]  /*36e80*/  IMAD.MOV.U32 R5, RZ, RZ, R14 ;  /* 0x000000ffff057224 */ /* 0x000fca00078e000e */
[----:B------:R-:W-:-:S05]  /*36e90*/  @!P2 IADD3 R5, P1, R32, R5, RZ ;  /* 0x000000052005a210 */ /* 0x000fca0007f3e0ff */
[----:B------:R-:W-:Y:S02]  /*36ea0*/  @!P2 IMAD.X R6, RZ, RZ, R2, P1 ;  /* 0x000000ffff06a224 */ /* 0x000fe400008e0602 */
[----:B------:R-:W-:Y:S02]  /*36eb0*/  @!P2 IMAD.MOV.U32 R2, RZ, RZ, R5 ;  /* 0x000000ffff02a224 */ /* 0x000fe400078e0005 */
[----:B------:R-:W-:Y:S02]  /*36ec0*/  @!P2 IMAD.MOV.U32 R3, RZ, RZ, R6 ;  /* 0x000000ffff03a224 */ /* 0x000fe400078e0006 */
[----:B------:R-:W-:-:S03]  /*36ed0*/  VIADD R6, R25, 0x20 ;  /* 0x0000002019067836 */ /* 0x000fc60000000000 */
[----:B------:R-:W-:Y:S01]  /*36ee0*/  @!PT LDS RZ, [RZ] ;  /* 0x00000000fffff984 */ /* 0x000fe20000000800 */
[----:B------:R-:W-:Y:S01]  /*36ef0*/  @!PT LDS RZ, [RZ] ;  /* 0x00000000fffff984 */ /* 0x000fe20000000800 */
[----:B------:R-:W-:Y:S01]  /*36f00*/  @!PT LDS RZ, [RZ] ;  /* 0x00000000fffff984 */ /* 0x000fe20000000800 */
[----:B------:R0:W-:Y:S02]  /*36f10*/  @!P2 LDGSTS.E.BYPASS.LTC128B.128 [R8+0x14c00], desc[UR4][R2.64], !P0 ;  /* 0x14c000000208afae */ /* 0x0001e4000c101d44 */
[----:B------:R-:W-:-:S13]  /*36f20*/  ISETP.GE.AND P1, PT, R6, R23, PT ;  /* 0x000000170600720c */ /* 0x000fda0003f26270 */
[----:B0-----:R-:W-:Y:S05]  /*36f30*/  WARPSYNC.COLLECTIVE R15, `(.L_x_2433) ;  /* 0x000000000f087348 */ /* 0x001fea0003c00000 */
[----:B------:R1:W2:Y:S02]  /*36f40*/  SHFL.IDX P6, R14, R13, R12, R11 ;  /* 0x0000000c0d0e7389 */ /* 0x0002a400000c000b */
[----:B012---:R-:W-:Y:S01]  /*36f50*/  ENDCOLLECTIVE ;  /* 0x000000000000791b */ /* 0x007fe20003800000 */
.L_x_2433:
[----:B------:R-:W-:Y:S02]  /*36f60*/  IMAD.MOV.U32 R13, RZ, RZ, R0 ;  /* 0x000000ffff0d7224 */ /* 0x000fe400078e0000 */
[----:B------:R-:W-:-:S07]  /*36f70*/  IMAD.MOV.U32 R2, RZ, RZ, R14 ;  /* 0x000000ffff027224 */ /* 0x000fce00078e000e */
[----:B------:R-:W-:Y:S05]  /*36f80*/  WARPSYNC.COLLECTIVE R15, `(.L_x_2434) ;  /* 0x000000000f087348 */ /* 0x000fea0003c00000 */
[----:B------:R0:W1:Y:S02]  /*36f90*/  SHFL.IDX P6, R14, R13, R12, R11 ;  /* 0x0000000c0d0e7389 */ /* 0x00006400000c000b */
[----:B01----:R-:W-:Y:S01]  /*36fa0*/  ENDCOLLECTIVE ;  /* 0x000000000000791b */ /* 0x003fe20003800000 */
.L_x_2434:
        /* <DEDUP_REMOVED lines=13> */
[----:B------:R-:W-:Y:S01]  /*37080*/  ISETP.GE.AND P1, PT, R6, R23, PT ;  /* 0x000000170600720c */ /* 0x000fe20003f26270 */
[----:B------:R-:W-:-:S12]  /*37090*/  VIADD R6, R25, 0x40 ;  /* 0x0000004019067836 */ /* 0x000fd80000000000 */
[----:B0-----:R-:W-:Y:S05]  /*370a0*/  WARPSYNC.COLLECTIVE R15, `(.L_x_2435) ;  /* 0x000000000f087348 */ /* 0x001fea0003c00000 */
[----:B------:R1:W2:Y:S02]  /*370b0*/  SHFL.IDX P6, R14, R13, R12, R11 ;  /* 0x0000000c0d0e7389 */ /* 0x0002a400000c000b */
[----:B012---:R-:W-:Y:S01]  /*370c0*/  ENDCOLLECTIVE ;  /* 0x000000000000791b */ /* 0x007fe20003800000 */
.L_x_2435:
[----:B------:R-:W-:Y:S02]  /*370d0*/  IMAD.MOV.U32 R13, RZ, RZ, R0 ;  /* 0x000000ffff0d7224 */ /* 0x000fe400078e0000 */
[----:B------:R-:W-:-:S07]  /*370e0*/  IMAD.MOV.U32 R2, RZ, RZ, R14 ;  /* 0x000000ffff027224 */ /* 0x000fce00078e000e */
[----:B------:R-:W-:Y:S05]  /*370f0*/  WARPSYNC.COLLECTIVE R15, `(.L_x_2436) ;  /* 0x000000000f087348 */ /* 0x000fea0003c00000 */
[----:B------:R0:W1:Y:S02]  /*37100*/  SHFL.IDX P6, R14, R13, R12, R11 ;  /* 0x0000000c0d0e7389 */ /* 0x00006400000c000b */
[----:B01----:R-:W-:Y:S01]  /*37110*/  ENDCOLLECTIVE ;  /* 0x000000000000791b */ /* 0x003fe20003800000 */
.L_x_2436:
[----:B------:R-:W-:Y:S01]  /*37120*/  ULDC.64 UR4, c[0x0][0x208] ;  /* 0x0000820000047ab9 */ /* 0x000fe20000000a00 */
[----:B------:R-:W-:Y:S02]  /*37130*/  IMAD.MOV.U32 R13, RZ, RZ, R4 ;  /* 0x000000ffff0d7224 */ /* 0x000fe400078e0004 */
[----:B------:R-:W-:Y:S02]  /*37140*/  IMAD.MOV.U32 R12, RZ, RZ, 0x4 ;  /* 0x00000004ff0c7424 */ /* 0x000fe400078e00ff */
[----:B------:R-:W-:-:S05]  /*37150*/  IMAD.MOV.U32 R3, RZ, RZ, R14 ;  /* 0x000000ffff037224 */ /* 0x000fca00078e000e */
[----:B------:R-:W-:-:S05]  /*37160*/  @!P1 IADD3 R5, P2, R32, R3, RZ ;  /* 0x0000000320059210 */ /* 0x000fca0007f5e0ff */
[----:B------:R-:W-:Y:S02]  /*37170*/  @!P1 IMAD.X R3, RZ, RZ, R2, P2 ;  /* 0x000000ffff039224 */ /* 0x000fe400010e0602 */
[----:B------:R-:W-:-:S05]  /*37180*/  @!P1 IMAD.MOV.U32 R2, RZ, RZ, R5 ;  /* 0x000000ffff029224 */ /* 0x000fca00078e0005 */
[----:B------:R-:W-:Y:S01]  /*37190*/  @!PT LDS RZ, [RZ] ;  /* 0x00000000fffff984 */ /* 0x000fe20000000800 */
[----:B------:R-:W-:Y:S01]  /*371a0*/  @!PT LDS RZ, [RZ] ;  /* 0x00000000fffff984 */ /* 0x000fe20000000800 */
[----:B------:R-:W-:Y:S01]  /*371b0*/  @!PT LDS RZ, [RZ] ;  /* 0x00000000fffff984 */ /* 0x000fe20000000800 */
[----:B------:R0:W-:Y:S01]  /*371c0*/  @!P1 LDGSTS.E.BYPASS.LTC128B.128 [R8+0x15c00], desc[UR4][R2.64], !P0 ;  /* 0x15c0000002089fae */ /* 0x0001e2000c101d44 */
[----:B------:R-:W-:Y:S01]  /*371d0*/  ISETP.GE.AND P1, PT, R6, R23, PT ;  /* 0x000000170600720c */ /* 0x000fe20003f26270 */
[----:B------:R-:W-:-:S12]  /*371e0*/  VIADD R6, R25, 0x50 ;  /* 0x0000005019067836 */ /* 0x000fd80000000000 */
[----:B0-----:R-:W-:Y:S05]  /*371f0*/  WARPSYNC.COLLECTIVE R15, `(.L_x_2437) ;  /* 0x000000000f087348 */ /* 0x001fea0003c00000 */
[----:B------:R1:W2:Y:S02]  /*37200*/  SHFL.IDX P6, R14, R13, R12, R11 ;  /* 0x0000000c0d0e7389 */ /* 0x0002a400000c000b */
[----:B012---:R-:W-:Y:S01]  /*37210*/  ENDCOLLECTIVE ;  /* 0x000000000000791b */ /* 0x007fe20003800000 */
.L_x_2437:
[----:B------:R-:W-:Y:S02]  /*37220*/  IMAD.MOV.U32 R13, RZ, RZ, R0 ;  /* 0x000000ffff0d7224 */ /* 0x000fe400078e0000 */
[----:B------:R-:W-:-:S07]  /*37230*/  IMAD.MOV.U32 R2, RZ, RZ, R14 ;  /* 0x000000ffff027224 */ /* 0x000fce00078e000e */
[----:B------:R-:W-:Y:S05]  /*37240*/  WARPSYNC.COLLECTIVE R15, `(.L_x_2438) ;  /* 0x000000000f087348 */ /* 0x000fea0003c00000 */
[----:B------:R0:W1:Y:S02]  /*37250*/  SHFL.IDX P6, R14, R13, R12, R11 ;  /* 0x0000000c0d0e7389 */ /* 0x00006400000c000b */
[----:B01----:R-:W-:Y:S01]  /*37260*/  ENDCOLLECTIVE ;  /* 0x000000000000791b */ /* 0x003fe20003800000 */
.L_x_2438:
        /* <DEDUP_REMOVED lines=16> */
.L_x_2439:
[----:B------:R-:W-:Y:S02]  /*37370*/  IMAD.MOV.U32 R13, RZ, RZ, R0 ;  /* 0x000000ffff0d7224 */ /* 0x000fe400078e0000 */
[----:B------:R-:W-:-:S07]  /*37380*/  IMAD.MOV.U32 R2, RZ, RZ, R14 ;  /* 0x000000ffff027224 */ /* 0x000fce00078e000e */
[----:B------:R-:W-:Y:S05]  /*37390*/  WARPSYNC.COLLECTIVE R15, `(.L_x_2440) ;  /* 0x000000000f087348 */ /* 0x000fea0003c00000 */
[----:B------:R0:W1:Y:S02]  /*373a0*/  SHFL.IDX P6, R14, R13, R12, R11 ;  /* 0x0000000c0d0e7389 */ /* 0x00006400000c000b */
[----:B01----:R-:W-:Y:S01]  /*373b0*/  ENDCOLLECTIVE ;  /* 0x000000000000791b */ /* 0x003fe20003800000 */
.L_x_2440:
[----:B------:R-:W-:Y:S01]  /*373c0*/  ULDC.64 UR4, c[0x0][0x208] ;  /* 0x0000820000047ab9 */ /* 0x000fe20000000a00 */
[----:B------:R-:W-:Y:S02]  /*373d0*/  IMAD.MOV.U32 R13, RZ, RZ, R4 ;  /* 0x000000ffff0d7224 */ /* 0x000fe400078e0004 */
[----:B------:R-:W-:Y:S02]  /*373e0*/  IMAD.MOV.U32 R12, RZ, RZ, 0x6 ;  /* 0x00000006ff0c7424 */ /* 0x000fe400078e00ff */
[----:B------:R-:W-:-:S05]  /*373f0*/  IMAD.MOV.U32 R3, RZ, RZ, R14 ;  /* 0x000000ffff037224 */ /* 0x000fca00078e000e */
[----:B------:R-:W-:-:S05]  /*37400*/  @!P1 IADD3 R5, P2, R32, R3, RZ ;  /* 0x0000000320059210 */ /* 0x000fca0007f5e0ff */
[----:B------:R-:W-:Y:S01]  /*37410*/  @!P1 IMAD.X R3, RZ, RZ, R2, P2 ;  /* 0x000000ffff039224 */ /* 0x000fe200010e0602 */
[----:B------:R-:W-:Y:S01]  /*37420*/  ISETP.GE.AND P2, PT, R6, R23, PT ;  /* 0x000000170600720c */ /* 0x000fe20003f46270 */
[----:B------:R-:W-:-:S05]  /*37430*/  @!P1 IMAD.MOV.U32 R2, RZ, RZ, R5 ;  /* 0x000000ffff029224 */ /* 0x000fca00078e0005 */
[----:B------:R-:W-:Y:S01]  /*37440*/  @!PT LDS RZ, [RZ] ;  /* 0x00000000fffff984 */ /* 0x000fe20000000800 */
[----:B------:R-:W-:Y:S01]  /*37450*/  @!PT LDS RZ, [RZ] ;  /* 0x00000000fffff984 */ /* 0x000fe20000000800 */
[----:B------:R-:W-:Y:S01]  /*37460*/  @!PT LDS RZ, [RZ] ;  /* 0x00000000fffff984 */ /* 0x000fe20000000800 */
[----:B------:R0:W-:Y:S07]  /*37470*/  @!P1 LDGSTS.E.BYPASS.LTC128B.128 [R8+0x16c00], desc[UR4][R2.64], !P0 ;  /* 0x16c0000002089fae */ /* 0x0001ee000c101d44 */
[----:B0-----:R-:W-:Y:S05]  /*37480*/  WARPSYNC.COLLECTIVE R15, `(.L_x_2441) ;  /* 0x000000000f087348 */ /* 0x001fea0003c00000 */
[----:B------:R1:W2:Y:S02]  /*37490*/  SHFL.IDX P6, R14, R13, R12, R11 ;  /* 0x0000000c0d0e7389 */ /* 0x0002a400000c000b */
[----:B012---:R-:W-:Y:S01]  /*374a0*/  ENDCOLLECTIVE ;  /* 0x000000000000791b */ /* 0x007fe20003800000 */
.L_x_2441:
[----:B------:R-:W-:Y:S02]  /*374b0*/  IMAD.MOV.U32 R13, RZ, RZ, R0 ;  /* 0x000000ffff0d7224 */ /* 0x000fe400078e0000 */
[----:B------:R-:W-:-:S07]  /*374c0*/  IMAD.MOV.U32 R2, RZ, RZ, R14 ;  /* 0x000000ffff027224 */ /* 0x000fce00078e000e */
[----:B------:R-:W-:Y:S05]  /*374d0*/  WARPSYNC.COLLECTIVE R15, `(.L_x_2442) ;  /* 0x000000000f087348 */ /* 0x000fea0003c00000 */
[----:B------:R0:W1:Y:S02]  /*374e0*/  SHFL.IDX P6, R14, R13, R12, R11 ;  /* 0x0000000c0d0e7389 */ /* 0x00006400000c000b */
[----:B01----:R-:W-:Y:S01]  /*374f0*/  ENDCOLLECTIVE ;  /* 0x000000000000791b */ /* 0x003fe20003800000 */
.L_x_2442:
        /* <DEDUP_REMOVED lines=10> */
[----:B------:R0:W-:Y:S02]  /*375a0*/  @!P2 LDGSTS.E.BYPASS.LTC128B.128 [R8+0x17400], desc[UR4][R2.64], !P0 ;  /* 0x174000000208afae */ /* 0x0001e4000c101d44 */
[----:B0-----:R-:W-:Y:S05]  /*375b0*/  WARPSYNC.COLLECTIVE R15, `(.L_x_2443) ;  /* 0x000000000f087348 */ /* 0x001fea0003c00000 */
[----:B------:R1:W2:Y:S02]  /*375c0*/  SHFL.IDX P6, R14, R13, R12, R11 ;  /* 0x0000000c0d0e7389 */ /* 0x0002a400000c000b */
[----:B012---:R-:W-:Y:S01]  /*375d0*/  ENDCOLLECTIVE ;  /* 0x000000000000791b */ /* 0x007fe20003800000 */
.L_x_2443:
[----:B------:R-:W-:Y:S02]  /*375e0*/  IMAD.MOV.U32 R13, RZ, RZ, R0 ;  /* 0x000000ffff0d7224 */ /* 0x000fe400078e0000 */
[----:B------:R-:W-:-:S07]  /*375f0*/  IMAD.MOV.U32 R4, RZ, RZ, R14 ;  /* 0x000000ffff047224 */ /* 0x000fce00078e000e */
[----:B------:R-:W-:Y:S05]  /*37600*/  WARPSYNC.COLLECTIVE R15, `(.L_x_2444) ;  /* 0x000000000f087348 */ /* 0x000fea0003c00000 */
[----:B------:R0:W1:Y:S02]  /*37610*/  SHFL.IDX P6, R14, R13, R12, R11 ;  /* 0x0000000c0d0e7389 */ /* 0x00006400000c000b */
[----:B01----:R-:W-:Y:S01]  /*37620*/  ENDCOLLECTIVE ;  /* 0x000000000000791b */ /* 0x003fe20003800000 */
.L_x_2444:
[----:B------:R-:W-:Y:S05]  /*37630*/  BRA `(.L_x_2445) ;  /* 0xffffff6000047947 */ /* 0x000fea000383ffff */
.L_x_2141:
[----:B0-----:R0:W1:Y:S02]  /*37640*/  SYNCS.PHASECHK.TRANS64.TRYWAIT P0, [R17+URZ+0x22820], R0 ;  /* 0x02282000110075a7 */ /* 0x001064000800017f */
[----:B-1----:R-:W-:Y:S05]  /*37650*/  @!P0 NANOSLEEP.SYNCS 0x989680 ;  /* 0x009896800000895d */ /* 0x002fea0003900000 */
[----:B------:R-:W1:Y:S02]  /*37660*/  @!P0 SYNCS.PHASECHK.TRANS64 P0, [R17+URZ+0x22820], R0 ;  /* 0x02282000110085a7 */ /* 0x000e64000800007f */
[----:B-1----:R-:W-:Y:S05]  /*37670*/  @!P0 BRA `(.L_x_2141) ;  /* 0xfffffffc00f08947 */ /* 0x002fea000383ffff */
[----:B------:R-:W-:Y:S05]  /*37680*/  BRA `(.L_x_2446) ;  /* 0xffffff6000707947 */ /* 0x000fea000383ffff */
.L_x_2145:
[----:B0-----:R0:W1:Y:S02]  /*37690*/  SYNCS.PHASECHK.TRANS64.TRYWAIT P0, [R0+URZ+0x22880], R30 ;  /* 0x0228801e000075a7 */ /* 0x001064000800017f */
[----:B-1----:R-:W-:Y:S05]  /*376a0*/  @!P0 NANOSLEEP.SYNCS 0x989680 ;  /* 0x009896800000895d */ /* 0x002fea0003900000 */
[----:B------:R-:W1:Y:S02]  /*376b0*/  @!P0 SYNCS.PHASECHK.TRANS64 P0, [R0+URZ+0x22880], R30 ;  /* 0x0228801e000085a7 */ /* 0x000e64000800007f */
[----:B-1----:R-:W-:Y:S05]  /*376c0*/  @!P0 BRA `(.L_x_2145) ;  /* 0xfffffffc00f08947 */ /* 0x002fea000383ffff */
[----:B------:R-:W-:Y:S05]  /*376d0*/  BRA `(.L_x_2447) ;  /* 0xffffff6400887947 */ /* 0x000fea000383ffff */
.L_x_2146:
        /* <DEDUP_REMOVED lines=8> */
.L_x_2449:
[----:B------:R-:W-:Y:S05]  /*37760*/  BSYNC B0 ;  /* 0x0000000000007941 */ /* 0x000fea0003800000 */
.L_x_2448:
        /* <DEDUP_REMOVED lines=9> */
.L_x_2450:
[----:B------:R-:W-:Y:S01]  /*37800*/  ULDC.64 UR4, c[0x0][0x208] ;  /* 0x0000820000047ab9 */ /* 0x000fe20000000a00 */
[----:B------:R-:W-:Y:S02]  /*37810*/  IMAD.MOV.U32 R13, RZ, RZ, R5 ;  /* 0x000000ffff0d7224 */ /* 0x000fe400078e0005 */
[----:B------:R-:W-:Y:S02]  /*37820*/  IMAD.MOV.U32 R12, RZ, RZ, 0x1 ;  /* 0x00000001ff0c7424 */ /* 0x000fe400078e00ff */
[----:B------:R-:W-:-:S05]  /*37830*/  IMAD.MOV.U32 R2, RZ, RZ, R14 ;  /* 0x000000ffff027224 */ /* 0x000fca00078e000e */
[----:B------:R-:W-:-:S05]  /*37840*/  IADD3 R2, P0, R32, R2, RZ ;  /* 0x0000000220027210 */ /* 0x000fca0007f1e0ff */
[----:B------:R-:W-:-:S05]  /*37850*/  IMAD.X R3, RZ, RZ, R3, P0 ;  /* 0x000000ffff037224 */ /* 0x000fca00000e0603 */
[----:B------:R-:W-:Y:S01]  /*37860*/  @!PT LDS RZ, [RZ] ;  /* 0x00000000fffff984 */ /* 0x000fe20000000800 */
[----:B------:R-:W-:Y:S01]  /*37870*/  @!PT LDS RZ, [RZ] ;  /* 0x00000000fffff984 */ /* 0x000fe20000000800 */
[----:B------:R-:W-:Y:S01]  /*37880*/  @!PT LDS RZ, [RZ] ;  /* 0x00000000fffff984 */ /* 0x000fe20000000800 */
[----:B------:R0:W-:Y:S03]  /*37890*/  LDGSTS.E.BYPASS.LTC128B.128 [R6+0xa400], desc[UR4][R2.64], !P2 ;  /* 0x0a40000002067fae */ /* 0x0001e6000d101d44 */
[----:B0-----:R-:W-:Y:S05]  /*378a0*/  WARPSYNC.COLLECTIVE R15, `(.L_x_2451) ;  /* 0x000000000f087348 */ /* 0x001fea0003c00000 */
[----:B------:R1:W2:Y:S02]  /*378b0*/  SHFL.IDX P6, R14, R13, R12, R11 ;  /* 0x0000000c0d0e7389 */ /* 0x0002a400000c000b */
[----:B012---:R-:W-:Y:S01]  /*378c0*/  ENDCOLLECTIVE ;  /* 0x000000000000791b */ /* 0x007fe20003800000 */
.L_x_2451:
[----:B------:R-:W-:Y:S02]  /*378d0*/  IMAD.MOV.U32 R13, RZ, RZ, R4 ;  /* 0x000000ffff0d7224 */ /* 0x000fe400078e0004 */
[----:B------:R-:W-:-:S07]  /*378e0*/  IMAD.MOV.U32 R31, RZ, RZ, R14 ;  /* 0x000000ffff1f7224 */ /* 0x000fce00078e000e */
[----:B------:R-:W-:Y:S05]  /*378f0*/  WARPSYNC.COLLECTIVE R15, `(.L_x_2452) ;  /* 0x000000000f087348 */ /* 0x000fea0003c00000 */
[----:B------:R0:W1:Y:S02]  /*37900*/  SHFL.IDX P6, R14, R13, R12, R11 ;  /* 0x0000000c0d0e7389 */ /* 0x00006400000c000b */
[----:B01----:R-:W-:Y:S01]  /*37910*/  ENDCOLLECTIVE ;  /* 0x000000000000791b */ /* 0x003fe20003800000 */
.L_x_2452:
[----:B------:R-:W-:Y:S01]  /*37920*/  ULDC.64 UR4, c[0x0][0x208] ;  /* 0x0000820000047ab9 */ /* 0x000fe20000000a00 */
[----:B------:R-:W-:Y:S02]  /*37930*/  IMAD.MOV.U32 R13, RZ, RZ, R5 ;  /* 0x000000ffff0d7224 */ /* 0x000fe400078e0005 */
[----:B------:R-:W-:Y:S02]  /*37940*/  IMAD.MOV.U32 R12, RZ, RZ, 0x2 ;  /* 0x00000002ff0c7424 */ /* 0x000fe400078e00ff */
[----:B------:R-:W-:-:S05]  /*37950*/  IMAD.MOV.U32 R11, RZ, RZ, R14 ;  /* 0x000000ffff0b7224 */ /* 0x000fca00078e000e */
[----:B------:R-:W-:Y:S01]  /*37960*/  IADD3 R2, P0, R32, R11, RZ ;  /* 0x0000000b20027210 */ /* 0x000fe20007f1e0ff */
[----:B------:R-:W-:-:S04]  /*37970*/  IMAD.MOV.U32 R11, RZ, RZ, 0x181f ;  /* 0x0000181fff0b7424 */ /* 0x000fc800078e00ff */
        /* <DEDUP_REMOVED lines=8> */
.L_x_2453:
[----:B------:R-:W-:Y:S02]  /*37a00*/  IMAD.MOV.U32 R13, RZ, RZ, R4 ;  /* 0x000000ffff0d7224 */ /* 0x000fe400078e0004 */
[----:B------:R-:W-:-:S07]  /*37a10*/  IMAD.MOV.U32 R3, RZ, RZ, R14 ;  /* 0x000000ffff037224 */ /* 0x000fce00078e000e */
[----:B------:R-:W-:Y:S05]  /*37a20*/  WARPSYNC.COLLECTIVE R15, `(.L_x_2454) ;  /* 0x000000000f087348 */ /* 0x000fea0003c00000 */
[----:B------:R0:W1:Y:S02]  /*37a30*/  SHFL.IDX P6, R14, R13, R12, R11 ;  /* 0x0000000c0d0e7389 */ /* 0x00006400000c000b */
[----:B01----:R-:W-:Y:S01]  /*37a40*/  ENDCOLLECTIVE ;  /* 0x000000000000791b */ /* 0x003fe20003800000 */
.L_x_2454:
        /* <DEDUP_REMOVED lines=13> */
.L_x_2455:
[----:B------:R-:W-:Y:S02]  /*37b20*/  IMAD.MOV.U32 R13, RZ, RZ, R4 ;  /* 0x000000ffff0d7224 */ /* 0x000fe400078e0004 */
[----:B------:R-:W-:-:S07]  /*37b30*/  IMAD.MOV.U32 R3, RZ, RZ, R14 ;  /* 0x000000ffff037224 */ /* 0x000fce00078e000e */
[----:B------:R-:W-:Y:S05]  /*37b40*/  WARPSYNC.COLLECTIVE R15, `(.L_x_2456) ;  /* 0x000000000f087348 */ /* 0x000fea0003c00000 */
[----:B------:R0:W1:Y:S02]  /*37b50*/  SHFL.IDX P6, R14, R13, R12, R11 ;  /* 0x0000000c0d0e7389 */ /* 0x00006400000c000b */
[----:B01----:R-:W-:Y:S01]  /*37b60*/  ENDCOLLECTIVE ;  /* 0x000000000000791b */ /* 0x003fe20003800000 */
.L_x_2456:
        /* <DEDUP_REMOVED lines=13> */
.L_x_2457:
[----:B------:R-:W-:Y:S02]  /*37c40*/  IMAD.MOV.U32 R13, RZ, RZ, R4 ;  /* 0x000000ffff0d7224 */ /* 0x000fe400078e0004 */
[----:B------:R-:W-:-:S07]  /*37c50*/  IMAD.MOV.U32 R3, RZ, RZ, R14 ;  /* 0x000000ffff037224 */ /* 0x000fce00078e000e */
[----:B------:R-:W-:Y:S05]  /*37c60*/  WARPSYNC.COLLECTIVE R15, `(.L_x_2458) ;  /* 0x000000000f087348 */ /* 0x000fea0003c00000 */
[----:B------:R0:W1:Y:S02]  /*37c70*/  SHFL.IDX P6, R14, R13, R12, R11 ;  /* 0x0000000c0d0e7389 */ /* 0x00006400000c000b */
[----:B01----:R-:W-:Y:S01]  /*37c80*/  ENDCOLLECTIVE ;  /* 0x000000000000791b */ /* 0x003fe20003800000 */
.L_x_2458:
        /* <DEDUP_REMOVED lines=13> */
.L_x_2459:
[----:B------:R-:W-:Y:S02]  /*37d60*/  IMAD.MOV.U32 R13, RZ, RZ, R4 ;  /* 0x000000ffff0d7224 */ /* 0x000fe400078e0004 */
[----:B------:R-:W-:-:S07]  /*37d70*/  IMAD.MOV.U32 R3, RZ, RZ, R14 ;  /* 0x000000ffff037224 */ /* 0x000fce00078e000e */
[----:B------:R-:W-:Y:S05]  /*37d80*/  WARPSYNC.COLLECTIVE R15, `(.L_x_2460) ;  /* 0x000000000f087348 */ /* 0x000fea0003c00000 */
[----:B------:R0:W1:Y:S02]  /*37d90*/  SHFL.IDX P6, R14, R13, R12, R11 ;  /* 0x0000000c0d0e7389 */ /* 0x00006400000c000b */
[----:B01----:R-:W-:Y:S01]  /*37da0*/  ENDCOLLECTIVE ;  /* 0x000000000000791b */ /* 0x003fe20003800000 */
.L_x_2460:
        /* <DEDUP_REMOVED lines=13> */
.L_x_2461:
[----:B------:R-:W-:Y:S02]  /*37e80*/  IMAD.MOV.U32 R13, RZ, RZ, R4 ;  /* 0x000000ffff0d7224 */ /* 0x000fe400078e0004 */
[----:B------:R-:W-:-:S07]  /*37e90*/  IMAD.MOV.U32 R31, RZ, RZ, R14 ;  /* 0x000000ffff1f7224 */ /* 0x000fce00078e000e */
[----:B------:R-:W-:Y:S05]  /*37ea0*/  WARPSYNC.COLLECTIVE R15, `(.L_x_2462) ;  /* 0x000000000f087348 */ /* 0x000fea0003c00000 */
[----:B------:R0:W1:Y:S02]  /*37eb0*/  SHFL.IDX P6, R14, R13, R12, R11 ;  /* 0x0000000c0d0e7389 */ /* 0x00006400000c000b */
[----:B01----:R-:W-:Y:S01]  /*37ec0*/  ENDCOLLECTIVE ;  /* 0x000000000000791b */ /* 0x003fe20003800000 */
.L_x_2462:
[----:B------:R-:W-:Y:S02]  /*37ed0*/  IMAD.MOV.U32 R13, RZ, RZ, R5 ;  /* 0x000000ffff0d7224 */ /* 0x000fe400078e0005 */
[----:B------:R-:W-:Y:S02]  /*37ee0*/  IMAD.MOV.U32 R12, RZ, RZ, 0x7 ;  /* 0x00000007ff0c7424 */ /* 0x000fe400078e00ff */
[----:B------:R-:W-:-:S07]  /*37ef0*/  IMAD.MOV.U32 R2, RZ, RZ, R14 ;  /* 0x000000ffff027224 */ /* 0x000fce00078e000e */
[----:B------:R-:W-:Y:S05]  /*37f00*/  WARPSYNC.COLLECTIVE R15, `(.L_x_2463) ;  /* 0x000000000f087348 */ /* 0x000fea0003c00000 */
[----:B------:R0:W1:Y:S02]  /*37f10*/  SHFL.IDX P6, R14, R13, R12, R11 ;  /* 0x0000000c0d0e7389 */ /* 0x00006400000c000b */
[----:B01----:R-:W-:Y:S01]  /*37f20*/  ENDCOLLECTIVE ;  /* 0x000000000000791b */ /* 0x003fe20003800000 */
.L_x_2463:
[----:B------:R-:W-:Y:S01]  /*37f30*/  IMAD.MOV.U32 R13, RZ, RZ, R4 ;  /* 0x000000ffff0d7224 */ /* 0x000fe200078e0004 */
[----:B------:R-:W-:-:S05]  /*37f40*/  IADD3 R4, P0, R32, R2, RZ ;  /* 0x0000000220047210 */ /* 0x000fca0007f1e0ff */
[----:B------:R-:W-:Y:S02]  /*37f50*/  IMAD.X R5, RZ, RZ, R31, P0 ;  /* 0x000000ffff057224 */ /* 0x000fe400000e061f */
[----:B------:R-:W-:-:S07]  /*37f60*/  IMAD.MOV.U32 R3, RZ, RZ, R14 ;  /* 0x000000ffff037224 */ /* 0x000fce00078e000e */
[----:B------:R-:W-:Y:S05]  /*37f70*/  WARPSYNC.COLLECTIVE R15, `(.L_x_2464) ;  /* 0x000000000f087348 */ /* 0x000fea0003c00000 */
[----:B------:R0:W1:Y:S02]  /*37f80*/  SHFL.IDX P6, R14, R13, R12, R11 ;  /* 0x0000000c0d0e7389 */ /* 0x00006400000c000b */
[----:B01----:R-:W-:Y:S01]  /*37f90*/  ENDCOLLECTIVE ;  /* 0x000000000000791b */ /* 0x003fe20003800000 */
.L_x_2464:
[----:B------:R-:W-:Y:S02]  /*37fa0*/  ULDC.64 UR4, c[0x0][0x208] ;  /* 0x0000820000047ab9 */ /* 0x000fe40000000a00 */
[----:B------:R-:W-:Y:S01]  /*37fb0*/  @!PT LDS RZ, [RZ] ;  /* 0x00000000fffff984 */ /* 0x000fe20000000800 */
[----:B------:R-:W-:Y:S01]  /*37fc0*/  @!PT LDS RZ, [RZ] ;  /* 0x00000000fffff984 */ /* 0x000fe20000000800 */
[----:B------:R-:W-:Y:S01]  /*37fd0*/  @!PT LDS RZ, [RZ] ;  /* 0x00000000fffff984 */ /* 0x000fe20000000800 */
[----:B------:R0:W-:Y:S01]  /*37fe0*/  LDGSTS.E.BYPASS.LTC128B.128 [R6+0xd400], desc[UR4][R4.64], !P2 ;  /* 0x0d40000004067fae */ /* 0x0001e2000d101d44 */
[----:B------:R-:W-:Y:S02]  /*37ff0*/  IMAD.MOV.U32 R13, RZ, RZ, R19 ;  /* 0x000000ffff0d7224 */ /* 0x000fe400078e0013 */
[----:B------:R-:W-:Y:S02]  /*38000*/  IMAD.MOV.U32 R12, RZ, RZ, RZ ;  /* 0x000000ffff0c7224 */ /* 0x000fe400078e00ff */
[----:B------:R-:W-:-:S05]  /*38010*/  IMAD.MOV.U32 R11, RZ, RZ, R14 ;  /* 0x000000ffff0b7224 */ /* 0x000fca00078e000e */
[----:B------:R-:W-:Y:S01]  /*38020*/  IADD3 R2, P0, R32, R11, RZ ;  /* 0x0000000b20027210 */ /* 0x000fe20007f1e0ff */
[----:B------:R-:W-:-:S04]  /*38030*/  IMAD.MOV.U32 R11, RZ, RZ, 0x181f ;  /* 0x0000181fff0b7424 */ /* 0x000fc800078e00ff */
[----:B------:R-:W-:-:S05]  /*38040*/  IMAD.X R3, RZ, RZ, R3, P0 ;  /* 0x000000ffff037224 */ /* 0x000fca00000e0603 */
[----:B------:R0:W-:Y:S03]  /*38050*/  LDGSTS.E.BYPASS.LTC128B.128 [R6+0xdc00], desc[UR4][R2.64], !P2 ;  /* 0x0dc0000002067fae */ /* 0x0001e6000d101d44 */
[----:B0-----:R-:W-:Y:S05]  /*38060*/  WARPSYNC.COLLECTIVE R15, `(.L_x_2465) ;  /* 0x000000000f087348 */ /* 0x001fea0003c00000 */
[----:B------:R1:W2:Y:S02]  /*38070*/  SHFL.IDX P6, R14, R13, R12, R11 ;  /* 0x0000000c0d0e7389 */ /* 0x0002a400000c000b */
[----:B012---:R-:W-:Y:S01]  /*38080*/  ENDCOLLECTIVE ;  /* 0x000000000000791b */ /* 0x007fe20003800000 */
.L_x_2465:
[----:B------:R-:W-:Y:S02]  /*38090*/  IMAD.MOV.U32 R13, RZ, RZ, R18 ;  /* 0x000000ffff0d7224 */ /* 0x000fe400078e0012 */
[----:B------:R-:W-:-:S07]  /*380a0*/  IMAD.MOV.U32 R4, RZ, RZ, R14 ;  /* 0x000000ffff047224 */ /* 0x000fce00078e000e */
[----:B------:R-:W-:Y:S05]  /*380b0*/  WARPSYNC.COLLECTIVE R15, `(.L_x_2466) ;  /* 0x000000000f087348 */ /* 0x000fea0003c00000 */
[----:B------:R0:W1:Y:S02]  /*380c0*/  SHFL.IDX P6, R14, R13, R12, R11 ;  /* 0x0000000c0d0e7389 */ /* 0x00006400000c000b */
[----:B01----:R-:W-:Y:S01]  /*380d0*/  ENDCOLLECTIVE ;  /* 0x000000000000791b */ /* 0x003fe20003800000 */
.L_x_2466:
        /* <DEDUP_REMOVED lines=13> */
.L_x_2467:
[----:B------:R-:W-:Y:S02]  /*381b0*/  IMAD.MOV.U32 R13, RZ, RZ, R18 ;  /* 0x000000ffff0d7224 */ /* 0x000fe400078e0012 */
[----:B------:R-:W-:-:S07]  /*381c0*/  IMAD.MOV.U32 R19, RZ, RZ, R14 ;  /* 0x000000ffff137224 */ /* 0x000fce00078e000e */
[----:B------:R-:W-:Y:S05]  /*381d0*/  WARPSYNC.COLLECTIVE R15, `(.L_x_2468) ;  /* 0x000000000f087348 */ /* 0x000fea0003c00000 */
[----:B------:R0:W1:Y:S02]  /*381e0*/  SHFL.IDX P6, R14, R13, R12, R11 ;  /* 0x0000000c0d0e7389 */ /* 0x00006400000c000b */
[----:B01----:R-:W-:Y:S01]  /*381f0*/  ENDCOLLECTIVE ;  /* 0x000000000000791b */ /* 0x003fe20003800000 */
.L_x_2468:
[----:B------:R-:W-:Y:S01]  /*38200*/  IMAD.MOV.U32 R2, RZ, RZ, R14 ;  /* 0x000000ffff027224 */ /* 0x000fe200078e000e */
[----:B------:R-:W-:Y:S06]  /*38210*/  BRA `(.L_x_2469) ;  /* 0xffffff6000107947 */ /* 0x000fec000383ffff */
.L_x_2151:
[----:B----4-:R4:W0:Y:S02]  /*38220*/  SYNCS.PHASECHK.TRANS64.TRYWAIT P0, [R0+URZ+0x22840], R30 ;  /* 0x0228401e000075a7 */ /* 0x010824000800017f */
[----:B0-----:R-:W-:Y:S05]  /*38230*/  @!P0 NANOSLEEP.SYNCS 0x989680 ;  /* 0x009896800000895d */ /* 0x001fea0003900000 */
[----:B------:R-:W0:Y:S02]  /*38240*/  @!P0 SYNCS.PHASECHK.TRANS64 P0, [R0+URZ+0x22840], R30 ;  /* 0x0228401e000085a7 */ /* 0x000e24000800007f */
[----:B0-----:R-:W-:Y:S05]  /*38250*/  @!P0 BRA `(.L_x_2151) ;  /* 0xfffffffc00f08947 */ /* 0x001fea000383ffff */
[----:B------:R-:W-:Y:S05]  /*38260*/  BRA `(.L_x_2470) ;  /* 0xffffff6000607947 */ /* 0x000fea000383ffff */
.L_x_2152:
[----:B------:R-:W-:Y:S01]  /*38270*/  BSSY B0, `(.L_x_2471) ;  /* 0x0000008000007945 */ /* 0x000fe20003800000 */
[----:B------:R-:W-:Y:S02]  /*38280*/  IMAD.MOV.U32 R13, RZ, RZ, R5 ;  /* 0x000000ffff0d7224 */ /* 0x000fe400078e0005 */
[----:B------:R-:W-:Y:S02]  /*38290*/  IMAD.MOV.U32 R12, RZ, RZ, RZ ;  /* 0x000000ffff0c7224 */ /* 0x000fe400078e00ff */
[----:B------:R-:W-:Y:S02]  /*382a0*/  IMAD.MOV.U32 R11, RZ, RZ, 0x181f ;  /* 0x0000181fff0b7424 */ /* 0x000fe400078e00ff */
[----:B------:R-:W-:-:S07]  /*382b0*/  IMAD.MOV.U32 R15, RZ, RZ, -0x1 ;  /* 0xffffffffff0f7424 */ /* 0x000fce00078e00ff */
[----:B01-34-:R-:W-:Y:S05]  /*382c0*/  WARPSYNC.COLLECTIVE R15, `(.L_x_2472) ;  /* 0x000000000f087348 */ /* 0x01bfea0003c00000 */
[----:B------:R2:W0:Y:S02]  /*382d0*/  SHFL.IDX P6, R14, R13, R12, R11 ;  /* 0x0000000c0d0e7389 */ /* 0x00042400000c000b */
[----:B01234-:R-:W-:Y:S01]  /*382e0*/  ENDCOLLECTIVE ;  /* 0x000000000000791b */ /* 0x01ffe20003800000 */
.L_x_2472:
[----:B------:R-:W-:Y:S05]  /*382f0*/  BSYNC B0 ;  /* 0x0000000000007941 */ /* 0x000fea0003800000 */
.L_x_2471:
        /* <DEDUP_REMOVED lines=8> */
.L_x_2473:
        /* <DEDUP_REMOVED lines=13> */
.L_x_2474:
[----:B------:R-:W-:Y:S02]  /*38450*/  IMAD.MOV.U32 R13, RZ, RZ, R4 ;  /* 0x000000ffff0d7224 */ /* 0x000fe400078e0004 */
[----:B------:R-:W-:-:S07]  /*38460*/  IMAD.MOV.U32 R9, RZ, RZ, R14 ;  /* 0x000000ffff097224 */ /* 0x000fce00078e000e */
[----:B------:R-:W-:Y:S05]  /*38470*/  WARPSYNC.COLLECTIVE R15, `(.L_x_2475) ;  /* 0x000000000f087348 */ /* 0x000fea0003c00000 */
[----:B------:R0:W1:Y:S02]  /*38480*/  SHFL.IDX P6, R14, R13, R12, R11 ;  /* 0x0000000c0d0e7389 */ /* 0x00006400000c000b */
[----:B01----:R-:W-:Y:S01]  /*38490*/  ENDCOLLECTIVE ;  /* 0x000000000000791b */ /* 0x003fe20003800000 */
.L_x_2475:
        /* <DEDUP_REMOVED lines=13> */
.L_x_2476:
[----:B------:R-:W-:Y:S02]  /*38570*/  IMAD.MOV.U32 R13, RZ, RZ, R4 ;  /* 0x000000ffff0d7224 */ /* 0x000fe400078e0004 */
[----:B------:R-:W-:-:S07]  /*38580*/  IMAD.MOV.U32 R3, RZ, RZ, R14 ;  /* 0x000000ffff037224 */ /* 0x000fce00078e000e */
[----:B------:R-:W-:Y:S05]  /*38590*/  WARPSYNC.COLLECTIVE R15, `(.L_x_2477) ;  /* 0x000000000f087348 */ /* 0x000fea0003c00000 */
[----:B------:R0:W1:Y:S02]  /*385a0*/  SHFL.IDX P6, R14, R13, R12, R11 ;  /* 0x0000000c0d0e7389 */ /* 0x00006400000c000b */
[----:B01----:R-:W-:Y:S01]  /*385b0*/  ENDCOLLECTIVE ;  /* 0x000000000000791b */ /* 0x003fe20003800000 */
.L_x_2477:
        /* <DEDUP_REMOVED lines=13> */
.L_x_2478:
[----:B------:R-:W-:Y:S02]  /*38690*/  IMAD.MOV.U32 R13, RZ, RZ, R4 ;  /* 0x000000ffff0d7224 */ /* 0x000fe400078e0004 */
[----:B------:R-:W-:-:S07]  /*386a0*/  IMAD.MOV.U32 R3, RZ, RZ, R14 ;  /* 0x000000ffff037224 */ /* 0x000fce00078e000e */
[----:B------:R-:W-:Y:S05]  /*386b0*/  WARPSYNC.COLLECTIVE R15, `(.L_x_2479) ;  /* 0x000000000f087348 */ /* 0x000fea0003c00000 */
[----:B------:R0:W1:Y:S02]  /*386c0*/  SHFL.IDX P6, R14, R13, R12, R11 ;  /* 0x0000000c0d0e7389 */ /* 0x00006400000c000b */
[----:B01----:R-:W-:Y:S01]  /*386d0*/  ENDCOLLECTIVE ;  /* 0x000000000000791b */ /* 0x003fe20003800000 */
.L_x_2479:
        /* <DEDUP_REMOVED lines=13> */
.L_x_2480:
[----:B------:R-:W-:Y:S02]  /*387b0*/  IMAD.MOV.U32 R13, RZ, RZ, R4 ;  /* 0x000000ffff0d7224 */ /* 0x000fe400078e0004 */
[----:B------:R-:W-:-:S07]  /*387c0*/  IMAD.MOV.U32 R3, RZ, RZ, R14 ;  /* 0x000000ffff037224 */ /* 0x000fce00078e000e */
[----:B------:R-:W-:Y:S05]  /*387d0*/  WARPSYNC.COLLECTIVE R15, `(.L_x_2481) ;  /* 0x000000000f087348 */ /* 0x000fea0003c00000 */
[----:B------:R0:W1:Y:S02]  /*387e0*/  SHFL.IDX P6, R14, R13, R12, R11 ;  /* 0x0000000c0d0e7389 */ /* 0x00006400000c000b */
[----:B01----:R-:W-:Y:S01]  /*387f0*/  ENDCOLLECTIVE ;  /* 0x000000000000791b */ /* 0x003fe20003800000 */
.L_x_2481:
        /* <DEDUP_REMOVED lines=13> */
.L_x_2482:
[----:B------:R-:W-:Y:S02]  /*388d0*/  IMAD.MOV.U32 R13, RZ, RZ, R4 ;  /* 0x000000ffff0d7224 */ /* 0x000fe400078e0004 */
[----:B------:R-:W-:-:S07]  /*388e0*/  IMAD.MOV.U32 R3, RZ, RZ, R14 ;  /* 0x000000ffff037224 */ /* 0x000fce00078e000e */
[----:B------:R-:W-:Y:S05]  /*388f0*/  WARPSYNC.COLLECTIVE R15, `(.L_x_2483) ;  /* 0x000000000f087348 */ /* 0x000fea0003c00000 */
[----:B------:R0:W1:Y:S02]  /*38900*/  SHFL.IDX P6, R14, R13, R12, R11 ;  /* 0x0000000c0d0e7389 */ /* 0x00006400000c000b */
[----:B01----:R-:W-:Y:S01]  /*38910*/  ENDCOLLECTIVE ;  /* 0x000000000000791b */ /* 0x003fe20003800000 */
.L_x_2483:
        /* <DEDUP_REMOVED lines=13> */
.L_x_2484:
[----:B------:R-:W-:Y:S02]  /*389f0*/  IMAD.MOV.U32 R13, RZ, RZ, R4 ;  /* 0x000000ffff0d7224 */ /* 0x000fe400078e0004 */
[----:B------:R-:W-:-:S07]  /*38a00*/  IMAD.MOV.U32 R9, RZ, RZ, R14 ;  /* 0x000000ffff097224 */ /* 0x000fce00078e000e */
[----:B------:R-:W-:Y:S05]  /*38a10*/  WARPSYNC.COLLECTIVE R15, `(.L_x_2485) ;  /* 0x000000000f087348 */ /* 0x000fea0003c00000 */
[----:B------:R0:W1:Y:S02]  /*38a20*/  SHFL.IDX P6, R14, R13, R12, R11 ;  /* 0x0000000c0d0e7389 */ /* 0x00006400000c000b */
[----:B01----:R-:W-:Y:S01]  /*38a30*/  ENDCOLLECTIVE ;  /* 0x000000000000791b */ /* 0x003fe20003800000 */
.L_x_2485:
[----:B------:R-:W-:Y:S02]  /*38a40*/  IMAD.MOV.U32 R13, RZ, RZ, R5 ;  /* 0x000000ffff0d7224 */ /* 0x000fe400078e0005 */
[----:B------:R-:W-:Y:S02]  /*38a50*/  IMAD.MOV.U32 R12, RZ, RZ, 0x7 ;  /* 0x00000007ff0c7424 */ /* 0x000fe400078e00ff */
[----:B------:R-:W-:-:S07]  /*38a60*/  IMAD.MOV.U32 R2, RZ, RZ, R14 ;  /* 0x000000ffff027224 */ /* 0x000fce00078e000e */
[----:B------:R-:W-:Y:S05]  /*38a70*/  WARPSYNC.COLLECTIVE R15, `(.L_x_2486) ;  /* 0x000000000f087348 */ /* 0x000fea0003c00000 */
[----:B------:R0:W1:Y:S02]  /*38a80*/  SHFL.IDX P6, R14, R13, R12, R11 ;  /* 0x0000000c0d0e7389 */ /* 0x00006400000c000b */
[----:B01----:R-:W-:Y:S01]  /*38a90*/  ENDCOLLECTIVE ;  /* 0x000000000000791b */ /* 0x003fe20003800000 */
.L_x_2486:
[----:B------:R-:W-:Y:S01]  /*38aa0*/  IMAD.MOV.U32 R13, RZ, RZ, R4 ;  /* 0x000000ffff0d7224 */ /* 0x000fe200078e0004 */
[----:B------:R-:W-:-:S05]  /*38ab0*/  IADD3 R4, P0, R32, R2, RZ ;  /* 0x0000000220047210 */ /* 0x000fca0007f1e0ff */
[----:B------:R-:W-:Y:S02]  /*38ac0*/  IMAD.X R5, RZ, RZ, R9, P0 ;  /* 0x000000ffff057224 */ /* 0x000fe400000e0609 */
[----:B------:R-:W-:-:S07]  /*38ad0*/  IMAD.MOV.U32 R3, RZ, RZ, R14 ;  /* 0x000000ffff037224 */ /* 0x000fce00078e000e */
[----:B------:R-:W-:Y:S05]  /*38ae0*/  WARPSYNC.COLLECTIVE R15, `(.L_x_2487) ;  /* 0x000000000f087348 */ /* 0x000fea0003c00000 */
[----:B------:R0:W1:Y:S02]  /*38af0*/  SHFL.IDX P6, R14, R13, R12, R11 ;  /* 0x0000000c0d0e7389 */ /* 0x00006400000c000b */
[----:B01----:R-:W-:Y:S01]  /*38b00*/  ENDCOLLECTIVE ;  /* 0x000000000000791b */ /* 0x003fe20003800000 */
.L_x_2487:
        /* <DEDUP_REMOVED lines=8> */
[----:B------:R-:W-:-:S05]  /*38b90*/  IADD3 R2, P0, R32, R10, RZ ;  /* 0x0000000a20027210 */ /* 0x000fca0007f1e0ff */
[----:B------:R-:W-:-:S05]  /*38ba0*/  IMAD.X R3, RZ, RZ, R3, P0 ;  /* 0x000000ffff037224 */ /* 0x000fca00000e0603 */
[----:B------:R0:W-:Y:S03]  /*38bb0*/  LDGSTS.E.BYPASS.LTC128B.128 [R6+0x1bc00], desc[UR4][R2.64], !P2 ;  /* 0x1bc0000002067fae */ /* 0x0001e6000d101d44 */
[----:B0-----:R-:W-:Y:S05]  /*38bc0*/  WARPSYNC.COLLECTIVE R15, `(.L_x_2488) ;  /* 0x000000000f087348 */ /* 0x001fea0003c00000 */
[----:B------:R1:W2:Y:S02]  /*38bd0*/  SHFL.IDX P6, R14, R13, R12, R11 ;  /* 0x0000000c0d0e7389 */ /* 0x0002a400000c000b */
[----:B012---:R-:W-:Y:S01]  /*38be0*/  ENDCOLLECTIVE ;  /* 0x000000000000791b */ /* 0x007fe20003800000 */
.L_x_2488:
[----:B------:R-:W-:Y:S02]  /*38bf0*/  IMAD.MOV.U32 R13, RZ, RZ, R7 ;  /* 0x000000ffff0d7224 */ /* 0x000fe400078e0007 */
[----:B------:R-:W-:-:S07]  /*38c00*/  IMAD.MOV.U32 R4, RZ, RZ, R14 ;  /* 0x000000ffff047224 */ /* 0x000fce00078e000e */
[----:B------:R-:W-:Y:S05]  /*38c10*/  WARPSYNC.COLLECTIVE R15, `(.L_x_2489) ;  /* 0x000000000f087348 */ /* 0x000fea0003c00000 */
[----:B------:R0:W1:Y:S02]  /*38c20*/  SHFL.IDX P6, R14, R13, R12, R11 ;  /* 0x0000000c0d0e7389 */ /* 0x00006400000c000b */
[----:B01----:R-:W-:Y:S01]  /*38c30*/  ENDCOLLECTIVE ;  /* 0x000000000000791b */ /* 0x003fe20003800000 */
.L_x_2489:
        /* <DEDUP_REMOVED lines=13> */
.L_x_2490:
[----:B------:R-:W-:Y:S02]  /*38d10*/  IMAD.MOV.U32 R13, RZ, RZ, R7 ;  /* 0x000000ffff0d7224 */ /* 0x000fe400078e0007 */
[----:B------:R-:W-:-:S07]  /*38d20*/  IMAD.MOV.U32 R8, RZ, RZ, R14 ;  /* 0x000000ffff087224 */ /* 0x000fce00078e000e */
[----:B------:R-:W-:Y:S05]  /*38d30*/  WARPSYNC.COLLECTIVE R15, `(.L_x_2491) ;  /* 0x000000000f087348 */ /* 0x000fea0003c00000 */
[----:B------:R0:W1:Y:S02]  /*38d40*/  SHFL.IDX P6, R14, R13, R12, R11 ;  /* 0x0000000c0d0e7389 */ /* 0x00006400000c000b */
[----:B01----:R-:W-:Y:S01]  /*38d50*/  ENDCOLLECTIVE ;  /* 0x000000000000791b */ /* 0x003fe20003800000 */
.L_x_2491:
[----:B------:R-:W-:Y:S05]  /*38d60*/  BRA `(.L_x_2492) ;  /* 0xffffff5800e47947 */ /* 0x000fea000383ffff */
.L_x_2157:
[----:B0-----:R0:W1:Y:S02]  /*38d70*/  SYNCS.PHASECHK.TRANS64.TRYWAIT P2, [R3+URZ+0x22870], R0 ;  /* 0x02287000030075a7 */ /* 0x001064000804017f */
[----:B-1----:R-:W-:Y:S05]  /*38d80*/  @!P2 NANOSLEEP.SYNCS 0x989680 ;  /* 0x009896800000a95d */ /* 0x002fea0003900000 */
[----:B------:R-:W1:Y:S02]  /*38d90*/  @!P2 SYNCS.PHASECHK.TRANS64 P2, [R3+URZ+0x22870], R0 ;  /* 0x022870000300a5a7 */ /* 0x000e64000804007f */
[----:B-1----:R-:W-:Y:S05]  /*38da0*/  @!P2 BRA `(.L_x_2157) ;  /* 0xfffffffc00f0a947 */ /* 0x002fea000383ffff */
[----:B------:R-:W-:Y:S05]  /*38db0*/  BRA `(.L_x_2493) ;  /* 0xffffff5c00487947 */ /* 0x000fea000383ffff */
.L_x_2159:
[----:B0-----:R0:W1:Y:S02]  /*38dc0*/  SYNCS.PHASECHK.TRANS64.TRYWAIT P2, [R3+URZ+0x22860], R0 ;  /* 0x02286000030075a7 */ /* 0x001064000804017f */
[----:B-1----:R-:W-:Y:S05]  /*38dd0*/  @!P2 NANOSLEEP.SYNCS 0x989680 ;  /* 0x009896800000a95d */ /* 0x002fea0003900000 */
[----:B------:R-:W1:Y:S02]  /*38de0*/  @!P2 SYNCS.PHASECHK.TRANS64 P2, [R3+URZ+0x22860], R0 ;  /* 0x022860000300a5a7 */ /* 0x000e64000804007f */
[----:B-1----:R-:W-:Y:S05]  /*38df0*/  @!P2 BRA `(.L_x_2159) ;  /* 0xfffffffc00f0a947 */ /* 0x002fea000383ffff */
[----:B------:R-:W-:Y:S05]  /*38e00*/  BRA `(.L_x_2494) ;  /* 0xffffff5c00547947 */ /* 0x000fea000383ffff */
.L_x_2167:
[----:B0-----:R0:W1:Y:S02]  /*38e10*/  SYNCS.PHASECHK.TRANS64.TRYWAIT P1, [R18+URZ+0x22870], R3 ;  /* 0x02287003120075a7 */ /* 0x001064000802017f */
[----:B-1----:R-:W-:Y:S05]  /*38e20*/  @!P1 NANOSLEEP.SYNCS 0x989680 ;  /* 0x009896800000995d */ /* 0x002fea0003900000 */
[----:B------:R-:W1:Y:S02]  /*38e30*/  @!P1 SYNCS.PHASECHK.TRANS64 P1, [R18+URZ+0x22870], R3 ;  /* 0x02287003120095a7 */ /* 0x000e64000802007f */
[----:B-1----:R-:W-:Y:S05]  /*38e40*/  @!P1 BRA `(.L_x_2167) ;  /* 0xfffffffc00f09947 */ /* 0x002fea000383ffff */
[----:B------:R-:W-:Y:S05]  /*38e50*/  BRA `(.L_x_2495) ;  /* 0xffffff6400187947 */ /* 0x000fea000383ffff */
.L_x_2169:
[----:B0-----:R0:W1:Y:S02]  /*38e60*/  SYNCS.PHASECHK.TRANS64.TRYWAIT P1, [R18+URZ+0x22860], R3 ;  /* 0x02286003120075a7 */ /* 0x001064000802017f */
[----:B-1----:R-:W-:Y:S05]  /*38e70*/  @!P1 NANOSLEEP.SYNCS 0x989680 ;  /* 0x009896800000995d */ /* 0x002fea0003900000 */
[----:B------:R-:W1:Y:S02]  /*38e80*/  @!P1 SYNCS.PHASECHK.TRANS64 P1, [R18+URZ+0x22860], R3 ;  /* 0x02286003120095a7 */ /* 0x000e64000802007f */
[----:B-1----:R-:W-:Y:S05]  /*38e90*/  @!P1 BRA `(.L_x_2169) ;  /* 0xfffffffc00f09947 */ /* 0x002fea000383ffff */
[----:B------:R-:W-:Y:S05]  /*38ea0*/  BRA `(.L_x_2496) ;  /* 0xffffff6400207947 */ /* 0x000fea000383ffff */
.L_x_2174:
        /* <DEDUP_REMOVED lines=8> */
.L_x_2498:
[----:B------:R-:W-:Y:S05]  /*38f30*/  BSYNC B0 ;  /* 0x0000000000007941 */ /* 0x000fea0003800000 */
.L_x_2497:
[----:B------:R-:W-:Y:S02]  /*38f40*/  IMAD.MOV.U32 R13, RZ, RZ, R24 ;  /* 0x000000ffff0d7224 */ /* 0x000fe400078e0018 */
[----:B------:R-:W-:Y:S02]  /*38f50*/  IMAD.MOV.U32 R12, RZ, RZ, 0x1 ;  /* 0x00000001ff0c7424 */ /* 0x000fe400078e00ff */
[----:B------:R-:W-:Y:S02]  /*38f60*/  IMAD.MOV.U32 R11, RZ, RZ, 0x1f ;  /* 0x0000001fff0b7424 */ /* 0x000fe400078e00ff */
[----:B------:R-:W-:Y:S02]  /*38f70*/  IMAD.MOV.U32 R15, RZ, RZ, -0x1 ;  /* 0xffffffffff0f7424 */ /* 0x000fe400078e00ff */
[----:B------:R-:W-:Y:S02]  /*38f80*/  IMAD.IADD R9, R27, 0x1, R8 ;  /* 0x000000011b097824 */ /* 0x000fe400078e0208 */
[----:B------:R-:W-:-:S07]  /*38f90*/  IMAD.MOV.U32 R0, RZ, RZ, R14 ;  /* 0x000000ffff007224 */ /* 0x000fce00078e000e */
[----:B------:R-:W-:Y:S05]  /*38fa0*/  WARPSYNC.COLLECTIVE R15, `(.L_x_2499) ;  /* 0x000000000f087348 */ /* 0x000fea0003c00000 */
[----:B------:R0:W1:Y:S02]  /*38fb0*/  SHFL.IDX P6, R14, R13, R12, R11 ;  /* 0x0000000c0d0e7389 */ /* 0x00006400000c000b */
[----:B01----:R-:W-:Y:S01]  /*38fc0*/  ENDCOLLECTIVE ;  /* 0x000000000000791b */ /* 0x003fe20003800000 */
.L_x_2499:
[----:B------:R-:W-:Y:S01]  /*38fd0*/  ULDC UR4, c[0x0][0xc3c] ;  /* 0x00030f0000047ab9 */ /* 0x000fe20000000800 */
[----:B------:R-:W-:Y:S01]  /*38fe0*/  ULDC.64 UR6, c[0x0][0x208] ;  /* 0x0000820000067ab9 */ /* 0x000fe20000000a00 */
[----:B------:R-:W-:-:S13]  /*38ff0*/  ISETP.GE.OR P1, PT, R9, UR4, !P0 ;  /* 0x0000000409007c0c */ /* 0x000fda000c726670 */
[----:B------:R-:W0:Y:S08]  /*39000*/  @!P1 LDC.64 R2, c[0x0][0xc80] ;  /* 0x00032000ff029b82 */ /* 0x000e300000000a00 */
[----:B------:R-:W1:Y:S01]  /*39010*/  @!P1 LDC.64 R4, c[0x0][0xc78] ;  /* 0x00031e00ff049b82 */ /* 0x000e620000000a00 */
[----:B------:R-:W-:Y:S01]  /*39020*/  CS2R R24, SRZ ;  /* 0x0000000000187805 */ /* 0x000fe2000001ff00 */
[----:B------:R-:W-:-:S02]  /*39030*/  IMAD.MOV.U32 R11, RZ, RZ, RZ ;  /* 0x000000ffff0b7224 */ /* 0x000fc400078e00ff */
[----:B------:R-:W-:Y:S02]  /*39040*/  IMAD.MOV.U32 R6, RZ, RZ, R14 ;  /* 0x000000ffff067224 */ /* 0x000fe400078e000e */
[----:B0-----:R-:W-:-:S05]  /*39050*/  @!P1 IMAD.WIDE R2, R9, 0x4, R2 ;  /* 0x0000000409029825 */ /* 0x001fca00078e0202 */
[----:B------:R1:W2:Y:S02]  /*39060*/  @!P1 LDG.E R7, desc[UR6][R2.64] ;  /* 0x0000000602079981 */ /* 0x0002a4000c1e1900 */
[----:B-1----:R-:W-:-:S05]  /*39070*/  @!P1 IMAD.WIDE R2, R9, 0x4, R4 ;  /* 0x0000000409029825 */ /* 0x002fca00078e0204 */
[----:B------:R-:W3:Y:S01]  /*39080*/  @!P1 LDG.E R4, desc[UR6][R2.64] ;  /* 0x0000000602049981 */ /* 0x000ee2000c1e1900 */
[----:B------:R-:W-:Y:S01]  /*39090*/  IMAD.MOV.U32 R5, RZ, RZ, RZ ;  /* 0x000000ffff057224 */ /* 0x000fe200078e00ff */
[C---:B------:R-:W-:Y:S02]  /*390a0*/  ISETP.GE.U32.AND P2, PT, R8.reuse, 0x2, PT ;  /* 0x000000020800780c */ /* 0x040fe40003f46070 */
[C---:B------:R-:W-:Y:S02]  /*390b0*/  ISETP.GE.U32.AND P3, PT, R8.reuse, 0x4, PT ;  /* 0x000000040800780c */ /* 0x040fe40003f66070 */
[C---:B------:R-:W-:Y:S02]  /*390c0*/  ISETP.GE.U32.AND P4, PT, R8.reuse, 0x8, PT ;  /* 0x000000080800780c */ /* 0x040fe40003f86070 */
[C---:B------:R-:W-:Y:S01]  /*390d0*/  ISETP.GE.U32.AND P5, PT, R8.reuse, 0x10, PT ;  /* 0x000000100800780c */ /* 0x040fe20003fa6070 */
[----:B--2---:R-:W-:Y:S02]  /*390e0*/  @!P1 IMAD.MOV.U32 R25, RZ, RZ, R7 ;  /* 0x000000ffff199224 */ /* 0x004fe400078e0007 */
[----:B---3--:R-:W-:Y:S01]  /*390f0*/  @!P1 IMAD.MOV.U32 R5, RZ, RZ, R4 ;  /* 0x000000ffff059224 */ /* 0x008fe200078e0004 */
[----:B------:R-:W-:-:S03]  /*39100*/  ISETP.NE.AND P1, PT, R8, RZ, PT ;  /* 0x000000ff0800720c */ /* 0x000fc60003f25270 */
[----:B------:R-:W-:-:S10]  /*39110*/  IMAD R13, R5, R25, RZ ;  /* 0x00000019050d7224 */ /* 0x000fd400078e02ff */
[----:B------:R-:W-:Y:S05]  /*39120*/  WARPSYNC.COLLECTIVE R15, `(.L_x_2500) ;  /* 0x000000000f087348 */ /* 0x000fea0003c00000 */
[----:B------:R0:W1:Y:S02]  /*39130*/  SHFL.UP P6, R14, R13, R12, R11 ;  /* 0x0400000c0d0e7389 */ /* 0x00006400000c000b */
[----:B01----:R-:W-:Y:S01]  /*39140*/  ENDCOLLECTIVE ;  /* 0x000000000000791b */ /* 0x003fe20003800000 */
.L_x_2500:
[----:B------:R-:W-:Y:S01]  /*39150*/  IMAD.MOV.U32 R12, RZ, RZ, 0x2 ;  /* 0x00000002ff0c7424 */ /* 0x000fe200078e00ff */
[----:B------:R-:W-:-:S05]  /*39160*/  SEL R4, R14, RZ, P1 ;  /* 0x000000ff0e047207 */ /* 0x000fca0000800000 */
[----:B------:R-:W-:-:S04]  /*39170*/  IMAD.IADD R4, R13, 0x1, R4 ;  /* 0x000000010d047824 */ /* 0x000fc800078e0204 */
[----:B------:R-:W-:-:S07]  /*39180*/  IMAD.MOV.U32 R13, RZ, RZ, R4 ;  /* 0x000000ffff0d7224 */ /* 0x000fce00078e0004 */
[----:B------:R-:W-:Y:S05]  /*39190*/  WARPSYNC.COLLECTIVE R15, `(.L_x_2501) ;  /* 0x000000000f087348 */ /* 0x000fea0003c00000 */
[----:B------:R0:W1:Y:S02]  /*391a0*/  SHFL.UP P6, R14, R13, R12, R11 ;  /* 0x0400000c0d0e7389 */ /* 0x00006400000c000b */
[----:B01----:R-:W-:Y:S01]  /*391b0*/  ENDCOLLECTIVE ;  /* 0x000000000000791b */ /* 0x003fe20003800000 */
.L_x_2501:
[----:B------:R-:W-:Y:S01]  /*391c0*/  IMAD.MOV.U32 R12, RZ, RZ, 0x4 ;  /* 0x00000004ff0c7424 */ /* 0x000fe200078e00ff */
[----:B------:R-:W-:-:S05]  /*391d0*/  SEL R3, R14, RZ, P2 ;  /* 0x000000ff0e037207 */ /* 0x000fca0001000000 */
[----:B------:R-:W-:-:S04]  /*391e0*/  IMAD.IADD R2, R4, 0x1, R3 ;  /* 0x0000000104027824 */ /* 0x000fc800078e0203 */
[----:B------:R-:W-:-:S07]  /*391f0*/  IMAD.MOV.U32 R13, RZ, RZ, R2 ;  /* 0x000000ffff0d7224 */ /* 0x000fce00078e0002 */
[----:B------:R-:W-:Y:S05]  /*39200*/  WARPSYNC.COLLECTIVE R15, `(.L_x_2502) ;  /* 0x000000000f087348 */ /* 0x000fea0003c00000 */
[----:B------:R0:W1:Y:S02]  /*39210*/  SHFL.UP P6, R14, R13, R12, R11 ;  /* 0x0400000c0d0e7389 */ /* 0x00006400000c000b */
[----:B01----:R-:W-:Y:S01]  /*39220*/  ENDCOLLECTIVE ;  /* 0x000000000000791b */ /* 0x003fe20003800000 */
.L_x_2502:
[----:B------:R-:W-:Y:S01]  /*39230*/  IMAD.MOV.U32 R12, RZ, RZ, 0x8 ;  /* 0x00000008ff0c7424 */ /* 0x000fe200078e00ff */
[----:B------:R-:W-:-:S05]  /*39240*/  SEL R3, R14, RZ, P3 ;  /* 0x000000ff0e037207 */ /* 0x000fca0001800000 */
[----:B------:R-:W-:-:S04]  /*39250*/  IMAD.IADD R3, R2, 0x1, R3 ;  /* 0x0000000102037824 */ /* 0x000fc800078e0203 */
[----:B------:R-:W-:-:S07]  /*39260*/  IMAD.MOV.U32 R13, RZ, RZ, R3 ;  /* 0x000000ffff0d7224 */ /* 0x000fce00078e0003 */
[----:B------:R-:W-:Y:S05]  /*39270*/  WARPSYNC.COLLECTIVE R15, `(.L_x_2503) ;  /* 0x000000000f087348 */ /* 0x000fea0003c00000 */
[----:B------:R0:W1:Y:S02]  /*39280*/  SHFL.UP P6, R14, R13, R12, R11 ;  /* 0x0400000c0d0e7389 */ /* 0x00006400000c000b */
[----:B01----:R-:W-:Y:S01]  /*39290*/  ENDCOLLECTIVE ;  /* 0x000000000000791b */ /* 0x003fe20003800000 */
.L_x_2503:
[----:B------:R-:W-:Y:S01]  /*392a0*/  IMAD.MOV.U32 R12, RZ, RZ, 0x10 ;  /* 0x00000010ff0c7424 */ /* 0x000fe200078e00ff */
[----:B------:R-:W-:-:S05]  /*392b0*/  SEL R4, R14, RZ, P4 ;  /* 0x000000ff0e047207 */ /* 0x000fca0002000000 */
[----:B------:R-:W-:-:S04]  /*392c0*/  IMAD.IADD R4, R3, 0x1, R4 ;  /* 0x0000000103047824 */ /* 0x000fc800078e0204 */
[----:B------:R-:W-:-:S07]  /*392d0*/  IMAD.MOV.U32 R13, RZ, RZ, R4 ;  /* 0x000000ffff0d7224 */ /* 0x000fce00078e0004 */
[----:B------:R-:W-:Y:S05]  /*392e0*/  WARPSYNC.COLLECTIVE R15, `(.L_x_2504) ;  /* 0x000000000f087348 */ /* 0x000fea0003c00000 */
[----:B------:R0:W1:Y:S02]  /*392f0*/  SHFL.UP P6, R14, R13, R12, R11 ;  /* 0x0400000c0d0e7389 */ /* 0x00006400000c000b */
[----:B01----:R-:W-:Y:S01]  /*39300*/  ENDCOLLECTIVE ;  /* 0x000000000000791b */ /* 0x003fe20003800000 */
.L_x_2504:
[----:B------:R-:W-:Y:S02]  /*39310*/  IMAD.MOV.U32 R12, RZ, RZ, 0x1f ;  /* 0x0000001fff0c7424 */ /* 0x000fe400078e00ff */
[----:B------:R-:W-:Y:S01]  /*39320*/  IMAD.MOV.U32 R11, RZ, RZ, 0x1f ;  /* 0x0000001fff0b7424 */ /* 0x000fe200078e00ff */
[----:B------:R-:W-:-:S05]  /*39330*/  SEL R3, R14, RZ, P5 ;  /* 0x000000ff0e037207 */ /* 0x000fca0002800000 */
[----:B------:R-:W-:-:S04]  /*39340*/  IMAD.IADD R2, R4, 0x1, R3 ;  /* 0x0000000104027824 */ /* 0x000fc800078e0203 */
[----:B------:R-:W-:-:S07]  /*39350*/  IMAD.MOV.U32 R13, RZ, RZ, R2 ;  /* 0x000000ffff0d7224 */ /* 0x000fce00078e0002 */
[----:B------:R-:W-:Y:S05]  /*39360*/  WARPSYNC.COLLECTIVE R15, `(.L_x_2505) ;  /* 0x000000000f087348 */ /* 0x000fea0003c00000 */
[----:B------:R0:W1:Y:S02]  /*39370*/  SHFL.IDX P6, R14, R13, R12, R11 ;  /* 0x0000000c0d0e7389 */ /* 0x00006400000c000b */
[----:B01----:R-:W-:Y:S01]  /*39380*/  ENDCOLLECTIVE ;  /* 0x000000000000791b */ /* 0x003fe20003800000 */
.L_x_2505:
[----:B------:R-:W-:Y:S05]  /*39390*/  BRA `(.L_x_2506) ;  /* 0xffffff6800347947 */ /* 0x000fea000383ffff */
.L_x_2177:
[----:B------:R-:W-:Y:S01]  /*393a0*/  BSSY B0, `(.L_x_2507) ;  /* 0x0000007000007945 */ /* 0x000fe20003800000 */
[----:B------:R-:W-:Y:S02]  /*393b0*/  IMAD.MOV.U32 R12, RZ, RZ, 0x1 ;  /* 0x00000001ff0c7424 */ /* 0x000fe400078e00ff */
[----:B------:R-:W-:Y:S02]  /*393c0*/  IMAD.MOV.U32 R11, RZ, RZ, RZ ;  /* 0x000000ffff0b7224 */ /* 0x000fe400078e00ff */
[----:B------:R-:W-:-:S07]  /*393d0*/  IMAD.MOV.U32 R15, RZ, RZ, -0x1 ;  /* 0xffffffffff0f7424 */ /* 0x000fce00078e00ff */
[----:B------:R-:W-:Y:S05]  /*393e0*/  WARPSYNC.COLLECTIVE R15, `(.L_x_2508) ;  /* 0x000000000f087348 */ /* 0x000fea0003c00000 */
[----:B------:R0:W1:Y:S02]  /*393f0*/  SHFL.UP P6, R14, R13, R12, R11 ;  /* 0x0400000c0d0e7389 */ /* 0x00006400000c000b */
[----:B01----:R-:W-:Y:S01]  /*39400*/  ENDCOLLECTIVE ;  /* 0x000000000000791b */ /* 0x003fe20003800000 */
.L_x_2508:
[----:B------:R-:W-:Y:S05]  /*39410*/  BSYNC B0 ;  /* 0x0000000000007941 */ /* 0x000fea0003800000 */
.L_x_2507:
[----:B------:R-:W-:Y:S01]  /*39420*/  SEL R14, R14, RZ, P1 ;  /* 0x000000ff0e0e7207 */ /* 0x000fe20000800000 */
[----:B------:R-:W-:Y:S02]  /*39430*/  IMAD.MOV.U32 R12, RZ, RZ, 0x2 ;  /* 0x00000002ff0c7424 */ /* 0x000fe400078e00ff */
[----:B------:R-:W-:Y:S02]  /*39440*/  IMAD.MOV.U32 R11, RZ, RZ, RZ ;  /* 0x000000ffff0b7224 */ /* 0x000fe400078e00ff */
[----:B------:R-:W-:Y:S02]  /*39450*/  IMAD.IADD R13, R13, 0x1, R14 ;  /* 0x000000010d0d7824 */ /* 0x000fe400078e020e */
[----:B------:R-:W-:-:S07]  /*39460*/  IMAD.MOV.U32 R15, RZ, RZ, -0x1 ;  /* 0xffffffffff0f7424 */ /* 0x000fce00078e00ff */
[----:B------:R-:W-:Y:S05]  /*39470*/  WARPSYNC.COLLECTIVE R15, `(.L_x_2509) ;  /* 0x000000000f087348 */ /* 0x000fea0003c00000 */
[----:B------:R0:W1:Y:S02]  /*39480*/  SHFL.UP P6, R14, R13, R12, R11 ;  /* 0x0400000c0d0e7389 */ /* 0x00006400000c000b */
[----:B01----:R-:W-:Y:S01]  /*39490*/  ENDCOLLECTIVE ;  /* 0x000000000000791b */ /* 0x003fe20003800000 */
.L_x_2509:
[----:B------:R-:W-:Y:S01]  /*394a0*/  IMAD.MOV.U32 R12, RZ, RZ, 0x4 ;  /* 0x00000004ff0c7424 */ /* 0x000fe200078e00ff */
[----:B------:R-:W-:-:S05]  /*394b0*/  SEL R2, R14, RZ, P2 ;  /* 0x000000ff0e027207 */ /* 0x000fca0001000000 */
[----:B------:R-:W-:-:S04]  /*394c0*/  IMAD.IADD R2, R13, 0x1, R2 ;  /* 0x000000010d027824 */ /* 0x000fc800078e0202 */
[----:B------:R-:W-:-:S07]  /*394d0*/  IMAD.MOV.U32 R13, RZ, RZ, R2 ;  /* 0x000000ffff0d7224 */ /* 0x000fce00078e0002 */
[----:B------:R-:W-:Y:S05]  /*394e0*/  WARPSYNC.COLLECTIVE R15, `(.L_x_2510) ;  /* 0x000000000f087348 */ /* 0x000fea0003c00000 */
[----:B------:R0:W1:Y:S02]  /*394f0*/  SHFL.UP P6, R14, R13, R12, R11 ;  /* 0x0400000c0d0e7389 */ /* 0x00006400000c000b */
[----:B01----:R-:W-:Y:S01]  /*39500*/  ENDCOLLECTIVE ;  /* 0x000000000000791b */ /* 0x003fe20003800000 */
.L_x_2510:
[----:B------:R-:W-:Y:S01]  /*39510*/  IMAD.MOV.U32 R12, RZ, RZ, 0x8 ;  /* 0x00000008ff0c7424 */ /* 0x000fe200078e00ff */
[----:B------:R-:W-:-:S05]  /*39520*/  SEL R3, R14, RZ, P3 ;  /* 0x000000ff0e037207 */ /* 0x000fca0001800000 */
[----:B------:R-:W-:-:S04]  /*39530*/  IMAD.IADD R3, R2, 0x1, R3 ;  /* 0x0000000102037824 */ /* 0x000fc800078e0203 */
[----:B------:R-:W-:-:S07]  /*39540*/  IMAD.MOV.U32 R13, RZ, RZ, R3 ;  /* 0x000000ffff0d7224 */ /* 0x000fce00078e0003 */
[----:B------:R-:W-:Y:S05]  /*39550*/  WARPSYNC.COLLECTIVE R15, `(.L_x_2511) ;  /* 0x000000000f087348 */ /* 0x000fea0003c00000 */
[----:B------:R0:W1:Y:S02]  /*39560*/  SHFL.UP P6, R14, R13, R12, R11 ;  /* 0x0400000c0d0e7389 */ /* 0x00006400000c000b */
[----:B01----:R-:W-:Y:S01]  /*39570*/  ENDCOLLECTIVE ;  /* 0x000000000000791b */ /* 0x003fe20003800000 */
.L_x_2511:
[----:B------:R-:W-:Y:S01]  /*39580*/  IMAD.MOV.U32 R12, RZ, RZ, 0x10 ;  /* 0x00000010ff0c7424 */ /* 0x000fe200078e00ff */
[----:B------:R-:W-:-:S05]  /*39590*/  SEL R4, R14, RZ, P4 ;  /* 0x000000ff0e047207 */ /* 0x000fca0002000000 */
[----:B------:R-:W-:-:S04]  /*395a0*/  IMAD.IADD R4, R3, 0x1, R4 ;  /* 0x0000000103047824 */ /* 0x000fc800078e0204 */
[----:B------:R-:W-:-:S07]  /*395b0*/  IMAD.MOV.U32 R13, RZ, RZ, R4 ;  /* 0x000000ffff0d7224 */ /* 0x000fce00078e0004 */
[----:B------:R-:W-:Y:S05]  /*395c0*/  WARPSYNC.COLLECTIVE R15, `(.L_x_2512) ;  /* 0x000000000f087348 */ /* 0x000fea0003c00000 */
[----:B------:R0:W1:Y:S02]  /*395d0*/  SHFL.UP P6, R14, R13, R12, R11 ;  /* 0x0400000c0d0e7389 */ /* 0x00006400000c000b */
[----:B01----:R-:W-:Y:S01]  /*395e0*/  ENDCOLLECTIVE ;  /* 0x000000000000791b */ /* 0x003fe20003800000 */
.L_x_2512:
        /* <DEDUP_REMOVED lines=8> */
.L_x_2513:
[----:B------:R-:W-:Y:S05]  /*39670*/  BRA `(.L_x_2514) ;  /* 0xffffff6800247947 */ /* 0x000fea000383ffff */
.L_x_2179:
[----:B------:R-:W-:Y:S01]  /*39680*/  BSSY B0, `(.L_x_2515) ;  /* 0x0000006000007945 */ /* 0x000fe20003800000 */
[----:B------:R-:W-:Y:S01]  /*39690*/  PLOP3.LUT P6, PT, P6, PT, PT, 0x8, 0x0 ;  /* 0x000000000000781c */ /* 0x000fe200037ce170 */
[----:B------:R-:W-:-:S12]  /*396a0*/  IMAD.MOV.U32 R15, RZ, RZ, -0x1 ;  /* 0xffffffffff0f7424 */ /* 0x000fd800078e00ff */
[----:B0-----:R-:W-:Y:S05]  /*396b0*/  WARPSYNC.COLLECTIVE R15, `(.L_x_2516) ;  /* 0x000000000f087348 */ /* 0x001fea0003c00000 */
[----:B------:R-:W-:Y:S01]  /*396c0*/  VOTE.ANY R14, PT, P6 ;  /* 0x00000000000e7806 */ /* 0x000fe200030e0100 */
[----:B0-----:R-:W-:Y:S06]  /*396d0*/  ENDCOLLECTIVE ;  /* 0x000000000000791b */ /* 0x001fec0003800000 */
.L_x_2516:
[----:B------:R-:W-:Y:S05]  /*396e0*/  BSYNC B0 ;  /* 0x0000000000007941 */ /* 0x000fea0003800000 */
.L_x_2515:
[----:B------:R-:W-:Y:S02]  /*396f0*/  IMAD.MOV.U32 R3, RZ, RZ, R14 ;  /* 0x000000ffff037224 */ /* 0x000fe400078e000e */
[----:B------:R-:W-:Y:S02]  /*39700*/  IMAD.MOV.U32 R13, RZ, RZ, R25 ;  /* 0x000000ffff0d7224 */ /* 0x000fe400078e0019 */
[----:B------:R-:W0:Y:S01]  /*39710*/  POPC R7, R3 ;  /* 0x0000000300077309 */ /* 0x000e220000000000 */
[----:B------:R-:W-:Y:S02]  /*39720*/  IMAD.MOV.U32 R11, RZ, RZ, 0x1f ;  /* 0x0000001fff0b7424 */ /* 0x000fe400078e00ff */
[----:B------:R-:W-:Y:S02]  /*39730*/  IMAD.MOV.U32 R15, RZ, RZ, -0x1 ;  /* 0xffffffffff0f7424 */ /* 0x000fe400078e00ff */
[----:B0-----:R-:W-:Y:S02]  /*39740*/  IMAD.MOV.U32 R12, RZ, RZ, R7 ;  /* 0x000000ffff0c7224 */ /* 0x001fe400078e0007 */
[----:B------:R-:W-:-:S07]  /*39750*/  IMAD.IADD R27, R7, 0x1, R27 ;  /* 0x00000001071b7824 */ /* 0x000fce00078e021b */
[----:B------:R-:W-:Y:S05]  /*39760*/  WARPSYNC.COLLECTIVE R15, `(.L_x_2517) ;  /* 0x000000000f087348 */ /* 0x000fea0003c00000 */
[----:B------:R0:W1:Y:S02]  /*39770*/  SHFL.IDX P6, R14, R13, R12, R11 ;  /* 0x0000000c0d0e7389 */ /* 0x00006400000c000b */
[----:B01----:R-:W-:Y:S01]  /*39780*/  ENDCOLLECTIVE ;  /* 0x000000000000791b */ /* 0x003fe20003800000 */
.L_x_2517:
[----:B------:R-:W-:Y:S02]  /*39790*/  IMAD.MOV.U32 R13, RZ, RZ, R5 ;  /* 0x000000ffff0d7224 */ /* 0x000fe400078e0005 */
[----:B------:R-:W-:-:S07]  /*397a0*/  IMAD.MOV.U32 R25, RZ, RZ, R14 ;  /* 0x000000ffff197224 */ /* 0x000fce00078e000e */
[----:B------:R-:W-:Y:S05]  /*397b0*/  WARPSYNC.COLLECTIVE R15, `(.L_x_2518) ;  /* 0x000000000f087348 */ /* 0x000fea0003c00000 */
[----:B------:R0:W1:Y:S02]  /*397c0*/  SHFL.IDX P6, R14, R13, R12, R11 ;  /* 0x0000000c0d0e7389 */ /* 0x00006400000c000b */
[----:B01----:R-:W-:Y:S01]  /*397d0*/  ENDCOLLECTIVE ;  /* 0x000000000000791b */ /* 0x003fe20003800000 */
.L_x_2518:
[----:B------:R-:W-:Y:S01]  /*397e0*/  IMAD.MOV.U32 R5, RZ, RZ, R14 ;  /* 0x000000ffff057224 */ /* 0x000fe200078e000e */
[----:B------:R-:W-:Y:S06]  /*397f0*/  BRA `(.L_x_2519) ;  /* 0xffffff6800047947 */ /* 0x000fec000383ffff */
.L_x_2181:
[----:B------:R-:W-:Y:S01]  /*39800*/  BSSY B0, `(.L_x_2520) ;  /* 0x0000007000007945 */ /* 0x000fe20003800000 */
[----:B------:R-:W-:Y:S02]  /*39810*/  IMAD.MOV.U32 R13, RZ, RZ, R2 ;  /* 0x000000ffff0d7224 */ /* 0x000fe400078e0002 */
[----:B------:R-:W-:Y:S02]  /*39820*/  IMAD.MOV.U32 R11, RZ, RZ, 0x1f ;  /* 0x0000001fff0b7424 */ /* 0x000fe400078e00ff */
[----:B------:R-:W-:-:S07]  /*39830*/  IMAD.MOV.U32 R15, RZ, RZ, -0x1 ;  /* 0xffffffffff0f7424 */ /* 0x000fce00078e00ff */
[----:B0123--:R-:W-:Y:S05]  /*39840*/  WARPSYNC.COLLECTIVE R15, `(.L_x_2521) ;  /* 0x000000000f087348 */ /* 0x00ffea0003c00000 */
[----:B------:R4:W0:Y:S02]  /*39850*/  SHFL.IDX P6, R14, R13, R12, R11 ;  /* 0x0000000c0d0e7389 */ /* 0x00082400000c000b */
[----:B01234-:R-:W-:Y:S01]  /*39860*/  ENDCOLLECTIVE ;  /* 0x000000000000791b */ /* 0x01ffe20003800000 */
.L_x_2521:
[----:B------:R-:W-:Y:S05]  /*39870*/  BSYNC B0 ;  /* 0x0000000000007941 */ /* 0x000fea0003800000 */
.L_x_2520:
[----:B------:R-:W-:Y:S01]  /*39880*/  IMAD.MOV.U32 R24, RZ, RZ, R14 ;  /* 0x000000ffff187224 */ /* 0x000fe200078e000e */
[----:B------:R-:W-:Y:S06]  /*39890*/  BRA `(.L_x_2180) ;  /* 0xffffff6400f47947 */ /* 0x000fec000383ffff */
.L_x_2187:
[----:B0-----:R0:W2:Y:S02]  /*398a0*/  SYNCS.PHASECHK.TRANS64.TRYWAIT P0, [R5+URZ+0x22820], R0 ;  /* 0x02282000050075a7 */ /* 0x0010a4000800017f */
[----:B--2---:R-:W-:Y:S05]  /*398b0*/  @!P0 NANOSLEEP.SYNCS 0x989680 ;  /* 0x009896800000895d */ /* 0x004fea0003900000 */
[----:B------:R-:W2:Y:S02]  /*398c0*/  @!P0 SYNCS.PHASECHK.TRANS64 P0, [R5+URZ+0x22820], R0 ;  /* 0x02282000050085a7 */ /* 0x000ea4000800007f */
[----:B--2---:R-:W-:Y:S05]  /*398d0*/  @!P0 BRA `(.L_x_2187) ;  /* 0xfffffffc00f08947 */ /* 0x004fea000383ffff */
[----:B------:R-:W-:Y:S05]  /*398e0*/  BRA `(.L_x_2522) ;  /* 0xffffff7000587947 */ /* 0x000fea000383ffff */
.L_x_2188:
        /* <DEDUP_REMOVED lines=11> */
.L_x_2524:
[----:B------:R-:W-:Y:S05]  /*399a0*/  BSYNC B0 ;  /* 0x0000000000007941 */ /* 0x000fea0003800000 */
.L_x_2523:
[----:B------:R-:W-:Y:S05]  /*399b0*/  BRA `(.L_x_2525) ;  /* 0xffffff7000407947 */ /* 0x000fea000383ffff */
.L_x_2189:
[----:B------:R-:W-:Y:S01]  /*399c0*/  BSSY B0, `(.L_x_2526) ;  /* 0x0000006000007945 */ /* 0x000fe20003800000 */
[----:B------:R-:W-:-:S07]  /*399d0*/  IMAD.MOV.U32 R15, RZ, RZ, -0x1 ;  /* 0xffffffffff0f7424 */ /* 0x000fce00078e00ff */
[----:B01----:R-:W-:Y:S05]  /*399e0*/  WARPSYNC.COLLECTIVE R15, `(.L_x_2527) ;  /* 0x000000000f0c7348 */ /* 0x003fea0003c00000 */
[----:B------:R-:W-:Y:S02]  /*399f0*/  ELECT P6, UR62, PT ;  /* 0x00000000003e782f */ /* 0x000fe400038c0000 */
[----:B------:R-:W-:Y:S01]  /*39a00*/  MOV R14, UR62 ;  /* 0x0000003e000e7c02 */ /* 0x000fe20008000f00 */
[----:B01----:R-:W-:Y:S10]  /*39a10*/  ENDCOLLECTIVE ;  /* 0x000000000000791b */ /* 0x003ff40003800000 */
.L_x_2527:
[----:B------:R-:W-:Y:S05]  /*39a20*/  BSYNC B0 ;  /* 0x0000000000007941 */ /* 0x000fea0003800000 */
.L_x_2526:
[----:B------:R-:W-:Y:S05]  /*39a30*/  BRA `(.L_x_2528) ;  /* 0xffffff7000347947 */ /* 0x000fea000383ffff */
.L_x_2191:
[----:B0-----:R0:W2:Y:S02]  /*39a40*/  SYNCS.PHASECHK.TRANS64.TRYWAIT P1, [R3+URZ+0x22840], R2 ;  /* 0x02284002030075a7 */ /* 0x0010a4000802017f */
[----:B--2---:R-:W-:Y:S05]  /*39a50*/  @!P1 NANOSLEEP.SYNCS 0x989680 ;  /* 0x009896800000995d */ /* 0x004fea0003900000 */
[----:B------:R-:W2:Y:S02]  /*39a60*/  @!P1 SYNCS.PHASECHK.TRANS64 P1, [R3+URZ+0x22840], R2 ;  /* 0x02284002030095a7 */ /* 0x000ea4000802007f */
[----:B--2---:R-:W-:Y:S05]  /*39a70*/  @!P1 BRA `(.L_x_2191) ;  /* 0xfffffffc00f09947 */ /* 0x004fea000383ffff */
[----:B------:R-:W-:Y:S05]  /*39a80*/  BRA `(.L_x_2529) ;  /* 0xffffff70005c7947 */ /* 0x000fea000383ffff */
.L_x_2193:
[----:B--2---:R2:W3:Y:S02]  /*39a90*/  SYNCS.PHASECHK.TRANS64.TRYWAIT P1, [R33+URZ+0x22840], R0 ;  /* 0x02284000210075a7 */ /* 0x0044e4000802017f */
[----:B---3--:R-:W-:Y:S05]  /*39aa0*/  @!P1 NANOSLEEP.SYNCS 0x989680 ;  /* 0x009896800000995d */ /* 0x008fea0003900000 */
[----:B------:R-:W3:Y:S02]  /*39ab0*/  @!P1 SYNCS.PHASECHK.TRANS64 P1, [R33+URZ+0x22840], R0 ;  /* 0x02284000210095a7 */ /* 0x000ee4000802007f */
[----:B---3--:R-:W-:Y:S05]  /*39ac0*/  @!P1 BRA `(.L_x_2193) ;  /* 0xfffffffc00f09947 */ /* 0x008fea000383ffff */
[----:B------:R-:W-:Y:S05]  /*39ad0*/  BRA `(.L_x_2530) ;  /* 0xffffff7000687947 */ /* 0x000fea000383ffff */
.L_x_2195:
[----:B---3--:R3:W4:Y:S02]  /*39ae0*/  SYNCS.PHASECHK.TRANS64.TRYWAIT P1, [R3+URZ+0x22860], R2 ;  /* 0x02286002030075a7 */ /* 0x008724000802017f */
[----:B----4-:R-:W-:Y:S05]  /*39af0*/  @!P1 NANOSLEEP.SYNCS 0x989680 ;  /* 0x009896800000995d */ /* 0x010fea0003900000 */
[----:B------:R-:W4:Y:S02]  /*39b00*/  @!P1 SYNCS.PHASECHK.TRANS64 P1, [R3+URZ+0x22860], R2 ;  /* 0x02286002030095a7 */ /* 0x000f24000802007f */
[----:B----4-:R-:W-:Y:S05]  /*39b10*/  @!P1 BRA `(.L_x_2195) ;  /* 0xfffffffc00f09947 */ /* 0x010fea000383ffff */
[----:B------:R-:W-:Y:S05]  /*39b20*/  BRA `(.L_x_2531) ;  /* 0xffffff7000647947 */ /* 0x000fea000383ffff */
.L_x_2197:
[----:B----4-:R4:W0:Y:S02]  /*39b30*/  SYNCS.PHASECHK.TRANS64.TRYWAIT P1, [R33+URZ+0x22860], R0 ;  /* 0x02286000210075a7 */ /* 0x010824000802017f */
[----:B0-----:R-:W-:Y:S05]  /*39b40*/  @!P1 NANOSLEEP.SYNCS 0x989680 ;  /* 0x009896800000995d */ /* 0x001fea0003900000 */
[----:B------:R-:W0:Y:S02]  /*39b50*/  @!P1 SYNCS.PHASECHK.TRANS64 P1, [R33+URZ+0x22860], R0 ;  /* 0x02286000210095a7 */ /* 0x000e24000802007f */
[----:B0-----:R-:W-:Y:S05]  /*39b60*/  @!P1 BRA `(.L_x_2197) ;  /* 0xfffffffc00f09947 */ /* 0x001fea000383ffff */
[----:B------:R-:W-:Y:S05]  /*39b70*/  BRA `(.L_x_2532) ;  /* 0xffffff7000607947 */ /* 0x000fea000383ffff */
.L_x_2199:
[----:B------:R0:W0:Y:S02]  /*39b80*/  SYNCS.PHASECHK.TRANS64.TRYWAIT P1, [R3+URZ+0x22880], R2 ;  /* 0x02288002030075a7 */ /* 0x000024000802017f */
[----:B0-----:R-:W-:Y:S05]  /*39b90*/  @!P1 NANOSLEEP.SYNCS 0x989680 ;  /* 0x009896800000995d */ /* 0x001fea0003900000 */
[----:B------:R-:W0:Y:S02]  /*39ba0*/  @!P1 SYNCS.PHASECHK.TRANS64 P1, [R3+URZ+0x22880], R2 ;  /* 0x02288002030095a7 */ /* 0x000e24000802007f */
[----:B0-----:R-:W-:Y:S05]  /*39bb0*/  @!P1 BRA `(.L_x_2199) ;  /* 0xfffffffc00f09947 */ /* 0x001fea000383ffff */
[----:B------:R-:W-:Y:S05]  /*39bc0*/  BRA `(.L_x_2533) ;  /* 0xffffff70005c7947 */ /* 0x000fea000383ffff */
.L_x_2534:
        /* <DEDUP_REMOVED lines=11> */
.L_x_3745:


//--------------------- .text._ZN7cutlass13device_kernelIN5flash11enable_sm90INS1_16FlashAttnFwdSm90INS1_25CollectiveMainloopFwdSm90ILi2EN4cute5tupleIJNS5_1CILi1EEES8_S8_EEENS6_IJNS7_ILi128EEENS7_ILi160EEESA_EEELi128ENS_12float_e4m3_tEfNS_4arch4Sm90ELb1ELb0ELb1ELb0ELb1ELb0ELb0ELb1ELb1ELb1ELb1ELb0EEENS1_21CollectiveEpilogueFwdINS6_IJSA_SA_SB_EEES9_NS_10bfloat16_tESF_Li256ELb0ELb1ELb1ELb1EEENS1_19SingleTileSchedulerILb0ELb1ELb1ELi128EEEEEEEEEvNT_6ParamsE --------------------------
	.section	.text._ZN7cutlass13device_kernelIN5flash11enable_sm90INS1_16FlashAttnFwdSm90INS1_25CollectiveMainloopFwdSm90ILi2EN4cute5tupleIJNS5_1CILi1EEES8_S8_EEENS6_IJNS7_ILi128EEENS7_ILi160EEESA_EEELi128ENS_12float_e4m3_tEfNS_4arch4Sm90ELb1ELb0ELb1ELb0ELb1ELb0ELb0ELb1ELb1ELb1ELb1ELb0EEENS1_21CollectiveEpilogueFwdINS6_IJSA_SA_SB_EEES9_NS_10bfloat16_tESF_Li256ELb0ELb1ELb1ELb1EEENS1_19SingleTileSchedulerILb0ELb1ELb1ELi128EEEEEEEEEvNT_6ParamsE,"ax",@progbits
	.align	128
.text._ZN7cutlass13device_kernelIN5flash11enable_sm90INS1_16FlashAttnFwdSm90INS1_25CollectiveMainloopFwdSm90ILi2EN4cute5tupleIJNS5_1CILi1EEES8_S8_EEENS6_IJNS7_ILi128EEENS7_ILi160EEESA_EEELi128ENS_12float_e4m3_tEfNS_4arch4Sm90ELb1ELb0ELb1ELb0ELb1ELb0ELb0ELb1ELb1ELb1ELb1ELb0EEENS1_21CollectiveEpilogueFwdINS6_IJSA_SA_SB_EEES9_NS_10bfloat16_tESF_Li256ELb0ELb1ELb1ELb1EEENS1_19SingleTileSchedulerILb0ELb1ELb1ELi128EEEEEEEEEvNT_6ParamsE:
        .type           _ZN7cutlass13device_kernelIN5flash11enable_sm90INS1_16FlashAttnFwdSm90INS1_25CollectiveMainloopFwdSm90ILi2EN4cute5tupleIJNS5_1CILi1EEES8_S8_EEENS6_IJNS7_ILi128EEENS7_ILi160EEESA_EEELi128ENS_12float_e4m3_tEfNS_4arch4Sm90ELb1ELb0ELb1ELb0ELb1ELb0ELb0ELb1ELb1ELb1ELb1ELb0EEENS1_21CollectiveEpilogueFwdINS6_IJSA_SA_SB_EEES9_NS_10bfloat16_tESF_Li256ELb0ELb1ELb1ELb1EEENS1_19SingleTileSchedulerILb0ELb1ELb1ELi128EEEEEEEEEvNT_6ParamsE,@function
        .size           _ZN7cutlass13device_kernelIN5flash11enable_sm90INS1_16FlashAttnFwdSm90INS1_25CollectiveMainloopFwdSm90ILi2EN4cute5tupleIJNS5_1CILi1EEES8_S8_EEENS6_IJNS7_ILi128EEENS7_ILi160EEESA_EEELi128ENS_12float_e4m3_tEfNS_4arch4Sm90ELb1ELb0ELb1ELb0ELb1ELb0ELb0ELb1ELb1ELb1ELb1ELb0EEENS1_21CollectiveEpilogueFwdINS6_IJSA_SA_SB_EEES9_NS_10bfloat16_tESF_Li256ELb0ELb1ELb1ELb1EEENS1_19SingleTileSchedulerILb0ELb1ELb1ELi128EEEEEEEEEvNT_6ParamsE,(.L_x_3746 - _ZN7cutlass13device_kernelIN5flash11enable_sm90INS1_16FlashAttnFwdSm90INS1_25CollectiveMainloopFwdSm90ILi2EN4cute5tupleIJNS5_1CILi1EEES8_S8_EEENS6_IJNS7_ILi128EEENS7_ILi160EEESA_EEELi128ENS_12float_e4m3_tEfNS_4arch4Sm90ELb1ELb0ELb1ELb0ELb1ELb0ELb0ELb1ELb1ELb1ELb1ELb0EEENS1_21CollectiveEpilogueFwdINS6_IJSA_SA_SB_EEES9_NS_10bfloat16_tESF_Li256ELb0ELb1ELb1ELb1EEENS1_19SingleTileSchedulerILb0ELb1ELb1ELi128EEEEEEEEEvNT_6ParamsE)
        .other          _ZN7cutlass13device_kernelIN5flash11enable_sm90INS1_16FlashAttnFwdSm90INS1_25CollectiveMainloopFwdSm90ILi2EN4cute5tupleIJNS5_1CILi1EEES8_S8_EEENS6_IJNS7_ILi128EEENS7_ILi160EEESA_EEELi128ENS_12float_e4m3_tEfNS_4arch4Sm90ELb1ELb0ELb1ELb0ELb1ELb0ELb0ELb1ELb1ELb1ELb1ELb0EEENS1_21CollectiveEpilogueFwdINS6_IJSA_SA_SB_EEES9_NS_10bfloat16_tESF_Li256ELb0ELb1ELb1ELb1EEENS1_19SingleTileSchedulerILb0ELb1ELb1ELi128EEEEEEEEEvNT_6ParamsE,@"STO_CUDA_ENTRY STV_DEFAULT"
_ZN7cutlass13device_kernelIN5flash11enable_sm90INS1_16FlashAttnFwdSm90INS1_25CollectiveMainloopFwdSm90ILi2EN4cute5tupleIJNS5_1CILi1EEES8_S8_EEENS6_IJNS7_ILi128EEENS7_ILi160EEESA_EEELi128ENS_12float_e4m3_tEfNS_4arch4Sm90ELb1ELb0ELb1ELb0ELb1ELb0ELb0ELb1ELb1ELb1ELb1ELb0EEENS1_21CollectiveEpilogueFwdINS6_IJSA_SA_SB_EEES9_NS_10bfloat16_tESF_Li256ELb0ELb1ELb1ELb1EEENS1_19SingleTileSchedulerILb0ELb1ELb1ELi128EEEEEEEEEvNT_6ParamsE:
        /* <DEDUP_REMOVED lines=45> */
.L_x_2535:
        /* <DEDUP_REMOVED lines=22> */
.L_x_2536:
        /* <DEDUP_REMOVED lines=18> */
.L_x_2537:
        /* <DEDUP_REMOVED lines=22> */
.L_x_2538:
        /* <DEDUP_REMOVED lines=23> */
.L_x_2539:
        /* <DEDUP_REMOVED lines=9> */
.L_x_2542:
        /* <DEDUP_REMOVED lines=21> */
[----:B------:R-:W0:Y:S01]  /*0a00*/  S2UR UR48, SR_CTAID.X ;  /* 0x00000000003079c3 */ /* 0x000e220000002500 */
[----:B------:R-:W-:Y:S01]  /*0a10*/  ULDC UR4, c[0x0][0x448] ;  /* 0x0001120000047ab9 */ /* 0x000fe20000000800 */
[----:B------:R-:W-:Y:S01]  /*0a20*/  ULDC UR43, c[0x0][0x424] ;  /* 0x00010900002b7ab9 */ /* 0x000fe20000000800 */
[----:B------:R-:W-:Y:S01]  /*0a30*/  UISETP.NE.AND UP1, UPT, UR4, 0x1, UPT ;  /* 0x000000010400788c */ /* 0x000fe2000bf25270 */
[----:B------:R-:W-:Y:S02]  /*0a40*/  ULDC UR7, c[0x0][0x288] ;  /* 0x0000a20000077ab9 */ /* 0x000fe40000000800 */
[----:B------:R-:W-:Y:S01]  /*0a50*/  ULDC.64 UR4, c[0x0][0x418] ;  /* 0x0001060000047ab9 */ /* 0x000fe20000000a00 */
[----:B------:R-:W-:Y:S02]  /*0a60*/  UIADD3 UR7, -UR7, 0xa0, URZ ;  /* 0x000000a007077890 */ /* 0x000fe4000fffe13f */
[----:B------:R-:W-:Y:S01]  /*0a70*/  UISETP.NE.U32.AND UP0, UPT, UR4, URZ, UPT ;  /* 0x0000003f0400728c */ /* 0x000fe2000bf05070 */
[----:B------:R-:W-:Y:S01]  /*0a80*/  ULDC UR49, c[0x0][0x2f0] ;  /* 0x0000bc0000317ab9 */ /* 0x000fe20000000800 */
[----:B------:R-:W-:-:S02]  /*0a90*/  UP2UR UR44, UPR, URZ, 0x2 ;  /* 0x000000023f2c7883 */ /* 0x000fc40008000000 */
[----:B------:R-:W-:Y:S01]  /*0aa0*/  UISETP.NE.AND.EX UP0, UPT, UR5, URZ, UPT, UP0 ;  /* 0x0000003f0500728c */ /* 0x000fe2000bf05300 */
[----:B------:R-:W-:Y:S02]  /*0ab0*/  @UP1 ULDC UR8, c[0x0][0x450] ;  /* 0x0001140000081ab9 */ /* 0x000fe40000000800 */
[----:B------:R-:W-:Y:S01]  /*0ac0*/  @UP1 ULDC UR5, c[0x0][0x44c] ;  /* 0x0001130000051ab9 */ /* 0x000fe20000000800 */
[----:B------:R-:W-:Y:S02]  /*0ad0*/  USEL UR43, UR43, 0x1, UP0 ;  /* 0x000000012b2b7887 */ /* 0x000fe40008000000 */
[----:B------:R-:W-:Y:S02]  /*0ae0*/  USHF.R.U32.HI UR10, URZ, 0x10, UR38 ;  /* 0x000000103f0a7899 */ /* 0x000fe40008011626 */
[----:B------:R-:W-:Y:S02]  /*0af0*/  UIMAD UR7, UR43, UR49, UR7 ;  /* 0x000000312b0772a4 */ /* 0x000fe4000f8e0207 */
[----:B0-----:R-:W-:-:S02]  /*0b00*/  USHF.L.U32 UR48, UR48, 0x7, URZ ;  /* 0x0000000730307899 */ /* 0x001fc4000800063f */
[----:B------:R-:W-:Y:S02]  /*0b10*/  ULOP3.LUT UR38, UR38, 0xffff, URZ, 0xc0, !UPT ;  /* 0x0000ffff26267892 */ /* 0x000fe4000f8ec03f */
[----:B------:R-:W-:Y:S02]  /*0b20*/  @UP1 UIADD3 UR4, UR48, 0x7f, URZ ;  /* 0x0000007f30041890 */ /* 0x000fe4000fffe03f */
[----:B------:R-:W-:Y:S02]  /*0b30*/  UIADD3 UR6, UR48, 0x7f, URZ ;  /* 0x0000007f30067890 */ /* 0x000fe4000fffe03f */
[----:B------:R-:W-:Y:S02]  /*0b40*/  UIMAD.WIDE.U32 UR4, UR4, UR5, URZ ;  /* 0x00000005040472a5 */ /* 0x000fe4000f8e003f */
[----:B------:R-:W-:Y:S02]  /*0b50*/  UIMAD UR4, UR43, UR49, 0x9f ;  /* 0x0000009f2b0474a4 */ /* 0x000fe4000f8e0231 */
[----:B------:R-:W-:-:S02]  /*0b60*/  @UP1 USHF.R.U32.HI UR6, URZ, UR8, UR5 ;  /* 0x000000083f061299 */ /* 0x000fc40008011605 */
[----:B------:R-:W-:Y:S02]  /*0b70*/  UIMAD.WIDE UR4, UR4, 0x66666667, URZ ;  /* 0x66666667040478a5 */ /* 0x000fe4000f8e023f */
[----:B------:R-:W-:Y:S02]  /*0b80*/  UIADD3 UR6, UR7, UR6, URZ ;  /* 0x0000000607067290 */ /* 0x000fe4000fffe03f */
[----:B------:R-:W-:Y:S02]  /*0b90*/  USHF.R.U32.HI UR4, URZ, 0x1f, UR5 ;  /* 0x0000001f3f047899 */ /* 0x000fe40008011605 */
[----:B------:R-:W-:Y:S02]  /*0ba0*/  UIMAD.WIDE UR6, UR6, 0x66666667, URZ ;  /* 0x66666667060678a5 */ /* 0x000fe4000f8e023f */
[----:B------:R-:W-:Y:S02]  /*0bb0*/  ULEA.HI.SX32 UR4, UR5, UR4, 0x1a ;  /* 0x0000000405047291 */ /* 0x000fe4000f8fd23f */
[----:B------:R-:W-:-:S04]  /*0bc0*/  USHF.R.U32.HI UR6, URZ, 0x1f, UR7 ;  /* 0x0000001f3f067899 */ /* 0x000fc80008011607 */
[----:B------:R-:W-:-:S04]  /*0bd0*/  ULEA.HI.SX32 UR6, UR7, UR6, 0x1a ;  /* 0x0000000607067291 */ /* 0x000fc8000f8fd23f */
[----:B------:R-:W-:-:S04]  /*0be0*/  UISETP.LT.AND UP0, UPT, UR4, UR6, UPT ;  /* 0x000000060400728c */ /* 0x000fc8000bf01270 */
[----:B------:R-:W-:Y:S02]  /*0bf0*/  USEL UR9, UR4, UR6, UP0 ;  /* 0x0000000604097287 */ /* 0x000fe40008000000 */
[----:B------:R-:W-:Y:S02]  /*0c00*/  UISETP.NE.AND UP0, UPT, UR10, URZ, UPT ;  /* 0x0000003f0a00728c */ /* 0x000fe4000bf05270 */
[----:B------:R-:W-:Y:S01]  /*0c10*/  UISETP.GE.AND UP1, UPT, UR9, 0x1, UPT ;  /* 0x000000010900788c */ /* 0x000fe2000bf26270 */
[----:B------:R-:W-:-:S05]  /*0c20*/  UMOV UR4, URZ ;  /* 0x0000003f00047c82 */ /* 0x000fca0008000000 */
[----:B------:R-:W-:-:S03]  /*0c30*/  PLOP3.LUT P0, PT, PT, PT, UP1, 0x80, 0x0 ;  /* 0x000000000000781c */ /* 0x000fc60003f0f018 */
[----:B------:R-:W-:-:S10]  /*0c40*/  @!UP0 ULDC UR10, c[0x0][0x9f0] ;  /* 0x00027c00000a8ab9 */ /* 0x000fd40000000800 */
[----:B------:R-:W-:Y:S05]  /*0c50*/  @!P0 BRA `(.L_x_2544) ;  /* 0x0000000000848947 */ /* 0x000fea0003800000 */
[----:B------:R-:W-:Y:S01]  /*0c60*/  IMAD.U32 R3, RZ, RZ, UR10 ;  /* 0x0000000aff037e24 */ /* 0x000fe2000f8e00ff */
[----:B------:R-:W-:Y:S01]  /*0c70*/  UIADD3 UR6, UR10, -0x1, UR9 ;  /* 0xffffffff0a067890 */ /* 0x000fe2000fffe009 */
[----:B------:R-:W-:-:S03]  /*0c80*/  UMOV UR4, URZ ;  /* 0x0000003f00047c82 */ /* 0x000fc60008000000 */
[-C--:B------:R-:W-:Y:S02]  /*0c90*/  IABS R0, R3.reuse ;  /* 0x0000000300007213 */ /* 0x080fe40000000000 */
[----:B------:R-:W-:Y:S01]  /*0ca0*/  IMAD.U32 R4, RZ, RZ, UR6 ;  /* 0x00000006ff047e24 */ /* 0x000fe2000f8e00ff */
[----:B------:R-:W-:Y:S01]  /*0cb0*/  IABS R5, R3 ;  /* 0x0000000300057213 */ /* 0x000fe20000000000 */
[----:B------:R-:W-:Y:S01]  /*0cc0*/  ULOP3.LUT UR6, UR6, UR10, URZ, 0x3c, !UPT ;  /* 0x0000000a06067292 */ /* 0x000fe2000f8e3c3f */
        /* <DEDUP_REMOVED lines=26> */
.L_x_2544:
[----:B------:R-:W-:Y:S01]  /*0e70*/  UIMAD UR38, UR38, UR4, URZ ;  /* 0x00000004262672a4 */ /* 0x000fe2000f8e023f */
[----:B------:R-:W-:Y:S01]  /*0e80*/  IMAD.U32 R0, RZ, RZ, UR9 ;  /* 0x00000009ff007e24 */ /* 0x000fe2000f8e00ff */
[----:B------:R-:W-:Y:S01]  /*0e90*/  MOV R3, UR4 ;  /* 0x0000000400037c02 */ /* 0x000fe20008000f00 */
[----:B------:R-:W-:Y:S01]  /*0ea0*/  USHF.R.S32.HI UR39, URZ, 0x1f, UR37 ;  /* 0x0000001f3f277899 */ /* 0x000fe20008011425 */
[----:B------:R-:W-:Y:S01]  /*0eb0*/  VIADD R17, R17, 0xffffff80 ;  /* 0xffffff8011117836 */ /* 0x000fe20000000000 */
[----:B------:R-:W-:Y:S01]  /*0ec0*/  UIMAD UR49, UR43, UR49, URZ ;  /* 0x000000312b3172a4 */ /* 0x000fe2000f8e023f */
[----:B------:R-:W-:Y:S02]  /*0ed0*/  VIADDMNMX R0, R3, UR38, R0, PT ;  /* 0x0000002603007c46 */ /* 0x000fe4000b800100 */
[----:B------:R-:W-:Y:S02]  /*0ee0*/  CS2R R28, SRZ ;  /* 0x00000000001c7805 */ /* 0x000fe4000001ff00 */
[----:B------:R-:W-:Y:S01]  /*0ef0*/  PLOP3.LUT P0, PT, PT, PT, PT, 0x80, 0x0 ;  /* 0x000000000000781c */ /* 0x000fe20003f0f070 */
[----:B------:R-:W-:Y:S01]  /*0f00*/  IMAD.MOV.U32 R2, RZ, RZ, RZ ;  /* 0x000000ffff027224 */ /* 0x000fe200078e00ff */
[----:B------:R-:W-:Y:S01]  /*0f10*/  R2UR UR46, R0 ;  /* 0x00000000002e72ca */ /* 0x000fe200000e0000 */
[----:B------:R-:W-:Y:S01]  /*0f20*/  IMAD.MOV.U32 R0, RZ, RZ, RZ ;  /* 0x000000ffff007224 */ /* 0x000fe200078e00ff */
        /* <DEDUP_REMOVED lines=11> */
[----:B------:R-:W-:Y:S01]  /*0fe0*/  UISETP.GT.AND UP0, UPT, UR46, UR38, UPT ;  /* 0x000000262e00728c */ /* 0x000fe2000bf04270 */
[----:B------:R-:W-:Y:S02]  /*0ff0*/  CS2R R52, SRZ ;  /* 0x0000000000347805 */ /* 0x000fe4000001ff00 */
[----:B------:R-:W-:-:S02]  /*1000*/  CS2R R48, SRZ ;  /* 0x0000000000307805 */ /* 0x000fc4000001ff00 */
[----:B------:R-:W-:Y:S02]  /*1010*/  CS2R R54, SRZ ;  /* 0x0000000000367805 */ /* 0x000fe4000001ff00 */
[----:B------:R-:W-:Y:S02]  /*1020*/  CS2R R50, SRZ ;  /* 0x0000000000327805 */ /* 0x000fe4000001ff00 */
[----:B------:R-:W-:Y:S02]  /*1030*/  CS2R R60, SRZ ;  /* 0x00000000003c7805 */ /* 0x000fe4000001ff00 */
[----:B------:R-:W-:Y:S02]  /*1040*/  PLOP3.LUT P1, PT, PT, PT, UP0, 0x80, 0x0 ;  /* 0x000000000000781c */ /* 0x000fe40003f2f008 */
        /* <DEDUP_REMOVED lines=41> */
[----:B------:R-:W-:Y:S01]  /*12e0*/  MOV R10, UR6 ;  /* 0x00000006000a7c02 */ /* 0x000fe20008000f00 */
        /* <DEDUP_REMOVED lines=8> */
.L_x_2546:
        /* <DEDUP_REMOVED lines=10> */
[----:B------:R-:W-:Y:S02]  /*1410*/  @UP0 ULDC.64 UR16, c[0x0][0x9a8] ;  /* 0x00026a0000100ab9 */ /* 0x000fe40000000a00 */
[----:B------:R-:W-:Y:S01]  /*1420*/  @UP1 ULDC.64 UR14, c[0x0][0x9b8] ;  /* 0x00026e00000e1ab9 */ /* 0x000fe20000000a00 */
[----:B------:R-:W-:Y:S02]  /*1430*/  @UP0 UIMAD UR8, UR39, UR16, URZ ;  /* 0x00000010270802a4 */ /* 0x000fe4000f8e023f */
[----:B------:R-:W-:Y:S02]  /*1440*/  @UP1 UIMAD UR10, UR39, UR14, URZ ;  /* 0x0000000e270a12a4 */ /* 0x000fe4000f8e023f */
[----:B------:R-:W-:Y:S02]  /*1450*/  @UP0 UIMAD.WIDE.U32 UR12, UR37, UR16, URZ ;  /* 0x00000010250c02a5 */ /* 0x000fe4000f8e003f */
[----:B------:R-:W-:Y:S02]  /*1460*/  @UP0 UIMAD UR17, UR37, UR17, UR8 ;  /* 0x00000011251102a4 */ /* 0x000fe4000f8e0208 */
[----:B------:R-:W-:-:S02]  /*1470*/  @UP0 USHF.R.S32.HI UR16, URZ, 0x1f, UR42 ;  /* 0x0000001f3f100899 */ /* 0x000fc4000801142a */
[----:B------:R-:W-:Y:S02]  /*1480*/  @UP1 USHF.R.S32.HI UR19, URZ, 0x1f, UR42 ;  /* 0x0000001f3f131899 */ /* 0x000fe4000801142a */
[----:B------:R-:W-:Y:S02]  /*1490*/  @UP1 UIMAD.WIDE.U32 UR8, UR37, UR14, URZ ;  /* 0x0000000e250812a5 */ /* 0x000fe4000f8e003f */
[----:B------:R-:W-:Y:S02]  /*14a0*/  @UP1 UIMAD UR18, UR37, UR15, UR10 ;  /* 0x0000000f251212a4 */ /* 0x000fe4000f8e020a */
[----:B------:R-:W-:Y:S01]  /*14b0*/  @UP0 UIADD3 UR13, UR13, UR17, URZ ;  /* 0x000000110d0d0290 */ /* 0x000fe2000fffe03f */
[----:B------:R-:W-:Y:S01]  /*14c0*/  @UP0 ULDC.64 UR14, c[0x0][0x9b0] ;  /* 0x00026c00000e0ab9 */ /* 0x000fe20000000a00 */
[----:B------:R-:W-:Y:S01]  /*14d0*/  @UP1 ULDC.64 UR10, c[0x0][0x9c0] ;  /* 0x00027000000a1ab9 */ /* 0x000fe20000000a00 */
        /* <DEDUP_REMOVED lines=25> */
.L_x_2641:
[----:B------:R-:W-:-:S06]  /*1670*/  ULOP3.LUT UR4, UR36, 0x1, URZ, 0xfc, !UPT ;  /* 0x0000000124047892 */ /* 0x000fcc000f8efc3f */
[----:B------:R-:W-:-:S05]  /*1680*/  IMAD.U32 R2, RZ, RZ, UR4 ;  /* 0x00000004ff027e24 */ /* 0x000fca000f8e00ff */
[----:B------:R-:W-:-:S13]  /*1690*/  ISETP.NE.AND P0, PT, R2, 0x3, PT ;  /* 0x000000030200780c */ /* 0x000fda0003f05270 */
[----:B------:R-:W-:Y:S05]  /*16a0*/  @!P0 BRA `(.L_x_2548) ;  /* 0x0000000000048947 */ /* 0x000fea0003800000 */
[----:B------:R-:W-:Y:S01]  /*16b0*/  BPT.TRAP 0x1 ;  /* 0x000000040000795c */ /* 0x000fe20000300000 */
.L_x_2548:
[----:B------:R1:W2:Y:S01]  /*16c0*/  SYNCS.PHASECHK.TRANS64.TRYWAIT P1, [UR41+0x22830], R6 ;  /* 0x02283006ff0075a7 */ /* 0x0002a20008020169 */
[----:B------:R-:W-:Y:S05]  /*16d0*/  @!P0 BRA `(.L_x_2549) ;  /* 0x0000000000048947 */ /* 0x000fea0003800000 */
[----:B------:R-:W-:Y:S01]  /*16e0*/  BPT.TRAP 0x1 ;  /* 0x000000040000795c */ /* 0x000fe20000300000 */
.L_x_2549:
[----:B------:R-:W-:-:S05]  /*16f0*/  IMAD.U32 R2, RZ, RZ, UR45 ;  /* 0x0000002dff027e24 */ /* 0x000fca000f8e00ff */
[----:B------:R-:W-:Y:S01]  /*1700*/  LOP3.LUT R2, R2, 0x10000, RZ, 0xfc, !PT ;  /* 0x0001000002027812 */ /* 0x000fe200078efcff */
[----:B--2---:R-:W-:Y:S06]  /*1710*/  @P1 BRA `(.L_x_2550) ;  /* 0x0000000000081947 */ /* 0x004fec0003800000 */
[----:B------:R-:W2:Y:S02]  /*1720*/  SYNCS.PHASECHK.TRANS64.TRYWAIT P1, [UR41+0x22830], R6 ;  /* 0x02283006ff0075a7 */ /* 0x000ea40008020169 */
[----:B--2---:R-:W-:Y:S05]  /*1730*/  @!P1 BRA `(.L_x_2551) ;  /* 0x0000012c00b49947 */ /* 0x004fea0003800000 */
.L_x_2550:
[----:B------:R-:W-:Y:S05]  /*1740*/  WARPSYNC.ALL ;  /* 0x0000000000007948 */ /* 0x000fea0003800000 */
[----:B0-----:R-:W-:Y:S01]  /*1750*/  IMAD.MOV.U32 R3, RZ, RZ, 0x40000040 ;  /* 0x40000040ff037424 */ /* 0x001fe200078e00ff */
        /* <DEDUP_REMOVED lines=138> */
.L_x_2552:
[----:B------:R-:W-:Y:S01]  /*2000*/  LOP3.LUT R10, R105, 0xffffff80, RZ, 0xc0, !PT ;  /* 0xffffff80690a7812 */ /* 0x000fe200078ec0ff */
[C---:B-12---:R-:W-:Y:S01]  /*2010*/  FMUL.FTZ R6, R0.reuse, R58 ;  /* 0x0000003a00067220 */ /* 0x046fe20000410000 */
[----:B------:R-:W-:Y:S01]  /*2020*/  FMUL.FTZ R59, R0, R59 ;  /* 0x0000003b003b7220 */ /* 0x000fe20000410000 */
[----:B------:R-:W-:Y:S01]  /*2030*/  LEA.HI R104, R104, R17, RZ, 0x2 ;  /* 0x0000001168687211 */ /* 0x000fe200078f10ff */
[C---:B------:R-:W-:Y:S01]  /*2040*/  FMUL.FTZ R74, R0.reuse, R74 ;  /* 0x0000004a004a7220 */ /* 0x040fe20000410000 */
[C---:B------:R-:W-:Y:S02]  /*2050*/  IMAD.IADD R10, R17.reuse, 0x1, -R10 ;  /* 0x00000001110a7824 */ /* 0x040fe400078e0a0a */
[C---:B------:R-:W-:Y:S01]  /*2060*/  FMUL.FTZ R5, R0.reuse, R89 ;  /* 0x0000005900057220 */ /* 0x040fe20000410000 */
[----:B------:R-:W-:Y:S01]  /*2070*/  FMUL.FTZ R20, R0, R76 ;  /* 0x0000004c00147220 */ /* 0x000fe20000410000 */
[----:B------:R0:W-:Y:S01]  /*2080*/  MUFU.TANH R89, R59 ;  /* 0x0000003b00597308 */ /* 0x0001e20000002400 */
[----:B------:R-:W-:Y:S01]  /*2090*/  LOP3.LUT R104, R104, 0xfffffffc, RZ, 0xc0, !PT ;  /* 0xfffffffc68687812 */ /* 0x000fe200078ec0ff */
[C---:B------:R-:W-:Y:S01]  /*20a0*/  FMUL.FTZ R62, R0.reuse, R62 ;  /* 0x0000003e003e7220 */ /* 0x040fe20000410000 */
[----:B------:R-:W-:Y:S01]  /*20b0*/  SHF.R.S32.HI R7, RZ, 0x1f, R10 ;  /* 0x0000001fff077819 */ /* 0x000fe2000001140a */
[C---:B------:R-:W-:Y:S01]  /*20c0*/  FMUL.FTZ R58, R0.reuse, R61 ;  /* 0x0000003d003a7220 */ /* 0x040fe20000410000 */
[C---:B------:R-:W-:Y:S01]  /*20d0*/  FMUL.FTZ R21, R0.reuse, R77 ;  /* 0x0000004d00157220 */ /* 0x040fe20000410000 */
[----:B------:R-:W-:Y:S01]  /*20e0*/  IMAD.IADD R104, R17, 0x1, -R104 ;  /* 0x0000000111687824 */ /* 0x000fe200078e0a68 */
[CC--:B------:R-:W-:Y:S01]  /*20f0*/  LEA.HI R13, R7.reuse, R10.reuse, RZ, 0x2 ;  /* 0x0000000a070d7211 */ /* 0x0c0fe200078f10ff */
[----:B------:R1:W-:Y:S01]  /*2100*/  MUFU.TANH R76, R6 ;  /* 0x00000006004c7308 */ /* 0x0003e20000002400 */
[----:B------:R-:W-:Y:S01]  /*2110*/  LEA.HI R7, R7, R10, RZ, 0x5 ;  /* 0x0000000a07077211 */ /* 0x000fe200078f28ff */
[----:B------:R-:W-:Y:S01]  /*2120*/  UISETP.NE.AND UP0, UPT, UR44, URZ, UPT ;  /* 0x0000003f2c00728c */ /* 0x000fe2000bf05270 */
[----:B0-----:R-:W-:Y:S01]  /*2130*/  SHF.R.S32.HI R59, RZ, 0x1f, R13 ;  /* 0x0000001fff3b7819 */ /* 0x001fe2000001140d */
[----:B------:R-:W-:Y:S01]  /*2140*/  FMUL.FTZ R17, R0, R64 ;  /* 0x0000004000117220 */ /* 0x000fe20000410000 */
[----:B------:R-:W-:Y:S01]  /*2150*/  SHF.R.S32.HI R7, RZ, 0x5, R7 ;  /* 0x00000005ff077819 */ /* 0x000fe20000011407 */
[----:B------:R-:W-:Y:S01]  /*2160*/  UMOV UR7, 0xffffff60 ;  /* 0xffffff6000077882 */ /* 0x000fe20000000000 */
[----:B------:R-:W-:Y:S01]  /*2170*/  LEA.HI R61, R106, R106, RZ, 0x1 ;  /* 0x0000006a6a3d7211 */ /* 0x000fe200078f08ff */
[----:B------:R0:W-:Y:S01]  /*2180*/  MUFU.TANH R119, R74 ;  /* 0x0000004a00777308 */ /* 0x0001e20000002400 */
[----:B-1----:R-:W-:Y:S01]  /*2190*/  SHF.R.S32.HI R6, RZ, 0x2, R13 ;  /* 0x00000002ff067819 */ /* 0x002fe2000001140d */
[----:B------:R-:W-:Y:S01]  /*21a0*/  UIMAD UR7, UR46, UR7, 0xa1 ;  /* 0x000000a12e0774a4 */ /* 0x000fe2000f8e0207 */
[----:B------:R-:W-:Y:S01]  /*21b0*/  LOP3.LUT R61, R61, 0x3fffffe, RZ, 0xc0, !PT ;  /* 0x03fffffe3d3d7812 */ /* 0x000fe200078ec0ff */
[----:B------:R-:W-:Y:S01]  /*21c0*/  FMUL.FTZ R90, R0, R90 ;  /* 0x0000005a005a7220 */ /* 0x000fe20000410000 */
[----:B------:R-:W-:Y:S01]  /*21d0*/  PLOP3.LUT P1, PT, PT, PT, UP0, 0x80, 0x0 ;  /* 0x000000000000781c */ /* 0x000fe20003f2f008 */
[----:B------:R-:W-:Y:S01]  /*21e0*/  @UP0 ULDC UR6, c[0x0][0x44c] ;  /* 0x0001130000060ab9 */ /* 0x000fe20000000800 */
[----:B------:R-:W-:Y:S01]  /*21f0*/  IADD3 R61, R106, -R61, RZ ;  /* 0x8000003d6a3d7210 */ /* 0x000fe20007ffe0ff */
[----:B------:R1:W-:Y:S01]  /*2200*/  MUFU.TANH R77, R62 ;  /* 0x0000003e004d7308 */ /* 0x0003e20000002400 */
[C---:B0-----:R-:W-:Y:S01]  /*2210*/  FMUL.FTZ R74, R0.reuse, R56 ;  /* 0x00000038004a7220 */ /* 0x041fe20000410000 */
[C---:B------:R-:W-:Y:S01]  /*2220*/  FMUL.FTZ R56, R0.reuse, R57 ;  /* 0x0000003900387220 */ /* 0x040fe20000410000 */
[C---:B------:R-:W-:Y:S01]  /*2230*/  FMUL.FTZ R57, R0.reuse, R60 ;  /* 0x0000003c00397220 */ /* 0x040fe20000410000 */
[----:B------:R-:W-:Y:S01]  /*2240*/  LEA.HI R60, R59, R6, RZ, 0x3 ;  /* 0x000000063b3c7211 */ /* 0x000fe200078f18ff */
[C---:B------:R-:W-:Y:S01]  /*2250*/  FMUL.FTZ R91, R0.reuse, R91 ;  /* 0x0000005b005b7220 */ /* 0x040fe20000410000 */
[----:B------:R-:W-:Y:S01]  /*2260*/  PLOP3.LUT P2, PT, PT, PT, UP0, 0x80, 0x0 ;  /* 0x000000000000781c */ /* 0x000fe20003f4f008 */
[C---:B------:R-:W-:Y:S01]  /*2270*/  FMUL.FTZ R103, R0.reuse, R103 ;  /* 0x0000006700677220 */ /* 0x040fe20000410000 */
[C---:B------:R-:W-:Y:S01]  /*2280*/  FMUL.FTZ R66, R0.reuse, R66 ;  /* 0x0000004200427220 */ /* 0x040fe20000410000 */
[----:B-1----:R-:W-:Y:S01]  /*2290*/  LEA R62, R7, UR48, 0x4 ;  /* 0x00000030073e7c11 */ /* 0x002fe2000f8e20ff */
[----:B------:R-:W-:Y:S01]  /*22a0*/  FMUL.FTZ R94, R0, R94 ;  /* 0x0000005e005e7220 */ /* 0x000fe20000410000 */
[----:B------:R-:W-:Y:S01]  /*22b0*/  LOP3.LUT R7, R60, 0xfffffff8, RZ, 0xc0, !PT ;  /* 0xfffffff83c077812 */ /* 0x000fe200078ec0ff */
[----:B------:R-:W-:Y:S01]  /*22c0*/  FMUL.FTZ R59, R0, R65 ;  /* 0x00000041003b7220 */ /* 0x000fe20000410000 */
[----:B------:R-:W-:Y:S01]  /*22d0*/  LEA.HI R60, R104, R104, RZ, 0x1 ;  /* 0x00000068683c7211 */ /* 0x000fe200078f08ff */
[----:B------:R-:W-:Y:S01]  /*22e0*/  MUFU.TANH R113, R103 ;  /* 0x0000006700717308 */ /* 0x000fe20000002400 */
[----:B------:R-:W-:Y:S01]  /*22f0*/  IADD3 R62, R62, R6, -R7 ;  /* 0x000000063e3e7210 */ /* 0x000fe20007ffe807 */
[----:B------:R-:W-:Y:S01]  /*2300*/  FMUL.FTZ R95, R0, R95 ;  /* 0x0000005f005f7220 */ /* 0x000fe20000410000 */
[----:B------:R-:W-:Y:S01]  /*2310*/  LOP3.LUT R7, R60, 0x1ffffffe, RZ, 0xc0, !PT ;  /* 0x1ffffffe3c077812 */ /* 0x000fe200078ec0ff */
[----:B------:R-:W-:Y:S01]  /*2320*/  ULDC UR11, c[0x0][0x288] ;  /* 0x0000a200000b7ab9 */ /* 0x000fe20000000800 */
[----:B------:R-:W-:Y:S01]  /*2330*/  FMUL.FTZ R98, R0, R98 ;  /* 0x0000006200627220 */ /* 0x000fe20000410000 */
[----:B------:R-:W-:-:S02]  /*2340*/  IMAD R61, R61, 0x40, R62 ;  /* 0x000000403d3d7824 */ /* 0x000fc400078e023e */
[----:B------:R-:W-:Y:S01]  /*2350*/  FMUL.FTZ R99, R0, R99 ;  /* 0x0000006300637220 */ /* 0x000fe20000410000 */
[----:B------:R-:W-:Y:S01]  /*2360*/  IMAD.IADD R6, R104, 0x1, -R7 ;  /* 0x0000000168067824 */ /* 0x000fe200078e0a07 */
[----:B------:R0:W-:Y:S01]  /*2370*/  MUFU.TANH R65, R66 ;  /* 0x0000004200417308 */ /* 0x0001e20000002400 */
[C---:B------:R-:W-:Y:S01]  /*2380*/  FMUL.FTZ R102, R0.reuse, R102 ;  /* 0x0000006600667220 */ /* 0x040fe20000410000 */
[----:B------:R-:W-:Y:S01]  /*2390*/  FMUL.FTZ R75, R0, R75 ;  /* 0x0000004b004b7220 */ /* 0x000fe20000410000 */
[----:B------:R-:W-:Y:S02]  /*23a0*/  IMAD R6, R6, 0x8, R61 ;  /* 0x0000000806067824 */ /* 0x000fe400078e023d */
[C---:B------:R-:W-:Y:S01]  /*23b0*/  FMUL.FTZ R78, R0.reuse, R78 ;  /* 0x0000004e004e7220 */ /* 0x040fe20000410000 */
[C---:B------:R-:W-:Y:S01]  /*23c0*/  FMUL.FTZ R79, R0.reuse, R79 ;  /* 0x0000004f004f7220 */ /* 0x040fe20000410000 */
[----:B------:R-:W-:Y:S01]  /*23d0*/  FMUL.FTZ R82, R0, R82 ;  /* 0x0000005200527220 */ /* 0x000fe20000410000 */
[----:B------:R-:W-:Y:S01]  /*23e0*/  @P1 IMAD.HI.U32 R7, R6, UR6, RZ ;  /* 0x0000000606071c27 */ /* 0x000fe2000f8e00ff */
[----:B------:R-:W-:Y:S01]  /*23f0*/  @UP0 ULDC UR6, c[0x0][0x450] ;  /* 0x0001140000060ab9 */ /* 0x000fe20000000800 */
[----:B------:R-:W1:Y:S02]  /*2400*/  MUFU.TANH R90, R90 ;  /* 0x0000005a005a7308 */ /* 0x000e640000002400 */
[C---:B------:R-:W-:Y:S01]  /*2410*/  FMUL.FTZ R83, R0.reuse, R83 ;  /* 0x0000005300537220 */ /* 0x040fe20000410000 */
[----:B------:R-:W-:Y:S01]  /*2420*/  IMAD.MOV.U32 R64, RZ, RZ, R6 ;  /* 0x000000ffff407224 */ /* 0x000fe200078e0006 */
[----:B------:R-:W-:Y:S01]  /*2430*/  @P2 SHF.R.U32.HI R64, RZ, UR6, R7 ;  /* 0x00000006ff402c19 */ /* 0x000fe20008011607 */
[----:B------:R-:W-:Y:S01]  /*2440*/  UIMAD UR6, UR46, -0xa0, UR49 ;  /* 0xffffff602e0678a4 */ /* 0x000fe2000f8e0231 */
[----:B------:R-:W-:Y:S01]  /*2450*/  LOP3.LUT R7, R13, 0x7ffffffc, RZ, 0xc0, !PT ;  /* 0x7ffffffc0d077812 */ /* 0x000fe200078ec0ff */
[C---:B------:R-:W-:Y:S01]  /*2460*/  FMUL.FTZ R86, R0.reuse, R86 ;  /* 0x0000005600567220 */ /* 0x040fe20000410000 */
[----:B------:R-:W-:Y:S01]  /*2470*/  FMUL.FTZ R87, R0, R87 ;  /* 0x0000005700577220 */ /* 0x000fe20000410000 */
[----:B------:R-:W2:Y:S01]  /*2480*/  SHFL.IDX PT, R62, R64, 0x1, 0x1c1f ;  /* 0x003c1f00403e7f89 */ /* 0x000ea200000e0000 */
[----:B------:R-:W-:Y:S01]  /*2490*/  UIADD3 UR6, UR6, 0xa0, URZ ;  /* 0x000000a006067890 */ /* 0x000fe2000fffe03f */
[----:B------:R-:W-:Y:S01]  /*24a0*/  IMAD.IADD R7, R10, 0x1, -R7 ;  /* 0x000000010a077824 */ /* 0x000fe200078e0a07 */
[----:B------:R-:W3:Y:S01]  /*24b0*/  MUFU.TANH R91, R91 ;  /* 0x0000005b005b7308 */ /* 0x000ee20000002400 */
[----:B------:R-:W-:-:S02]  /*24c0*/  IMAD.U32 R10, RZ, RZ, UR7 ;  /* 0x00000007ff0a7e24 */ /* 0x000fc4000f8e00ff */
[C---:B------:R-:W-:Y:S01]  /*24d0*/  FMUL.FTZ R15, R0.reuse, R101 ;  /* 0x00000065000f7220 */ /* 0x040fe20000410000 */
[C---:B------:R-:W-:Y:S01]  /*24e0*/  FMUL.FTZ R12, R0.reuse, R97 ;  /* 0x00000061000c7220 */ /* 0x040fe20000410000 */
[----:B0-----:R-:W-:Y:S02]  /*24f0*/  IMAD.U32 R66, RZ, RZ, UR6 ;  /* 0x00000006ff427e24 */ /* 0x001fe4000f8e00ff */
[C---:B------:R-:W-:Y:S01]  /*2500*/  FMUL.FTZ R63, R0.reuse, R63 ;  /* 0x0000003f003f7220 */ /* 0x040fe20000410000 */
[C---:B------:R-:W-:Y:S01]  /*2510*/  IMAD R103, R7.reuse, -0x2, R10 ;  /* 0xfffffffe07677824 */ /* 0x040fe200078e020a */
[----:B------:R-:W-:Y:S01]  /*2520*/  MOV R10, UR49 ;  /* 0x00000031000a7c02 */ /* 0x000fe20008000f00 */
[----:B------:R-:W0:Y:S01]  /*2530*/  MUFU.TANH R94, R94 ;  /* 0x0000005e005e7308 */ /* 0x000e220000002400 */
[----:B------:R-:W-:Y:S02]  /*2540*/  IMAD R66, R7, -0x2, R66 ;  /* 0xfffffffe07427824 */ /* 0x000fe400078e0242 */
[C---:B------:R-:W-:Y:S01]  /*2550*/  FMUL.FTZ R9, R0.reuse, R93 ;  /* 0x0000005d00097220 */ /* 0x040fe20000410000 */
[----:B------:R-:W-:Y:S01]  /*2560*/  IADD3 R103, R103, -UR11, R10 ;  /* 0x8000000b67677c10 */ /* 0x000fe2000fffe00a */
[C---:B------:R-:W-:Y:S01]  /*2570*/  FMUL.FTZ R67, R0.reuse, R67 ;  /* 0x0000004300437220 */ /* 0x040fe20000410000 */
[C---:B------:R-:W-:Y:S01]  /*2580*/  FMUL.FTZ R70, R0.reuse, R70 ;  /* 0x0000004600467220 */ /* 0x040fe20000410000 */
[C---:B------:R-:W-:Y:S01]  /*2590*/  FMUL.FTZ R71, R0.reuse, R71 ;  /* 0x0000004700477220 */ /* 0x040fe20000410000 */
[C---:B------:R-:W-:Y:S01]  /*25a0*/  FMUL.FTZ R18, R0.reuse, R72 ;  /* 0x0000004800127220 */ /* 0x040fe20000410000 */
[----:B------:R-:W4:Y:S01]  /*25b0*/  MUFU.TANH R95, R95 ;  /* 0x0000005f005f7308 */ /* 0x000f220000002400 */
[C---:B------:R-:W-:Y:S01]  /*25c0*/  FMUL.FTZ R72, R0.reuse, R85 ;  /* 0x0000005500487220 */ /* 0x040fe20000410000 */
[C---:B------:R-:W-:Y:S01]  /*25d0*/  FMUL.FTZ R42, R0.reuse, R42 ;  /* 0x0000002a002a7220 */ /* 0x040fe20000410000 */
[C---:B------:R-:W-:Y:S01]  /*25e0*/  FMUL.FTZ R43, R0.reuse, R43 ;  /* 0x0000002b002b7220 */ /* 0x040fe20000410000 */
[----:B------:R-:W-:Y:S01]  /*25f0*/  FMUL.FTZ R60, R0, R68 ;  /* 0x00000044003c7220 */ /* 0x000fe20000410000 */
[----:B--2---:R-:W-:Y:S01]  /*2600*/  VIADDMNMX R13, R62, R103, R66, PT ;  /* 0x000000673e0d7246 */ /* 0x004fe20003800142 */
[C---:B------:R-:W-:Y:S01]  /*2610*/  FMUL.FTZ R46, R0.reuse, R46 ;  /* 0x0000002e002e7220 */ /* 0x040fe20000410000 */
[C---:B------:R-:W-:Y:S01]  /*2620*/  FMUL.FTZ R47, R0.reuse, R47 ;  /* 0x0000002f002f7220 */ /* 0x040fe20000410000 */
[----:B------:R-:W2:Y:S01]  /*2630*/  MUFU.TANH R98, R98 ;  /* 0x0000006200627308 */ /* 0x000ea20000002400 */
        /* <DEDUP_REMOVED lines=8> */
[----:B---3--:R-:W-:Y:S01]  /*26c0*/  FSEL R123, R91, -INF , P2 ;  /* 0xff8000005b7b7808 */ /* 0x008fe20001000000 */
[C---:B------:R-:W-:Y:S01]  /*26d0*/  FMUL.FTZ R51, R0.reuse, R51 ;  /* 0x0000003300337220 */ /* 0x040fe20000410000 */
[----:B------:R-:W-:Y:S01]  /*26e0*/  ISETP.GT.AND P1, PT, R13, 0x9, PT ;  /* 0x000000090d00780c */ /* 0x000fe20003f24270 */
[----:B------:R-:W-:Y:S01]  /*26f0*/  FMUL.FTZ R54, R0, R54 ;  /* 0x0000003600367220 */ /* 0x000fe20000410000 */
[----:B0-----:R-:W-:Y:S01]  /*2700*/  FSEL R121, R94, -INF , P3 ;  /* 0xff8000005e797808 */ /* 0x001fe20001800000 */
[C---:B------:R-:W-:Y:S01]  /*2710*/  FMUL.FTZ R61, R0.reuse, R69 ;  /* 0x00000045003d7220 */ /* 0x040fe20000410000 */
[----:B------:R-:W-:Y:S01]  /*2720*/  FMNMX.FTZ R10, R125, R123, !PT ;  /* 0x0000007b7d0a7209 */ /* 0x000fe20007810000 */
[----:B------:R-:W0:Y:S01]  /*2730*/  MUFU.TANH R102, R102 ;  /* 0x0000006600667308 */ /* 0x000e220000002400 */
[----:B------:R-:W-:Y:S01]  /*2740*/  ISETP.GT.AND P2, PT, R13, 0x10, PT ;  /* 0x000000100d00780c */ /* 0x000fe20003f44270 */
[C---:B------:R-:W-:Y:S01]  /*2750*/  FMUL.FTZ R55, R0.reuse, R55 ;  /* 0x0000003700377220 */ /* 0x040fe20000410000 */
[----:B----4-:R-:W-:Y:S01]  /*2760*/  FSEL R105, R95, -INF , P1 ;  /* 0xff8000005f697808 */ /* 0x010fe20000800000 */
[C---:B------:R-:W-:Y:S01]  /*2770*/  FMUL.FTZ R26, R0.reuse, R26 ;  /* 0x0000001a001a7220 */ /* 0x040fe20000410000 */
[----:B------:R-:W-:Y:S01]  /*2780*/  FMNMX.FTZ R10, R121, R10, !PT ;  /* 0x0000000a790a7209 */ /* 0x000fe20007810000 */
[----:B------:R-:W-:Y:S01]  /*2790*/  FMUL.FTZ R30, R0, R30 ;  /* 0x0000001e001e7220 */ /* 0x000fe20000410000 */
[----:B------:R-:W-:Y:S01]  /*27a0*/  ISETP.GT.AND P1, PT, R13, 0x11, PT ;  /* 0x000000110d00780c */ /* 0x000fe20003f24270 */
[----:B------:R-:W3:Y:S01]  /*27b0*/  MUFU.TANH R75, R75 ;  /* 0x0000004b004b7308 */ /* 0x000ee20000002400 */
[----:B--2---:R-:W-:Y:S01]  /*27c0*/  FSEL R117, R98, -INF , P2 ;  /* 0xff80000062757808 */ /* 0x004fe20001000000 */
[C---:B------:R-:W-:Y:S01]  /*27d0*/  FMUL.FTZ R34, R0.reuse, R34 ;  /* 0x0000002200227220 */ /* 0x040fe20000410000 */
[----:B------:R-:W-:Y:S01]  /*27e0*/  FMNMX.FTZ R10, R105, R10, !PT ;  /* 0x0000000a690a7209 */ /* 0x000fe20007810000 */
[C---:B------:R-:W-:Y:S01]  /*27f0*/  FMUL.FTZ R38, R0.reuse, R38 ;  /* 0x0000002600267220 */ /* 0x040fe20000410000 */
[----:B------:R-:W-:Y:S01]  /*2800*/  ISETP.GT.AND P2, PT, R13, 0x18, PT ;  /* 0x000000180d00780c */ /* 0x000fe20003f44270 */
[C---:B------:R-:W-:Y:S01]  /*2810*/  FMUL.FTZ R23, R0.reuse, R81 ;  /* 0x0000005100177220 */ /* 0x040fe20000410000 */
[----:B-1----:R-:W-:Y:S01]  /*2820*/  FSEL R111, R99, -INF , P1 ;  /* 0xff800000636f7808 */ /* 0x002fe20000800000 */
[----:B------:R-:W1:Y:S01]  /*2830*/  MUFU.TANH R78, R78 ;  /* 0x0000004e004e7308 */ /* 0x000e620000002400 */
[----:B------:R-:W-:Y:S01]  /*2840*/  FMNMX.FTZ R10, R117, R10, !PT ;  /* 0x0000000a750a7209 */ /* 0x000fe20007810000 */
[C---:B------:R-:W-:Y:S01]  /*2850*/  FMUL.FTZ R4, R0.reuse, R88 ;  /* 0x0000005800047220 */ /* 0x040fe20000410000 */
[----:B------:R-:W-:Y:S01]  /*2860*/  ISETP.GT.AND P1, PT, R13, 0x19, PT ;  /* 0x000000190d00780c */ /* 0x000fe20003f24270 */
[----:B------:R-:W-:Y:S01]  /*2870*/  FMUL.FTZ R8, R0, R92 ;  /* 0x0000005c00087220 */ /* 0x000fe20000410000 */
[----:B0-----:R-:W-:Y:S01]  /*2880*/  FSEL R107, R102, -INF , P2 ;  /* 0xff800000666b7808 */ /* 0x001fe20001000000 */
[----:B------:R-:W-:Y:S01]  /*2890*/  ULDC UR6, c[0x0][0x988] ;  /* 0x0002620000067ab9 */ /* 0x000fe20000000800 */
[----:B------:R-:W-:Y:S01]  /*28a0*/  FMNMX.FTZ R10, R111, R10, !PT ;  /* 0x0000000a6f0a7209 */ /* 0x000fe20007810000 */
[----:B------:R-:W0:Y:S01]  /*28b0*/  MUFU.TANH R79, R79 ;  /* 0x0000004f004f7308 */ /* 0x000e220000002400 */
[----:B------:R-:W-:Y:S01]  /*28c0*/  ISETP.GT.AND P2, PT, R13, 0x20, PT ;  /* 0x000000200d00780c */ /* 0x000fe20003f44270 */
[C---:B------:R-:W-:Y:S01]  /*28d0*/  FMUL.FTZ R24, R0.reuse, R24 ;  /* 0x0000001800187220 */ /* 0x040fe20000410000 */
[----:B------:R-:W-:Y:S01]  /*28e0*/  FSEL R113, R113, -INF , P1 ;  /* 0xff80000071717808 */ /* 0x000fe20000800000 */
[C---:B------:R-:W-:Y:S01]  /*28f0*/  FMUL.FTZ R11, R0.reuse, R96 ;  /* 0x00000060000b7220 */ /* 0x040fe20000410000 */
[----:B------:R-:W-:Y:S01]  /*2900*/  FMNMX.FTZ R10, R107, R10, !PT ;  /* 0x0000000a6b0a7209 */ /* 0x000fe20007810000 */
[C---:B------:R-:W-:Y:S01]  /*2910*/  FMUL.FTZ R29, R0.reuse, R29 ;  /* 0x0000001d001d7220 */ /* 0x040fe20000410000 */
[----:B------:R-:W-:Y:S01]  /*2920*/  ISETP.GT.AND P1, PT, R13, 0x21, PT ;  /* 0x000000210d00780c */ /* 0x000fe20003f24270 */
[----:B------:R-:W2:Y:S01]  /*2930*/  MUFU.TANH R82, R82 ;  /* 0x0000005200527308 */ /* 0x000ea20000002400 */
[----:B------:R-:W-:Y:S01]  /*2940*/  FSEL R119, R119, -INF , P2 ;  /* 0xff80000077777808 */ /* 0x000fe20001000000 */
[C---:B------:R-:W-:Y:S01]  /*2950*/  FMUL.FTZ R14, R0.reuse, R100 ;  /* 0x00000064000e7220 */ /* 0x040fe20000410000 */
[----:B------:R-:W-:Y:S01]  /*2960*/  FMNMX.FTZ R10, R113, R10, !PT ;  /* 0x0000000a710a7209 */ /* 0x000fe20007810000 */
[C---:B------:R-:W-:Y:S01]  /*2970*/  FMUL.FTZ R53, R0.reuse, R53 ;  /* 0x0000003500357220 */ /* 0x040fe20000410000 */
[----:B------:R-:W-:Y:S01]  /*2980*/  ISETP.GT.AND P2, PT, R13, 0x28, PT ;  /* 0x000000280d00780c */ /* 0x000fe20003f44270 */
[C---:B------:R-:W-:Y:S01]  /*2990*/  FMUL.FTZ R32, R0.reuse, R32 ;  /* 0x0000002000207220 */ /* 0x040fe20000410000 */
[----:B---3--:R-:W-:Y:S01]  /*29a0*/  FSEL R115, R75, -INF , P1 ;  /* 0xff8000004b737808 */ /* 0x008fe20000800000 */
[----:B------:R-:W3:Y:S01]  /*29b0*/  MUFU.TANH R83, R83 ;  /* 0x0000005300537308 */ /* 0x000ee20000002400 */
[----:B------:R-:W-:Y:S01]  /*29c0*/  FMNMX.FTZ R10, R119, R10, !PT ;  /* 0x0000000a770a7209 */ /* 0x000fe20007810000 */
[C---:B------:R-:W-:Y:S01]  /*29d0*/  FMUL.FTZ R19, R0.reuse, R73 ;  /* 0x0000004900137220 */ /* 0x040fe20000410000 */
[----:B------:R-:W-:Y:S01]  /*29e0*/  ISETP.GT.AND P1, PT, R13, 0x29, PT ;  /* 0x000000290d00780c */ /* 0x000fe20003f24270 */
[----:B------:R-:W-:Y:S01]  /*29f0*/  FMUL.FTZ R22, R0, R80 ;  /* 0x0000005000167220 */ /* 0x000fe20000410000 */
[----:B-1----:R-:W-:Y:S01]  /*2a00*/  FSEL R109, R78, -INF , P2 ;  /* 0xff8000004e6d7808 */ /* 0x002fe20001000000 */
[C---:B------:R-:W-:Y:S01]  /*2a10*/  FMUL.FTZ R28, R0.reuse, R28 ;  /* 0x0000001c001c7220 */ /* 0x040fe20000410000 */
[----:B------:R-:W-:Y:S01]  /*2a20*/  FMNMX.FTZ R10, R115, R10, !PT ;  /* 0x0000000a730a7209 */ /* 0x000fe20007810000 */
[----:B------:R-:W1:Y:S01]  /*2a30*/  MUFU.TANH R86, R86 ;  /* 0x0000005600567308 */ /* 0x000e620000002400 */
[----:B------:R-:W-:Y:S01]  /*2a40*/  ISETP.GT.AND P2, PT, R13, 0x30, PT ;  /* 0x000000300d00780c */ /* 0x000fe20003f44270 */
[C---:B------:R-:W-:Y:S01]  /*2a50*/  FMUL.FTZ R73, R0.reuse, R84 ;  /* 0x0000005400497220 */ /* 0x040fe20000410000 */
[----:B0-----:R-:W-:Y:S01]  /*2a60*/  FSEL R101, R79, -INF , P1 ;  /* 0xff8000004f657808 */ /* 0x001fe20000800000 */
[C---:B------:R-:W-:Y:S01]  /*2a70*/  FMUL.FTZ R25, R0.reuse, R25 ;  /* 0x0000001900197220 */ /* 0x040fe20000410000 */
[----:B------:R-:W-:Y:S01]  /*2a80*/  FMNMX.FTZ R10, R109, R10, !PT ;  /* 0x0000000a6d0a7209 */ /* 0x000fe20007810000 */
[----:B------:R-:W-:Y:S01]  /*2a90*/  FMUL.FTZ R44, R0, R44 ;  /* 0x0000002c002c7220 */ /* 0x000fe20000410000 */
[----:B------:R-:W-:Y:S01]  /*2aa0*/  ISETP.GT.AND P1, PT, R13, 0x31, PT ;  /* 0x000000310d00780c */ /* 0x000fe20003f24270 */
[----:B------:R-:W0:Y:S01]  /*2ab0*/  MUFU.TANH R87, R87 ;  /* 0x0000005700577308 */ /* 0x000e220000002400 */
[----:B--2---:R-:W-:Y:S01]  /*2ac0*/  FSEL R99, R82, -INF , P2 ;  /* 0xff80000052637808 */ /* 0x004fe20001000000 */
[C---:B------:R-:W-:Y:S01]  /*2ad0*/  FMUL.FTZ R48, R0.reuse, R48 ;  /* 0x0000003000307220 */ /* 0x040fe20000410000 */
[----:B------:R-:W-:Y:S01]  /*2ae0*/  FMNMX.FTZ R10, R101, R10, !PT ;  /* 0x0000000a650a7209 */ /* 0x000fe20007810000 */
[C---:B------:R-:W-:Y:S01]  /*2af0*/  FMUL.FTZ R49, R0.reuse, R49 ;  /* 0x0000003100317220 */ /* 0x040fe20000410000 */
[----:B------:R-:W-:Y:S01]  /*2b00*/  ISETP.GT.AND P2, PT, R13, 0x38, PT ;  /* 0x000000380d00780c */ /* 0x000fe20003f44270 */
[C---:B------:R-:W-:Y:S01]  /*2b10*/  FMUL.FTZ R52, R0.reuse, R52 ;  /* 0x0000003400347220 */ /* 0x040fe20000410000 */
[----:B---3--:R-:W-:Y:S01]  /*2b20*/  FSEL R97, R83, -INF , P1 ;  /* 0xff80000053617808 */ /* 0x008fe20000800000 */
[----:B------:R-:W2:Y:S01]  /*2b30*/  MUFU.TANH R63, R63 ;  /* 0x0000003f003f7308 */ /* 0x000ea20000002400 */
[----:B------:R-:W-:Y:S01]  /*2b40*/  FMNMX.FTZ R10, R99, R10, !PT ;  /* 0x0000000a630a7209 */ /* 0x000fe20007810000 */
[C---:B------:R-:W-:Y:S01]  /*2b50*/  FMUL.FTZ R33, R0.reuse, R33 ;  /* 0x0000002100217220 */ /* 0x040fe20000410000 */
[----:B------:R-:W-:Y:S01]  /*2b60*/  ISETP.GT.AND P1, PT, R13, 0x39, PT ;  /* 0x000000390d00780c */ /* 0x000fe20003f24270 */
[----:B------:R-:W-:Y:S01]  /*2b70*/  FMUL.FTZ R37, R0, R37 ;  /* 0x0000002500257220 */ /* 0x000fe20000410000 */
[----:B-1----:R-:W-:Y:S01]  /*2b80*/  FSEL R95, R86, -INF , P2 ;  /* 0xff800000565f7808 */ /* 0x002fe20001000000 */
[----:B------:R-:W-:Y:S01]  /*2b90*/  FMUL.FTZ R36, R0, R36 ;  /* 0x0000002400247220 */ /* 0x000fe20000410000 */
[----:B------:R-:W-:Y:S01]  /*2ba0*/  FMNMX.FTZ R10, R97, R10, !PT ;  /* 0x0000000a610a7209 */ /* 0x000fe20007810000 */
[----:B------:R-:W1:Y:S01]  /*2bb0*/  MUFU.TANH R67, R67 ;  /* 0x0000004300437308 */ /* 0x000e620000002400 */
[----:B------:R-:W-:Y:S01]  /*2bc0*/  ISETP.GT.AND P2, PT, R13, 0x40, PT ;  /* 0x000000400d00780c */ /* 0x000fe20003f44270 */
[----:B------:R-:W-:Y:S01]  /*2bd0*/  @UP0 ULDC UR14, c[0x0][0x450] ;  /* 0x00011400000e0ab9 */ /* 0x000fe20000000800 */
[----:B0-----:R-:W-:Y:S01]  /*2be0*/  FSEL R93, R87, -INF , P1 ;  /* 0xff800000575d7808 */ /* 0x001fe20000800000 */
[----:B------:R-:W-:Y:S01]  /*2bf0*/  UIADD3 UR52, UR46, -0x2, URZ ;  /* 0xfffffffe2e347890 */ /* 0x000fe2000fffe03f */
[----:B------:R-:W-:Y:S01]  /*2c00*/  FMNMX.FTZ R10, R95, R10, !PT ;  /* 0x0000000a5f0a7209 */ /* 0x000fe20007810000 */
[----:B------:R-:W-:Y:S01]  /*2c10*/  UIADD3 UR10, UR41, 0x22840, URZ ;  /* 0x00022840290a7890 */ /* 0x000fe2000fffe03f */
[----:B------:R-:W-:Y:S01]  /*2c20*/  ISETP.GT.AND P1, PT, R13, 0x41, PT ;  /* 0x000000410d00780c */ /* 0x000fe20003f24270 */
[----:B------:R-:W0:Y:S01]  /*2c30*/  MUFU.TANH R70, R70 ;  /* 0x0000004600467308 */ /* 0x000e220000002400 */
[----:B------:R-:W-:Y:S01]  /*2c40*/  FSEL R91, R76, -INF , P2 ;  /* 0xff8000004c5b7808 */ /* 0x000fe20001000000 */
[----:B------:R-:W-:Y:S01]  /*2c50*/  UPRMT UR10, UR47, 0x654, UR10 ;  /* 0x000006542f0a7896 */ /* 0x000fe2000800000a */
[----:B------:R-:W-:Y:S01]  /*2c60*/  FMNMX.FTZ R10, R93, R10, !PT ;  /* 0x0000000a5d0a7209 */ /* 0x000fe20007810000 */
[----:B------:R-:W3:Y:S01]  /*2c70*/  S2UR UR46, SR_CgaCtaId ;  /* 0x00000000002e79c3 */ /* 0x000ee20000008800 */
[----:B------:R-:W-:Y:S01]  /*2c80*/  ISETP.GT.AND P2, PT, R13, 0x48, PT ;  /* 0x000000480d00780c */ /* 0x000fe20003f44270 */
[----:B------:R-:W-:Y:S01]  /*2c90*/  UMOV UR47, URZ ;  /* 0x0000003f002f7c82 */ /* 0x000fe20008000000 */
[----:B------:R-:W-:Y:S01]  /*2ca0*/  FSEL R89, R89, -INF , P1 ;  /* 0xff80000059597808 */ /* 0x000fe20000800000 */
[----:B------:R-:W4:Y:S01]  /*2cb0*/  MUFU.TANH R71, R71 ;  /* 0x0000004700477308 */ /* 0x000f220000002400 */
[----:B------:R-:W-:-:S02]  /*2cc0*/  FMNMX.FTZ R10, R91, R10, !PT ;  /* 0x0000000a5b0a7209 */ /* 0x000fc40007810000 */
[----:B------:R-:W-:Y:S01]  /*2cd0*/  ISETP.GT.AND P1, PT, R13, 0x49, PT ;  /* 0x000000490d00780c */ /* 0x000fe20003f24270 */
[----:B------:R-:W-:Y:S01]  /*2ce0*/  SYNCS.ARRIVE.TRANS64.RED.A1T0 RZ, [UR10], RZ ;  /* 0x000000ffffff79a7 */ /* 0x000fe2000810040a */
[----:B------:R-:W-:Y:S02]  /*2cf0*/  FSEL R87, R77, -INF , P2 ;  /* 0xff8000004d577808 */ /* 0x000fe40001000000 */
[----:B------:R-:W-:Y:S01]  /*2d00*/  FMNMX.FTZ R10, R89, R10, !PT ;  /* 0x0000000a590a7209 */ /* 0x000fe20007810000 */
[----:B------:R5:W3:Y:S01]  /*2d10*/  MUFU.TANH R68, R42 ;  /* 0x0000002a00447308 */ /* 0x000ae20000002400 */
[----:B------:R-:W-:Y:S02]  /*2d20*/  ISETP.GT.AND P2, PT, R13, 0x50, PT ;  /* 0x000000500d00780c */ /* 0x000fe40003f44270 */
[----:B--2---:R-:W-:Y:S02]  /*2d30*/  FSEL R85, R63, -INF , P1 ;  /* 0xff8000003f557808 */ /* 0x004fe40000800000 */
[----:B------:R-:W-:-:S02]  /*2d40*/  FMNMX.FTZ R10, R87, R10, !PT ;  /* 0x0000000a570a7209 */ /* 0x000fc40007810000 */
[----:B------:R-:W-:Y:S01]  /*2d50*/  ISETP.GT.AND P1, PT, R13, 0x51, PT ;  /* 0x000000510d00780c */ /* 0x000fe20003f24270 */
[----:B------:R-:W2:Y:S01]  /*2d60*/  MUFU.TANH R43, R43 ;  /* 0x0000002b002b7308 */ /* 0x000ea20000002400 */
[----:B------:R-:W-:Y:S02]  /*2d70*/  FSEL R83, R65, -INF , P2 ;  /* 0xff80000041537808 */ /* 0x000fe40001000000 */
[----:B------:R-:W-:Y:S02]  /*2d80*/  FMNMX.FTZ R10, R85, R10, !PT ;  /* 0x0000000a550a7209 */ /* 0x000fe40007810000 */
[----:B------:R-:W-:Y:S02]  /*2d90*/  ISETP.GT.AND P2, PT, R13, 0x58, PT ;  /* 0x000000580d00780c */ /* 0x000fe40003f44270 */
[----:B-1----:R-:W-:Y:S01]  /*2da0*/  FSEL R77, R67, -INF , P1 ;  /* 0xff800000434d7808 */ /* 0x002fe20000800000 */
[----:B------:R-:W-:Y:S01]  /*2db0*/  MUFU.TANH R46, R46 ;  /* 0x0000002e002e7308 */ /* 0x000fe20000002400 */
[----:B-----5:R-:W-:Y:S01]  /*2dc0*/  FMNMX.FTZ R42, R83, R10, !PT ;  /* 0x0000000a532a7209 */ /* 0x020fe20007810000 */
[----:B------:R-:W-:Y:S01]  /*2dd0*/  FMUL.FTZ R10, R0, R27 ;  /* 0x0000001b000a7220 */ /* 0x000fe20000410000 */
[----:B------:R-:W-:-:S02]  /*2de0*/  ISETP.GT.AND P1, PT, R13, 0x59, PT ;  /* 0x000000590d00780c */ /* 0x000fc40003f24270 */
[----:B0-----:R-:W-:Y:S02]  /*2df0*/  FSEL R63, R70, -INF , P2 ;  /* 0xff800000463f7808 */ /* 0x001fe40001000000 */
[----:B------:R-:W-:Y:S01]  /*2e00*/  FMNMX.FTZ R42, R77, R42, !PT ;  /* 0x0000002a4d2a7209 */ /* 0x000fe20007810000 */
[----:B------:R-:W0:Y:S01]  /*2e10*/  MUFU.TANH R47, R47 ;  /* 0x0000002f002f7308 */ /* 0x000e220000002400 */
[----:B------:R-:W-:Y:S02]  /*2e20*/  ISETP.GT.AND P2, PT, R13, 0x60, PT ;  /* 0x000000600d00780c */ /* 0x000fe40003f44270 */
[----:B----4-:R-:W-:Y:S02]  /*2e30*/  FSEL R41, R71, -INF , P1 ;  /* 0xff80000047297808 */ /* 0x010fe40000800000 */
[----:B------:R-:W-:Y:S02]  /*2e40*/  FMNMX.FTZ R42, R63, R42, !PT ;  /* 0x0000002a3f2a7209 */ /* 0x000fe40007810000 */
[----:B------:R-:W-:Y:S01]  /*2e50*/  ISETP.GT.AND P1, PT, R13, 0x61, PT ;  /* 0x000000610d00780c */ /* 0x000fe20003f24270 */
[----:B------:R-:W1:Y:S01]  /*2e60*/  MUFU.TANH R50, R50 ;  /* 0x0000003200327308 */ /* 0x000e620000002400 */
[----:B---3--:R-:W-:-:S02]  /*2e70*/  FSEL R27, R68, -INF , P2 ;  /* 0xff800000441b7808 */ /* 0x008fc40001000000 */
[----:B------:R-:W-:Y:S02]  /*2e80*/  FMNMX.FTZ R42, R41, R42, !PT ;  /* 0x0000002a292a7209 */ /* 0x000fe40007810000 */
[----:B------:R-:W-:Y:S02]  /*2e90*/  ISETP.GT.AND P2, PT, R13, 0x68, PT ;  /* 0x000000680d00780c */ /* 0x000fe40003f44270 */
[----:B--2---:R-:W-:Y:S01]  /*2ea0*/  FSEL R43, R43, -INF , P1 ;  /* 0xff8000002b2b7808 */ /* 0x004fe20000800000 */
[----:B------:R-:W2:Y:S01]  /*2eb0*/  MUFU.TANH R69, R51 ;  /* 0x0000003300457308 */ /* 0x000ea20000002400 */
[----:B------:R-:W-:Y:S02]  /*2ec0*/  FMNMX.FTZ R42, R27, R42, !PT ;  /* 0x0000002a1b2a7209 */ /* 0x000fe40007810000 */
[----:B------:R-:W-:Y:S02]  /*2ed0*/  ISETP.GT.AND P1, PT, R13, 0x69, PT ;  /* 0x000000690d00780c */ /* 0x000fe40003f24270 */
[----:B------:R-:W-:-:S02]  /*2ee0*/  FMNMX.FTZ R42, R43, R42, !PT ;  /* 0x0000002a2b2a7209 */ /* 0x000fc40007810000 */
[----:B0-----:R-:W-:Y:S01]  /*2ef0*/  FSEL R47, R47, -INF , P1 ;  /* 0xff8000002f2f7808 */ /* 0x001fe20000800000 */
[----:B------:R0:W-:Y:S01]  /*2f00*/  MUFU.TANH R70, R10 ;  /* 0x0000000a00467308 */ /* 0x0001e20000002400 */
[----:B------:R-:W-:-:S07]  /*2f10*/  ISETP.GT.AND P1, PT, R13, 0x71, PT ;  /* 0x000000710d00780c */ /* 0x000fce0003f24270 */
[----:B------:R-:W-:Y:S01]  /*2f20*/  MUFU.TANH R54, R54 ;  /* 0x0000003600367308 */ /* 0x000fe20000002400 */
[----:B0-----:R-:W-:Y:S01]  /*2f30*/  FMUL.FTZ R10, R0, R31 ;  /* 0x0000001f000a7220 */ /* 0x001fe20000410000 */
[----:B------:R-:W-:Y:S02]  /*2f40*/  FSEL R31, R46, -INF , P2 ;  /* 0xff8000002e1f7808 */ /* 0x000fe40001000000 */
[----:B------:R-:W-:Y:S02]  /*2f50*/  ISETP.GT.AND P2, PT, R13, 0x70, PT ;  /* 0x000000700d00780c */ /* 0x000fe40003f44270 */
[----:B------:R-:W-:Y:S02]  /*2f60*/  FMNMX.FTZ R42, R31, R42, !PT ;  /* 0x0000002a1f2a7209 */ /* 0x000fe40007810000 */
[----:B------:R2:W0:Y:S01]  /*2f70*/  MUFU.TANH R75, R55 ;  /* 0x00000037004b7308 */ /* 0x0004220000002400 */
[----:B-1----:R-:W-:Y:S02]  /*2f80*/  FSEL R51, R50, -INF , P2 ;  /* 0xff80000032337808 */ /* 0x002fe40001000000 */
[----:B------:R-:W-:-:S02]  /*2f90*/  FMNMX.FTZ R42, R47, R42, !PT ;  /* 0x0000002a2f2a7209 */ /* 0x000fc40007810000 */
[----:B------:R-:W-:Y:S02]  /*2fa0*/  ISETP.GT.AND P2, PT, R13, 0x78, PT ;  /* 0x000000780d00780c */ /* 0x000fe40003f44270 */
[----:B------:R-:W-:Y:S01]  /*2fb0*/  FMNMX.FTZ R42, R51, R42, !PT ;  /* 0x0000002a332a7209 */ /* 0x000fe20007810000 */
[----:B------:R-:W1:Y:S01]  /*2fc0*/  MUFU.TANH R26, R26 ;  /* 0x0000001a001a7308 */ /* 0x000e620000002400 */
[----:B--2---:R-:W-:Y:S02]  /*2fd0*/  FSEL R55, R69, -INF , P1 ;  /* 0xff80000045377808 */ /* 0x004fe40000800000 */
[----:B------:R-:W-:Y:S02]  /*2fe0*/  ISETP.GT.AND P1, PT, R13, 0x79, PT ;  /* 0x000000790d00780c */ /* 0x000fe40003f24270 */
[----:B------:R-:W-:-:S03]  /*2ff0*/  FMNMX.FTZ R42, R55, R42, !PT ;  /* 0x0000002a372a7209 */ /* 0x000fc60007810000 */
[----:B------:R2:W3:Y:S01]  /*3000*/  MUFU.TANH R46, R10 ;  /* 0x0000000a002e7308 */ /* 0x0004e20000002400 */
[----:B0-----:R-:W-:Y:S02]  /*3010*/  FSEL R65, R75, -INF , P1 ;  /* 0xff8000004b417808 */ /* 0x001fe40000800000 */
[----:B------:R-:W-:-:S04]  /*3020*/  ISETP.GT.AND P1, PT, R13, 0x81, PT ;  /* 0x000000810d00780c */ /* 0x000fc80003f24270 */
[----:B------:R-:W-:Y:S01]  /*3030*/  FSEL R69, R70, -INF , P1 ;  /* 0xff80000046457808 */ /* 0x000fe20000800000 */
[----:B------:R-:W0:Y:S01]  /*3040*/  MUFU.TANH R30, R30 ;  /* 0x0000001e001e7308 */ /* 0x000e220000002400 */
[----:B--2---:R-:W-:Y:S01]  /*3050*/  FMUL.FTZ R10, R0, R35 ;  /* 0x00000023000a7220 */ /* 0x004fe20000410000 */
[----:B------:R-:W-:Y:S02]  /*3060*/  FSEL R35, R54, -INF , P2 ;  /* 0xff80000036237808 */ /* 0x000fe40001000000 */
[----:B------:R-:W-:Y:S02]  /*3070*/  ISETP.GT.AND P2, PT, R13, 0x80, PT ;  /* 0x000000800d00780c */ /* 0x000fe40003f44270 */
[----:B------:R-:W-:Y:S02]  /*3080*/  FMNMX.FTZ R42, R35, R42, !PT ;  /* 0x0000002a232a7209 */ /* 0x000fe40007810000 */
[----:B------:R-:W2:Y:S01]  /*3090*/  MUFU.TANH R34, R34 ;  /* 0x0000002200227308 */ /* 0x000ea20000002400 */
[----:B-1----:R-:W-:-:S02]  /*30a0*/  FSEL R67, R26, -INF , P2 ;  /* 0xff8000001a437808 */ /* 0x002fc40001000000 */
[----:B------:R-:W-:Y:S02]  /*30b0*/  FMNMX.FTZ R42, R65, R42, !PT ;  /* 0x0000002a412a7209 */ /* 0x000fe40007810000 */
[----:B------:R-:W-:Y:S02]  /*30c0*/  ISETP.GT.AND P2, PT, R13, 0x88, PT ;  /* 0x000000880d00780c */ /* 0x000fe40003f44270 */
[----:B------:R-:W-:Y:S01]  /*30d0*/  FMNMX.FTZ R42, R67, R42, !PT ;  /* 0x0000002a432a7209 */ /* 0x000fe20007810000 */
[----:B------:R1:W4:Y:S01]  /*30e0*/  MUFU.TANH R79, R10 ;  /* 0x0000000a004f7308 */ /* 0x0003220000002400 */
[----:B------:R-:W-:Y:S02]  /*30f0*/  ISETP.GT.AND P1, PT, R13, 0x89, PT ;  /* 0x000000890d00780c */ /* 0x000fe40003f24270 */
[----:B------:R-:W-:Y:S02]  /*3100*/  FMNMX.FTZ R42, R69, R42, !PT ;  /* 0x0000002a452a7209 */ /* 0x000fe40007810000 */
[----:B---3--:R-:W-:-:S02]  /*3110*/  FSEL R75, R46, -INF , P1 ;  /* 0xff8000002e4b7808 */ /* 0x008fc40000800000 */
[C---:B------:R-:W-:Y:S01]  /*3120*/  ISETP.GT.AND P1, PT, R13.reuse, 0x91, PT ;  /* 0x000000910d00780c */ /* 0x040fe20003f24270 */
[----:B------:R-:W3:Y:S01]  /*3130*/  MUFU.TANH R38, R38 ;  /* 0x0000002600267308 */ /* 0x000ee20000002400 */
[----:B-1----:R-:W-:Y:S01]  /*3140*/  FMUL.FTZ R10, R0, R39 ;  /* 0x00000027000a7220 */ /* 0x002fe20000410000 */
[----:B0-----:R-:W-:Y:S02]  /*3150*/  FSEL R39, R30, -INF , P2 ;  /* 0xff8000001e277808 */ /* 0x001fe40001000000 */
[----:B------:R-:W-:Y:S01]  /*3160*/  ISETP.GT.AND P2, PT, R13, 0x90, PT ;  /* 0x000000900d00780c */ /* 0x000fe20003f44270 */
[----:B------:R-:W0:Y:S01]  /*3170*/  SHFL.IDX PT, R30, R64, RZ, 0x1c1f ;  /* 0x001c1fff401e7589 */ /* 0x000e2200000e0000 */
[----:B------:R-:W-:Y:S02]  /*3180*/  FMNMX.FTZ R42, R39, R42, !PT ;  /* 0x0000002a272a7209 */ /* 0x000fe40007810000 */
[----:B------:R1:W5:Y:S01]  /*3190*/  MUFU.TANH R81, R10 ;  /* 0x0000000a00517308 */ /* 0x0003620000002400 */
[----:B--2---:R-:W-:-:S02]  /*31a0*/  FSEL R71, R34, -INF , P2 ;  /* 0xff80000022477808 */ /* 0x004fc40001000000 */
[----:B------:R-:W-:Y:S02]  /*31b0*/  FMNMX.FTZ R42, R75, R42, !PT ;  /* 0x0000002a4b2a7209 */ /* 0x000fe40007810000 */
[----:B------:R-:W-:Y:S02]  /*31c0*/  ISETP.GT.AND P2, PT, R13, 0x98, PT ;  /* 0x000000980d00780c */ /* 0x000fe40003f44270 */
[----:B----4-:R-:W-:Y:S01]  /*31d0*/  FSEL R79, R79, -INF , P1 ;  /* 0xff8000004f4f7808 */ /* 0x010fe20000800000 */
[----:B------:R-:W-:Y:S01]  /*31e0*/  MUFU.TANH R4, R4 ;  /* 0x0000000400047308 */ /* 0x000fe20000002400 */
[----:B------:R-:W-:Y:S01]  /*31f0*/  FMNMX.FTZ R42, R71, R42, !PT ;  /* 0x0000002a472a7209 */ /* 0x000fe20007810000 */
[----:B-1----:R-:W-:Y:S01]  /*3200*/  FMUL.FTZ R10, R0, R45 ;  /* 0x0000002d000a7220 */ /* 0x002fe20000410000 */
[----:B------:R-:W-:Y:S02]  /*3210*/  ISETP.GT.AND P1, PT, R13, 0x99, PT ;  /* 0x000000990d00780c */ /* 0x000fe40003f24270 */
[----:B---3--:R-:W-:-:S02]  /*3220*/  FSEL R45, R38, -INF , P2 ;  /* 0xff800000262d7808 */ /* 0x008fc40001000000 */
[----:B------:R-:W-:Y:S01]  /*3230*/  FMNMX.FTZ R42, R79, R42, !PT ;  /* 0x0000002a4f2a7209 */ /* 0x000fe20007810000 */
[----:B------:R-:W-:Y:S01]  /*3240*/  MUFU.TANH R34, R10 ;  /* 0x0000000a00227308 */ /* 0x000fe20000002400 */
[----:B-----5:R-:W-:Y:S02]  /*3250*/  FSEL R81, R81, -INF , P1 ;  /* 0xff80000051517808 */ /* 0x020fe40000800000 */
[----:B------:R-:W-:Y:S02]  /*3260*/  FMNMX.FTZ R42, R45, R42, !PT ;  /* 0x0000002a2d2a7209 */ /* 0x000fe40007810000 */
[----:B0-----:R-:W-:Y:S02]  /*3270*/  VIADDMNMX R66, R30, R103, R66, PT ;  /* 0x000000671e427246 */ /* 0x001fe40003800142 */
[----:B------:R-:W-:Y:S01]  /*3280*/  FMNMX.FTZ R42, R81, R42, !PT ;  /* 0x0000002a512a7209 */ /* 0x000fe20007810000 */
[----:B------:R-:W0:Y:S01]  /*3290*/  MUFU.TANH R5, R5 ;  /* 0x0000000500057308 */ /* 0x000e220000002400 */
[----:B------:R-:W-:-:S02]  /*32a0*/  ISETP.GT.AND P2, PT, R66, 0x1, PT ;  /* 0x000000014200780c */ /* 0x000fc40003f44270 */
[----:B------:R-:W-:Y:S01]  /*32b0*/  ISETP.GT.AND P3, PT, R66, 0x8, PT ;  /* 0x000000084200780c */ /* 0x000fe20003f64270 */
[----:B------:R-:W1:Y:S04]  /*32c0*/  SHFL.BFLY PT, R13, R42, 0x2, 0x1f ;  /* 0x0c401f002a0d7f89 */ /* 0x000e6800000e0000 */
[----:B------:R-:W2:Y:S08]  /*32d0*/  MUFU.TANH R8, R8 ;  /* 0x0000000800087308 */ /* 0x000eb00000002400 */
[----:B------:R3:W-:Y:S01]  /*32e0*/  MUFU.TANH R46, R24 ;  /* 0x00000018002e7308 */ /* 0x0007e20000002400 */
[----:B0-----:R-:W-:-:S02]  /*32f0*/  FSEL R50, R5, -INF , P2 ;  /* 0xff80000005327808 */ /* 0x001fc40001000000 */
[----:B------:R-:W-:-:S05]  /*3300*/  ISETP.GT.AND P2, PT, R66, 0x10, PT ;  /* 0x000000104200780c */ /* 0x000fca0003f44270 */
[----:B------:R-:W0:Y:S01]  /*3310*/  MUFU.TANH R9, R9 ;  /* 0x0000000900097308 */ /* 0x000e220000002400 */
[----:B-1----:R-:W-:-:S07]  /*3320*/  FMNMX.FTZ R10, R42, R13, !PT ;  /* 0x0000000d2a0a7209 */ /* 0x002fce0007810000 */
[----:B------:R-:W1:Y:S01]  /*3330*/  MUFU.TANH R11, R11 ;  /* 0x0000000b000b7308 */ /* 0x000e620000002400 */
[----:B------:R-:W4:Y:S07]  /*3340*/  SHFL.BFLY PT, R13, R10, 0x1, 0x1f ;  /* 0x0c201f000a0d7f89 */ /* 0x000f2e00000e0000 */
[----:B------:R5:W-:Y:S08]  /*3350*/  MUFU.TANH R139, R29 ;  /* 0x0000001d008b7308 */ /* 0x000bf00000002400 */
[----:B------:R-:W-:Y:S08]  /*3360*/  MUFU.TANH R12, R12 ;  /* 0x0000000c000c7308 */ /* 0x000ff00000002400 */
[----:B------:R-:W1:Y:S01]  /*3370*/  MUFU.TANH R14, R14 ;  /* 0x0000000e000e7308 */ /* 0x000e620000002400 */
[----:B----4-:R-:W-:Y:S01]  /*3380*/  FMNMX.FTZ R13, R10, R13, !PT ;  /* 0x0000000d0a0d7209 */ /* 0x010fe20007810000 */
[----:B------:R-:W-:Y:S01]  /*3390*/  IMAD.U32 R10, RZ, RZ, UR6 ;  /* 0x00000006ff0a7e24 */ /* 0x000fe2000f8e00ff */
[----:B------:R-:W-:-:S02]  /*33a0*/  @UP0 ULDC UR6, c[0x0][0x44c] ;  /* 0x0001130000060ab9 */ /* 0x000fc40000000800 */
[C---:B------:R-:W-:Y:S01]  /*33b0*/  FSETP.NEU.FTZ.AND P1, PT, R13.reuse, -INF , PT ;  /* 0xff8000000d00780b */ /* 0x040fe20003f3d000 */
[----:B---3--:R-:W-:Y:S01]  /*33c0*/  FFMA.FTZ R24, R13, R10, -8 ;  /* 0xc10000000d187423 */ /* 0x008fe2000001000a */
[----:B------:R-:W-:Y:S01]  /*33d0*/  UIMAD.WIDE.U32 UR6, UR48, UR6, URZ ;  /* 0x00000006300672a5 */ /* 0x000fe2000f8e003f */
[----:B------:R2:W-:Y:S03]  /*33e0*/  MUFU.TANH R38, R53 ;  /* 0x0000003500267308 */ /* 0x0005e60000002400 */
[----:B------:R-:W-:Y:S01]  /*33f0*/  FSEL R24, R24, RZ, P1 ;  /* 0x000000ff18187208 */ /* 0x000fe20000800000 */
[----:B------:R-:W-:Y:S01]  /*3400*/  @UP0 USHF.R.U32.HI UR48, URZ, UR14, UR7 ;  /* 0x0000000e3f300299 */ /* 0x000fe20008011607 */
[----:B------:R-:W-:-:S03]  /*3410*/  ISETP.GT.AND P1, PT, R66, RZ, PT ;  /* 0x000000ff4200720c */ /* 0x000fc60003f24270 */
[-CC-:B-----5:R-:W-:Y:S01]  /*3420*/  FFMA.FTZ R29, R105, R10.reuse, -R24.reuse ;  /* 0x0000000a691d7223 */ /* 0x1a0fe20000010818 */
[----:B------:R-:W-:Y:S01]  /*3430*/  FSEL R105, R4, -INF , P1 ;  /* 0xff80000004697808 */ /* 0x000fe20000800000 */
[----:B------:R-:W-:Y:S01]  /*3440*/  MUFU.TANH R15, R15 ;  /* 0x0000000f000f7308 */ /* 0x000fe20000002400 */
[----:B------:R-:W-:Y:S01]  /*3450*/  ISETP.GT.AND P1, PT, R66, 0x9, PT ;  /* 0x000000094200780c */ /* 0x000fe20003f24270 */
[-CC-:B------:R-:W-:Y:S01]  /*3460*/  FFMA.FTZ R111, R111, R10.reuse, -R24.reuse ;  /* 0x0000000a6f6f7223 */ /* 0x180fe20000010818 */
[----:B--2---:R-:W-:Y:S01]  /*3470*/  FSEL R53, R8, -INF , P3 ;  /* 0xff80000008357808 */ /* 0x004fe20001800000 */
[--C-:B------:R-:W-:Y:S01]  /*3480*/  FFMA.FTZ R30, R117, R10, -R24.reuse ;  /* 0x0000000a751e7223 */ /* 0x100fe20000010818 */
[----:B------:R-:W-:Y:S01]  /*3490*/  FMNMX.FTZ R4, R105, R50, !PT ;  /* 0x0000003269047209 */ /* 0x000fe20007810000 */
[--C-:B------:R-:W-:Y:S01]  /*34a0*/  FFMA.FTZ R26, R123, R10, -R24.reuse ;  /* 0x0000000a7b1a7223 */ /* 0x100fe20000010818 */
[----:B0-----:R-:W-:Y:S01]  /*34b0*/  FSEL R103, R9, -INF , P1 ;  /* 0xff80000009677808 */ /* 0x001fe20000800000 */
[----:B------:R0:W-:Y:S01]  /*34c0*/  MUFU.TANH R54, R32 ;  /* 0x0000002000367308 */ /* 0x0001e20000002400 */
[----:B------:R-:W-:Y:S01]  /*34d0*/  FMNMX.FTZ R8, R53, R4, !PT ;  /* 0x0000000435087209 */ /* 0x000fe20007810000 */
[-CC-:B------:R-:W-:Y:S01]  /*34e0*/  FFMA.FTZ R9, R113, R10.reuse, -R24.reuse ;  /* 0x0000000a71097223 */ /* 0x180fe20000010818 */
[C---:B------:R-:W-:Y:S01]  /*34f0*/  ISETP.GT.AND P1, PT, R66.reuse, 0x11, PT ;  /* 0x000000114200780c */ /* 0x040fe20003f24270 */
[--C-:B------:R-:W-:Y:S01]  /*3500*/  FFMA.FTZ R41, R41, R10, -R24.reuse ;  /* 0x0000000a29297223 */ /* 0x100fe20000010818 */
[----:B------:R-:W-:Y:S01]  /*3510*/  FMNMX.FTZ R8, R103, R8, !PT ;  /* 0x0000000867087209 */ /* 0x000fe20007810000 */
[-CC-:B------:R-:W-:Y:S01]  /*3520*/  FFMA.FTZ R27, R27, R10.reuse, -R24.reuse ;  /* 0x0000000a1b1b7223 */ /* 0x180fe20000010818 */
[-CC-:B------:R-:W-:Y:S01]  /*3530*/  FFMA.FTZ R31, R31, R10.reuse, -R24.reuse ;  /* 0x0000000a1f1f7223 */ /* 0x180fe20000010818 */
[----:B------:R-:W2:Y:S01]  /*3540*/  MUFU.TANH R18, R18 ;  /* 0x0000001200127308 */ /* 0x000ea20000002400 */
[-CC-:B0-----:R-:W-:Y:S01]  /*3550*/  FFMA.FTZ R32, R107, R10.reuse, -R24.reuse ;  /* 0x0000000a6b207223 */ /* 0x181fe20000010818 */
[----:B-1----:R-:W-:Y:S01]  /*3560*/  FSEL R107, R11, -INF , P2 ;  /* 0xff8000000b6b7808 */ /* 0x002fe20001000000 */
[-CC-:B------:R-:W-:Y:S01]  /*3570*/  FFMA.FTZ R11, R119, R10.reuse, -R24.reuse ;  /* 0x0000000a770b7223 */ /* 0x180fe20000010818 */
[----:B------:R-:W-:Y:S01]  /*3580*/  ISETP.GT.AND P2, PT, R66, 0x18, PT ;  /* 0x000000184200780c */ /* 0x000fe20003f44270 */
[--C-:B------:R-:W-:Y:S01]  /*3590*/  FFMA.FTZ R35, R35, R10, -R24.reuse ;  /* 0x0000000a23237223 */ /* 0x100fe20000010818 */
[----:B------:R-:W-:Y:S01]  /*35a0*/  FMNMX.FTZ R8, R107, R8, !PT ;  /* 0x000000086b087209 */ /* 0x000fe20007810000 */
[-CC-:B------:R-:W-:Y:S01]  /*35b0*/  FFMA.FTZ R39, R39, R10.reuse, -R24.reuse ;  /* 0x0000000a27277223 */ /* 0x180fe20000010818 */
[----:B------:R-:W-:Y:S01]  /*35c0*/  MUFU.TANH R19, R19 ;  /* 0x0000001300137308 */ /* 0x000fe20000002400 */
[----:B------:R-:W-:Y:S01]  /*35d0*/  FSEL R113, R14, -INF , P2 ;  /* 0xff8000000e717808 */ /* 0x000fe20001000000 */
[-CC-:B------:R-:W-:Y:S01]  /*35e0*/  FFMA.FTZ R45, R45, R10.reuse, -R24.reuse ;  /* 0x0000000a2d2d7223 */ /* 0x180fe20000010818 */
[----:B------:R-:W-:Y:S01]  /*35f0*/  ISETP.GT.AND P2, PT, R66, 0x20, PT ;  /* 0x000000204200780c */ /* 0x000fe20003f44270 */
[----:B------:R-:W-:Y:S01]  /*3600*/  FFMA.FTZ R81, R81, R10, -R24 ;  /* 0x0000000a51517223 */ /* 0x000fe20000010818 */
[----:B------:R-:W-:-:S03]  /*3610*/  UIADD3 UR6, UR48, -UR11, UR49 ;  /* 0x8000000b30067290 */ /* 0x000fc6000fffe031 */
[----:B------:R0:W-:Y:S01]  /*3620*/  MUFU.EX2 R5, R111 ;  /* 0x0000006f00057308 */ /* 0x0001e20000000800 */
[----:B--2---:R-:W-:Y:S01]  /*3630*/  FSEL R119, R18, -INF , P2 ;  /* 0xff80000012777808 */ /* 0x004fe20001000000 */
[----:B------:R-:W-:Y:S01]  /*3640*/  UIMAD.WIDE UR6, UR6, 0x66666667, URZ ;  /* 0x66666667060678a5 */ /* 0x000fe2000f8e023f */
[----:B------:R-:W-:Y:S01]  /*3650*/  ISETP.GT.AND P2, PT, R66, 0x28, PT ;  /* 0x000000284200780c */ /* 0x000fe20003f44270 */
[----:B------:R-:W-:Y:S02]  /*3660*/  UMOV UR48, URZ ;  /* 0x0000003f00307c82 */ /* 0x000fe40008000000 */
[----:B------:R-:W-:Y:S02]  /*3670*/  USHF.R.U32.HI UR6, URZ, 0x1f, UR7 ;  /* 0x0000001f3f067899 */ /* 0x000fe40008011607 */
[----:B------:R-:W1:Y:S01]  /*3680*/  MUFU.TANH R20, R20 ;  /* 0x0000001400147308 */ /* 0x000e620000002400 */
[----:B0-----:R-:W-:Y:S01]  /*3690*/  FSEL R111, R12, -INF , P1 ;  /* 0xff8000000c6f7808 */ /* 0x001fe20000800000 */
[----:B------:R-:W-:Y:S01]  /*36a0*/  ULEA.HI.SX32 UR6, UR7, UR6, 0x1a ;  /* 0x0000000607067291 */ /* 0x000fe2000f8fd23f */
[----:B------:R-:W-:-:S02]  /*36b0*/  ISETP.GT.AND P1, PT, R66, 0x19, PT ;  /* 0x000000194200780c */ /* 0x000fc40003f24270 */
[----:B------:R-:W-:Y:S01]  /*36c0*/  FMNMX.FTZ R8, R111, R8, !PT ;  /* 0x000000086f087209 */ /* 0x000fe20007810000 */
[----:B------:R-:W-:Y:S01]  /*36d0*/  UISETP.LT.AND UP0, UPT, UR38, UR6, UPT ;  /* 0x000000062600728c */ /* 0x000fe2000bf01270 */
[----:B------:R-:W-:Y:S01]  /*36e0*/  FSEL R117, R15, -INF , P1 ;  /* 0xff8000000f757808 */ /* 0x000fe20000800000 */
[----:B------:R-:W0:Y:S01]  /*36f0*/  MUFU.TANH R21, R21 ;  /* 0x0000001500157308 */ /* 0x000e220000002400 */
[----:B------:R-:W-:Y:S01]  /*3700*/  FMNMX.FTZ R12, R113, R8, !PT ;  /* 0x00000008710c7209 */ /* 0x000fe20007810000 */
[----:B------:R-:W-:Y:S01]  /*3710*/  FFMA.FTZ R15, R115, R10, -R24 ;  /* 0x0000000a730f7223 */ /* 0x000fe20000010818 */
[----:B------:R-:W-:Y:S01]  /*3720*/  ISETP.GT.AND P1, PT, R66, 0x21, PT ;  /* 0x000000214200780c */ /* 0x000fe20003f24270 */
[----:B------:R-:W-:Y:S01]  /*3730*/  USEL UR49, UR38, UR6, !UP0 ;  /* 0x0000000626317287 */ /* 0x000fe2000c000000 */
[----:B------:R-:W-:-:S03]  /*3740*/  FMNMX.FTZ R12, R117, R12, !PT ;  /* 0x0000000c750c7209 */ /* 0x000fc60007810000 */
[----:B------:R-:W2:Y:S01]  /*3750*/  MUFU.TANH R22, R22 ;  /* 0x0000001600167308 */ /* 0x000ea20000002400 */
[----:B------:R-:W-:Y:S01]  /*3760*/  FMNMX.FTZ R12, R119, R12, !PT ;  /* 0x0000000c770c7209 */ /* 0x000fe20007810000 */
[----:B------:R-:W-:Y:S01]  /*3770*/  UISETP.GE.AND UP0, UPT, UR52, UR49, UPT ;  /* 0x000000313400728c */ /* 0x000fe2000bf06270 */
[----:B-1----:R-:W-:Y:S01]  /*3780*/  FSEL R115, R20, -INF , P2 ;  /* 0xff80000014737808 */ /* 0x002fe20001000000 */
[----:B------:R-:W-:Y:S01]  /*3790*/  FFMA.FTZ R20, R93, R10, -R24 ;  /* 0x0000000a5d147223 */ /* 0x000fe20000010818 */
[----:B------:R-:W-:-:S03]  /*37a0*/  ISETP.GT.AND P2, PT, R66, 0x30, PT ;  /* 0x000000304200780c */ /* 0x000fc60003f44270 */
[----:B------:R1:W-:Y:S08]  /*37b0*/  MUFU.TANH R42, R28 ;  /* 0x0000001c002a7308 */ /* 0x0003f00000002400 */
[----:B------:R-:W-:Y:S01]  /*37c0*/  MUFU.TANH R23, R23 ;  /* 0x0000001700177308 */ /* 0x000fe20000002400 */
[-CC-:B-1----:R-:W-:Y:S01]  /*37d0*/  FFMA.FTZ R28, R121, R10.reuse, -R24.reuse ;  /* 0x0000000a791c7223 */ /* 0x182fe20000010818 */
[----:B------:R-:W-:Y:S01]  /*37e0*/  FSEL R121, R19, -INF , P1 ;  /* 0xff80000013797808 */ /* 0x000fe20000800000 */
[----:B------:R-:W-:Y:S01]  /*37f0*/  FFMA.FTZ R19, R101, R10, -R24 ;  /* 0x0000000a65137223 */ /* 0x000fe20000010818 */
[----:B------:R-:W-:-:S02]  /*3800*/  ISETP.GT.AND P1, PT, R66, 0x29, PT ;  /* 0x000000294200780c */ /* 0x000fc40003f24270 */
[----:B------:R-:W-:Y:S02]  /*3810*/  FMNMX.FTZ R12, R121, R12, !PT ;  /* 0x0000000c790c7209 */ /* 0x000fe40007810000 */
[----:B------:R-:W1:Y:S01]  /*3820*/  MUFU.TANH R73, R73 ;  /* 0x0000004900497308 */ /* 0x000e620000002400 */
[----:B0-----:R-:W-:Y:S01]  /*3830*/  FSEL R123, R21, -INF , P1 ;  /* 0xff800000157b7808 */ /* 0x001fe20000800000 */
[--C-:B------:R-:W-:Y:S01]  /*3840*/  FFMA.FTZ R21, R97, R10, -R24.reuse ;  /* 0x0000000a61157223 */ /* 0x100fe20000010818 */
[----:B------:R-:W-:Y:S02]  /*3850*/  FMNMX.FTZ R14, R115, R12, !PT ;  /* 0x0000000c730e7209 */ /* 0x000fe40007810000 */
[----:B------:R-:W-:Y:S02]  /*3860*/  ISETP.GT.AND P1, PT, R66, 0x31, PT ;  /* 0x000000314200780c */ /* 0x000fe40003f24270 */
[----:B------:R-:W-:Y:S01]  /*3870*/  FMNMX.FTZ R14, R123, R14, !PT ;  /* 0x0000000e7b0e7209 */ /* 0x000fe20007810000 */
[----:B------:R-:W0:Y:S08]  /*3880*/  MUFU.TANH R72, R72 ;  /* 0x0000004800487308 */ /* 0x000e300000002400 */
[----:B------:R3:W-:Y:S08]  /*3890*/  MUFU.EX2 R8, R11 ;  /* 0x0000000b00087308 */ /* 0x0007f00000000800 */
[----:B------:R-:W-:Y:S01]  /*38a0*/  MUFU.TANH R74, R74 ;  /* 0x0000004a004a7308 */ /* 0x000fe20000002400 */
[----:B---3--:R-:W-:Y:S01]  /*38b0*/  FFMA.FTZ R11, R109, R10, -R24 ;  /* 0x0000000a6d0b7223 */ /* 0x008fe20000010818 */
[----:B--2---:R-:W-:-:S02]  /*38c0*/  FSEL R109, R22, -INF , P2 ;  /* 0xff800000166d7808 */ /* 0x004fc40001000000 */
[C---:B------:R-:W-:Y:S02]  /*38d0*/  ISETP.GT.AND P2, PT, R66.reuse, 0x38, PT ;  /* 0x000000384200780c */ /* 0x040fe40003f44270 */
[----:B------:R-:W-:Y:S02]  /*38e0*/  FMNMX.FTZ R14, R109, R14, !PT ;  /* 0x0000000e6d0e7209 */ /* 0x000fe40007810000 */
[----:B------:R2:W-:Y:S01]  /*38f0*/  MUFU.TANH R137, R25 ;  /* 0x0000001900897308 */ /* 0x0005e20000002400 */
[----:B-1----:R-:W-:Y:S02]  /*3900*/  FSEL R73, R73, -INF , P2 ;  /* 0xff80000049497808 */ /* 0x002fe40001000000 */
[----:B------:R-:W-:-:S05]  /*3910*/  ISETP.GT.AND P2, PT, R66, 0x40, PT ;  /* 0x000000404200780c */ /* 0x000fca0003f44270 */
[----:B------:R-:W1:Y:S01]  /*3920*/  MUFU.TANH R56, R56 ;  /* 0x0000003800387308 */ /* 0x000e620000002400 */
[-CC-:B--2---:R-:W-:Y:S01]  /*3930*/  FFMA.FTZ R25, R125, R10.reuse, -R24.reuse ;  /* 0x0000000a7d197223 */ /* 0x184fe20000010818 */
[----:B------:R-:W-:Y:S01]  /*3940*/  FSEL R125, R23, -INF , P1 ;  /* 0xff800000177d7808 */ /* 0x000fe20000800000 */
[----:B------:R-:W-:Y:S01]  /*3950*/  FFMA.FTZ R23, R89, R10, -R24 ;  /* 0x0000000a59177223 */ /* 0x000fe20000010818 */
[----:B------:R-:W-:Y:S02]  /*3960*/  ISETP.GT.AND P1, PT, R66, 0x39, PT ;  /* 0x000000394200780c */ /* 0x000fe40003f24270 */
[----:B------:R-:W-:Y:S02]  /*3970*/  FMNMX.FTZ R14, R125, R14, !PT ;  /* 0x0000000e7d0e7209 */ /* 0x000fe40007810000 */
[----:B------:R-:W2:Y:S01]  /*3980*/  MUFU.TANH R57, R57 ;  /* 0x0000003900397308 */ /* 0x000ea20000002400 */
[----:B0-----:R-:W-:Y:S02]  /*3990*/  FSEL R101, R72, -INF , P1 ;  /* 0xff80000048657808 */ /* 0x001fe40000800000 */
[----:B------:R-:W-:-:S02]  /*39a0*/  FMNMX.FTZ R18, R73, R14, !PT ;  /* 0x0000000e49127209 */ /* 0x000fc40007810000 */
[----:B------:R-:W-:Y:S02]  /*39b0*/  ISETP.GT.AND P1, PT, R66, 0x41, PT ;  /* 0x000000414200780c */ /* 0x000fe40003f24270 */
[----:B------:R-:W-:Y:S01]  /*39c0*/  FMNMX.FTZ R18, R101, R18, !PT ;  /* 0x0000001265127209 */ /* 0x000fe20007810000 */
[----:B------:R-:W0:Y:S01]  /*39d0*/  MUFU.TANH R58, R58 ;  /* 0x0000003a003a7308 */ /* 0x000e220000002400 */
[----:B-1----:R-:W-:Y:S02]  /*39e0*/  FSEL R127, R56, -INF , P1 ;  /* 0xff800000387f7808 */ /* 0x002fe40000800000 */
[----:B------:R-:W-:-:S05]  /*39f0*/  ISETP.GT.AND P1, PT, R66, 0x49, PT ;  /* 0x000000494200780c */ /* 0x000fca0003f24270 */
[----:B------:R1:W-:Y:S08]  /*3a00*/  MUFU.EX2 R12, R11 ;  /* 0x0000000b000c7308 */ /* 0x0003f00000000800 */
[----:B------:R-:W-:Y:S01]  /*3a10*/  MUFU.TANH R17, R17 ;  /* 0x0000001100117308 */ /* 0x000fe20000002400 */
[----:B-1----:R-:W-:Y:S01]  /*3a20*/  FFMA.FTZ R11, R99, R10, -R24 ;  /* 0x0000000a630b7223 */ /* 0x002fe20000010818 */
[----:B------:R-:W-:-:S02]  /*3a30*/  FSEL R99, R74, -INF , P2 ;  /* 0xff8000004a637808 */ /* 0x000fc40001000000 */
[C---:B------:R-:W-:Y:S02]  /*3a40*/  ISETP.GT.AND P2, PT, R66.reuse, 0x48, PT ;  /* 0x000000484200780c */ /* 0x040fe40003f44270 */
[----:B------:R-:W-:Y:S02]  /*3a50*/  FMNMX.FTZ R18, R99, R18, !PT ;  /* 0x0000001263127209 */ /* 0x000fe40007810000 */
[----:B------:R-:W1:Y:S01]  /*3a60*/  MUFU.TANH R59, R59 ;  /* 0x0000003b003b7308 */ /* 0x000e620000002400 */
[----:B--2---:R-:W-:Y:S02]  /*3a70*/  FSEL R97, R57, -INF , P2 ;  /* 0xff80000039617808 */ /* 0x004fe40001000000 */
[----:B------:R-:W-:Y:S02]  /*3a80*/  FMNMX.FTZ R18, R127, R18, !PT ;  /* 0x000000127f127209 */ /* 0x000fe40007810000 */
[----:B------:R-:W-:Y:S02]  /*3a90*/  ISETP.GT.AND P2, PT, R66, 0x50, PT ;  /* 0x000000504200780c */ /* 0x000fe40003f44270 */
[----:B0-----:R-:W-:Y:S01]  /*3aa0*/  FSEL R129, R58, -INF , P1 ;  /* 0xff8000003a817808 */ /* 0x001fe20000800000 */
[----:B------:R-:W0:Y:S01]  /*3ab0*/  MUFU.TANH R60, R60 ;  /* 0x0000003c003c7308 */ /* 0x000e220000002400 */
[----:B------:R-:W-:-:S02]  /*3ac0*/  FMNMX.FTZ R18, R97, R18, !PT ;  /* 0x0000001261127209 */ /* 0x000fc40007810000 */
[----:B------:R-:W-:Y:S02]  /*3ad0*/  ISETP.GT.AND P1, PT, R66, 0x51, PT ;  /* 0x000000514200780c */ /* 0x000fe40003f24270 */
[----:B------:R-:W-:-:S03]  /*3ae0*/  FMNMX.FTZ R18, R129, R18, !PT ;  /* 0x0000001281127209 */ /* 0x000fc60007810000 */
[----:B------:R-:W2:Y:S01]  /*3af0*/  MUFU.TANH R61, R61 ;  /* 0x0000003d003d7308 */ /* 0x000ea20000002400 */
[----:B-1----:R-:W-:Y:S02]  /*3b00*/  FSEL R131, R59, -INF , P1 ;  /* 0xff8000003b837808 */ /* 0x002fe40000800000 */
[----:B------:R-:W-:-:S05]  /*3b10*/  ISETP.GT.AND P1, PT, R66, 0x59, PT ;  /* 0x000000594200780c */ /* 0x000fca0003f24270 */
[----:B------:R1:W-:Y:S08]  /*3b20*/  MUFU.EX2 R14, R11 ;  /* 0x0000000b000e7308 */ /* 0x0003f00000000800 */
[----:B------:R-:W-:Y:S01]  /*3b30*/  MUFU.TANH R62, R62 ;  /* 0x0000003e003e7308 */ /* 0x000fe20000002400 */
[----:B-1----:R-:W-:Y:S01]  /*3b40*/  FFMA.FTZ R11, R95, R10, -R24 ;  /* 0x0000000a5f0b7223 */ /* 0x002fe20000010818 */
[----:B------:R-:W-:-:S02]  /*3b50*/  FSEL R95, R17, -INF , P2 ;  /* 0xff800000115f7808 */ /* 0x000fc40001000000 */
[----:B------:R-:W-:Y:S02]  /*3b60*/  ISETP.GT.AND P2, PT, R66, 0x58, PT ;  /* 0x000000584200780c */ /* 0x000fe40003f44270 */
[----:B------:R-:W-:Y:S02]  /*3b70*/  FMNMX.FTZ R18, R95, R18, !PT ;  /* 0x000000125f127209 */ /* 0x000fe40007810000 */
[----:B------:R-:W1:Y:S01]  /*3b80*/  MUFU.TANH R40, R40 ;  /* 0x0000002800287308 */ /* 0x000e620000002400 */
[----:B0-----:R-:W-:Y:S02]  /*3b90*/  FSEL R93, R60, -INF , P2 ;  /* 0xff8000003c5d7808 */ /* 0x001fe40001000000 */
[----:B------:R-:W-:Y:S02]  /*3ba0*/  FMNMX.FTZ R18, R131, R18, !PT ;  /* 0x0000001283127209 */ /* 0x000fe40007810000 */
[----:B------:R-:W-:Y:S02]  /*3bb0*/  ISETP.GT.AND P2, PT, R66, 0x60, PT ;  /* 0x000000604200780c */ /* 0x000fe40003f44270 */
[----:B--2---:R-:W-:Y:S01]  /*3bc0*/  FSEL R133, R61, -INF , P1 ;  /* 0xff8000003d857808 */ /* 0x004fe20000800000 */
[----:B------:R-:W0:Y:S01]  /*3bd0*/  MUFU.TANH R44, R44 ;  /* 0x0000002c002c7308 */ /* 0x000e220000002400 */
[----:B------:R-:W-:-:S02]  /*3be0*/  FMNMX.FTZ R22, R93, R18, !PT ;  /* 0x000000125d167209 */ /* 0x000fc40007810000 */
[----:B------:R-:W-:Y:S02]  /*3bf0*/  ISETP.GT.AND P1, PT, R66, 0x61, PT ;  /* 0x000000614200780c */ /* 0x000fe40003f24270 */
[----:B------:R-:W-:-:S03]  /*3c00*/  FMNMX.FTZ R22, R133, R22, !PT ;  /* 0x0000001685167209 */ /* 0x000fc60007810000 */
[----:B------:R2:W-:Y:S01]  /*3c10*/  MUFU.EX2 R17, R11 ;  /* 0x0000000b00117308 */ /* 0x0005e20000000800 */
[----:B-1----:R-:W-:Y:S01]  /*3c20*/  FSEL R135, R40, -INF , P1 ;  /* 0xff80000028877808 */ /* 0x002fe20000800000 */
[-CC-:B------:R-:W-:Y:S01]  /*3c30*/  FFMA.FTZ R40, R47, R10.reuse, -R24.reuse ;  /* 0x0000000a2f287223 */ /* 0x180fe20000010818 */
[----:B------:R-:W-:Y:S01]  /*3c40*/  ISETP.GT.AND P1, PT, R66, 0x69, PT ;  /* 0x000000694200780c */ /* 0x000fe20003f24270 */
[----:B------:R-:W-:-:S03]  /*3c50*/  FFMA.FTZ R47, R69, R10, -R24 ;  /* 0x0000000a452f7223 */ /* 0x000fc60000010818 */
[----:B------:R-:W-:Y:S01]  /*3c60*/  FSEL R57, R34, -INF , P1 ;  /* 0xff80000022397808 */ /* 0x000fe20000800000 */
[----:B------:R-:W1:Y:S01]  /*3c70*/  MUFU.TANH R48, R48 ;  /* 0x0000003000307308 */ /* 0x000e620000002400 */
[--C-:B--2---:R-:W-:Y:S01]  /*3c80*/  FFMA.FTZ R11, R91, R10, -R24.reuse ;  /* 0x0000000a5b0b7223 */ /* 0x104fe20000010818 */
[----:B------:R-:W-:Y:S02]  /*3c90*/  FSEL R91, R62, -INF , P2 ;  /* 0xff8000003e5b7808 */ /* 0x000fe40001000000 */
[----:B------:R-:W-:Y:S02]  /*3ca0*/  ISETP.GT.AND P2, PT, R66, 0x68, PT ;  /* 0x000000684200780c */ /* 0x000fe40003f44270 */
[----:B------:R-:W-:Y:S02]  /*3cb0*/  FMNMX.FTZ R22, R91, R22, !PT ;  /* 0x000000165b167209 */ /* 0x000fe40007810000 */
[----:B------:R-:W-:Y:S01]  /*3cc0*/  MUFU.TANH R49, R49 ;  /* 0x0000003100317308 */ /* 0x000fe20000002400 */
[----:B0-----:R-:W-:Y:S01]  /*3cd0*/  FSEL R89, R44, -INF , P2 ;  /* 0xff8000002c597808 */ /* 0x001fe20001000000 */
[----:B------:R-:W-:Y:S01]  /*3ce0*/  FFMA.FTZ R44, R65, R10, -R24 ;  /* 0x0000000a412c7223 */ /* 0x000fe20000010818 */
[----:B------:R-:W-:-:S02]  /*3cf0*/  FMNMX.FTZ R22, R135, R22, !PT ;  /* 0x0000001687167209 */ /* 0x000fc40007810000 */
[C---:B------:R-:W-:Y:S02]  /*3d00*/  ISETP.GT.AND P2, PT, R66.reuse, 0x70, PT ;  /* 0x000000704200780c */ /* 0x040fe40003f44270 */
[----:B------:R-:W-:Y:S01]  /*3d10*/  ISETP.GT.AND P1, PT, R66, 0x71, PT ;  /* 0x000000714200780c */ /* 0x000fe20003f24270 */
[----:B------:R-:W0:Y:S01]  /*3d20*/  MUFU.TANH R52, R52 ;  /* 0x0000003400347308 */ /* 0x000e220000002400 */
[----:B-1----:R-:W-:Y:S02]  /*3d30*/  FSEL R59, R48, -INF , P2 ;  /* 0xff800000303b7808 */ /* 0x002fe40001000000 */
[----:B------:R-:W-:-:S05]  /*3d40*/  ISETP.GT.AND P2, PT, R66, 0x78, PT ;  /* 0x000000784200780c */ /* 0x000fca0003f44270 */
[----:B------:R1:W-:Y:S08]  /*3d50*/  MUFU.EX2 R4, R32 ;  /* 0x0000002000047308 */ /* 0x0003f00000000800 */
[----:B------:R2:W-:Y:S01]  /*3d60*/  MUFU.EX2 R18, R11 ;  /* 0x0000000b00127308 */ /* 0x0005e20000000800 */
[----:B-1----:R-:W-:Y:S02]  /*3d70*/  FMNMX.FTZ R32, R89, R22, !PT ;  /* 0x0000001659207209 */ /* 0x002fe40007810000 */
[----:B0-----:R-:W-:-:S02]  /*3d80*/  FSEL R61, R52, -INF , P2 ;  /* 0xff800000343d7808 */ /* 0x001fc40001000000 */
[----:B------:R-:W-:Y:S02]  /*3d90*/  FMNMX.FTZ R32, R57, R32, !PT ;  /* 0x0000002039207209 */ /* 0x000fe40007810000 */
[C---:B------:R-:W-:Y:S01]  /*3da0*/  ISETP.GT.AND P2, PT, R66.reuse, 0x80, PT ;  /* 0x000000804200780c */ /* 0x040fe20003f44270 */
[----:B------:R0:W1:Y:S01]  /*3db0*/  MUFU.TANH R141, R33 ;  /* 0x00000021008d7308 */ /* 0x0000620000002400 */
[-CC-:B--2---:R-:W-:Y:S01]  /*3dc0*/  FFMA.FTZ R11, R87, R10.reuse, -R24.reuse ;  /* 0x0000000a570b7223 */ /* 0x184fe20000010818 */
[----:B------:R-:W-:Y:S01]  /*3dd0*/  FSEL R87, R49, -INF , P1 ;  /* 0xff80000031577808 */ /* 0x000fe20000800000 */
[--C-:B------:R-:W-:Y:S01]  /*3de0*/  FFMA.FTZ R49, R79, R10, -R24.reuse ;  /* 0x0000000a4f317223 */ /* 0x100fe20000010818 */
[----:B------:R-:W-:Y:S02]  /*3df0*/  FMNMX.FTZ R32, R59, R32, !PT ;  /* 0x000000203b207209 */ /* 0x000fe40007810000 */
[----:B------:R-:W-:Y:S02]  /*3e00*/  ISETP.GT.AND P1, PT, R66, 0x79, PT ;  /* 0x000000794200780c */ /* 0x000fe40003f24270 */
[----:B------:R-:W-:Y:S01]  /*3e10*/  FMNMX.FTZ R32, R87, R32, !PT ;  /* 0x0000002057207209 */ /* 0x000fe20007810000 */
[--C-:B0-----:R-:W-:Y:S01]  /*3e20*/  FFMA.FTZ R33, R85, R10, -R24.reuse ;  /* 0x0000000a55217223 */ /* 0x101fe20000010818 */
[----:B------:R-:W-:Y:S01]  /*3e30*/  FSEL R85, R38, -INF , P1 ;  /* 0xff80000026557808 */ /* 0x000fe20000800000 */
[----:B------:R0:W-:Y:S01]  /*3e40*/  MUFU.EX2 R22, R11 ;  /* 0x0000000b00167308 */ /* 0x0001e20000000800 */
[----:B------:R-:W-:Y:S01]  /*3e50*/  FMNMX.FTZ R34, R61, R32, !PT ;  /* 0x000000203d227209 */ /* 0x000fe20007810000 */
[----:B------:R-:W-:Y:S01]  /*3e60*/  FFMA.FTZ R38, R51, R10, -R24 ;  /* 0x0000000a33267223 */ /* 0x000fe20000010818 */
[----:B------:R-:W-:-:S02]  /*3e70*/  ISETP.GT.AND P1, PT, R66, 0x81, PT ;  /* 0x000000814200780c */ /* 0x000fc40003f24270 */
[----:B------:R-:W-:Y:S02]  /*3e80*/  FMNMX.FTZ R34, R85, R34, !PT ;  /* 0x0000002255227209 */ /* 0x000fe40007810000 */
[----:B------:R-:W-:Y:S01]  /*3e90*/  FSEL R137, R137, -INF , P1 ;  /* 0xff80000089897808 */ /* 0x000fe20000800000 */
[----:B------:R2:W-:Y:S01]  /*3ea0*/  MUFU.TANH R145, R37 ;  /* 0x0000002500917308 */ /* 0x0005e20000002400 */
[-CC-:B0-----:R-:W-:Y:S01]  /*3eb0*/  FFMA.FTZ R11, R83, R10.reuse, -R24.reuse ;  /* 0x0000000a530b7223 */ /* 0x181fe20000010818 */
[----:B------:R-:W-:Y:S01]  /*3ec0*/  FSEL R83, R46, -INF , P2 ;  /* 0xff8000002e537808 */ /* 0x000fe20001000000 */
[--C-:B------:R-:W-:Y:S01]  /*3ed0*/  FFMA.FTZ R46, R75, R10, -R24.reuse ;  /* 0x0000000a4b2e7223 */ /* 0x100fe20000010818 */
[C---:B------:R-:W-:Y:S02]  /*3ee0*/  ISETP.GT.AND P2, PT, R66.reuse, 0x88, PT ;  /* 0x000000884200780c */ /* 0x040fe40003f44270 */
[----:B------:R-:W-:Y:S02]  /*3ef0*/  FMNMX.FTZ R34, R83, R34, !PT ;  /* 0x0000002253227209 */ /* 0x000fe40007810000 */
[----:B------:R0:W3:Y:S01]  /*3f00*/  MUFU.TANH R143, R36 ;  /* 0x00000024008f7308 */ /* 0x0000e20000002400 */
[----:B--2---:R-:W-:Y:S01]  /*3f10*/  FFMA.FTZ R37, R77, R10, -R24 ;  /* 0x0000000a4d257223 */ /* 0x004fe20000010818 */
[----:B------:R-:W-:-:S02]  /*3f20*/  ISETP.GT.AND P1, PT, R66, 0x89, PT ;  /* 0x000000894200780c */ /* 0x000fc40003f24270 */
[----:B------:R-:W-:Y:S02]  /*3f30*/  FSEL R77, R42, -INF , P2 ;  /* 0xff8000002a4d7808 */ /* 0x000fe40001000000 */
[----:B------:R-:W-:Y:S02]  /*3f40*/  FMNMX.FTZ R34, R137, R34, !PT ;  /* 0x0000002289227209 */ /* 0x000fe40007810000 */
[C---:B------:R-:W-:Y:S01]  /*3f50*/  ISETP.GT.AND P2, PT, R66.reuse, 0x90, PT ;  /* 0x000000904200780c */ /* 0x040fe20003f44270 */
[----:B------:R2:W-:Y:S01]  /*3f60*/  MUFU.EX2 R32, R11 ;  /* 0x0000000b00207308 */ /* 0x0005e20000000800 */
[----:B------:R-:W-:Y:S02]  /*3f70*/  FSEL R139, R139, -INF , P1 ;  /* 0xff8000008b8b7808 */ /* 0x000fe40000800000 */
[----:B0-----:R-:W-:Y:S02]  /*3f80*/  FMNMX.FTZ R36, R77, R34, !PT ;  /* 0x000000224d247209 */ /* 0x001fe40007810000 */
[----:B------:R-:W-:-:S02]  /*3f90*/  ISETP.GT.AND P1, PT, R66, 0x91, PT ;  /* 0x000000914200780c */ /* 0x000fc40003f24270 */
[----:B------:R-:W-:Y:S01]  /*3fa0*/  FMNMX.FTZ R36, R139, R36, !PT ;  /* 0x000000248b247209 */ /* 0x000fe20007810000 */
[----:B------:R-:W-:Y:S01]  /*3fb0*/  MUFU.EX2 R25, R25 ;  /* 0x0000001900197308 */ /* 0x000fe20000000800 */
[----:B--2---:R-:W-:Y:S01]  /*3fc0*/  FFMA.FTZ R11, R63, R10, -R24 ;  /* 0x0000000a3f0b7223 */ /* 0x004fe20000010818 */
[----:B------:R-:W-:Y:S02]  /*3fd0*/  FSEL R63, R54, -INF , P2 ;  /* 0xff800000363f7808 */ /* 0x000fe40001000000 */
[C---:B------:R-:W-:Y:S02]  /*3fe0*/  ISETP.GT.AND P2, PT, R66.reuse, 0x98, PT ;  /* 0x000000984200780c */ /* 0x040fe40003f44270 */
[----:B-1----:R-:W-:Y:S02]  /*3ff0*/  FSEL R141, R141, -INF , P1 ;  /* 0xff8000008d8d7808 */ /* 0x002fe40000800000 */
[----:B------:R-:W-:Y:S01]  /*4000*/  FMNMX.FTZ R36, R63, R36, !PT ;  /* 0x000000243f247209 */ /* 0x000fe20007810000 */
[----:B------:R0:W-:Y:S01]  /*4010*/  MUFU.EX2 R34, R11 ;  /* 0x0000000b00227308 */ /* 0x0001e20000000800 */
[----:B------:R-:W-:-:S02]  /*4020*/  ISETP.GT.AND P1, PT, R66, 0x99, PT ;  /* 0x000000994200780c */ /* 0x000fc40003f24270 */
[----:B---3--:R-:W-:Y:S02]  /*4030*/  FSEL R143, R143, -INF , P2 ;  /* 0xff8000008f8f7808 */ /* 0x008fe40001000000 */
[----:B------:R-:W-:Y:S02]  /*4040*/  FMNMX.FTZ R36, R141, R36, !PT ;  /* 0x000000248d247209 */ /* 0x000fe40007810000 */
[----:B------:R-:W-:Y:S01]  /*4050*/  FSEL R145, R145, -INF , P1 ;  /* 0xff80000091917808 */ /* 0x000fe20000800000 */
[----:B------:R-:W1:Y:S01]  /*4060*/  MUFU.EX2 R26, R26 ;  /* 0x0000001a001a7308 */ /* 0x000e620000000800 */
[----:B------:R-:W-:-:S04]  /*4070*/  FMNMX.FTZ R36, R143, R36, !PT ;  /* 0x000000248f247209 */ /* 0x000fc80007810000 */
[----:B0-----:R-:W-:Y:S01]  /*4080*/  FMNMX.FTZ R11, R145, R36, !PT ;  /* 0x00000024910b7209 */ /* 0x001fe20007810000 */
[-CC-:B------:R-:W-:Y:S01]  /*4090*/  FFMA.FTZ R36, R43, R10.reuse, -R24.reuse ;  /* 0x0000000a2b247223 */ /* 0x180fe20000010818 */
[--C-:B------:R-:W-:Y:S01]  /*40a0*/  FFMA.FTZ R43, R55, R10, -R24.reuse ;  /* 0x0000000a372b7223 */ /* 0x100fe20000010818 */
[----:B------:R-:W0:Y:S02]  /*40b0*/  MUFU.EX2 R28, R28 ;  /* 0x0000001c001c7308 */ /* 0x000e240000000800 */
[----:B------:R-:W2:Y:S06]  /*40c0*/  SHFL.BFLY PT, R42, R11, 0x2, 0x1f ;  /* 0x0c401f000b2a7f89 */ /* 0x000eac00000e0000 */
[----:B------:R-:W3:Y:S08]  /*40d0*/  MUFU.EX2 R29, R29 ;  /* 0x0000001d001d7308 */ /* 0x000ef00000000800 */
[----:B------:R-:W4:Y:S08]  /*40e0*/  MUFU.EX2 R30, R30 ;  /* 0x0000001e001e7308 */ /* 0x000f300000000800 */
[----:B------:R-:W-:Y:S01]  /*40f0*/  MUFU.EX2 R9, R9 ;  /* 0x0000000900097308 */ /* 0x000fe20000000800 */
[----:B--2---:R-:W-:Y:S01]  /*4100*/  FMNMX.FTZ R48, R11, R42, !PT ;  /* 0x0000002a0b307209 */ /* 0x004fe20007810000 */
[----:B------:R-:W-:-:S04]  /*4110*/  FFMA.FTZ R42, R67, R10, -R24 ;  /* 0x0000000a432a7223 */ /* 0x000fc80000010818 */
[----:B------:R-:W2:Y:S02]  /*4120*/  SHFL.BFLY PT, R11, R48, 0x1, 0x1f ;  /* 0x0c201f00300b7f89 */ /* 0x000ea400000e0000 */
[----:B------:R-:W-:Y:S08]  /*4130*/  MUFU.EX2 R15, R15 ;  /* 0x0000000f000f7308 */ /* 0x000ff00000000800 */
[----:B------:R-:W-:Y:S08]  /*4140*/  MUFU.EX2 R19, R19 ;  /* 0x0000001300137308 */ /* 0x000ff00000000800 */
[----:B------:R-:W-:Y:S01]  /*4150*/  MUFU.EX2 R21, R21 ;  /* 0x0000001500157308 */ /* 0x000fe20000000800 */
[----:B--2---:R-:W-:Y:S01]  /*4160*/  FMNMX.FTZ R11, R48, R11, !PT ;  /* 0x0000000b300b7209 */ /* 0x004fe20007810000 */
[----:B------:R-:W-:-:S06]  /*4170*/  FFMA.FTZ R48, R71, R10, -R24 ;  /* 0x0000000a47307223 */ /* 0x000fcc0000010818 */
[----:B------:R-:W-:Y:S01]  /*4180*/  MUFU.EX2 R20, R20 ;  /* 0x0000001400147308 */ /* 0x000fe20000000800 */
[C---:B------:R-:W-:Y:S01]  /*4190*/  FSETP.NEU.FTZ.AND P1, PT, R11.reuse, -INF , PT ;  /* 0xff8000000b00780b */ /* 0x040fe20003f3d000 */
[----:B------:R-:W-:-:S05]  /*41a0*/  FFMA.FTZ R51, R11, R10, -8 ;  /* 0xc10000000b337423 */ /* 0x000fca000001000a */
[----:B------:R-:W-:Y:S01]  /*41b0*/  FSEL R52, R51, RZ, P1 ;  /* 0x000000ff33347208 */ /* 0x000fe20000800000 */
[----:B-1----:R-:W-:Y:S01]  /*41c0*/  FADD.FTZ R51, R25, R26 ;  /* 0x0000001a19337221 */ /* 0x002fe20000010000 */
[----:B------:R-:W-:Y:S01]  /*41d0*/  MUFU.EX2 R23, R23 ;  /* 0x0000001700177308 */ /* 0x000fe20000000800 */
[----:B------:R-:W-:Y:S02]  /*41e0*/  PLOP3.LUT P1, PT, PT, PT, UP0, 0x80, 0x0 ;  /* 0x000000000000781c */ /* 0x000fe40003f2f008 */
        /* <DEDUP_REMOVED lines=9> */
[----:B0-----:R-:W-:Y:S01]  /*4280*/  FADD.FTZ R78, R28, R51 ;  /* 0x000000331c4e7221 */ /* 0x001fe20000010000 */
[-CC-:B------:R-:W-:Y:S01]  /*4290*/  FFMA.FTZ R119, R119, R10.reuse, -R52.reuse ;  /* 0x0000000a77777223 */ /* 0x180fe20000010834 */
[-CC-:B------:R-:W-:Y:S01]  /*42a0*/  FFMA.FTZ R121, R121, R10.reuse, -R52.reuse ;  /* 0x0000000a79797223 */ /* 0x180fe20000010834 */
[-C--:B------:R-:W-:Y:S01]  /*42b0*/  FFMA.FTZ R115, R115, R10.reuse, -R52 ;  /* 0x0000000a73737223 */ /* 0x080fe20000010834 */
[----:B---3--:R-:W-:Y:S01]  /*42c0*/  FADD.FTZ R55, R29, R78 ;  /* 0x0000004e1d377221 */ /* 0x008fe20000010000 */
[----:B------:R-:W0:Y:S01]  /*42d0*/  MUFU.EX2 R50, R50 ;  /* 0x0000003200327308 */ /* 0x000e220000000800 */
[-CC-:B------:R-:W-:Y:S01]  /*42e0*/  FFMA.FTZ R123, R123, R10.reuse, -R52.reuse ;  /* 0x0000000a7b7b7223 */ /* 0x180fe20000010834 */
[-CC-:B------:R-:W-:Y:S01]  /*42f0*/  FFMA.FTZ R109, R109, R10.reuse, -R52.reuse ;  /* 0x0000000a6d6d7223 */ /* 0x180fe20000010834 */
[----:B----4-:R-:W-:Y:S01]  /*4300*/  FADD.FTZ R80, R30, R55 ;  /* 0x000000371e507221 */ /* 0x010fe20000010000 */
[-CC-:B------:R-:W-:Y:S01]  /*4310*/  FFMA.FTZ R125, R125, R10.reuse, -R52.reuse ;  /* 0x0000000a7d7d7223 */ /* 0x180fe20000010834 */
[-CC-:B------:R-:W-:Y:S01]  /*4320*/  FFMA.FTZ R73, R73, R10.reuse, -R52.reuse ;  /* 0x0000000a49497223 */ /* 0x180fe20000010834 */
[-C--:B------:R-:W-:Y:S01]  /*4330*/  FFMA.FTZ R101, R101, R10.reuse, -R52 ;  /* 0x0000000a65657223 */ /* 0x080fe20000010834 */
[----:B------:R-:W-:Y:S01]  /*4340*/  FADD.FTZ R55, R5, R80 ;  /* 0x0000005005377221 */ /* 0x000fe20000010000 */
[----:B------:R-:W1:Y:S01]  /*4350*/  MUFU.EX2 R53, R53 ;  /* 0x0000003500357308 */ /* 0x000e620000000800 */
[-CC-:B------:R-:W-:Y:S01]  /*4360*/  FFMA.FTZ R99, R99, R10.reuse, -R52.reuse ;  /* 0x0000000a63637223 */ /* 0x180fe20000010834 */
[-CC-:B------:R-:W-:Y:S01]  /*4370*/  FFMA.FTZ R127, R127, R10.reuse, -R52.reuse ;  /* 0x0000000a7f7f7223 */ /* 0x180fe20000010834 */
[-CC-:B------:R-:W-:Y:S01]  /*4380*/  FFMA.FTZ R97, R97, R10.reuse, -R52.reuse ;  /* 0x0000000a61617223 */ /* 0x180fe20000010834 */
[-CC-:B------:R-:W-:Y:S01]  /*4390*/  FFMA.FTZ R129, R129, R10.reuse, -R52.reuse ;  /* 0x0000000a81817223 */ /* 0x180fe20000010834 */
[-CC-:B------:R-:W-:Y:S01]  /*43a0*/  FFMA.FTZ R95, R95, R10.reuse, -R52.reuse ;  /* 0x0000000a5f5f7223 */ /* 0x180fe20000010834 */
[-CC-:B------:R-:W-:Y:S01]  /*43b0*/  FFMA.FTZ R57, R57, R10.reuse, -R52.reuse ;  /* 0x0000000a39397223 */ /* 0x180fe20000010834 */
[-C--:B------:R-:W-:Y:S01]  /*43c0*/  FFMA.FTZ R131, R131, R10.reuse, -R52 ;  /* 0x0000000a83837223 */ /* 0x080fe20000010834 */
[----:B------:R-:W2:Y:S01]  /*43d0*/  MUFU.EX2 R54, R103 ;  /* 0x0000006700367308 */ /* 0x000ea20000000800 */
[----:B0-----:R-:W-:Y:S01]  /*43e0*/  FADD.FTZ R76, R105, R50 ;  /* 0x00000032694c7221 */ /* 0x001fe20000010000 */
[-CC-:B------:R-:W-:Y:S01]  /*43f0*/  FFMA.FTZ R93, R93, R10.reuse, -R52.reuse ;  /* 0x0000000a5d5d7223 */ /* 0x180fe20000010834 */
[-CC-:B------:R-:W-:Y:S01]  /*4400*/  FFMA.FTZ R133, R133, R10.reuse, -R52.reuse ;  /* 0x0000000a85857223 */ /* 0x180fe20000010834 */
[-CC-:B------:R-:W-:Y:S01]  /*4410*/  FFMA.FTZ R91, R91, R10.reuse, -R52.reuse ;  /* 0x0000000a5b5b7223 */ /* 0x180fe20000010834 */
[-CC-:B------:R-:W-:Y:S01]  /*4420*/  FFMA.FTZ R135, R135, R10.reuse, -R52.reuse ;  /* 0x0000000a87877223 */ /* 0x180fe20000010834 */
[-CC-:B------:R-:W-:Y:S01]  /*4430*/  FFMA.FTZ R89, R89, R10.reuse, -R52.reuse ;  /* 0x0000000a59597223 */ /* 0x180fe20000010834 */
[-C--:B------:R-:W-:Y:S01]  /*4440*/  FFMA.FTZ R59, R59, R10.reuse, -R52 ;  /* 0x0000000a3b3b7223 */ /* 0x080fe20000010834 */
[----:B------:R-:W0:Y:S01]  /*4450*/  MUFU.EX2 R107, R107 ;  /* 0x0000006b006b7308 */ /* 0x000e220000000800 */
[----:B-1----:R-:W-:Y:S01]  /*4460*/  FADD.FTZ R51, R53, R76 ;  /* 0x0000004c35337221 */ /* 0x002fe20000010000 */
[-CC-:B------:R-:W-:Y:S01]  /*4470*/  FFMA.FTZ R87, R87, R10.reuse, -R52.reuse ;  /* 0x0000000a57577223 */ /* 0x180fe20000010834 */
[-CC-:B------:R-:W-:Y:S01]  /*4480*/  FFMA.FTZ R61, R61, R10.reuse, -R52.reuse ;  /* 0x0000000a3d3d7223 */ /* 0x180fe20000010834 */
[-CC-:B------:R-:W-:Y:S01]  /*4490*/  FFMA.FTZ R85, R85, R10.reuse, -R52.reuse ;  /* 0x0000000a55557223 */ /* 0x180fe20000010834 */
[-CC-:B------:R-:W-:Y:S01]  /*44a0*/  FFMA.FTZ R83, R83, R10.reuse, -R52.reuse ;  /* 0x0000000a53537223 */ /* 0x180fe20000010834 */
[-CC-:B------:R-:W-:Y:S01]  /*44b0*/  FFMA.FTZ R137, R137, R10.reuse, -R52.reuse ;  /* 0x0000000a89897223 */ /* 0x180fe20000010834 */
[-CC-:B------:R-:W-:Y:S01]  /*44c0*/  FFMA.FTZ R77, R77, R10.reuse, -R52.reuse ;  /* 0x0000000a4d4d7223 */ /* 0x180fe20000010834 */
[----:B------:R-:W1:Y:S01]  /*44d0*/  MUFU.EX2 R56, R111 ;  /* 0x0000006f00387308 */ /* 0x000e620000000800 */
[C---:B--2---:R-:W-:Y:S01]  /*44e0*/  FADD.FTZ R78, R54.reuse, R51 ;  /* 0x00000033364e7221 */ /* 0x044fe20000010000 */
[----:B------:R-:W-:Y:S01]  /*44f0*/  F2FP.SATFINITE.E4M3.F32.PACK_AB_MERGE_C R53, R54, R53, RZ ;  /* 0x000000353635723e */ /* 0x000fe200048070ff */
[-CC-:B------:R-:W-:Y:S01]  /*4500*/  FFMA.FTZ R139, R139, R10.reuse, -R52.reuse ;  /* 0x0000000a8b8b7223 */ /* 0x180fe20000010834 */
[-CC-:B------:R-:W-:Y:S01]  /*4510*/  FFMA.FTZ R63, R63, R10.reuse, -R52.reuse ;  /* 0x0000000a3f3f7223 */ /* 0x180fe20000010834 */
[-CC-:B------:R-:W-:Y:S01]  /*4520*/  FFMA.FTZ R141, R141, R10.reuse, -R52.reuse ;  /* 0x0000000a8d8d7223 */ /* 0x180fe20000010834 */
[-CC-:B------:R-:W-:Y:S01]  /*4530*/  FFMA.FTZ R143, R143, R10.reuse, -R52.reuse ;  /* 0x0000000a8f8f7223 */ /* 0x180fe20000010834 */
[----:B------:R-:W-:Y:S01]  /*4540*/  FFMA.FTZ R52, R145, R10, -R52 ;  /* 0x0000000a91347223 */ /* 0x000fe20000010834 */
[----:B------:R-:W2:Y:S01]  /*4550*/  MUFU.EX2 R113, R113 ;  /* 0x0000007100717308 */ /* 0x000ea20000000800 */
[----:B0-----:R-:W-:Y:S01]  /*4560*/  FADD.FTZ R51, R107, R78 ;  /* 0x0000004e6b337221 */ /* 0x001fe20000010000 */
[----:B------:R-:W-:Y:S01]  /*4570*/  FADD.FTZ R78, R4, R55 ;  /* 0x00000037044e7221 */ /* 0x000fe20000010000 */
[----:B------:R-:W-:-:S03]  /*4580*/  F2FP.SATFINITE.E4M3.F32.PACK_AB_MERGE_C R184, R50, R105, R53 ;  /* 0x0000006932b8723e */ /* 0x000fc60004807035 */
[----:B------:R-:W-:Y:S02]  /*4590*/  FADD.FTZ R55, R9, R78 ;  /* 0x0000004e09377221 */ /* 0x000fe40000010000 */
[----:B------:R-:W0:Y:S01]  /*45a0*/  MUFU.EX2 R58, R117 ;  /* 0x00000075003a7308 */ /* 0x000e220000000800 */
[----:B-1----:R-:W-:Y:S01]  /*45b0*/  FADD.FTZ R24, R56, R51 ;  /* 0x0000003338187221 */ /* 0x002fe20000010000 */
[----:B------:R-:W-:-:S04]  /*45c0*/  FADD.FTZ R80, R8, R55 ;  /* 0x0000003708507221 */ /* 0x000fc80000010000 */
[----:B------:R-:W-:Y:S02]  /*45d0*/  FADD.FTZ R55, R15, R80 ;  /* 0x000000500f377221 */ /* 0x000fe40000010000 */
[----:B------:R-:W1:Y:S01]  /*45e0*/  MUFU.EX2 R119, R119 ;  /* 0x0000007700777308 */ /* 0x000e620000000800 */
[----:B--2---:R-:W-:Y:S01]  /*45f0*/  FADD.FTZ R51, R113, R24 ;  /* 0x0000001871337221 */ /* 0x004fe20000010000 */
[----:B------:R-:W-:-:S04]  /*4600*/  FADD.FTZ R80, R12, R55 ;  /* 0x000000370c507221 */ /* 0x000fc80000010000 */
[----:B------:R-:W-:Y:S02]  /*4610*/  FADD.FTZ R55, R19, R80 ;  /* 0x0000005013377221 */ /* 0x000fe40000010000 */
[----:B------:R-:W2:Y:S01]  /*4620*/  MUFU.EX2 R60, R121 ;  /* 0x00000079003c7308 */ /* 0x000ea20000000800 */
[----:B0-----:R-:W-:Y:S01]  /*4630*/  FADD.FTZ R78, R58, R51 ;  /* 0x000000333a4e7221 */ /* 0x001fe20000010000 */
[----:B------:R-:W-:Y:S01]  /*4640*/  FADD.FTZ R82, R14, R55 ;  /* 0x000000370e527221 */ /* 0x000fe20000010000 */
[----:B------:R-:W-:-:S03]  /*4650*/  F2FP.SATFINITE.E4M3.F32.PACK_AB_MERGE_C R58, R58, R113, RZ ;  /* 0x000000713a3a723e */ /* 0x000fc600048070ff */
[----:B------:R-:W-:Y:S01]  /*4660*/  FADD.FTZ R82, R21, R82 ;  /* 0x0000005215527221 */ /* 0x000fe20000010000 */
[----:B------:R-:W-:Y:S01]  /*4670*/  F2FP.SATFINITE.E4M3.F32.PACK_AB_MERGE_C R186, R56, R107, R58 ;  /* 0x0000006b38ba723e */ /* 0x000fe2000480703a */
[----:B------:R-:W0:Y:S01]  /*4680*/  MUFU.EX2 R115, R115 ;  /* 0x0000007300737308 */ /* 0x000e220000000800 */
[----:B-1----:R-:W-:Y:S01]  /*4690*/  FADD.FTZ R51, R119, R78 ;  /* 0x0000004e77337221 */ /* 0x002fe20000010000 */
[----:B------:R-:W-:-:S04]  /*46a0*/  FADD.FTZ R55, R17, R82 ;  /* 0x0000005211377221 */ /* 0x000fc80000010000 */
[----:B------:R-:W-:Y:S02]  /*46b0*/  FADD.FTZ R55, R20, R55 ;  /* 0x0000003714377221 */ /* 0x000fe40000010000 */
[----:B------:R-:W1:Y:S01]  /*46c0*/  MUFU.EX2 R62, R123 ;  /* 0x0000007b003e7308 */ /* 0x000e620000000800 */
[----:B--2---:R-:W-:-:S07]  /*46d0*/  FADD.FTZ R78, R60, R51 ;  /* 0x000000333c4e7221 */ /* 0x004fce0000010000 */
[----:B------:R-:W2:Y:S01]  /*46e0*/  MUFU.EX2 R109, R109 ;  /* 0x0000006d006d7308 */ /* 0x000ea20000000800 */
[----:B0-----:R-:W-:-:S07]  /*46f0*/  FADD.FTZ R51, R115, R78 ;  /* 0x0000004e73337221 */ /* 0x001fce0000010000 */
[----:B------:R-:W0:Y:S01]  /*4700*/  MUFU.EX2 R64, R125 ;  /* 0x0000007d00407308 */ /* 0x000e220000000800 */
[C---:B-1----:R-:W-:Y:S01]  /*4710*/  FADD.FTZ R80, R62.reuse, R51 ;  /* 0x000000333e507221 */ /* 0x042fe20000010000 */
[----:B------:R-:W-:-:S04]  /*4720*/  F2FP.SATFINITE.E4M3.F32.PACK_AB_MERGE_C R62, R62, R115, RZ ;  /* 0x000000733e3e723e */ /* 0x000fc800048070ff */
[----:B------:R-:W-:Y:S02]  /*4730*/  F2FP.SATFINITE.E4M3.F32.PACK_AB_MERGE_C R180, R60, R119, R62 ;  /* 0x000000773cb4723e */ /* 0x000fe4000480703e */
[----:B------:R-:W1:Y:S01]  /*4740*/  MUFU.EX2 R73, R73 ;  /* 0x0000004900497308 */ /* 0x000e620000000800 */
[----:B--2---:R-:W-:-:S07]  /*4750*/  FADD.FTZ R51, R109, R80 ;  /* 0x000000506d337221 */ /* 0x004fce0000010000 */
[----:B------:R-:W2:Y:S01]  /*4760*/  MUFU.EX2 R66, R101 ;  /* 0x0000006500427308 */ /* 0x000ea20000000800 */
[----:B0-----:R-:W-:-:S07]  /*4770*/  FADD.FTZ R80, R64, R51 ;  /* 0x0000003340507221 */ /* 0x001fce0000010000 */
[----:B------:R-:W0:Y:S01]  /*4780*/  MUFU.EX2 R99, R99 ;  /* 0x0000006300637308 */ /* 0x000e220000000800 */
[----:B-1----:R-:W-:Y:S01]  /*4790*/  FADD.FTZ R51, R73, R80 ;  /* 0x0000005049337221 */ /* 0x002fe20000010000 */
[----:B------:R-:W-:-:S06]  /*47a0*/  FADD.FTZ R80, R18, R55 ;  /* 0x0000003712507221 */ /* 0x000fcc0000010000 */
[----:B------:R-:W1:Y:S01]  /*47b0*/  MUFU.EX2 R68, R127 ;  /* 0x0000007f00447308 */ /* 0x000e620000000800 */
[C---:B--2---:R-:W-:Y:S01]  /*47c0*/  FADD.FTZ R54, R66.reuse, R51 ;  /* 0x0000003342367221 */ /* 0x044fe20000010000 */
[----:B------:R-:W-:Y:S01]  /*47d0*/  F2FP.SATFINITE.E4M3.F32.PACK_AB_MERGE_C R51, R9, R4, RZ ;  /* 0x000000040933723e */ /* 0x000fe200048070ff */
[----:B------:R-:W-:Y:S01]  /*47e0*/  FADD.FTZ R9, R23, R80 ;  /* 0x0000005017097221 */ /* 0x000fe20000010000 */
[----:B------:R-:W-:Y:S02]  /*47f0*/  F2FP.SATFINITE.E4M3.F32.PACK_AB_MERGE_C R66, R66, R73, RZ ;  /* 0x000000494242723e */ /* 0x000fe400048070ff */
[----:B------:R-:W-:Y:S02]  /*4800*/  F2FP.SATFINITE.E4M3.F32.PACK_AB_MERGE_C R187, R5, R30, R51 ;  /* 0x0000001e05bb723e */ /* 0x000fe40004807033 */
[----:B------:R-:W-:Y:S01]  /*4810*/  CS2R R50, SRZ ;  /* 0x0000000000327805 */ /* 0x000fe2000001ff00 */
[----:B------:R-:W-:Y:S01]  /*4820*/  MUFU.EX2 R97, R97 ;  /* 0x0000006100617308 */ /* 0x000fe20000000800 */
[----:B------:R-:W-:-:S02]  /*4830*/  F2FP.SATFINITE.E4M3.F32.PACK_AB_MERGE_C R182, R64, R109, R66 ;  /* 0x0000006d40b6723e */ /* 0x000fc40004807042 */
[----:B------:R-:W-:Y:S02]  /*4840*/  CS2R R64, SRZ ;  /* 0x0000000000407805 */ /* 0x000fe4000001ff00 */
[----:B------:R-:W-:-:S03]  /*4850*/  CS2R R66, SRZ ;  /* 0x0000000000427805 */ /* 0x000fc6000001ff00 */
[----:B------:R-:W2:Y:S08]  /*4860*/  MUFU.EX2 R33, R33 ;  /* 0x0000002100217308 */ /* 0x000eb00000000800 */
[----:B------:R-:W3:Y:S08]  /*4870*/  MUFU.EX2 R70, R129 ;  /* 0x0000008100467308 */ /* 0x000ef00000000800 */
[----:B------:R4:W-:Y:S08]  /*4880*/  MUFU.EX2 R24, R57 ;  /* 0x0000003900187308 */ /* 0x0009f00000000800 */
[----:B------:R-:W5:Y:S01]  /*4890*/  MUFU.EX2 R95, R95 ;  /* 0x0000005f005f7308 */ /* 0x000f620000000800 */
[----:B----4-:R-:W-:Y:S01]  /*48a0*/  F2FP.SATFINITE.E4M3.F32.PACK_AB_MERGE_C R57, R29, R28, RZ ;  /* 0x0000001c1d39723e */ /* 0x010fe200048070ff */
[----:B0-----:R-:W-:Y:S01]  /*48b0*/  FADD.FTZ R29, R99, R54 ;  /* 0x00000036631d7221 */ /* 0x001fe20000010000 */
[----:B------:R-:W-:-:S02]  /*48c0*/  FADD.FTZ R54, R22, R9 ;  /* 0x0000000916367221 */ /* 0x000fc40000010000 */
[----:B------:R-:W-:Y:S01]  /*48d0*/  F2FP.SATFINITE.E4M3.F32.PACK_AB_MERGE_C R185, R26, R25, R57 ;  /* 0x000000191ab9723e */ /* 0x000fe20004807039 */
[----:B-1----:R-:W-:Y:S01]  /*48e0*/  FADD.FTZ R4, R68, R29 ;  /* 0x0000001d44047221 */ /* 0x002fe20000010000 */
[----:B------:R-:W-:Y:S01]  /*48f0*/  F2FP.SATFINITE.E4M3.F32.PACK_AB_MERGE_C R29, R19, R12, RZ ;  /* 0x0000000c131d723e */ /* 0x000fe200048070ff */
[----:B------:R-:W0:Y:S01]  /*4900*/  MUFU.EX2 R37, R37 ;  /* 0x0000002500257308 */ /* 0x000e220000000800 */
[----:B--2---:R-:W-:Y:S01]  /*4910*/  FADD.FTZ R19, R33, R54 ;  /* 0x0000003621137221 */ /* 0x004fe20000010000 */
[----:B------:R-:W-:Y:S01]  /*4920*/  FADD.FTZ R9, R97, R4 ;  /* 0x0000000461097221 */ /* 0x000fe20000010000 */
[----:B------:R-:W-:Y:S02]  /*4930*/  F2FP.SATFINITE.E4M3.F32.PACK_AB_MERGE_C R54, R20, R17, RZ ;  /* 0x000000111436723e */ /* 0x000fe400048070ff */
[----:B------:R-:W-:Y:S01]  /*4940*/  CS2R R56, SRZ ;  /* 0x0000000000387805 */ /* 0x000fe2000001ff00 */
[----:B------:R-:W-:Y:S01]  /*4950*/  FADD.FTZ R20, R32, R19 ;  /* 0x0000001320147221 */ /* 0x000fe20000010000 */
[----:B---3--:R-:W-:Y:S01]  /*4960*/  FADD.FTZ R12, R70, R9 ;  /* 0x00000009460c7221 */ /* 0x008fe20000010000 */
[----:B------:R-:W-:Y:S01]  /*4970*/  F2FP.SATFINITE.E4M3.F32.PACK_AB_MERGE_C R33, R33, R22, RZ ;  /* 0x000000162121723e */ /* 0x000fe200048070ff */
[----:B------:R-:W1:Y:S01]  /*4980*/  MUFU.EX2 R72, R131 ;  /* 0x0000008300487308 */ /* 0x000e620000000800 */
[----:B------:R-:W-:Y:S01]  /*4990*/  F2FP.SATFINITE.E4M3.F32.PACK_AB_MERGE_C R183, R21, R14, R54 ;  /* 0x0000000e15b7723e */ /* 0x000fe20004807036 */
[----:B-----5:R-:W-:Y:S01]  /*49a0*/  FADD.FTZ R9, R95, R12 ;  /* 0x0000000c5f097221 */ /* 0x020fe20000010000 */
[----:B------:R-:W-:-:S02]  /*49b0*/  F2FP.SATFINITE.E4M3.F32.PACK_AB_MERGE_C R181, R15, R8, R29 ;  /* 0x000000080fb5723e */ /* 0x000fc4000480701d */
[----:B------:R-:W-:Y:S02]  /*49c0*/  CS2R R54, SRZ ;  /* 0x0000000000367805 */ /* 0x000fe4000001ff00 */
[----:B------:R-:W-:Y:S02]  /*49d0*/  F2FP.SATFINITE.E4M3.F32.PACK_AB_MERGE_C R177, R23, R18, R33 ;  /* 0x0000001217b1723e */ /* 0x000fe40004807021 */
[----:B------:R-:W-:Y:S01]  /*49e0*/  F2FP.SATFINITE.E4M3.F32.PACK_AB_MERGE_C R70, R70, R97, RZ ;  /* 0x000000614646723e */ /* 0x000fe200048070ff */
[----:B------:R-:W2:Y:S01]  /*49f0*/  MUFU.EX2 R93, R93 ;  /* 0x0000005d005d7308 */ /* 0x000ea20000000800 */
[----:B0-----:R-:W-:Y:S02]  /*4a00*/  FADD.FTZ R17, R37, R20 ;  /* 0x0000001425117221 */ /* 0x001fe40000010000 */
[----:B------:R-:W-:Y:S02]  /*4a10*/  F2FP.SATFINITE.E4M3.F32.PACK_AB_MERGE_C R176, R68, R99, R70 ;  /* 0x0000006344b0723e */ /* 0x000fe40004807046 */
[----:B------:R-:W-:Y:S01]  /*4a20*/  CS2R R68, SRZ ;  /* 0x0000000000447805 */ /* 0x000fe2000001ff00 */
[----:B------:R-:W-:Y:S01]  /*4a30*/  FADD.FTZ R20, R34, R17 ;  /* 0x0000001122147221 */ /* 0x000fe20000010000 */
[----:B------:R-:W-:Y:S01]  /*4a40*/  CS2R R70, SRZ ;  /* 0x0000000000467805 */ /* 0x000fe2000001ff00 */
[----:B------:R-:W0:Y:S01]  /*4a50*/  MUFU.EX2 R74, R133 ;  /* 0x00000085004a7308 */ /* 0x000e220000000800 */
[----:B-1----:R-:W-:-:S07]  /*4a60*/  FADD.FTZ R12, R72, R9 ;  /* 0x00000009480c7221 */ /* 0x002fce0000010000 */
[----:B------:R-:W1:Y:S01]  /*4a70*/  MUFU.EX2 R41, R41 ;  /* 0x0000002900297308 */ /* 0x000e620000000800 */
[----:B--2---:R-:W-:-:S07]  /*4a80*/  FADD.FTZ R9, R93, R12 ;  /* 0x0000000c5d097221 */ /* 0x004fce0000010000 */
[----:B------:R-:W2:Y:S01]  /*4a90*/  MUFU.EX2 R27, R27 ;  /* 0x0000001b001b7308 */ /* 0x000ea20000000800 */
[C---:B0-----:R-:W-:Y:S01]  /*4aa0*/  F2FP.SATFINITE.E4M3.F32.PACK_AB_MERGE_C R93, R74.reuse, R93, RZ ;  /* 0x0000005d4a5d723e */ /* 0x041fe200048070ff */
[----:B------:R-:W-:-:S03]  /*4ab0*/  FADD.FTZ R74, R74, R9 ;  /* 0x000000094a4a7221 */ /* 0x000fc60000010000 */
[----:B------:R-:W-:Y:S02]  /*4ac0*/  F2FP.SATFINITE.E4M3.F32.PACK_AB_MERGE_C R178, R72, R95, R93 ;  /* 0x0000005f48b2723e */ /* 0x000fe4000480705d */
[----:B------:R-:W-:Y:S01]  /*4ad0*/  CS2R R72, SRZ ;  /* 0x0000000000487805 */ /* 0x000fe2000001ff00 */
[----:B------:R-:W0:Y:S01]  /*4ae0*/  MUFU.EX2 R91, R91 ;  /* 0x0000005b005b7308 */ /* 0x000e220000000800 */
[C---:B-1----:R-:W-:Y:S01]  /*4af0*/  FADD.FTZ R20, R41.reuse, R20 ;  /* 0x0000001429147221 */ /* 0x042fe20000010000 */
[----:B------:R-:W-:-:S04]  /*4b00*/  F2FP.SATFINITE.E4M3.F32.PACK_AB_MERGE_C R34, R41, R34, RZ ;  /* 0x000000222922723e */ /* 0x000fc800048070ff */
[----:B------:R-:W-:Y:S02]  /*4b10*/  F2FP.SATFINITE.E4M3.F32.PACK_AB_MERGE_C R179, R37, R32, R34 ;  /* 0x0000002025b3723e */ /* 0x000fe40004807022 */
[----:B------:R-:W-:Y:S01]  /*4b20*/  CS2R R32, SRZ ;  /* 0x0000000000207805 */ /* 0x000fe2000001ff00 */
[----:B------:R-:W1:Y:S01]  /*4b30*/  MUFU.EX2 R36, R36 ;  /* 0x0000002400247308 */ /* 0x000e620000000800 */
[----:B--2---:R-:W-:-:S07]  /*4b40*/  FADD.FTZ R17, R27, R20 ;  /* 0x000000141b117221 */ /* 0x004fce0000010000 */
[----:B------:R-:W2:Y:S01]  /*4b50*/  MUFU.EX2 R76, R135 ;  /* 0x00000087004c7308 */ /* 0x000ea20000000800 */
[----:B0-----:R-:W-:Y:S01]  /*4b60*/  FADD.FTZ R9, R91, R74 ;  /* 0x0000004a5b097221 */ /* 0x001fe20000010000 */
[----:B------:R-:W-:-:S06]  /*4b70*/  CS2R R74, SRZ ;  /* 0x00000000004a7805 */ /* 0x000fcc000001ff00 */
[----:B------:R-:W0:Y:S01]  /*4b80*/  MUFU.EX2 R31, R31 ;  /* 0x0000001f001f7308 */ /* 0x000e220000000800 */
[----:B-1----:R-:W-:-:S07]  /*4b90*/  FADD.FTZ R22, R36, R17 ;  /* 0x0000001124167221 */ /* 0x002fce0000010000 */
[----:B------:R-:W1:Y:S01]  /*4ba0*/  MUFU.EX2 R89, R89 ;  /* 0x0000005900597308 */ /* 0x000e620000000800 */
[----:B--2---:R-:W-:-:S07]  /*4bb0*/  FADD.FTZ R20, R76, R9 ;  /* 0x000000094c147221 */ /* 0x004fce0000010000 */
[----:B------:R-:W2:Y:S01]  /*4bc0*/  MUFU.EX2 R40, R40 ;  /* 0x0000002800287308 */ /* 0x000ea20000000800 */
[----:B0-----:R-:W-:-:S07]  /*4bd0*/  FADD.FTZ R9, R31, R22 ;  /* 0x000000161f097221 */ /* 0x001fce0000010000 */
[----:B------:R-:W0:Y:S01]  /*4be0*/  MUFU.EX2 R38, R38 ;  /* 0x0000002600267308 */ /* 0x000e220000000800 */
[----:B-1----:R-:W-:Y:S01]  /*4bf0*/  FADD.FTZ R5, R89, R20 ;  /* 0x0000001459057221 */ /* 0x002fe20000010000 */
[----:B------:R-:W-:-:S03]  /*4c00*/  F2FP.SATFINITE.E4M3.F32.PACK_AB_MERGE_C R89, R24, R89, RZ ;  /* 0x000000591859723e */ /* 0x000fc600048070ff */
[----:B------:R-:W-:Y:S01]  /*4c10*/  FADD.FTZ R24, R24, R5 ;  /* 0x0000000518187221 */ /* 0x000fe20000010000 */
[----:B------:R-:W-:Y:S02]  /*4c20*/  F2FP.SATFINITE.E4M3.F32.PACK_AB_MERGE_C R172, R76, R91, R89 ;  /* 0x0000005b4cac723e */ /* 0x000fe40004807059 */
[----:B------:R-:W1:Y:S01]  /*4c30*/  MUFU.EX2 R59, R59 ;  /* 0x0000003b003b7308 */ /* 0x000e620000000800 */
[C---:B--2---:R-:W-:Y:S01]  /*4c40*/  FADD.FTZ R9, R40.reuse, R9 ;  /* 0x0000000928097221 */ /* 0x044fe20000010000 */
[----:B------:R-:W-:Y:S02]  /*4c50*/  F2FP.SATFINITE.E4M3.F32.PACK_AB_MERGE_C R31, R40, R31, RZ ;  /* 0x0000001f281f723e */ /* 0x000fe400048070ff */
[----:B------:R-:W-:Y:S02]  /*4c60*/  CS2R R40, SRZ ;  /* 0x0000000000287805 */ /* 0x000fe4000001ff00 */
[----:B------:R-:W-:Y:S02]  /*4c70*/  F2FP.SATFINITE.E4M3.F32.PACK_AB_MERGE_C R173, R36, R27, R31 ;  /* 0x0000001b24ad723e */ /* 0x000fe4000480701f */
[----:B------:R-:W-:Y:S01]  /*4c80*/  CS2R R26, SRZ ;  /* 0x00000000001a7805 */ /* 0x000fe2000001ff00 */
[----:B------:R-:W2:Y:S01]  /*4c90*/  MUFU.EX2 R43, R43 ;  /* 0x0000002b002b7308 */ /* 0x000ea20000000800 */
[----:B0-----:R-:W-:Y:S01]  /*4ca0*/  FADD.FTZ R20, R38, R9 ;  /* 0x0000000926147221 */ /* 0x001fe20000010000 */
[----:B------:R-:W-:-:S02]  /*4cb0*/  CS2R R30, SRZ ;  /* 0x00000000001e7805 */ /* 0x000fc4000001ff00 */
[----:B------:R-:W-:-:S04]  /*4cc0*/  CS2R R36, SRZ ;  /* 0x0000000000247805 */ /* 0x000fc8000001ff00 */
[----:B------:R0:W3:Y:S01]  /*4cd0*/  MUFU.EX2 R78, R87 ;  /* 0x00000057004e7308 */ /* 0x0000e20000000800 */
[----:B-1----:R-:W-:Y:S01]  /*4ce0*/  FADD.FTZ R5, R59, R24 ;  /* 0x000000183b057221 */ /* 0x002fe20000010000 */
[----:B------:R-:W-:-:S06]  /*4cf0*/  CS2R R24, SRZ ;  /* 0x0000000000187805 */ /* 0x000fcc000001ff00 */
[----:B------:R-:W1:Y:S01]  /*4d00*/  MUFU.EX2 R35, R35 ;  /* 0x0000002300237308 */ /* 0x000e620000000800 */
[----:B--2---:R-:W-:Y:S01]  /*4d10*/  FADD.FTZ R20, R43, R20 ;  /* 0x000000142b147221 */ /* 0x004fe20000010000 */
[----:B0-----:R-:W-:-:S06]  /*4d20*/  CS2R R86, SRZ ;  /* 0x0000000000567805 */ /* 0x001fcc000001ff00 */
[----:B------:R-:W0:Y:S01]  /*4d30*/  MUFU.EX2 R61, R61 ;  /* 0x0000003d003d7308 */ /* 0x000e220000000800 */
[----:B---3--:R-:W-:-:S07]  /*4d40*/  FADD.FTZ R14, R78, R5 ;  /* 0x000000054e0e7221 */ /* 0x008fce0000010000 */
[----:B------:R2:W3:Y:S01]  /*4d50*/  MUFU.EX2 R28, R85 ;  /* 0x00000055001c7308 */ /* 0x0004e20000000800 */
[----:B-1----:R-:W-:-:S07]  /*4d60*/  FADD.FTZ R9, R35, R20 ;  /* 0x0000001423097221 */ /* 0x002fce0000010000 */
[----:B------:R-:W1:Y:S01]  /*4d70*/  MUFU.EX2 R44, R44 ;  /* 0x0000002c002c7308 */ /* 0x000e620000000800 */
[----:B0-----:R-:W-:Y:S01]  /*4d80*/  FADD.FTZ R5, R61, R14 ;  /* 0x0000000e3d057221 */ /* 0x001fe20000010000 */
[----:B--2---:R-:W-:-:S06]  /*4d90*/  CS2R R84, SRZ ;  /* 0x0000000000547805 */ /* 0x004fcc000001ff00 */
[----:B------:R-:W0:Y:S01]  /*4da0*/  MUFU.EX2 R42, R42 ;  /* 0x0000002a002a7308 */ /* 0x000e220000000800 */
[C---:B---3--:R-:W-:Y:S01]  /*4db0*/  F2FP.SATFINITE.E4M3.F32.PACK_AB_MERGE_C R61, R28.reuse, R61, RZ ;  /* 0x0000003d1c3d723e */ /* 0x048fe200048070ff */
[----:B------:R-:W-:-:S03]  /*4dc0*/  FADD.FTZ R28, R28, R5 ;  /* 0x000000051c1c7221 */ /* 0x000fc60000010000 */
[----:B------:R-:W-:Y:S02]  /*4dd0*/  F2FP.SATFINITE.E4M3.F32.PACK_AB_MERGE_C R174, R78, R59, R61 ;  /* 0x0000003b4eae723e */ /* 0x000fe4000480703d */
[----:B------:R-:W-:Y:S02]  /*4de0*/  CS2R R58, SRZ ;  /* 0x00000000003a7805 */ /* 0x000fe4000001ff00 */
[----:B------:R-:W-:Y:S01]  /*4df0*/  CS2R R60, SRZ ;  /* 0x00000000003c7805 */ /* 0x000fe2000001ff00 */
[----:B------:R-:W2:Y:S01]  /*4e00*/  MUFU.EX2 R83, R83 ;  /* 0x0000005300537308 */ /* 0x000ea20000000800 */
[C---:B-1----:R-:W-:Y:S01]  /*4e10*/  FADD.FTZ R9, R44.reuse, R9 ;  /* 0x000000092c097221 */ /* 0x042fe20000010000 */
[----:B------:R-:W-:Y:S02]  /*4e20*/  F2FP.SATFINITE.E4M3.F32.PACK_AB_MERGE_C R35, R44, R35, RZ ;  /* 0x000000232c23723e */ /* 0x000fe400048070ff */
[----:B------:R-:W-:Y:S02]  /*4e30*/  CS2R R78, SRZ ;  /* 0x00000000004e7805 */ /* 0x000fe4000001ff00 */
[----:B------:R-:W-:-:S02]  /*4e40*/  F2FP.SATFINITE.E4M3.F32.PACK_AB_MERGE_C R175, R43, R38, R35 ;  /* 0x000000262baf723e */ /* 0x000fc40004807023 */
[----:B------:R-:W-:Y:S01]  /*4e50*/  CS2R R34, SRZ ;  /* 0x0000000000227805 */ /* 0x000fe2000001ff00 */
[----:B------:R-:W1:Y:S01]  /*4e60*/  MUFU.EX2 R47, R47 ;  /* 0x0000002f002f7308 */ /* 0x000e620000000800 */
[----:B0-----:R-:W-:-:S07]  /*4e70*/  FADD.FTZ R14, R42, R9 ;  /* 0x000000092a0e7221 */ /* 0x001fce0000010000 */
[----:B------:R-:W0:Y:S01]  /*4e80*/  MUFU.EX2 R4, R137 ;  /* 0x0000008900047308 */ /* 0x000e220000000800 */
[----:B--2---:R-:W-:Y:S01]  /*4e90*/  FADD.FTZ R5, R83, R28 ;  /* 0x0000001c53057221 */ /* 0x004fe20000010000 */
[----:B------:R-:W-:-:S06]  /*4ea0*/  CS2R R28, SRZ ;  /* 0x00000000001c7805 */ /* 0x000fcc000001ff00 */
        /* <DEDUP_REMOVED lines=9> */
[C---:B0-----:R-:W-:Y:S01]  /*4f40*/  F2FP.SATFINITE.E4M3.F32.PACK_AB_MERGE_C R77, R12.reuse, R77, RZ ;  /* 0x0000004d0c4d723e */ /* 0x041fe200048070ff */
[----:B------:R-:W-:-:S03]  /*4f50*/  FADD.FTZ R12, R12, R5 ;  /* 0x000000050c0c7221 */ /* 0x000fc60000010000 */
[----:B------:R-:W-:Y:S02]  /*4f60*/  F2FP.SATFINITE.E4M3.F32.PACK_AB_MERGE_C R168, R4, R83, R77 ;  /* 0x0000005304a8723e */ /* 0x000fe4000480704d */
[----:B------:R-:W-:Y:S02]  /*4f70*/  CS2R R76, SRZ ;  /* 0x00000000004c7805 */ /* 0x000fe4000001ff00 */
[----:B------:R-:W-:Y:S01]  /*4f80*/  CS2R R82, SRZ ;  /* 0x0000000000527805 */ /* 0x000fe2000001ff00 */
[----:B------:R-:W0:Y:S01]  /*4f90*/  MUFU.EX2 R63, R63 ;  /* 0x0000003f003f7308 */ /* 0x000e220000000800 */
[C---:B--2---:R-:W-:Y:S01]  /*4fa0*/  FADD.FTZ R9, R46.reuse, R9 ;  /* 0x000000092e097221 */ /* 0x044fe20000010000 */
[----:B------:R-:W-:-:S04]  /*4fb0*/  F2FP.SATFINITE.E4M3.F32.PACK_AB_MERGE_C R39, R46, R39, RZ ;  /* 0x000000272e27723e */ /* 0x000fc800048070ff */
[----:B------:R-:W-:Y:S02]  /*4fc0*/  F2FP.SATFINITE.E4M3.F32.PACK_AB_MERGE_C R169, R47, R42, R39 ;  /* 0x0000002a2fa9723e */ /* 0x000fe40004807027 */
[----:B------:R-:W-:Y:S01]  /*4fd0*/  CS2R R38, SRZ ;  /* 0x0000000000267805 */ /* 0x000fe2000001ff00 */
[----:B------:R-:W2:Y:S01]  /*4fe0*/  MUFU.EX2 R49, R49 ;  /* 0x0000003100317308 */ /* 0x000ea20000000800 */
[----:B-1----:R-:W-:Y:S01]  /*4ff0*/  FADD.FTZ R18, R48, R9 ;  /* 0x0000000930127221 */ /* 0x002fe20000010000 */
[----:B------:R-:W-:Y:S02]  /*5000*/  CS2R R42, SRZ ;  /* 0x00000000002a7805 */ /* 0x000fe4000001ff00 */
[----:B------:R-:W-:-:S04]  /*5010*/  CS2R R46, SRZ ;  /* 0x00000000002e7805 */ /* 0x000fc8000001ff00 */
[----:B------:R-:W1:Y:S01]  /*5020*/  MUFU.EX2 R8, R141 ;  /* 0x0000008d00087308 */ /* 0x000e620000000800 */
[----:B0-----:R-:W-:-:S07]  /*5030*/  FADD.FTZ R5, R63, R12 ;  /* 0x0000000c3f057221 */ /* 0x001fce0000010000 */
[----:B------:R-:W-:Y:S01]  /*5040*/  MUFU.EX2 R45, R45 ;  /* 0x0000002d002d7308 */ /* 0x000fe20000000800 */
[----:B--2---:R-:W-:-:S07]  /*5050*/  FADD.FTZ R18, R49, R18 ;  /* 0x0000001231127221 */ /* 0x004fce0000010000 */
[----:B------:R0:W2:Y:S01]  /*5060*/  MUFU.EX2 R14, R81 ;  /* 0x00000051000e7308 */ /* 0x0000a20000000800 */
[----:B-1----:R-:W-:-:S07]  /*5070*/  FADD.FTZ R4, R8, R5 ;  /* 0x0000000508047221 */ /* 0x002fce0000010000 */
[----:B------:R-:W1:Y:S01]  /*5080*/  MUFU.EX2 R143, R143 ;  /* 0x0000008f008f7308 */ /* 0x000e620000000800 */
[----:B0-----:R-:W-:-:S07]  /*5090*/  CS2R R80, SRZ ;  /* 0x0000000000507805 */ /* 0x001fce000001ff00 */
[----:B------:R-:W0:Y:S01]  /*50a0*/  MUFU.EX2 R52, R52 ;  /* 0x0000003400347308 */ /* 0x000e220000000800 */
[----:B--2---:R-:W-:Y:S01]  /*50b0*/  F2FP.SATFINITE.E4M3.F32.PACK_AB_MERGE_C R12, R14, R45, RZ ;  /* 0x0000002d0e0c723e */ /* 0x004fe200048070ff */
[----:B------:R-:W-:-:S03]  /*50c0*/  FADD.FTZ R45, R45, R18 ;  /* 0x000000122d2d7221 */ /* 0x000fc60000010000 */
[----:B------:R-:W-:Y:S02]  /*50d0*/  F2FP.SATFINITE.E4M3.F32.PACK_AB_MERGE_C R171, R49, R48, R12 ;  /* 0x0000003031ab723e */ /* 0x000fe4000480700c */
[----:B------:R-:W-:Y:S01]  /*50e0*/  CS2R R48, SRZ ;  /* 0x0000000000307805 */ /* 0x000fe2000001ff00 */
[----:B-1----:R-:W-:Y:S01]  /*50f0*/  FADD.FTZ R5, R143, R4 ;  /* 0x000000048f057221 */ /* 0x002fe20000010000 */
[----:B------:R-:W-:Y:S01]  /*5100*/  FADD.FTZ R4, R14, R45 ;  /* 0x0000002d0e047221 */ /* 0x000fe20000010000 */
[----:B------:R-:W-:Y:S02]  /*5110*/  CS2R R44, SRZ ;  /* 0x00000000002c7805 */ /* 0x000fe4000001ff00 */
[C---:B0-----:R-:W-:Y:S01]  /*5120*/  F2FP.SATFINITE.E4M3.F32.PACK_AB_MERGE_C R9, R52.reuse, R143, RZ ;  /* 0x0000008f3409723e */ /* 0x041fe200048070ff */
[----:B------:R-:W-:Y:S01]  /*5130*/  FADD.FTZ R5, R52, R5 ;  /* 0x0000000534057221 */ /* 0x000fe20000010000 */
[----:B------:R-:W-:Y:S02]  /*5140*/  CS2R R52, SRZ ;  /* 0x0000000000347805 */ /* 0x000fe4000001ff00 */
[----:B------:R-:W-:-:S02]  /*5150*/  F2FP.SATFINITE.E4M3.F32.PACK_AB_MERGE_C R170, R8, R63, R9 ;  /* 0x0000003f08aa723e */ /* 0x000fc40004807009 */
        /* <DEDUP_REMOVED lines=37> */
[----:B------:R-:W-:Y:S01]  /*53b0*/  UMOV UR56, URZ ;  /* 0x0000003f00387c82 */ /* 0x000fe20008000000 */
[----:B------:R-:W-:Y:S01]  /*53c0*/  UMOV UR54, URZ ;  /* 0x0000003f00367c82 */ /* 0x000fe20008000000 */
[----:B------:R-:W-:Y:S01]  /*53d0*/  ULDC UR52, c[0x0][0x288] ;  /* 0x0000a20000347ab9 */ /* 0x000fe20000000800 */
[----:B------:R-:W-:-:S05]  /*53e0*/  ULDC UR53, c[0x0][0x2f0] ;  /* 0x0000bc0000357ab9 */ /* 0x000fca0000000800 */
.L_x_2564:
[----:B------:R-:W-:Y:S01]  /*53f0*/  ISETP.NE.AND P2, PT, RZ, UR40, PT ;  /* 0x00000028ff007c0c */ /* 0x000fe2000bf45270 */
[----:B------:R-:W-:-:S04]  /*5400*/  UISETP.NE.AND UP0, UPT, UR54, 0x1, UPT ;  /* 0x000000013600788c */ /* 0x000fc8000bf05270 */
[----:B------:R-:W-:-:S04]  /*5410*/  USEL UR47, URZ, 0x1, UP0 ;  /* 0x000000013f2f7887 */ /* 0x000fc80008000000 */
[----:B------:R-:W-:-:S04]  /*5420*/  ULOP3.LUT UR47, UR56, UR47, URZ, 0x3c, !UPT ;  /* 0x0000002f382f7292 */ /* 0x000fc8000f8e3c3f */
[----:B------:R-:W-:Y:S08]  /*5430*/  @P2 BRA `(.L_x_2554) ;  /* 0x0000000000382947 */ /* 0x000ff00003800000 */
[----:B------:R-:W-:Y:S05]  /*5440*/  @!P0 BRA `(.L_x_2555) ;  /* 0x0000000000048947 */ /* 0x000fea0003800000 */
[----:B------:R-:W-:Y:S01]  /*5450*/  BPT.TRAP 0x1 ;  /* 0x000000040000795c */ /* 0x000fe20000300000 */
.L_x_2555:
        /* <DEDUP_REMOVED lines=9> */
.L_x_2556:
[----:B-1----:R-:W-:Y:S05]  /*54f0*/  @P1 BRA `(.L_x_2554) ;  /* 0x0000000000081947 */ /* 0x002fea0003800000 */
[----:B------:R-:W1:Y:S02]  /*5500*/  SYNCS.PHASECHK.TRANS64.TRYWAIT P1, [UR6+0x22830], R10 ;  /* 0x0228300aff0075a7 */ /* 0x000e640008020146 */
[----:B-1----:R-:W-:Y:S05]  /*5510*/  @!P1 BRA `(.L_x_2557) ;  /* 0x000000f000549947 */ /* 0x002fea0003800000 */
.L_x_2554:
        /* <DEDUP_REMOVED lines=134> */
.L_x_2559:
[----:B------:R-:W-:Y:S01]  /*5d80*/  ULEA UR6, UR54, UR41, 0x3 ;  /* 0x0000002936067291 */ /* 0x000fe2000f8e183f */
[----:B------:R-:W-:-:S05]  /*5d90*/  IMAD.U32 R10, RZ, RZ, UR56 ;  /* 0x00000038ff0a7e24 */ /* 0x000fca000f8e00ff */
[----:B------:R-:W-:-:S04]  /*5da0*/  SHF.L.U32 R10, R10, 0x1f, RZ ;  /* 0x0000001f0a0a7819 */ /* 0x000fc800000006ff */
[----:B------:R0:W1:Y:S01]  /*5db0*/  SYNCS.PHASECHK.TRANS64.TRYWAIT P1, [UR6+0x22850], R10 ;  /* 0x0228500aff0075a7 */ /* 0x0000620008020146 */
[----:B------:R-:W-:Y:S05]  /*5dc0*/  @!P0 BRA `(.L_x_2560) ;  /* 0x0000000000048947 */ /* 0x000fea0003800000 */
[----:B------:R-:W-:Y:S01]  /*5dd0*/  BPT.TRAP 0x1 ;  /* 0x000000040000795c */ /* 0x000fe20000300000 */
.L_x_2560:
[----:B-1----:R-:W-:Y:S05]  /*5de0*/  @P1 BRA `(.L_x_2558) ;  /* 0x0000000000081947 */ /* 0x002fea0003800000 */
[----:B------:R-:W1:Y:S02]  /*5df0*/  SYNCS.PHASECHK.TRANS64.TRYWAIT P1, [UR6+0x22850], R10 ;  /* 0x0228500aff0075a7 */ /* 0x000e640008020146 */
[----:B-1----:R-:W-:Y:S05]  /*5e00*/  @!P1 BRA `(.L_x_2561) ;  /* 0x000000e800309947 */ /* 0x002fea0003800000 */
.L_x_2558:
        /* <DEDUP_REMOVED lines=34> */
.L_x_2562:
[----:B------:R-:W-:Y:S01]  /*6030*/  UISETP.NE.AND UP0, UPT, UR44, URZ, UPT ;  /* 0x0000003f2c00728c */ /* 0x000fe2000bf05270 */
[C---:B------:R-:W-:Y:S01]  /*6040*/  FMUL.FTZ R175, R0.reuse, R141 ;  /* 0x0000008d00af7220 */ /* 0x040fe20000410000 */
[C---:B------:R-:W-:Y:S01]  /*6050*/  FMUL.FTZ R141, R0.reuse, R125 ;  /* 0x0000007d008d7220 */ /* 0x040fe20000410000 */
[C---:B------:R-:W-:Y:S01]  /*6060*/  FMUL.FTZ R23, R0.reuse, R142 ;  /* 0x0000008e00177220 */ /* 0x040fe20000410000 */
[C---:B------:R-:W-:Y:S01]  /*6070*/  FMUL.FTZ R142, R0.reuse, R128 ;  /* 0x00000080008e7220 */ /* 0x040fe20000410000 */
[----:B------:R-:W-:Y:S01]  /*6080*/  IMAD.MOV.U32 R128, RZ, RZ, R6 ;  /* 0x000000ffff807224 */ /* 0x000fe200078e0006 */
[----:B------:R-:W-:Y:S01]  /*6090*/  PLOP3.LUT P1, PT, PT, PT, UP0, 0x80, 0x0 ;  /* 0x000000000000781c */ /* 0x000fe20003f2f008 */
[C---:B------:R-:W-:Y:S01]  /*60a0*/  FMUL.FTZ R171, R0.reuse, R145 ;  /* 0x0000009100ab7220 */ /* 0x040fe20000410000 */
[----:B------:R-:W-:Y:S01]  /*60b0*/  PLOP3.LUT P2, PT, PT, PT, UP0, 0x80, 0x0 ;  /* 0x000000000000781c */ /* 0x000fe20003f4f008 */
[C---:B------:R-:W-:Y:S01]  /*60c0*/  FMUL.FTZ R12, R0.reuse, R155 ;  /* 0x0000009b000c7220 */ /* 0x040fe20000410000 */
[C---:B------:R-:W-:Y:S01]  /*60d0*/  FMUL.FTZ R155, R0.reuse, R161 ;  /* 0x000000a1009b7220 */ /* 0x040fe20000410000 */
[----:B------:R-:W-:Y:S01]  /*60e0*/  @UP0 ULDC UR6, c[0x0][0x44c] ;  /* 0x0001130000060ab9 */ /* 0x000fe20000000800 */
[C---:B------:R-:W-:Y:S01]  /*60f0*/  FMUL.FTZ R161, R0.reuse, R124 ;  /* 0x0000007c00a17220 */ /* 0x040fe20000410000 */
[C---:B0-----:R-:W-:Y:S01]  /*6100*/  FMUL.FTZ R10, R0.reuse, R152 ;  /* 0x00000098000a7220 */ /* 0x041fe20000410000 */
        /* <DEDUP_REMOVED lines=8> */
[----:B------:R-:W0:Y:S01]  /*6190*/  MUFU.TANH R10, R10 ;  /* 0x0000000a000a7308 */ /* 0x000e220000002400 */
[----:B------:R-:W-:Y:S01]  /*61a0*/  IMAD.U32 R127, RZ, RZ, UR53 ;  /* 0x00000035ff7f7e24 */ /* 0x000fe2000f8e00ff */
[----:B------:R-:W-:Y:S01]  /*61b0*/  @P2 SHF.R.U32.HI R128, RZ, UR6, R125 ;  /* 0x00000006ff802c19 */ /* 0x000fe2000801167d */
[----:B------:R-:W-:Y:S01]  /*61c0*/  UMOV UR6, 0x1 ;  /* 0x0000000100067882 */ /* 0x000fe20000000000 */
[C---:B------:R-:W-:Y:S01]  /*61d0*/  FMUL.FTZ R152, R0.reuse, R156 ;  /* 0x0000009c00987220 */ /* 0x040fe20000410000 */
[----:B------:R-:W-:Y:S01]  /*61e0*/  UIMAD UR6, UR55, -0xa0, UR6 ;  /* 0xffffff60370678a4 */ /* 0x000fe2000f8e0206 */
[C---:B------:R-:W-:Y:S01]  /*61f0*/  FMUL.FTZ R15, R0.reuse, R158 ;  /* 0x0000009e000f7220 */ /* 0x040fe20000410000 */
[----:B------:R-:W1:Y:S01]  /*6200*/  SHFL.IDX PT, R145, R128, RZ, 0x1c1f ;  /* 0x001c1fff80917589 */ /* 0x000e6200000e0000 */
[----:B------:R-:W2:Y:S01]  /*6210*/  MUFU.TANH R11, R11 ;  /* 0x0000000b000b7308 */ /* 0x000ea20000002400 */
[C---:B------:R-:W-:Y:S01]  /*6220*/  FMUL.FTZ R153, R0.reuse, R157 ;  /* 0x0000009d00997220 */ /* 0x040fe20000410000 */
[C---:B------:R-:W-:Y:S01]  /*6230*/  FMUL.FTZ R158, R0.reuse, R136 ;  /* 0x00000088009e7220 */ /* 0x040fe20000410000 */
[----:B------:R-:W-:Y:S01]  /*6240*/  MOV R130, UR6 ;  /* 0x0000000600827c02 */ /* 0x000fe20008000f00 */
[C---:B------:R-:W-:Y:S01]  /*6250*/  FMUL.FTZ R136, R0.reuse, R143 ;  /* 0x0000008f00887220 */ /* 0x040fe20000410000 */
[C---:B------:R-:W-:Y:S01]  /*6260*/  FMUL.FTZ R143, R0.reuse, R132 ;  /* 0x00000084008f7220 */ /* 0x040fe20000410000 */
[C---:B------:R-:W-:Y:S01]  /*6270*/  FMUL.FTZ R13, R0.reuse, R154 ;  /* 0x0000009a000d7220 */ /* 0x040fe20000410000 */
[C---:B------:R-:W-:Y:S01]  /*6280*/  FMUL.FTZ R154, R0.reuse, R160 ;  /* 0x000000a0009a7220 */ /* 0x040fe20000410000 */
[----:B------:R-:W-:Y:S01]  /*6290*/  IMAD R130, R7, -0x2, R130 ;  /* 0xfffffffe07827824 */ /* 0x000fe200078e0282 */
[----:B------:R-:W3:Y:S01]  /*62a0*/  MUFU.TANH R152, R152 ;  /* 0x0000009800987308 */ /* 0x000ee20000002400 */
[C---:B------:R-:W-:Y:S01]  /*62b0*/  FMUL.FTZ R157, R0.reuse, R164 ;  /* 0x000000a4009d7220 */ /* 0x040fe20000410000 */
[----:B------:R-:W-:Y:S01]  /*62c0*/  FMUL.FTZ R156, R0, R165 ;  /* 0x000000a5009c7220 */ /* 0x000fe20000410000 */
[----:B------:R-:W-:-:S02]  /*62d0*/  IMAD R130, R127, UR43, R130 ;  /* 0x0000002b7f827c24 */ /* 0x000fc4000f8e0282 */
        /* <DEDUP_REMOVED lines=8> */
[C---:B------:R-:W-:Y:S01]  /*6360*/  FMUL.FTZ R165, R0.reuse, R120 ;  /* 0x0000007800a57220 */ /* 0x040fe20000410000 */
[C---:B------:R-:W-:Y:S01]  /*6370*/  FMUL.FTZ R129, R0.reuse, R129 ;  /* 0x0000008100817220 */ /* 0x040fe20000410000 */
[----:B-1----:R-:W-:Y:S01]  /*6380*/  IADD3 R132, R145, -UR52, R130 ;  /* 0x8000003491847c10 */ /* 0x002fe2000fffe082 */
[C---:B------:R-:W-:Y:S01]  /*6390*/  FMUL.FTZ R125, R0.reuse, R131 ;  /* 0x00000083007d7220 */ /* 0x040fe20000410000 */
[----:B------:R-:W1:Y:S01]  /*63a0*/  MUFU.TANH R154, R154 ;  /* 0x0000009a009a7308 */ /* 0x000e620000002400 */
[----:B------:R-:W-:Y:S01]  /*63b0*/  FMUL.FTZ R131, R0, R133 ;  /* 0x0000008500837220 */ /* 0x000fe20000410000 */
[----:B------:R-:W-:Y:S01]  /*63c0*/  ISETP.GT.AND P1, PT, R132, RZ, PT ;  /* 0x000000ff8400720c */ /* 0x000fe20003f24270 */
[----:B------:R-:W-:Y:S01]  /*63d0*/  FMUL.FTZ R104, R0, R104 ;  /* 0x0000006800687220 */ /* 0x000fe20000410000 */
[----:B------:R-:W-:Y:S01]  /*63e0*/  ISETP.GT.AND P2, PT, R132, 0x1, PT ;  /* 0x000000018400780c */ /* 0x000fe20003f44270 */
[----:B------:R-:W-:Y:S01]  /*63f0*/  FMUL.FTZ R109, R0, R109 ;  /* 0x0000006d006d7220 */ /* 0x000fe20000410000 */
[----:B0-----:R-:W-:Y:S01]  /*6400*/  FSEL R177, R10, -INF , P1 ;  /* 0xff8000000ab17808 */ /* 0x001fe20000800000 */
[----:B------:R-:W-:Y:S01]  /*6410*/  FMUL.FTZ R120, R0, R122 ;  /* 0x0000007a00787220 */ /* 0x000fe20000410000 */
[----:B------:R-:W0:Y:S01]  /*6420*/  MUFU.TANH R155, R155 ;  /* 0x0000009b009b7308 */ /* 0x000e220000002400 */
[----:B------:R-:W-:Y:S01]  /*6430*/  ISETP.GT.AND P1, PT, R132, 0x8, PT ;  /* 0x000000088400780c */ /* 0x000fe20003f24270 */
[C---:B------:R-:W-:Y:S01]  /*6440*/  FMUL.FTZ R122, R0.reuse, R126 ;  /* 0x0000007e007a7220 */ /* 0x040fe20000410000 */
[----:B--2---:R-:W-:Y:S01]  /*6450*/  FSEL R181, R11, -INF , P2 ;  /* 0xff8000000bb57808 */ /* 0x004fe20001000000 */
[C---:B------:R-:W-:Y:S01]  /*6460*/  FMUL.FTZ R126, R0.reuse, R134 ;  /* 0x00000086007e7220 */ /* 0x040fe20000410000 */
[----:B------:R-:W-:Y:S01]  /*6470*/  FMNMX.FTZ R10, R177, R8, !PT ;  /* 0x00000008b10a7209 */ /* 0x000fe20007810000 */
[----:B------:R-:W-:Y:S01]  /*6480*/  FMUL.FTZ R105, R0, R105 ;  /* 0x0000006900697220 */ /* 0x000fe20000410000 */
[----:B------:R-:W-:Y:S01]  /*6490*/  ISETP.GT.AND P2, PT, R132, 0x9, PT ;  /* 0x000000098400780c */ /* 0x000fe20003f44270 */
[----:B------:R-:W2:Y:S01]  /*64a0*/  MUFU.TANH R157, R157 ;  /* 0x0000009d009d7308 */ /* 0x000ea20000002400 */
[----:B---3--:R-:W-:Y:S01]  /*64b0*/  FSEL R185, R152, -INF , P1 ;  /* 0xff80000098b97808 */ /* 0x008fe20000800000 */
[C---:B------:R-:W-:Y:S01]  /*64c0*/  FMUL.FTZ R108, R0.reuse, R108 ;  /* 0x0000006c006c7220 */ /* 0x040fe20000410000 */
[----:B------:R-:W-:Y:S01]  /*64d0*/  FMNMX.FTZ R10, R181, R10, !PT ;  /* 0x0000000ab50a7209 */ /* 0x000fe20007810000 */
[----:B------:R-:W-:Y:S01]  /*64e0*/  FMUL.FTZ R113, R0, R113 ;  /* 0x0000007100717220 */ /* 0x000fe20000410000 */
[----:B------:R-:W-:Y:S01]  /*64f0*/  ISETP.GT.AND P1, PT, R132, 0x10, PT ;  /* 0x000000108400780c */ /* 0x000fe20003f24270 */
[C---:B------:R-:W-:Y:S01]  /*6500*/  FMUL.FTZ R112, R0.reuse, R112 ;  /* 0x0000007000707220 */ /* 0x040fe20000410000 */
[----:B----4-:R-:W-:Y:S01]  /*6510*/  FSEL R187, R153, -INF , P2 ;  /* 0xff80000099bb7808 */ /* 0x010fe20001000000 */
[----:B------:R-:W3:Y:S01]  /*6520*/  MUFU.TANH R156, R156 ;  /* 0x0000009c009c7308 */ /* 0x000ee20000002400 */
[----:B------:R-:W-:Y:S01]  /*6530*/  FMNMX.FTZ R10, R185, R10, !PT ;  /* 0x0000000ab90a7209 */ /* 0x000fe20007810000 */
[----:B------:R-:W-:Y:S01]  /*6540*/  FMUL.FTZ R127, R0, R135 ;  /* 0x00000087007f7220 */ /* 0x000fe20000410000 */
[----:B------:R-:W-:Y:S01]  /*6550*/  ISETP.GT.AND P2, PT, R132, 0x11, PT ;  /* 0x000000118400780c */ /* 0x000fe20003f44270 */
[----:B------:R-:W-:Y:S01]  /*6560*/  FMUL.FTZ R117, R0, R117 ;  /* 0x0000007500757220 */ /* 0x000fe20000410000 */
[----:B-1----:R-:W-:Y:S01]  /*6570*/  FSEL R189, R154, -INF , P1 ;  /* 0xff8000009abd7808 */ /* 0x002fe20000800000 */
[----:B------:R-:W-:Y:S01]  /*6580*/  FMUL.FTZ R116, R0, R116 ;  /* 0x0000007400747220 */ /* 0x000fe20000410000 */
        /* <DEDUP_REMOVED lines=13> */
[----:B------:R-:W-:Y:S01]  /*6660*/  FMUL.FTZ R96, R0, R96 ;  /* 0x0000006000607220 */ /* 0x000fe20000410000 */
[----:B------:R-:W-:Y:S01]  /*6670*/  ISETP.GT.AND P1, PT, R132, 0x20, PT ;  /* 0x000000208400780c */ /* 0x000fe20003f24270 */
[----:B------:R-:W-:Y:S01]  /*6680*/  FMUL.FTZ R100, R0, R100 ;  /* 0x0000006400647220 */ /* 0x000fe20000410000 */
[----:B---3--:R-:W-:Y:S01]  /*6690*/  FSEL R155, R156, -INF , P2 ;  /* 0xff8000009c9b7808 */ /* 0x008fe20001000000 */
[----:B------:R-:W2:Y:S01]  /*66a0*/  MUFU.TANH R179, R179 ;  /* 0x000000b300b37308 */ /* 0x000ea20000002400 */
        /* <DEDUP_REMOVED lines=9> */
[----:B------:R-:W3:Y:S01]  /*6740*/  SHFL.IDX PT, R99, R128, 0x1, 0x1c1f ;  /* 0x003c1f0080637f89 */ /* 0x000ee200000e0000 */
        /* <DEDUP_REMOVED lines=11> */
[C---:B------:R-:W-:Y:S01]  /*6800*/  FMUL.FTZ R139, R0.reuse, R150 ;  /* 0x00000096008b7220 */ /* 0x040fe20000410000 */
[----:B------:R-:W-:Y:S01]  /*6810*/  FMNMX.FTZ R10, R179, R10, !PT ;  /* 0x0000000ab30a7209 */ /* 0x000fe20007810000 */
[----:B------:R-:W2:Y:S01]  /*6820*/  MUFU.TANH R171, R171 ;  /* 0x000000ab00ab7308 */ /* 0x000ea20000002400 */
[----:B-1----:R-:W-:Y:S01]  /*6830*/  FSEL R175, R175, -INF , P2 ;  /* 0xff800000afaf7808 */ /* 0x002fe20001000000 */
[----:B------:R-:W-:Y:S01]  /*6840*/  FMUL.FTZ R102, R0, R102 ;  /* 0x0000006600667220 */ /* 0x000fe20000410000 */
[----:B------:R-:W-:Y:S01]  /*6850*/  ISETP.GT.AND P2, PT, R132, 0x31, PT ;  /* 0x000000318400780c */ /* 0x000fe20003f44270 */
[----:B------:R-:W-:Y:S01]  /*6860*/  ULEA UR6, UR48, UR41, 0x3 ;  /* 0x0000002930067291 */ /* 0x000fe2000f8e183f */
[----:B------:R-:W-:-:S03]  /*6870*/  FMNMX.FTZ R10, R175, R10, !PT ;  /* 0x0000000aaf0a7209 */ /* 0x000fc60007810000 */
[----:B------:R-:W1:Y:S01]  /*6880*/  MUFU.TANH R169, R169 ;  /* 0x000000a900a97308 */ /* 0x000e620000002400 */
[----:B0-----:R-:W-:Y:S01]  /*6890*/  FSEL R173, R173, -INF , P1 ;  /* 0xff800000adad7808 */ /* 0x001fe20000800000 */
[----:B------:R-:W-:Y:S01]  /*68a0*/  UIADD3 UR6, UR6, 0x22840, URZ ;  /* 0x0002284006067890 */ /* 0x000fe2000fffe03f */
[C---:B------:R-:W-:Y:S02]  /*68b0*/  ISETP.GT.AND P1, PT, R132.reuse, 0x38, PT ;  /* 0x000000388400780c */ /* 0x040fe40003f24270 */
[----:B------:R-:W-:Y:S01]  /*68c0*/  FMNMX.FTZ R10, R173, R10, !PT ;  /* 0x0000000aad0a7209 */ /* 0x000fe20007810000 */
[----:B------:R-:W-:Y:S01]  /*68d0*/  UPRMT UR6, UR46, 0x654, UR6 ;  /* 0x000006542e067896 */ /* 0x000fe20008000006 */
[----:B---3--:R-:W-:Y:S01]  /*68e0*/  IADD3 R130, R99, -UR52, R130 ;  /* 0x8000003463827c10 */ /* 0x008fe2000fffe082 */
[----:B------:R-:W0:Y:S01]  /*68f0*/  MUFU.TANH R167, R167 ;  /* 0x000000a700a77308 */ /* 0x000e220000002400 */
[----:B--2---:R-:W-:Y:S02]  /*6900*/  FSEL R171, R171, -INF , P2 ;  /* 0xff800000abab7808 */ /* 0x004fe40001000000 */
[----:B------:R-:W-:-:S02]  /*6910*/  ISETP.GT.AND P2, PT, R132, 0x39, PT ;  /* 0x000000398400780c */ /* 0x000fc40003f44270 */
[----:B------:R-:W-:Y:S02]  /*6920*/  FMNMX.FTZ R10, R171, R10, !PT ;  /* 0x0000000aab0a7209 */ /* 0x000fe40007810000 */
[----:B------:R-:W-:Y:S01]  /*6930*/  ISETP.GT.AND P3, PT, R130, 0x1, PT ;  /* 0x000000018200780c */ /* 0x000fe20003f64270 */
[----:B------:R-:W2:Y:S01]  /*6940*/  MUFU.TANH R165, R165 ;  /* 0x000000a500a57308 */ /* 0x000ea20000002400 */
[----:B-1----:R-:W-:Y:S01]  /*6950*/  FSEL R169, R169, -INF , P1 ;  /* 0xff800000a9a97808 */ /* 0x002fe20000800000 */
[----:B------:R-:W-:Y:S01]  /*6960*/  SYNCS.ARRIVE.TRANS64.RED.A1T0 RZ, [UR6], RZ ;  /* 0x000000ffffff79a7 */ /* 0x000fe20008100406 */
[----:B------:R-:W-:Y:S02]  /*6970*/  ISETP.GT.AND P1, PT, R132, 0x40, PT ;  /* 0x000000408400780c */ /* 0x000fe40003f24270 */
[----:B------:R-:W-:-:S03]  /*6980*/  FMNMX.FTZ R10, R169, R10, !PT ;  /* 0x0000000aa90a7209 */ /* 0x000fc60007810000 */
[----:B------:R-:W1:Y:S01]  /*6990*/  MUFU.TANH R163, R163 ;  /* 0x000000a300a37308 */ /* 0x000e620000002400 */
[----:B0-----:R-:W-:Y:S02]  /*69a0*/  FSEL R167, R167, -INF , P2 ;  /* 0xff800000a7a77808 */ /* 0x001fe40001000000 */
[----:B------:R-:W-:Y:S02]  /*69b0*/  ISETP.GT.AND P2, PT, R132, 0x41, PT ;  /* 0x000000418400780c */ /* 0x000fe40003f44270 */
[----:B------:R-:W-:-:S03]  /*69c0*/  FMNMX.FTZ R10, R167, R10, !PT ;  /* 0x0000000aa70a7209 */ /* 0x000fc60007810000 */
[----:B------:R-:W0:Y:S01]  /*69d0*/  MUFU.TANH R161, R161 ;  /* 0x000000a100a17308 */ /* 0x000e220000002400 */
[----:B--2---:R-:W-:Y:S02]  /*69e0*/  FSEL R165, R165, -INF , P1 ;  /* 0xff800000a5a57808 */ /* 0x004fe40000800000 */
[----:B------:R-:W-:Y:S02]  /*69f0*/  ISETP.GT.AND P1, PT, R132, 0x48, PT ;  /* 0x000000488400780c */ /* 0x000fe40003f24270 */
[----:B------:R-:W-:-:S03]  /*6a00*/  FMNMX.FTZ R10, R165, R10, !PT ;  /* 0x0000000aa50a7209 */ /* 0x000fc60007810000 */
[----:B------:R-:W2:Y:S01]  /*6a10*/  MUFU.TANH R141, R141 ;  /* 0x0000008d008d7308 */ /* 0x000ea20000002400 */
[----:B-1----:R-:W-:Y:S02]  /*6a20*/  FSEL R163, R163, -INF , P2 ;  /* 0xff800000a3a37808 */ /* 0x002fe40001000000 */
[----:B------:R-:W-:Y:S02]  /*6a30*/  ISETP.GT.AND P2, PT, R132, 0x49, PT ;  /* 0x000000498400780c */ /* 0x000fe40003f44270 */
[----:B------:R-:W-:-:S03]  /*6a40*/  FMNMX.FTZ R10, R163, R10, !PT ;  /* 0x0000000aa30a7209 */ /* 0x000fc60007810000 */
[----:B------:R-:W1:Y:S01]  /*6a50*/  MUFU.TANH R142, R142 ;  /* 0x0000008e008e7308 */ /* 0x000e620000002400 */
[----:B0-----:R-:W-:Y:S02]  /*6a60*/  FSEL R161, R161, -INF , P1 ;  /* 0xff800000a1a17808 */ /* 0x001fe40000800000 */
[----:B------:R-:W-:Y:S02]  /*6a70*/  ISETP.GT.AND P1, PT, R132, 0x50, PT ;  /* 0x000000508400780c */ /* 0x000fe40003f24270 */
[----:B------:R-:W-:-:S03]  /*6a80*/  FMNMX.FTZ R10, R161, R10, !PT ;  /* 0x0000000aa10a7209 */ /* 0x000fc60007810000 */
[----:B------:R-:W-:Y:S01]  /*6a90*/  MUFU.TANH R129, R129 ;  /* 0x0000008100817308 */ /* 0x000fe20000002400 */
[----:B--2---:R-:W-:Y:S02]  /*6aa0*/  FSEL R159, R141, -INF , P2 ;  /* 0xff8000008d9f7808 */ /* 0x004fe40001000000 */
[----:B------:R-:W-:Y:S02]  /*6ab0*/  ISETP.GT.AND P2, PT, R132, 0x51, PT ;  /* 0x000000518400780c */ /* 0x000fe40003f44270 */
[----:B------:R-:W-:-:S03]  /*6ac0*/  FMNMX.FTZ R10, R159, R10, !PT ;  /* 0x0000000a9f0a7209 */ /* 0x000fc60007810000 */
[----:B------:R-:W0:Y:S08]  /*6ad0*/  MUFU.TANH R143, R143 ;  /* 0x0000008f008f7308 */ /* 0x000e300000002400 */
[----:B------:R-:W2:Y:S08]  /*6ae0*/  MUFU.TANH R131, R131 ;  /* 0x0000008300837308 */ /* 0x000eb00000002400 */
[----:B------:R3:W-:Y:S08]  /*6af0*/  MUFU.TANH R133, R104 ;  /* 0x0000006800857308 */ /* 0x0007f00000002400 */
[----:B------:R1:W-:Y:S01]  /*6b00*/  MUFU.TANH R134, R109 ;  /* 0x0000006d00867308 */ /* 0x0003e20000002400 */
[----:B---3--:R-:W-:-:S07]  /*6b10*/  FMUL.FTZ R104, R0, R106 ;  /* 0x0000006a00687220 */ /* 0x008fce0000410000 */
[----:B------:R3:W4:Y:S01]  /*6b20*/  MUFU.TANH R11, R105 ;  /* 0x00000069000b7308 */ /* 0x0007220000002400 */
[----:B-1----:R-:W-:Y:S01]  /*6b30*/  FSEL R109, R142, -INF , P1 ;  /* 0xff8000008e6d7808 */ /* 0x002fe20000800000 */
[----:B------:R-:W-:Y:S01]  /*6b40*/  FMUL.FTZ R142, R0, R95 ;  /* 0x0000005f008e7220 */ /* 0x000fe20000410000 */
[----:B------:R-:W-:Y:S02]  /*6b50*/  ISETP.GT.AND P1, PT, R132, 0x58, PT ;  /* 0x000000588400780c */ /* 0x000fe40003f24270 */
[----:B------:R-:W-:Y:S01]  /*6b60*/  FMNMX.FTZ R106, R109, R10, !PT ;  /* 0x0000000a6d6a7209 */ /* 0x000fe20007810000 */
[C---:B------:R-:W-:Y:S01]  /*6b70*/  FMUL.FTZ R10, R0.reuse, R89 ;  /* 0x00000059000a7220 */ /* 0x040fe20000410000 */
[----:B0-----:R-:W-:Y:S01]  /*6b80*/  FSEL R89, R143, -INF , P1 ;  /* 0xff8000008f597808 */ /* 0x001fe20000800000 */
[----:B------:R-:W-:Y:S01]  /*6b90*/  MUFU.TANH R108, R108 ;  /* 0x0000006c006c7308 */ /* 0x000fe20000002400 */
[----:B---3--:R-:W-:Y:S01]  /*6ba0*/  FMUL.FTZ R105, R0, R107 ;  /* 0x0000006b00697220 */ /* 0x008fe20000410000 */
[----:B------:R-:W-:-:S02]  /*6bb0*/  FSEL R107, R129, -INF , P2 ;  /* 0xff800000816b7808 */ /* 0x000fc40001000000 */
[C---:B------:R-:W-:Y:S02]  /*6bc0*/  ISETP.GT.AND P2, PT, R132.reuse, 0x59, PT ;  /* 0x000000598400780c */ /* 0x040fe40003f44270 */
[----:B------:R-:W-:Y:S02]  /*6bd0*/  FMNMX.FTZ R106, R107, R106, !PT ;  /* 0x0000006a6b6a7209 */ /* 0x000fe40007810000 */
[----:B------:R2:W0:Y:S01]  /*6be0*/  MUFU.TANH R135, R113 ;  /* 0x0000007100877308 */ /* 0x0004220000002400 */
[----:B------:R-:W-:Y:S02]  /*6bf0*/  ISETP.GT.AND P1, PT, R132, 0x60, PT ;  /* 0x000000608400780c */ /* 0x000fe40003f24270 */
[----:B------:R-:W-:-:S05]  /*6c00*/  FMNMX.FTZ R106, R89, R106, !PT ;  /* 0x0000006a596a7209 */ /* 0x000fca0007810000 */
[----:B------:R-:W1:Y:S01]  /*6c10*/  MUFU.TANH R112, R112 ;  /* 0x0000007000707308 */ /* 0x000e620000002400 */
[----:B--2---:R-:W-:Y:S02]  /*6c20*/  FSEL R113, R131, -INF , P2 ;  /* 0xff80000083717808 */ /* 0x004fe40001000000 */
[C---:B------:R-:W-:Y:S02]  /*6c30*/  ISETP.GT.AND P2, PT, R132.reuse, 0x61, PT ;  /* 0x000000618400780c */ /* 0x040fe40003f44270 */
[----:B------:R-:W-:Y:S02]  /*6c40*/  FMNMX.FTZ R106, R113, R106, !PT ;  /* 0x0000006a716a7209 */ /* 0x000fe40007810000 */
[----:B----4-:R-:W-:Y:S01]  /*6c50*/  FSEL R129, R11, -INF , P2 ;  /* 0xff8000000b817808 */ /* 0x010fe20001000000 */
[----:B------:R2:W3:Y:S01]  /*6c60*/  MUFU.TANH R144, R117 ;  /* 0x0000007500907308 */ /* 0x0004e20000002400 */
[----:B------:R-:W-:-:S04]  /*6c70*/  ISETP.GT.AND P2, PT, R132, 0x69, PT ;  /* 0x000000698400780c */ /* 0x000fc80003f44270 */
[----:B------:R-:W-:Y:S01]  /*6c80*/  FSEL R131, R134, -INF , P2 ;  /* 0xff80000086837808 */ /* 0x000fe20001000000 */
[----:B------:R-:W-:Y:S01]  /*6c90*/  FMUL.FTZ R134, R0, R94 ;  /* 0x0000005e00867220 */ /* 0x000fe20000410000 */
[C---:B------:R-:W-:Y:S01]  /*6ca0*/  ISETP.GT.AND P2, PT, R132.reuse, 0x71, PT ;  /* 0x000000718400780c */ /* 0x040fe20003f44270 */
[----:B------:R4:W-:Y:S01]  /*6cb0*/  MUFU.TANH R143, R10 ;  /* 0x0000000a008f7308 */ /* 0x0009e20000002400 */
[----:B--2---:R-:W-:Y:S02]  /*6cc0*/  FSEL R117, R133, -INF , P1 ;  /* 0xff80000085757808 */ /* 0x004fe40000800000 */
[----:B------:R-:W-:Y:S02]  /*6cd0*/  ISETP.GT.AND P1, PT, R132, 0x68, PT ;  /* 0x000000688400780c */ /* 0x000fe40003f24270 */
[----:B------:R-:W-:Y:S02]  /*6ce0*/  FMNMX.FTZ R106, R117, R106, !PT ;  /* 0x0000006a756a7209 */ /* 0x000fe40007810000 */
[----:B0-----:R-:W-:Y:S01]  /*6cf0*/  FSEL R135, R135, -INF , P2 ;  /* 0xff80000087877808 */ /* 0x001fe20001000000 */
[----:B------:R-:W0:Y:S01]  /*6d00*/  MUFU.TANH R116, R116 ;  /* 0x0000007400747308 */ /* 0x000e220000002400 */
[----:B----4-:R-:W-:Y:S01]  /*6d10*/  FMUL.FTZ R10, R0, R93 ;  /* 0x0000005d000a7220 */ /* 0x010fe20000410000 */
[----:B------:R-:W-:Y:S01]  /*6d20*/  FSEL R93, R108, -INF , P1 ;  /* 0xff8000006c5d7808 */ /* 0x000fe20000800000 */
[----:B------:R-:W-:Y:S01]  /*6d30*/  FMUL.FTZ R108, R0, R111 ;  /* 0x0000006f006c7220 */ /* 0x000fe20000410000 */
[----:B------:R-:W-:-:S02]  /*6d40*/  FMNMX.FTZ R106, R129, R106, !PT ;  /* 0x0000006a816a7209 */ /* 0x000fc40007810000 */
[----:B------:R-:W-:Y:S02]  /*6d50*/  ISETP.GT.AND P1, PT, R132, 0x70, PT ;  /* 0x000000708400780c */ /* 0x000fe40003f24270 */
[----:B------:R-:W-:Y:S01]  /*6d60*/  FMNMX.FTZ R106, R93, R106, !PT ;  /* 0x0000006a5d6a7209 */ /* 0x000fe20007810000 */
[----:B------:R-:W2:Y:S01]  /*6d70*/  MUFU.TANH R88, R88 ;  /* 0x0000005800587308 */ /* 0x000ea20000002400 */
[----:B-1----:R-:W-:Y:S01]  /*6d80*/  FSEL R133, R112, -INF , P1 ;  /* 0xff80000070857808 */ /* 0x002fe20000800000 */
[----:B------:R-:W-:Y:S01]  /*6d90*/  FMUL.FTZ R112, R0, R115 ;  /* 0x0000007300707220 */ /* 0x000fe20000410000 */
[----:B------:R-:W-:Y:S02]  /*6da0*/  FMNMX.FTZ R106, R131, R106, !PT ;  /* 0x0000006a836a7209 */ /* 0x000fe40007810000 */
[C---:B------:R-:W-:Y:S02]  /*6db0*/  ISETP.GT.AND P1, PT, R132.reuse, 0x78, PT ;  /* 0x000000788400780c */ /* 0x040fe40003f24270 */
[----:B------:R-:W-:Y:S01]  /*6dc0*/  FMNMX.FTZ R106, R133, R106, !PT ;  /* 0x0000006a856a7209 */ /* 0x000fe20007810000 */
[----:B------:R1:W4:Y:S01]  /*6dd0*/  MUFU.TANH R147, R10 ;  /* 0x0000000a00937308 */ /* 0x0003220000002400 */
[----:B------:R-:W-:-:S02]  /*6de0*/  ISETP.GT.AND P2, PT, R132, 0x79, PT ;  /* 0x000000798400780c */ /* 0x000fc40003f44270 */
[----:B------:R-:W-:Y:S02]  /*6df0*/  FMNMX.FTZ R106, R135, R106, !PT ;  /* 0x0000006a876a7209 */ /* 0x000fe40007810000 */
[----:B---3--:R-:W-:Y:S01]  /*6e00*/  FSEL R141, R144, -INF , P2 ;  /* 0xff800000908d7808 */ /* 0x008fe20001000000 */
[----:B------:R-:W-:Y:S01]  /*6e10*/  FMUL.FTZ R144, R0, R98 ;  /* 0x0000006200907220 */ /* 0x000fe20000410000 */
[----:B------:R-:W-:Y:S01]  /*6e20*/  ISETP.GT.AND P2, PT, R132, 0x81, PT ;  /* 0x000000818400780c */ /* 0x000fe20003f44270 */
[----:B------:R-:W3:Y:S01]  /*6e30*/  MUFU.TANH R92, R92 ;  /* 0x0000005c005c7308 */ /* 0x000ee20000002400 */
[----:B-1----:R-:W-:Y:S01]  /*6e40*/  FMUL.FTZ R10, R0, R97 ;  /* 0x00000061000a7220 */ /* 0x002fe20000410000 */
[----:B0-----:R-:W-:Y:S01]  /*6e50*/  FSEL R97, R116, -INF , P1 ;  /* 0xff80000074617808 */ /* 0x001fe20000800000 */
[----:B------:R-:W-:Y:S01]  /*6e60*/  FMUL.FTZ R116, R0, R119 ;  /* 0x0000007700747220 */ /* 0x000fe20000410000 */
[----:B------:R-:W-:Y:S02]  /*6e70*/  ISETP.GT.AND P1, PT, R132, 0x80, PT ;  /* 0x000000808400780c */ /* 0x000fe40003f24270 */
[----:B------:R-:W-:-:S02]  /*6e80*/  FMNMX.FTZ R106, R97, R106, !PT ;  /* 0x0000006a616a7209 */ /* 0x000fc40007810000 */
[----:B------:R-:W0:Y:S01]  /*6e90*/  MUFU.TANH R96, R96 ;  /* 0x0000006000607308 */ /* 0x000e220000002400 */
[----:B--2---:R-:W-:Y:S02]  /*6ea0*/  FSEL R145, R88, -INF , P1 ;  /* 0xff80000058917808 */ /* 0x004fe40000800000 */
[----:B------:R-:W-:Y:S02]  /*6eb0*/  FMNMX.FTZ R106, R141, R106, !PT ;  /* 0x0000006a8d6a7209 */ /* 0x000fe40007810000 */
[C---:B------:R-:W-:Y:S02]  /*6ec0*/  ISETP.GT.AND P1, PT, R132.reuse, 0x88, PT ;  /* 0x000000888400780c */ /* 0x040fe40003f24270 */
[----:B------:R-:W-:Y:S01]  /*6ed0*/  FSEL R143, R143, -INF , P2 ;  /* 0xff8000008f8f7808 */ /* 0x000fe20001000000 */
[----:B------:R1:W2:Y:S01]  /*6ee0*/  MUFU.TANH R151, R10 ;  /* 0x0000000a00977308 */ /* 0x0002a20000002400 */
[----:B------:R-:W-:Y:S02]  /*6ef0*/  FMNMX.FTZ R106, R145, R106, !PT ;  /* 0x0000006a916a7209 */ /* 0x000fe40007810000 */
[----:B------:R-:W-:-:S02]  /*6f00*/  ISETP.GT.AND P2, PT, R132, 0x89, PT ;  /* 0x000000898400780c */ /* 0x000fc40003f44270 */
[----:B------:R-:W-:Y:S02]  /*6f10*/  FMNMX.FTZ R106, R143, R106, !PT ;  /* 0x0000006a8f6a7209 */ /* 0x000fe40007810000 */
[----:B----4-:R-:W-:Y:S01]  /*6f20*/  FSEL R147, R147, -INF , P2 ;  /* 0xff80000093937808 */ /* 0x010fe20001000000 */
[----:B------:R-:W4:Y:S01]  /*6f30*/  MUFU.TANH R100, R100 ;  /* 0x0000006400647308 */ /* 0x000f220000002400 */
[----:B-1----:R-:W-:Y:S01]  /*6f40*/  FMUL.FTZ R10, R0, R101 ;  /* 0x00000065000a7220 */ /* 0x002fe20000410000 */
[----:B---3--:R-:W-:Y:S02]  /*6f50*/  FSEL R101, R92, -INF , P1 ;  /* 0xff8000005c657808 */ /* 0x008fe40000800000 */
[----:B------:R-:W-:Y:S02]  /*6f60*/  ISETP.GT.AND P1, PT, R132, 0x90, PT ;  /* 0x000000908400780c */ /* 0x000fe40003f24270 */
[----:B------:R-:W-:Y:S01]  /*6f70*/  FMNMX.FTZ R88, R101, R106, !PT ;  /* 0x0000006a65587209 */ /* 0x000fe20007810000 */
[----:B------:R-:W-:Y:S01]  /*6f80*/  FMUL.FTZ R106, R0, R110 ;  /* 0x0000006e006a7220 */ /* 0x000fe20000410000 */
[----:B------:R-:W1:Y:S01]  /*6f90*/  MUFU.TANH R10, R10 ;  /* 0x0000000a000a7308 */ /* 0x000e620000002400 */
[----:B------:R-:W-:Y:S01]  /*6fa0*/  ISETP.GT.AND P2, PT, R132, 0x91, PT ;  /* 0x000000918400780c */ /* 0x000fe20003f44270 */
[----:B------:R-:W-:Y:S01]  /*6fb0*/  FMUL.FTZ R110, R0, R114 ;  /* 0x00000072006e7220 */ /* 0x000fe20000410000 */
[----:B0-----:R-:W-:Y:S01]  /*6fc0*/  FSEL R149, R96, -INF , P1 ;  /* 0xff80000060957808 */ /* 0x001fe20000800000 */
[C---:B------:R-:W-:Y:S01]  /*6fd0*/  FMUL.FTZ R114, R0.reuse, R118 ;  /* 0x0000007600727220 */ /* 0x040fe20000410000 */
[----:B------:R-:W-:Y:S01]  /*6fe0*/  FMNMX.FTZ R88, R147, R88, !PT ;  /* 0x0000005893587209 */ /* 0x000fe20007810000 */
[----:B------:R-:W-:Y:S01]  /*6ff0*/  FMUL.FTZ R118, R0, R90 ;  /* 0x0000005a00767220 */ /* 0x000fe20000410000 */
[----:B------:R-:W-:Y:S01]  /*7000*/  ISETP.GT.AND P1, PT, R132, 0x98, PT ;  /* 0x000000988400780c */ /* 0x000fe20003f24270 */
[----:B------:R-:W0:Y:S01]  /*7010*/  MUFU.TANH R13, R13 ;  /* 0x0000000d000d7308 */ /* 0x000e220000002400 */
[----:B--2---:R-:W-:-:S02]  /*7020*/  FSEL R151, R151, -INF , P2 ;  /* 0xff80000097977808 */ /* 0x004fc40001000000 */
[----:B------:R-:W-:Y:S02]  /*7030*/  FMNMX.FTZ R88, R149, R88, !PT ;  /* 0x0000005895587209 */ /* 0x000fe40007810000 */
[----:B------:R-:W-:Y:S01]  /*7040*/  ISETP.GT.AND P2, PT, R132, 0x99, PT ;  /* 0x000000998400780c */ /* 0x000fe20003f44270 */
[----:B------:R-:W-:Y:S01]  /*7050*/  FMUL.FTZ R132, R0, R91 ;  /* 0x0000005b00847220 */ /* 0x000fe20000410000 */
[----:B----4-:R-:W-:Y:S01]  /*7060*/  FSEL R153, R100, -INF , P1 ;  /* 0xff80000064997808 */ /* 0x010fe20000800000 */
[----:B------:R-:W2:Y:S01]  /*7070*/  MUFU.TANH R12, R12 ;  /* 0x0000000c000c7308 */ /* 0x000ea20000002400 */
[----:B------:R-:W-:Y:S02]  /*7080*/  FMNMX.FTZ R88, R151, R88, !PT ;  /* 0x0000005897587209 */ /* 0x000fe40007810000 */
[----:B-1----:R-:W-:Y:S02]  /*7090*/  FSEL R111, R10, -INF , P2 ;  /* 0xff8000000a6f7808 */ /* 0x002fe40001000000 */
[----:B------:R-:W-:Y:S01]  /*70a0*/  FMNMX.FTZ R88, R153, R88, !PT ;  /* 0x0000005899587209 */ /* 0x000fe20007810000 */
[----:B------:R-:W1:Y:S01]  /*70b0*/  LDC R10, c[0x0][0x988] ;  /* 0x00026200ff0a7b82 */ /* 0x000e620000000800 */
[----:B------:R-:W-:Y:S01]  /*70c0*/  ISETP.GT.AND P2, PT, R130, RZ, PT ;  /* 0x000000ff8200720c */ /* 0x000fe20003f44270 */
[----:B------:R-:W3:Y:S01]  /*70d0*/  MUFU.TANH R15, R15 ;  /* 0x0000000f000f7308 */ /* 0x000ee20000002400 */
[----:B------:R-:W-:-:S02]  /*70e0*/  FMNMX.FTZ R88, R111, R88, !PT ;  /* 0x000000586f587209 */ /* 0x000fc40007810000 */
[----:B0-----:R-:W-:Y:S02]  /*70f0*/  FSEL R96, R13, -INF , P2 ;  /* 0xff8000000d607808 */ /* 0x001fe40001000000 */
[----:B------:R-:W-:Y:S01]  /*7100*/  ISETP.GT.AND P2, PT, R130, 0x8, PT ;  /* 0x000000088200780c */ /* 0x000fe20003f44270 */
[----:B------:R-:W0:Y:S01]  /*7110*/  SHFL.BFLY PT, R11, R88, 0x2, 0x1f ;  /* 0x0c401f00580b7f89 */ /* 0x000e2200000e0000 */
[----:B------:R-:W-:Y:S01]  /*7120*/  FMNMX.FTZ R98, R96, R9, !PT ;  /* 0x0000000960627209 */ /* 0x000fe20007810000 */
[----:B------:R-:W4:Y:S01]  /*7130*/  MUFU.TANH R14, R14 ;  /* 0x0000000e000e7308 */ /* 0x000f220000002400 */
[----:B--2---:R-:W-:Y:S02]  /*7140*/  FSEL R103, R12, -INF , P3 ;  /* 0xff8000000c677808 */ /* 0x004fe40001800000 */
[----:B------:R-:W-:Y:S02]  /*7150*/  ISETP.GT.AND P3, PT, R130, 0x9, PT ;  /* 0x000000098200780c */ /* 0x000fe40003f64270 */
[----:B------:R-:W-:-:S03]  /*7160*/  FMNMX.FTZ R98, R103, R98, !PT ;  /* 0x0000006267627209 */ /* 0x000fc60007810000 */
[----:B------:R-:W-:Y:S01]  /*7170*/  MUFU.TANH R18, R18 ;  /* 0x0000001200127308 */ /* 0x000fe20000002400 */
[----:B---3--:R-:W-:Y:S02]  /*7180*/  FSEL R15, R15, -INF , P2 ;  /* 0xff8000000f0f7808 */ /* 0x008fe40001000000 */
[----:B------:R-:W-:Y:S02]  /*7190*/  ISETP.GT.AND P2, PT, R130, 0x10, PT ;  /* 0x000000108200780c */ /* 0x000fe40003f44270 */
[----:B------:R-:W-:-:S03]  /*71a0*/  FMNMX.FTZ R98, R15, R98, !PT ;  /* 0x000000620f627209 */ /* 0x000fc60007810000 */
[----:B------:R-:W2:Y:S01]  /*71b0*/  MUFU.TANH R17, R17 ;  /* 0x0000001100117308 */ /* 0x000ea20000002400 */
[----:B----4-:R-:W-:Y:S02]  /*71c0*/  FSEL R119, R14, -INF , P3 ;  /* 0xff8000000e777808 */ /* 0x010fe40001800000 */
[----:B------:R-:W-:Y:S02]  /*71d0*/  ISETP.GT.AND P3, PT, R130, 0x11, PT ;  /* 0x000000118200780c */ /* 0x000fe40003f64270 */
[----:B------:R-:W-:Y:S02]  /*71e0*/  FMNMX.FTZ R98, R119, R98, !PT ;  /* 0x0000006277627209 */ /* 0x000fe40007810000 */
[----:B0-----:R-:W-:Y:S01]  /*71f0*/  FMNMX.FTZ R90, R88, R11, !PT ;  /* 0x0000000b585a7209 */ /* 0x001fe20007810000 */
[----:B------:R-:W0:Y:S04]  /*7200*/  MUFU.TANH R20, R20 ;  /* 0x0000001400147308 */ /* 0x000e280000002400 */
[----:B------:R-:W3:Y:S04]  /*7210*/  SHFL.BFLY PT, R11, R90, 0x1, 0x1f ;  /* 0x0c201f005a0b7f89 */ /* 0x000ee800000e0000 */
[----:B------:R-:W4:Y:S01]  /*7220*/  MUFU.TANH R19, R19 ;  /* 0x0000001300137308 */ /* 0x000f220000002400 */
[----:B--2---:R-:W-:-:S02]  /*7230*/  FSEL R17, R17, -INF , P3 ;  /* 0xff80000011117808 */ /* 0x004fc40001800000 */
[----:B------:R-:W-:-:S05]  /*7240*/  ISETP.GT.AND P3, PT, R130, 0x19, PT ;  /* 0x000000198200780c */ /* 0x000fca0003f64270 */
[----:B------:R-:W2:Y:S08]  /*7250*/  MUFU.TANH R21, R21 ;  /* 0x0000001500157308 */ /* 0x000eb00000002400 */
[----:B------:R-:W5:Y:S01]  /*7260*/  MUFU.TANH R22, R22 ;  /* 0x0000001600167308 */ /* 0x000f620000002400 */
[----:B---3--:R-:W-:-:S04]  /*7270*/  FMNMX.FTZ R11, R90, R11, !PT ;  /* 0x0000000b5a0b7209 */ /* 0x008fc80007810000 */
[C---:B------:R-:W-:Y:S01]  /*7280*/  FSETP.NEU.FTZ.AND P1, PT, R11.reuse, -INF , PT ;  /* 0xff8000000b00780b */ /* 0x040fe20003f3d000 */
[----:B-1----:R-:W-:-:S02]  /*7290*/  FFMA.FTZ R88, R11, R10, -8 ;  /* 0xc10000000b587423 */ /* 0x002fc4000001000a */
[----:B------:R-:W-:Y:S03]  /*72a0*/  MUFU.TANH R23, R23 ;  /* 0x0000001700177308 */ /* 0x000fe60000002400 */
[----:B------:R-:W-:-:S05]  /*72b0*/  FSEL R88, R88, RZ, P1 ;  /* 0x000000ff58587208 */ /* 0x000fca0000800000 */
[----:B------:R-:W1:Y:S01]  /*72c0*/  MUFU.TANH R136, R136 ;  /* 0x0000008800887308 */ /* 0x000e620000002400 */
[----:B------:R-:W-:-:S01]  /*72d0*/  FFMA.FTZ R115, R155, R10, -R88 ;  /* 0x0000000a9b737223 */ /* 0x000fc20000010858 */
[----:B------:R-:W-:Y:S01]  /*72e0*/  FSEL R155, R18, -INF , P2 ;  /* 0xff800000129b7808 */ /* 0x000fe20001000000 */
[----:B------:R-:W-:-:S01]  /*72f0*/  FFMA.FTZ R14, R157, R10, -R88 ;  /* 0x0000000a9d0e7223 */ /* 0x000fc20000010858 */
[----:B------:R-:W-:Y:S01]  /*7300*/  ISETP.GT.AND P2, PT, R130, 0x18, PT ;  /* 0x000000188200780c */ /* 0x000fe20003f44270 */
[----:B------:R-:W-:-:S01]  /*7310*/  FFMA.FTZ R90, R177, R10, -R88 ;  /* 0x0000000ab15a7223 */ /* 0x000fc20000010858 */
[----:B------:R-:W-:Y:S01]  /*7320*/  FMNMX.FTZ R98, R155, R98, !PT ;  /* 0x000000629b627209 */ /* 0x000fe20007810000 */
[----:B------:R-:W-:-:S01]  /*7330*/  FFMA.FTZ R91, R181, R10, -R88 ;  /* 0x0000000ab55b7223 */ /* 0x000fc20000010858 */
[----:B0-----:R-:W-:Y:S01]  /*7340*/  FSEL R157, R20, -INF , P2 ;  /* 0xff800000149d7808 */ /* 0x001fe20001000000 */
[----:B------:R-:W-:Y:S01]  /*7350*/  MUFU.TANH R137, R137 ;  /* 0x0000008900897308 */ /* 0x000fe20000002400 */
[----:B------:R-:W-:Y:S01]  /*7360*/  FMNMX.FTZ R98, R17, R98, !PT ;  /* 0x0000006211627209 */ /* 0x000fe20007810000 */
[-CC-:B------:R-:W-:Y:S01]  /*7370*/  FFMA.FTZ R183, R183, R10.reuse, -R88.reuse ;  /* 0x0000000ab7b77223 */ /* 0x180fe20000010858 */
[C---:B------:R-:W-:Y:S01]  /*7380*/  ISETP.GT.AND P2, PT, R130.reuse, 0x20, PT ;  /* 0x000000208200780c */ /* 0x040fe20003f44270 */
[-CC-:B------:R-:W-:Y:S01]  /*7390*/  FFMA.FTZ R18, R179, R10.reuse, -R88.reuse ;  /* 0x0000000ab3127223 */ /* 0x180fe20000010858 */
[----:B----4-:R-:W-:Y:S01]  /*73a0*/  FSEL R177, R19, -INF , P3 ;  /* 0xff80000013b17808 */ /* 0x010fe20001800000 */
[--C-:B------:R-:W-:Y:S01]  /*73b0*/  FFMA.FTZ R20, R173, R10, -R88.reuse ;  /* 0x0000000aad147223 */ /* 0x100fe20000010858 */
[----:B------:R-:W-:Y:S01]  /*73c0*/  FMNMX.FTZ R98, R157, R98, !PT ;  /* 0x000000629d627209 */ /* 0x000fe20007810000 */
[----:B------:R-:W0:Y:S01]  /*73d0*/  MUFU.TANH R138, R138 ;  /* 0x0000008a008a7308 */ /* 0x000e220000002400 */
[C---:B------:R-:W-:Y:S01]  /*73e0*/  ISETP.GT.AND P3, PT, R130.reuse, 0x21, PT ;  /* 0x000000218200780c */ /* 0x040fe20003f64270 */
[-CC-:B------:R-:W-:Y:S01]  /*73f0*/  FFMA.FTZ R92, R185, R10.reuse, -R88.reuse ;  /* 0x0000000ab95c7223 */ /* 0x180fe20000010858 */
[----:B--2---:R-:W-:Y:S01]  /*7400*/  FSEL R181, R21, -INF , P2 ;  /* 0xff80000015b57808 */ /* 0x004fe20001000000 */
[--C-:B------:R-:W-:Y:S01]  /*7410*/  FFMA.FTZ R21, R175, R10, -R88.reuse ;  /* 0x0000000aaf157223 */ /* 0x100fe20000010858 */
[----:B------:R-:W-:Y:S01]  /*7420*/  FMNMX.FTZ R98, R177, R98, !PT ;  /* 0x00000062b1627209 */ /* 0x000fe20007810000 */
[-CC-:B------:R-:W-:Y:S01]  /*7430*/  FFMA.FTZ R95, R187, R10.reuse, -R88.reuse ;  /* 0x0000000abb5f7223 */ /* 0x180fe20000010858 */
[----:B------:R-:W-:Y:S01]  /*7440*/  ISETP.GT.AND P2, PT, R130, 0x28, PT ;  /* 0x000000288200780c */ /* 0x000fe20003f44270 */
[----:B------:R-:W2:Y:S01]  /*7450*/  MUFU.TANH R139, R139 ;  /* 0x0000008b008b7308 */ /* 0x000ea20000002400 */
[----:B-----5:R-:W-:Y:S01]  /*7460*/  FSEL R179, R22, -INF , P3 ;  /* 0xff80000016b37808 */ /* 0x020fe20001800000 */
[--C-:B------:R-:W-:Y:S01]  /*7470*/  FFMA.FTZ R22, R169, R10, -R88.reuse ;  /* 0x0000000aa9167223 */ /* 0x100fe20000010858 */
[----:B------:R-:W-:Y:S01]  /*7480*/  FMNMX.FTZ R98, R181, R98, !PT ;  /* 0x00000062b5627209 */ /* 0x000fe20007810000 */
[-CC-:B------:R-:W-:Y:S01]  /*7490*/  FFMA.FTZ R94, R189, R10.reuse, -R88.reuse ;  /* 0x0000000abd5e7223 */ /* 0x180fe20000010858 */
[----:B------:R-:W-:Y:S01]  /*74a0*/  ISETP.GT.AND P3, PT, R130, 0x29, PT ;  /* 0x000000298200780c */ /* 0x000fe20003f64270 */
[--C-:B------:R-:W-:Y:S01]  /*74b0*/  FFMA.FTZ R13, R165, R10, -R88.reuse ;  /* 0x0000000aa50d7223 */ /* 0x100fe20000010858 */
[----:B------:R-:W-:Y:S01]  /*74c0*/  FMNMX.FTZ R98, R179, R98, !PT ;  /* 0x00000062b3627209 */ /* 0x000fe20007810000 */
[----:B------:R3:W-:Y:S01]  /*74d0*/  MUFU.EX2 R19, R183 ;  /* 0x000000b700137308 */ /* 0x0007e20000000800 */
[----:B-1----:R-:W-:Y:S01]  /*74e0*/  FSEL R175, R136, -INF , P3 ;  /* 0xff80000088af7808 */ /* 0x002fe20001800000 */
[-CC-:B------:R-:W-:Y:S01]  /*74f0*/  FFMA.FTZ R191, R191, R10.reuse, -R88.reuse ;  /* 0x0000000abfbf7223 */ /* 0x180fe20000010858 */
[----:B------:R-:W-:Y:S01]  /*7500*/  ISETP.GT.AND P3, PT, R130, 0x31, PT ;  /* 0x000000318200780c */ /* 0x000fe20003f64270 */
[-CC-:B------:R-:W-:Y:S01]  /*7510*/  FFMA.FTZ R193, R193, R10.reuse, -R88.reuse ;  /* 0x0000000ac1c17223 */ /* 0x180fe20000010858 */
[----:B------:R-:W-:-:S01]  /*7520*/  FFMA.FTZ R209, R129, R10, -R88 ;  /* 0x0000000a81d17223 */ /* 0x000fc20000010858 */
[-CC-:B------:R-:W-:Y:S01]  /*7530*/  FFMA.FTZ R107, R107, R10.reuse, -R88.reuse ;  /* 0x0000000a6b6b7223 */ /* 0x180fe20000010858 */
[----:B0-----:R-:W-:Y:S01]  /*7540*/  FSEL R173, R138, -INF , P3 ;  /* 0xff8000008aad7808 */ /* 0x001fe20001800000 */
[----:B------:R-:W0:Y:S01]  /*7550*/  MUFU.TANH R140, R140 ;  /* 0x0000008c008c7308 */ /* 0x000e220000002400 */
[----:B---3--:R-:W-:Y:S01]  /*7560*/  FSEL R183, R23, -INF , P2 ;  /* 0xff80000017b77808 */ /* 0x008fe20001000000 */
[-CC-:B------:R-:W-:Y:S01]  /*7570*/  FFMA.FTZ R23, R171, R10.reuse, -R88.reuse ;  /* 0x0000000aab177223 */ /* 0x180fe20000010858 */
[C---:B------:R-:W-:Y:S01]  /*7580*/  ISETP.GT.AND P2, PT, R130.reuse, 0x30, PT ;  /* 0x000000308200780c */ /* 0x040fe20003f44270 */
[--C-:B------:R-:W-:Y:S01]  /*7590*/  FFMA.FTZ R89, R89, R10, -R88.reuse ;  /* 0x0000000a59597223 */ /* 0x100fe20000010858 */
[----:B------:R-:W-:Y:S01]  /*75a0*/  FMNMX.FTZ R98, R183, R98, !PT ;  /* 0x00000062b7627209 */ /* 0x000fe20007810000 */
[--C-:B------:R-:W-:Y:S01]  /*75b0*/  FFMA.FTZ R93, R93, R10, -R88.reuse ;  /* 0x0000000a5d5d7223 */ /* 0x100fe20000010858 */
[----:B------:R-:W-:Y:S01]  /*75c0*/  FSEL R137, R137, -INF , P2 ;  /* 0xff80000089897808 */ /* 0x000fe20001000000 */
[----:B------:R-:W1:Y:S01]  /*75d0*/  MUFU.TANH R120, R120 ;  /* 0x0000007800787308 */ /* 0x000e620000002400 */
[----:B------:R-:W-:Y:S01]  /*75e0*/  FMNMX.FTZ R98, R175, R98, !PT ;  /* 0x00000062af627209 */ /* 0x000fe20007810000 */
[-CC-:B------:R-:W-:Y:S01]  /*75f0*/  FFMA.FTZ R97, R97, R10.reuse, -R88.reuse ;  /* 0x0000000a61617223 */ /* 0x180fe20000010858 */
[C---:B------:R-:W-:Y:S01]  /*7600*/  ISETP.GT.AND P2, PT, R130.reuse, 0x38, PT ;  /* 0x000000388200780c */ /* 0x040fe20003f44270 */
[--C-:B------:R-:W-:Y:S01]  /*7610*/  FFMA.FTZ R101, R101, R10, -R88.reuse ;  /* 0x0000000a65657223 */ /* 0x100fe20000010858 */
[----:B------:R-:W-:Y:S01]  /*7620*/  FMNMX.FTZ R98, R137, R98, !PT ;  /* 0x0000006289627209 */ /* 0x000fe20007810000 */
[----:B------:R-:W-:Y:S01]  /*7630*/  FFMA.FTZ R111, R111, R10, -R88 ;  /* 0x0000000a6f6f7223 */ /* 0x000fe20000010858 */
[----:B------:R-:W-:Y:S01]  /*7640*/  ISETP.GT.AND P3, PT, R130, 0x39, PT ;  /* 0x000000398200780c */ /* 0x000fe20003f64270 */
[----:B------:R-:W3:Y:S01]  /*7650*/  MUFU.TANH R121, R121 ;  /* 0x0000007900797308 */ /* 0x000ee20000002400 */
[----:B--2---:R-:W-:-:S02]  /*7660*/  FSEL R139, R139, -INF , P2 ;  /* 0xff8000008b8b7808 */ /* 0x004fc40001000000 */
[----:B------:R-:W-:Y:S02]  /*7670*/  FMNMX.FTZ R98, R173, R98, !PT ;  /* 0x00000062ad627209 */ /* 0x000fe40007810000 */
[----:B------:R-:W-:Y:S02]  /*7680*/  ISETP.GT.AND P2, PT, R130, 0x40, PT ;  /* 0x000000408200780c */ /* 0x000fe40003f44270 */
[----:B0-----:R-:W-:Y:S01]  /*7690*/  FSEL R171, R140, -INF , P3 ;  /* 0xff8000008cab7808 */ /* 0x001fe20001800000 */
[----:B------:R-:W0:Y:S01]  /*76a0*/  MUFU.TANH R122, R122 ;  /* 0x0000007a007a7308 */ /* 0x000e220000002400 */
[----:B------:R-:W-:Y:S02]  /*76b0*/  FMNMX.FTZ R98, R139, R98, !PT ;  /* 0x000000628b627209 */ /* 0x000fe40007810000 */
[----:B------:R-:W-:Y:S02]  /*76c0*/  ISETP.GT.AND P3, PT, R130, 0x41, PT ;  /* 0x000000418200780c */ /* 0x000fe40003f64270 */
[----:B-1----:R-:W-:-:S02]  /*76d0*/  FSEL R185, R120, -INF , P2 ;  /* 0xff80000078b97808 */ /* 0x002fc40001000000 */
[----:B------:R-:W-:Y:S01]  /*76e0*/  FMNMX.FTZ R98, R171, R98, !PT ;  /* 0x00000062ab627209 */ /* 0x000fe20007810000 */
[----:B------:R-:W1:Y:S01]  /*76f0*/  MUFU.TANH R123, R123 ;  /* 0x0000007b007b7308 */ /* 0x000e620000002400 */
[----:B------:R-:W-:Y:S02]  /*7700*/  ISETP.GT.AND P2, PT, R130, 0x48, PT ;  /* 0x000000488200780c */ /* 0x000fe40003f44270 */
[----:B---3--:R-:W-:Y:S01]  /*7710*/  FSEL R169, R121, -INF , P3 ;  /* 0xff80000079a97808 */ /* 0x008fe20001800000 */
[----:B------:R-:W-:-:S01]  /*7720*/  FFMA.FTZ R121, R167, R10, -R88 ;  /* 0x0000000aa7797223 */ /* 0x000fc20000010858 */
[----:B------:R-:W-:Y:S02]  /*7730*/  FMNMX.FTZ R98, R185, R98, !PT ;  /* 0x00000062b9627209 */ /* 0x000fe40007810000 */
[----:B------:R-:W-:Y:S01]  /*7740*/  ISETP.GT.AND P3, PT, R130, 0x49, PT ;  /* 0x000000498200780c */ /* 0x000fe20003f64270 */
[----:B------:R-:W2:Y:S01]  /*7750*/  MUFU.TANH R124, R124 ;  /* 0x0000007c007c7308 */ /* 0x000ea20000002400 */
[----:B0-----:R-:W-:-:S02]  /*7760*/  FSEL R187, R122, -INF , P2 ;  /* 0xff8000007abb7808 */ /* 0x001fc40001000000 */
[----:B------:R-:W-:Y:S02]  /*7770*/  FMNMX.FTZ R98, R169, R98, !PT ;  /* 0x00000062a9627209 */ /* 0x000fe40007810000 */
[C---:B------:R-:W-:Y:S02]  /*7780*/  ISETP.GT.AND P2, PT, R130.reuse, 0x50, PT ;  /* 0x000000508200780c */ /* 0x040fe40003f44270 */
[----:B------:R-:W-:Y:S01]  /*7790*/  FMNMX.FTZ R98, R187, R98, !PT ;  /* 0x00000062bb627209 */ /* 0x000fe20007810000 */
[----:B------:R-:W0:Y:S01]  /*77a0*/  MUFU.TANH R125, R125 ;  /* 0x0000007d007d7308 */ /* 0x000e220000002400 */
[----:B-1----:R-:W-:Y:S01]  /*77b0*/  FSEL R167, R123, -INF , P3 ;  /* 0xff8000007ba77808 */ /* 0x002fe20001800000 */
[----:B------:R-:W-:Y:S01]  /*77c0*/  FFMA.FTZ R123, R163, R10, -R88 ;  /* 0x0000000aa37b7223 */ /* 0x000fe20000010858 */
[----:B------:R-:W-:Y:S02]  /*77d0*/  ISETP.GT.AND P3, PT, R130, 0x51, PT ;  /* 0x000000518200780c */ /* 0x000fe40003f64270 */
[----:B------:R-:W-:-:S03]  /*77e0*/  FMNMX.FTZ R100, R167, R98, !PT ;  /* 0x00000062a7647209 */ /* 0x000fc60007810000 */
[----:B------:R-:W1:Y:S01]  /*77f0*/  MUFU.TANH R126, R126 ;  /* 0x0000007e007e7308 */ /* 0x000e620000002400 */
[----:B--2---:R-:W-:Y:S02]  /*7800*/  FSEL R189, R124, -INF , P2 ;  /* 0xff8000007cbd7808 */ /* 0x004fe40001000000 */
[----:B------:R-:W-:Y:S02]  /*7810*/  ISETP.GT.AND P2, PT, R130, 0x58, PT ;  /* 0x000000588200780c */ /* 0x000fe40003f44270 */
[----:B------:R-:W-:-:S03]  /*7820*/  FMNMX.FTZ R100, R189, R100, !PT ;  /* 0x00000064bd647209 */ /* 0x000fc60007810000 */
[----:B------:R-:W2:Y:S01]  /*7830*/  MUFU.TANH R127, R127 ;  /* 0x0000007f007f7308 */ /* 0x000ea20000002400 */
[----:B0-----:R-:W-:Y:S02]  /*7840*/  FSEL R125, R125, -INF , P3 ;  /* 0xff8000007d7d7808 */ /* 0x001fe40001800000 */
[----:B------:R-:W-:Y:S02]  /*7850*/  ISETP.GT.AND P3, PT, R130, 0x59, PT ;  /* 0x000000598200780c */ /* 0x000fe40003f64270 */
[----:B------:R-:W-:-:S03]  /*7860*/  FMNMX.FTZ R100, R125, R100, !PT ;  /* 0x000000647d647209 */ /* 0x000fc60007810000 */
[----:B------:R-:W0:Y:S01]  /*7870*/  MUFU.TANH R104, R104 ;  /* 0x0000006800687308 */ /* 0x000e220000002400 */
[----:B-1----:R-:W-:Y:S02]  /*7880*/  FSEL R165, R126, -INF , P2 ;  /* 0xff8000007ea57808 */ /* 0x002fe40001000000 */
[----:B------:R-:W-:Y:S02]  /*7890*/  ISETP.GT.AND P2, PT, R130, 0x60, PT ;  /* 0x000000608200780c */ /* 0x000fe40003f44270 */
[----:B------:R-:W-:-:S03]  /*78a0*/  FMNMX.FTZ R100, R165, R100, !PT ;  /* 0x00000064a5647209 */ /* 0x000fc60007810000 */
[----:B------:R-:W1:Y:S01]  /*78b0*/  MUFU.TANH R105, R105 ;  /* 0x0000006900697308 */ /* 0x000e620000002400 */
[----:B--2---:R-:W-:Y:S02]  /*78c0*/  FSEL R127, R127, -INF , P3 ;  /* 0xff8000007f7f7808 */ /* 0x004fe40001800000 */
[----:B------:R-:W-:-:S05]  /*78d0*/  ISETP.GT.AND P3, PT, R130, 0x61, PT ;  /* 0x000000618200780c */ /* 0x000fca0003f64270 */
[----:B------:R-:W-:Y:S01]  /*78e0*/  MUFU.TANH R106, R106 ;  /* 0x0000006a006a7308 */ /* 0x000fe20000002400 */
[----:B0-----:R-:W-:Y:S02]  /*78f0*/  FSEL R163, R104, -INF , P2 ;  /* 0xff80000068a37808 */ /* 0x001fe40001000000 */
[----:B------:R-:W-:Y:S02]  /*7900*/  FMNMX.FTZ R104, R127, R100, !PT ;  /* 0x000000647f687209 */ /* 0x000fe40007810000 */
[----:B------:R-:W-:Y:S02]  /*7910*/  ISETP.GT.AND P2, PT, R130, 0x68, PT ;  /* 0x000000688200780c */ /* 0x000fe40003f44270 */
[----:B------:R-:W-:Y:S01]  /*7920*/  FMNMX.FTZ R104, R163, R104, !PT ;  /* 0x00000068a3687209 */ /* 0x000fe20007810000 */
[----:B------:R-:W0:Y:S08]  /*7930*/  MUFU.TANH R108, R108 ;  /* 0x0000006c006c7308 */ /* 0x000e300000002400 */
[----:B------:R-:W2:Y:S08]  /*7940*/  MUFU.TANH R110, R110 ;  /* 0x0000006e006e7308 */ /* 0x000eb00000002400 */
[----:B------:R3:W-:Y:S08]  /*7950*/  MUFU.EX2 R98, R13 ;  /* 0x0000000d00627308 */ /* 0x0007f00000000800 */
[----:B------:R-:W-:Y:S01]  /*7960*/  MUFU.TANH R112, R112 ;  /* 0x0000007000707308 */ /* 0x000fe20000002400 */
[----:B---3--:R-:W-:-:S01]  /*7970*/  FFMA.FTZ R13, R161, R10, -R88 ;  /* 0x0000000aa10d7223 */ /* 0x008fc20000010858 */
[----:B-1----:R-:W-:Y:S01]  /*7980*/  FSEL R161, R105, -INF , P3 ;  /* 0xff80000069a17808 */ /* 0x002fe20001800000 */
[----:B------:R-:W-:-:S01]  /*7990*/  FFMA.FTZ R105, R159, R10, -R88 ;  /* 0x0000000a9f697223 */ /* 0x000fc20000010858 */
[----:B------:R-:W-:-:S02]  /*79a0*/  ISETP.GT.AND P3, PT, R130, 0x69, PT ;  /* 0x000000698200780c */ /* 0x000fc40003f64270 */
[----:B------:R-:W-:Y:S02]  /*79b0*/  FMNMX.FTZ R104, R161, R104, !PT ;  /* 0x00000068a1687209 */ /* 0x000fe40007810000 */
[----:B------:R-:W1:Y:S01]  /*79c0*/  MUFU.TANH R114, R114 ;  /* 0x0000007200727308 */ /* 0x000e620000002400 */
[----:B0-----:R-:W-:Y:S02]  /*79d0*/  FSEL R159, R108, -INF , P3 ;  /* 0xff8000006c9f7808 */ /* 0x001fe40001800000 */
[----:B------:R-:W-:-:S05]  /*79e0*/  ISETP.GT.AND P3, PT, R130, 0x71, PT ;  /* 0x000000718200780c */ /* 0x000fca0003f64270 */
[----:B------:R0:W-:Y:S08]  /*79f0*/  MUFU.EX2 R99, R191 ;  /* 0x000000bf00637308 */ /* 0x0001f00000000800 */
[----:B------:R-:W3:Y:S01]  /*7a00*/  MUFU.TANH R116, R116 ;  /* 0x0000007400747308 */ /* 0x000ee20000002400 */
[----:B0-----:R-:W-:Y:S02]  /*7a10*/  FSEL R191, R106, -INF , P2 ;  /* 0xff8000006abf7808 */ /* 0x001fe40001000000 */
[----:B------:R-:W-:-:S02]  /*7a20*/  ISETP.GT.AND P2, PT, R130, 0x70, PT ;  /* 0x000000708200780c */ /* 0x000fc40003f44270 */
[----:B------:R-:W-:-:S03]  /*7a30*/  FMNMX.FTZ R104, R191, R104, !PT ;  /* 0x00000068bf687209 */ /* 0x000fc60007810000 */
[----:B------:R-:W0:Y:S01]  /*7a40*/  MUFU.TANH R118, R118 ;  /* 0x0000007600767308 */ /* 0x000e220000002400 */
[----:B------:R-:W-:-:S07]  /*7a50*/  FMNMX.FTZ R106, R159, R104, !PT ;  /* 0x000000689f6a7209 */ /* 0x000fce0007810000 */
[----:B------:R2:W-:Y:S08]  /*7a60*/  MUFU.EX2 R12, R193 ;  /* 0x000000c1000c7308 */ /* 0x0005f00000000800 */
[----:B------:R4:W-:Y:S01]  /*7a70*/  MUFU.EX2 R100, R13 ;  /* 0x0000000d00647308 */ /* 0x0009e20000000800 */
[----:B--2---:R-:W-:Y:S02]  /*7a80*/  FSEL R193, R110, -INF , P2 ;  /* 0xff8000006ec17808 */ /* 0x004fe40001000000 */
[----:B------:R-:W-:-:S02]  /*7a90*/  ISETP.GT.AND P2, PT, R130, 0x78, PT ;  /* 0x000000788200780c */ /* 0x000fc40003f44270 */
[----:B------:R-:W-:Y:S02]  /*7aa0*/  FMNMX.FTZ R106, R193, R106, !PT ;  /* 0x0000006ac16a7209 */ /* 0x000fe40007810000 */
[----:B-1----:R-:W-:Y:S01]  /*7ab0*/  FSEL R195, R114, -INF , P2 ;  /* 0xff80000072c37808 */ /* 0x002fe20001000000 */
[----:B------:R-:W1:Y:S01]  /*7ac0*/  MUFU.TANH R132, R132 ;  /* 0x0000008400847308 */ /* 0x000e620000002400 */
[----:B----4-:R-:W-:-:S01]  /*7ad0*/  FFMA.FTZ R13, R109, R10, -R88 ;  /* 0x0000000a6d0d7223 */ /* 0x010fc20000010858 */
[----:B------:R-:W-:Y:S01]  /*7ae0*/  FSEL R109, R112, -INF , P3 ;  /* 0xff800000706d7808 */ /* 0x000fe20001800000 */
[----:B------:R-:W-:-:S01]  /*7af0*/  FFMA.FTZ R112, R117, R10, -R88 ;  /* 0x0000000a75707223 */ /* 0x000fc20000010858 */
[C---:B------:R-:W-:Y:S02]  /*7b00*/  ISETP.GT.AND P3, PT, R130.reuse, 0x79, PT ;  /* 0x000000798200780c */ /* 0x040fe40003f64270 */
[----:B------:R-:W-:Y:S02]  /*7b10*/  FMNMX.FTZ R106, R109, R106, !PT ;  /* 0x0000006a6d6a7209 */ /* 0x000fe40007810000 */
[----:B------:R-:W2:Y:S01]  /*7b20*/  MUFU.TANH R134, R134 ;  /* 0x0000008600867308 */ /* 0x000ea20000002400 */
[----:B------:R-:W-:-:S02]  /*7b30*/  ISETP.GT.AND P2, PT, R130, 0x80, PT ;  /* 0x000000808200780c */ /* 0x000fc40003f44270 */
[----:B---3--:R-:W-:Y:S01]  /*7b40*/  FSEL R197, R116, -INF , P3 ;  /* 0xff80000074c57808 */ /* 0x008fe20001800000 */
[----:B------:R-:W-:-:S01]  /*7b50*/  FFMA.FTZ R116, R147, R10, -R88 ;  /* 0x0000000a93747223 */ /* 0x000fc20000010858 */
[----:B------:R-:W-:Y:S02]  /*7b60*/  FMNMX.FTZ R106, R195, R106, !PT ;  /* 0x0000006ac36a7209 */ /* 0x000fe40007810000 */
[----:B------:R-:W-:Y:S01]  /*7b70*/  ISETP.GT.AND P3, PT, R130, 0x81, PT ;  /* 0x000000818200780c */ /* 0x000fe20003f64270 */
[----:B------:R-:W-:Y:S01]  /*7b80*/  MUFU.TANH R142, R142 ;  /* 0x0000008e008e7308 */ /* 0x000fe20000002400 */
[----:B0-----:R-:W-:Y:S01]  /*7b90*/  FSEL R199, R118, -INF , P2 ;  /* 0xff80000076c77808 */ /* 0x001fe20001000000 */
[----:B------:R-:W-:Y:S01]  /*7ba0*/  FFMA.FTZ R118, R149, R10, -R88 ;  /* 0x0000000a95767223 */ /* 0x000fe20000010858 */
[----:B------:R-:W-:Y:S02]  /*7bb0*/  FMNMX.FTZ R106, R197, R106, !PT ;  /* 0x0000006ac56a7209 */ /* 0x000fe40007810000 */
[----:B------:R-:W-:-:S02]  /*7bc0*/  ISETP.GT.AND P2, PT, R130, 0x88, PT ;  /* 0x000000888200780c */ /* 0x000fc40003f44270 */
[----:B-1----:R-:W-:Y:S01]  /*7bd0*/  FSEL R201, R132, -INF , P3 ;  /* 0xff80000084c97808 */ /* 0x002fe20001800000 */
[----:B------:R-:W0:Y:S01]  /*7be0*/  MUFU.TANH R144, R144 ;  /* 0x0000009000907308 */ /* 0x000e220000002400 */
[----:B------:R-:W-:Y:S02]  /*7bf0*/  FMNMX.FTZ R106, R199, R106, !PT ;  /* 0x0000006ac76a7209 */ /* 0x000fe40007810000 */
[----:B------:R-:W-:Y:S02]  /*7c00*/  ISETP.GT.AND P3, PT, R130, 0x89, PT ;  /* 0x000000898200780c */ /* 0x000fe40003f64270 */
[----:B--2---:R-:W-:Y:S02]  /*7c10*/  FSEL R203, R134, -INF , P2 ;  /* 0xff80000086cb7808 */ /* 0x004fe40001000000 */
[----:B------:R-:W-:Y:S01]  /*7c20*/  FMNMX.FTZ R108, R201, R106, !PT ;  /* 0x0000006ac96c7209 */ /* 0x000fe20007810000 */
[----:B------:R-:W1:Y:S01]  /*7c30*/  MUFU.TANH R146, R146 ;  /* 0x0000009200927308 */ /* 0x000e620000002400 */
[----:B------:R-:W-:-:S02]  /*7c40*/  ISETP.GT.AND P2, PT, R130, 0x90, PT ;  /* 0x000000908200780c */ /* 0x000fc40003f44270 */
[----:B------:R-:W-:Y:S02]  /*7c50*/  FMNMX.FTZ R108, R203, R108, !PT ;  /* 0x0000006ccb6c7209 */ /* 0x000fe40007810000 */
[----:B------:R-:W-:-:S03]  /*7c60*/  FSEL R147, R11, RZ, P1 ;  /* 0x000000ff0b937208 */ /* 0x000fc60000800000 */
[----:B------:R-:W2:Y:S01]  /*7c70*/  MUFU.TANH R102, R102 ;  /* 0x0000006600667308 */ /* 0x000ea20000002400 */
[----:B0-----:R-:W-:Y:S01]  /*7c80*/  FSEL R205, R144, -INF , P2 ;  /* 0xff80000090cd7808 */ /* 0x001fe20001000000 */
[----:B------:R-:W-:Y:S01]  /*7c90*/  FADD.FTZ R147, -R147, R8 ;  /* 0x0000000893937221 */ /* 0x000fe20000010100 */
[----:B------:R-:W-:-:S05]  /*7ca0*/  ISETP.GT.AND P2, PT, R130, 0x98, PT ;  /* 0x000000988200780c */ /* 0x000fca0003f44270 */
[----:B------:R0:W-:Y:S08]  /*7cb0*/  MUFU.EX2 R104, R13 ;  /* 0x0000000d00687308 */ /* 0x0001f00000000800 */
[----:B------:R-:W3:Y:S01]  /*7cc0*/  MUFU.TANH R148, R148 ;  /* 0x0000009400947308 */ /* 0x000ee20000002400 */
[----:B0-----:R-:W-:-:S01]  /*7cd0*/  FFMA.FTZ R13, R113, R10, -R88 ;  /* 0x0000000a710d7223 */ /* 0x001fc20000010858 */
[----:B------:R-:W-:Y:S01]  /*7ce0*/  FSEL R113, R142, -INF , P3 ;  /* 0xff8000008e717808 */ /* 0x000fe20001800000 */
[----:B------:R-:W-:Y:S01]  /*7cf0*/  FMUL.FTZ R142, R147, R10 ;  /* 0x0000000a938e7220 */ /* 0x000fe20000410000 */
[----:B------:R-:W-:-:S02]  /*7d00*/  ISETP.GT.AND P3, PT, R130, 0x91, PT ;  /* 0x000000918200780c */ /* 0x000fc40003f64270 */
[----:B------:R-:W-:Y:S02]  /*7d10*/  FMNMX.FTZ R110, R113, R108, !PT ;  /* 0x0000006c716e7209 */ /* 0x000fe40007810000 */
[----:B-1----:R-:W-:Y:S01]  /*7d20*/  FSEL R117, R146, -INF , P3 ;  /* 0xff80000092757808 */ /* 0x002fe20001800000 */
[----:B------:R0:W-:Y:S01]  /*7d30*/  MUFU.EX2 R106, R13 ;  /* 0x0000000d006a7308 */ /* 0x0001e20000000800 */
[----:B------:R-:W-:Y:S02]  /*7d40*/  FMNMX.FTZ R110, R205, R110, !PT ;  /* 0x0000006ecd6e7209 */ /* 0x000fe40007810000 */
[----:B------:R-:W-:Y:S02]  /*7d50*/  ISETP.GT.AND P3, PT, R130, 0x99, PT ;  /* 0x000000998200780c */ /* 0x000fe40003f64270 */
[----:B--2---:R-:W-:Y:S01]  /*7d60*/  FSEL R207, R102, -INF , P2 ;  /* 0xff80000066cf7808 */ /* 0x004fe20001000000 */
[--C-:B------:R-:W-:Y:S01]  /*7d70*/  FFMA.FTZ R102, R131, R10, -R88.reuse ;  /* 0x0000000a83667223 */ /* 0x100fe20000010858 */
[----:B------:R-:W-:Y:S01]  /*7d80*/  FMNMX.FTZ R110, R117, R110, !PT ;  /* 0x0000006e756e7209 */ /* 0x000fe20007810000 */
[----:B------:R1:W-:Y:S01]  /*7d90*/  MUFU.EX2 R108, R112 ;  /* 0x00000070006c7308 */ /* 0x0003e20000000800 */
[----:B---3--:R-:W-:Y:S01]  /*7da0*/  FSEL R129, R148, -INF , P3 ;  /* 0xff80000094817808 */ /* 0x008fe20001800000 */
[--C-:B------:R-:W-:Y:S01]  /*7db0*/  FFMA.FTZ R131, R135, R10, -R88.reuse ;  /* 0x0000000a87837223 */ /* 0x100fe20000010858 */
[----:B------:R-:W-:Y:S01]  /*7dc0*/  FMNMX.FTZ R110, R207, R110, !PT ;  /* 0x0000006ecf6e7209 */ /* 0x000fe20007810000 */
[----:B------:R-:W-:-:S03]  /*7dd0*/  FFMA.FTZ R135, R151, R10, -R88 ;  /* 0x0000000a97877223 */ /* 0x000fc60000010858 */
[----:B0-----:R-:W-:Y:S01]  /*7de0*/  FMNMX.FTZ R13, R129, R110, !PT ;  /* 0x0000006e810d7209 */ /* 0x001fe20007810000 */
[----:B------:R-:W-:-:S01]  /*7df0*/  FFMA.FTZ R110, R133, R10, -R88 ;  /* 0x0000000a856e7223 */ /* 0x000fc20000010858 */
[-CC-:B-1----:R-:W-:Y:S01]  /*7e00*/  FFMA.FTZ R112, R141, R10.reuse, -R88.reuse ;  /* 0x0000000a8d707223 */ /* 0x182fe20000010858 */
[----:B------:R-:W-:-:S01]  /*7e10*/  FFMA.FTZ R133, R143, R10, -R88 ;  /* 0x0000000a8f857223 */ /* 0x000fc20000010858 */
[----:B------:R-:W-:Y:S01]  /*7e20*/  MUFU.EX2 R90, R90 ;  /* 0x0000005a005a7308 */ /* 0x000fe20000000800 */
[----:B------:R-:W0:Y:S07]  /*7e30*/  SHFL.BFLY PT, R114, R13, 0x2, 0x1f ;  /* 0x0c401f000d727f89 */ /* 0x000e2e00000e0000 */
        /* <DEDUP_REMOVED lines=13> */
[----:B------:R-:W-:-:S03]  /*7f10*/  FFMA.FTZ R122, R13, R10, -8 ;  /* 0xc10000000d7a7423 */ /* 0x000fc6000001000a */
[----:B------:R-:W-:Y:S02]  /*7f20*/  FSEL R138, R13, RZ, P2 ;  /* 0x000000ff0d8a7208 */ /* 0x000fe40001000000 */
[----:B------:R-:W-:Y:S01]  /*7f30*/  FSEL R88, R122, RZ, P2 ;  /* 0x000000ff7a587208 */ /* 0x000fe20001000000 */
[----:B------:R-:W-:Y:S02]  /*7f40*/  MUFU.EX2 R21, R21 ;  /* 0x0000001500157308 */ /* 0x000fe40000000800 */
[----:B------:R-:W-:-:S02]  /*7f50*/  FADD.FTZ R147, -R138, R9 ;  /* 0x000000098a937221 */ /* 0x000fc40000010100 */
[-CC-:B------:R-:W-:Y:S01]  /*7f60*/  FFMA.FTZ R141, R96, R10.reuse, -R88.reuse ;  /* 0x0000000a608d7223 */ /* 0x180fe20000010858 */
[----:B------:R-:W-:-:S01]  /*7f70*/  FFMA.FTZ R96, R103, R10, -R88 ;  /* 0x0000000a67607223 */ /* 0x000fc20000010858 */
[-C--:B------:R-:W-:Y:S01]  /*7f80*/  FMUL.FTZ R138, R147, R10.reuse ;  /* 0x0000000a938a7220 */ /* 0x080fe20000410000 */
        /* <DEDUP_REMOVED lines=21> */
[----:B------:R-:W-:Y:S01]  /*80e0*/  FFMA.FTZ R147, R167, R10, -R88 ;  /* 0x0000000aa7937223 */ /* 0x000fe20000010858 */
[----:B------:R-:W-:-:S01]  /*80f0*/  FADD.FTZ R149, R91, R144 ;  /* 0x000000905b957221 */ /* 0x000fc20000010000 */
[-CC-:B------:R-:W-:Y:S01]  /*8100*/  FFMA.FTZ R140, R189, R10.reuse, -R88.reuse ;  /* 0x0000000abd8c7223 */ /* 0x180fe20000010858 */
[----:B------:R-:W-:-:S01]  /*8110*/  FFMA.FTZ R125, R125, R10, -R88 ;  /* 0x0000000a7d7d7223 */ /* 0x000fc20000010858 */
[----:B------:R-:W0:Y:S01]  /*8120*/  MUFU.EX2 R96, R96 ;  /* 0x0000006000607308 */ /* 0x000e220000000800 */
[----:B------:R-:W-:-:S01]  /*8130*/  FADD.FTZ R144, R92, R149 ;  /* 0x000000955c907221 */ /* 0x000fc20000010000 */
[-CC-:B------:R-:W-:Y:S01]  /*8140*/  FFMA.FTZ R165, R165, R10.reuse, -R88.reuse ;  /* 0x0000000aa5a57223 */ /* 0x180fe20000010858 */
[----:B------:R-:W-:-:S01]  /*8150*/  FFMA.FTZ R127, R127, R10, -R88 ;  /* 0x0000000a7f7f7223 */ /* 0x000fc20000010858 */
[----:B------:R-:W-:Y:S01]  /*8160*/  FFMA.FTZ R109, R109, R10, -R88 ;  /* 0x0000000a6d6d7223 */ /* 0x000fe20000010858 */
[----:B------:R-:W-:-:S01]  /*8170*/  FADD.FTZ R149, R95, R144 ;  /* 0x000000905f957221 */ /* 0x000fc20000010000 */
[-CC-:B------:R-:W-:Y:S01]  /*8180*/  FFMA.FTZ R144, R163, R10.reuse, -R88.reuse ;  /* 0x0000000aa3907223 */ /* 0x180fe20000010858 */
[----:B------:R-:W-:-:S01]  /*8190*/  FFMA.FTZ R152, R195, R10, -R88 ;  /* 0x0000000ac3987223 */ /* 0x000fc20000010858 */
[----:B------:R-:W2:Y:S01]  /*81a0*/  MUFU.EX2 R15, R15 ;  /* 0x0000000f000f7308 */ /* 0x000ea20000000800 */
[----:B-1----:R-:W-:-:S01]  /*81b0*/  FFMA.FTZ R5, R138, R4, R141 ;  /* 0x000000048a057223 */ /* 0x002fc2000001008d */
[----:B------:R-:W-:Y:S01]  /*81c0*/  FADD.FTZ R146, R94, R149 ;  /* 0x000000955e927221 */ /* 0x000fe20000010000 */
[----:B------:R-:W-:-:S01]  /*81d0*/  FFMA.FTZ R149, R161, R10, -R88 ;  /* 0x0000000aa1957223 */ /* 0x000fc20000010858 */
[-CC-:B------:R-:W-:Y:S01]  /*81e0*/  FFMA.FTZ R155, R197, R10.reuse, -R88.reuse ;  /* 0x0000000ac59b7223 */ /* 0x180fe20000010858 */
[----:B------:R-:W-:-:S01]  /*81f0*/  FFMA.FTZ R203, R203, R10, -R88 ;  /* 0x0000000acbcb7223 */ /* 0x000fc20000010858 */
[----:B------:R-:W-:Y:S01]  /*8200*/  FADD.FTZ R151, R99, R146 ;  /* 0x0000009263977221 */ /* 0x000fe20000010000 */
[----:B------:R-:W-:-:S01]  /*8210*/  FFMA.FTZ R113, R113, R10, -R88 ;  /* 0x0000000a71717223 */ /* 0x000fc20000010858 */
[----:B------:R-:W1:Y:S01]  /*8220*/  MUFU.EX2 R122, R122 ;  /* 0x0000007a007a7308 */ /* 0x000e620000000800 */
[----:B0-----:R-:W-:-:S01]  /*8230*/  FADD.FTZ R4, R96, R5 ;  /* 0x0000000560047221 */ /* 0x001fc20000010000 */
[----:B------:R-:W-:Y:S01]  /*8240*/  FADD.FTZ R146, R12, R151 ;  /* 0x000000970c927221 */ /* 0x000fe20000010000 */
[----:B------:R-:W-:-:S01]  /*8250*/  FFMA.FTZ R205, R205, R10, -R88 ;  /* 0x0000000acdcd7223 */ /* 0x000fc20000010858 */
[-CC-:B------:R-:W-:Y:S01]  /*8260*/  FFMA.FTZ R117, R117, R10.reuse, -R88.reuse ;  /* 0x0000000a75757223 */ /* 0x180fe20000010858 */
[----:B------:R-:W-:-:S01]  /*8270*/  FFMA.FTZ R207, R207, R10, -R88 ;  /* 0x0000000acfcf7223 */ /* 0x000fc20000010858 */
[----:B------:R-:W-:Y:S01]  /*8280*/  FADD.FTZ R151, R115, R146 ;  /* 0x0000009273977221 */ /* 0x000fe20000010000 */
[----:B------:R-:W-:-:S01]  /*8290*/  FFMA.FTZ R146, R191, R10, -R88 ;  /* 0x0000000abf927223 */ /* 0x000fc20000010858 */
[----:B------:R-:W0:Y:S01]  /*82a0*/  MUFU.EX2 R103, R103 ;  /* 0x0000006700677308 */ /* 0x000e220000000800 */
[----:B--2---:R-:W-:-:S01]  /*82b0*/  FADD.FTZ R5, R15, R4 ;  /* 0x000000040f057221 */ /* 0x004fc20000010000 */
[----:B------:R-:W-:Y:S01]  /*82c0*/  FADD.FTZ R148, R14, R151 ;  /* 0x000000970e947221 */ /* 0x000fe20000010000 */
[----:B------:R-:W-:-:S03]  /*82d0*/  FFMA.FTZ R151, R159, R10, -R88 ;  /* 0x0000000a9f977223 */ /* 0x000fc60000010858 */
[----:B------:R-:W-:Y:S02]  /*82e0*/  FADD.FTZ R153, R19, R148 ;  /* 0x0000009413997221 */ /* 0x000fe40000010000 */
        /* <DEDUP_REMOVED lines=12> */
[----:B------:R-:W-:-:S06]  /*83b0*/  FADD.FTZ R4, R18, R153 ;  /* 0x0000009912047221 */ /* 0x000fcc0000010000 */
[----:B------:R-:W2:Y:S01]  /*83c0*/  MUFU.EX2 R143, R143 ;  /* 0x0000008f008f7308 */ /* 0x000ea20000000800 */
[----:B-1----:R-:W-:-:S07]  /*83d0*/  FADD.FTZ R5, R128, R5 ;  /* 0x0000000580057221 */ /* 0x002fce0000010000 */
[----:B------:R-:W1:Y:S01]  /*83e0*/  MUFU.EX2 R20, R20 ;  /* 0x0000001400147308 */ /* 0x000e620000000800 */
[----:B0-----:R-:W-:-:S01]  /*83f0*/  FADD.FTZ R148, R130, R5 ;  /* 0x0000000582947221 */ /* 0x001fc20000010000 */
[----:B------:R-:W-:-:S06]  /*8400*/  FADD.FTZ R5, R21, R4 ;  /* 0x0000000415057221 */ /* 0x000fcc0000010000 */
        /* <DEDUP_REMOVED lines=16> */
[----:B-1----:R-:W-:-:S04]  /*8510*/  FADD.FTZ R5, R121, R4 ;  /* 0x0000000479057221 */ /* 0x002fc80000010000 */
[----:B------:R-:W-:-:S03]  /*8520*/  FADD.FTZ R4, R98, R5 ;  /* 0x0000000562047221 */ /* 0x000fc60000010000 */
        /* <DEDUP_REMOVED lines=15> */
[----:B0-----:R-:W-:-:S01]  /*8620*/  FADD.FTZ R153, R147, R150 ;  /* 0x0000009693997221 */ /* 0x001fc20000010000 */
[----:B------:R-:W-:-:S06]  /*8630*/  FFMA.FTZ R150, R199, R10, -R88 ;  /* 0x0000000ac7967223 */ /* 0x000fcc0000010858 */
[----:B------:R-:W0:Y:S01]  /*8640*/  MUFU.EX2 R125, R125 ;  /* 0x0000007d007d7308 */ /* 0x000e220000000800 */
[----:B--2---:R-:W-:-:S01]  /*8650*/  FADD.FTZ R154, R140, R153 ;  /* 0x000000998c9a7221 */ /* 0x004fc20000010000 */
[-CC-:B------:R-:W-:Y:S01]  /*8660*/  FFMA.FTZ R153, R201, R10.reuse, -R88.reuse ;  /* 0x0000000ac9997223 */ /* 0x180fe20000010858 */
[----:B------:R-:W-:-:S05]  /*8670*/  FFMA.FTZ R88, R129, R10, -R88 ;  /* 0x0000000a81587223 */ /* 0x000fca0000010858 */
[----:B------:R-:W2:Y:S01]  /*8680*/  MUFU.EX2 R89, R89 ;  /* 0x0000005900597308 */ /* 0x000ea20000000800 */
[----:B-1----:R-:W-:-:S07]  /*8690*/  FADD.FTZ R4, R107, R4 ;  /* 0x000000046b047221 */ /* 0x002fce0000010000 */
[----:B------:R-:W1:Y:S01]  /*86a0*/  MUFU.EX2 R142, R165 ;  /* 0x000000a5008e7308 */ /* 0x000e620000000800 */
[----:B0-----:R-:W-:-:S07]  /*86b0*/  FADD.FTZ R5, R125, R154 ;  /* 0x0000009a7d057221 */ /* 0x001fce0000010000 */
[----:B------:R-:W0:Y:S01]  /*86c0*/  MUFU.EX2 R127, R127 ;  /* 0x0000007f007f7308 */ /* 0x000e220000000800 */
[----:B--2---:R-:W-:-:S04]  /*86d0*/  FADD.FTZ R157, R89, R4 ;  /* 0x00000004599d7221 */ /* 0x004fc80000010000 */
[----:B------:R-:W-:-:S03]  /*86e0*/  FADD.FTZ R157, R106, R157 ;  /* 0x0000009d6a9d7221 */ /* 0x000fc60000010000 */
[----:B------:R-:W2:Y:S01]  /*86f0*/  MUFU.EX2 R144, R144 ;  /* 0x0000009000907308 */ /* 0x000ea20000000800 */
[----:B-1----:R-:W-:-:S07]  /*8700*/  FADD.FTZ R4, R142, R5 ;  /* 0x000000058e047221 */ /* 0x002fce0000010000 */
[----:B------:R-:W1:Y:S01]  /*8710*/  MUFU.EX2 R209, R209 ;  /* 0x000000d100d17308 */ /* 0x000e620000000800 */
[----:B0-----:R-:W-:-:S01]  /*8720*/  FADD.FTZ R5, R127, R4 ;  /* 0x000000047f057221 */ /* 0x001fc20000010000 */
[----:B------:R-:W-:-:S06]  /*8730*/  FADD.FTZ R4, R108, R157 ;  /* 0x0000009d6c047221 */ /* 0x000fcc0000010000 */
        /* <DEDUP_REMOVED lines=22> */
[----:B------:R-:W1:Y:S08]  /*88a0*/  MUFU.EX2 R112, R112 ;  /* 0x0000007000707308 */ /* 0x000e700000000800 */
[----:B------:R-:W3:Y:S08]  /*88b0*/  MUFU.EX2 R155, R155 ;  /* 0x0000009b009b7308 */ /* 0x000ef00000000800 */
[----:B------:R-:W4:Y:S08]  /*88c0*/  MUFU.EX2 R114, R114 ;  /* 0x0000007200727308 */ /* 0x000f300000000800 */
[----:B------:R-:W5:Y:S08]  /*88d0*/  MUFU.EX2 R150, R150 ;  /* 0x0000009600967308 */ /* 0x000f700000000800 */
[----:B------:R-:W5:Y:S08]  /*88e0*/  MUFU.EX2 R133, R133 ;  /* 0x0000008500857308 */ /* 0x000f700000000800 */
[----:B------:R-:W5:Y:S08]  /*88f0*/  MUFU.EX2 R153, R153 ;  /* 0x0000009900997308 */ /* 0x000f700000000800 */
[----:B------:R-:W5:Y:S08]  /*8900*/  MUFU.EX2 R101, R101 ;  /* 0x0000006500657308 */ /* 0x000f700000000800 */
[----:B------:R0:W-:Y:S08]  /*8910*/  MUFU.EX2 R156, R113 ;  /* 0x00000071009c7308 */ /* 0x0001f00000000800 */
[----:B------:R-:W5:Y:S01]  /*8920*/  MUFU.EX2 R203, R203 ;  /* 0x000000cb00cb7308 */ /* 0x000f620000000800 */
[----:B0-----:R-:W-:-:S01]  /*8930*/  FADD.FTZ R113, R97, R4 ;  /* 0x0000000461717221 */ /* 0x001fc20000010000 */
[----:B--2---:R-:W-:-:S03]  /*8940*/  FADD.FTZ R4, R152, R5 ;  /* 0x0000000598047221 */ /* 0x004fc60000010000 */
[----:B-1----:R-:W-:Y:S01]  /*8950*/  FADD.FTZ R113, R112, R113 ;  /* 0x0000007170717221 */ /* 0x002fe20000010000 */
[----:B---3--:R-:W-:-:S02]  /*8960*/  FADD.FTZ R5, R155, R4 ;  /* 0x000000049b057221 */ /* 0x008fc40000010000 */
[----:B------:R-:W0:Y:S01]  /*8970*/  MUFU.EX2 R116, R116 ;  /* 0x0000007400747308 */ /* 0x000e220000000800 */
[----:B----4-:R-:W-:-:S01]  /*8980*/  FADD.FTZ R4, R114, R113 ;  /* 0x0000007172047221 */ /* 0x010fc20000010000 */
[----:B-----5:R-:W-:-:S03]  /*8990*/  FADD.FTZ R154, R150, R5 ;  /* 0x00000005969a7221 */ /* 0x020fc60000010000 */
[----:B------:R-:W-:Y:S01]  /*89a0*/  FADD.FTZ R4, R133, R4 ;  /* 0x0000000485047221 */ /* 0x000fe20000010000 */
[----:B------:R-:W-:-:S02]  /*89b0*/  FADD.FTZ R154, R153, R154 ;  /* 0x0000009a999a7221 */ /* 0x000fc40000010000 */
[----:B------:R-:W1:Y:S01]  /*89c0*/  MUFU.EX2 R118, R118 ;  /* 0x0000007600767308 */ /* 0x000e620000000800 */
[----:B------:R-:W-:-:S01]  /*89d0*/  FADD.FTZ R5, R101, R4 ;  /* 0x0000000465057221 */ /* 0x000fc20000010000 */
[----:B------:R-:W-:-:S04]  /*89e0*/  FADD.FTZ R154, R203, R154 ;  /* 0x0000009acb9a7221 */ /* 0x000fc80000010000 */
[----:B------:R-:W-:Y:S02]  /*89f0*/  FADD.FTZ R154, R156, R154 ;  /* 0x0000009a9c9a7221 */ /* 0x000fe40000010000 */
        /* <DEDUP_REMOVED lines=18> */
.L_x_2563:
        /* <DEDUP_REMOVED lines=116> */
[----:B------:R-:W-:-:S05]  /*9260*/  UMOV UR52, UR55 ;  /* 0x0000003700347c82 */ /* 0x000fca0008000000 */
.L_x_2553:
[----:B------:R-:W-:-:S06]  /*9270*/  UISETP.GE.AND UP0, UPT, UR52, UR38, UPT ;  /* 0x000000263400728c */ /* 0x000fcc000bf06270 */
[----:B------:R-:W-:-:S13]  /*9280*/  PLOP3.LUT P1, PT, PT, PT, UP0, 0x80, 0x0 ;  /* 0x000000000000781c */ /* 0x000fda0003f2f008 */
[----:B------:R-:W-:Y:S05]  /*9290*/  @!P1 BRA `(.L_x_2565) ;  /* 0x0000003000cc9947 */ /* 0x000fea0003800000 */
[C---:B------:R-:W-:Y:S01]  /*92a0*/  VIADD R6, R16.reuse, 0x8 ;  /* 0x0000000810067836 */ /* 0x040fe20000000000 */
[----:B------:R-:W-:Y:S01]  /*92b0*/  IADD3 R16, -R16, 0xb, RZ ;  /* 0x0000000b10107810 */ /* 0x000fe20007ffe1ff */
[----:B------:R-:W-:Y:S01]  /*92c0*/  IMAD.MOV.U32 R12, RZ, RZ, R13 ;  /* 0x000000ffff0c7224 */ /* 0x000fe200078e000d */
[----:B------:R-:W-:Y:S01]  /*92d0*/  UMOV UR44, UR47 ;  /* 0x0000002f002c7c82 */ /* 0x000fe20008000000 */
[----:B------:R-:W-:Y:S01]  /*92e0*/  IMAD.MOV.U32 R8, RZ, RZ, R11 ;  /* 0x000000ffff087224 */ /* 0x000fe200078e000b */
[----:B------:R-:W-:-:S06]  /*92f0*/  UMOV UR43, UR48 ;  /* 0x00000030002b7c82 */ /* 0x000fcc0008000000 */
.L_x_2576:
[----:B------:R-:W-:Y:S01]  /*9300*/  UIADD3 UR48, UR43, 0x1, URZ ;  /* 0x000000012b307890 */ /* 0x000fe2000fffe03f */
[----:B------:R-:W-:-:S03]  /*9310*/  ISETP.NE.AND P2, PT, RZ, UR40, PT ;  /* 0x00000028ff007c0c */ /* 0x000fc6000bf45270 */
[----:B------:R-:W-:-:S04]  /*9320*/  UISETP.NE.AND UP0, UPT, UR48, 0x2, UPT ;  /* 0x000000023000788c */ /* 0x000fc8000bf05270 */
[----:B------:R-:W-:Y:S02]  /*9330*/  USEL UR47, URZ, 0x1, UP0 ;  /* 0x000000013f2f7887 */ /* 0x000fe40008000000 */
[----:B------:R-:W-:Y:S02]  /*9340*/  USEL UR48, UR48, URZ, UP0 ;  /* 0x0000003f30307287 */ /* 0x000fe40008000000 */
[----:B------:R-:W-:Y:S02]  /*9350*/  ULOP3.LUT UR47, UR44, UR47, URZ, 0x3c, !UPT ;  /* 0x0000002f2c2f7292 */ /* 0x000fe4000f8e3c3f */
[----:B--2---:R-:W-:Y:S10]  /*9360*/  @P2 BRA `(.L_x_2566) ;  /* 0x00000000002c2947 */ /* 0x004ff40003800000 */
[----:B------:R-:W-:Y:S05]  /*9370*/  @!P0 BRA `(.L_x_2567) ;  /* 0x0000000000048947 */ /* 0x000fea0003800000 */
[----:B------:R-:W-:Y:S01]  /*9380*/  BPT.TRAP 0x1 ;  /* 0x000000040000795c */ /* 0x000fe20000300000 */
.L_x_2567:
[----:B------:R-:W-:Y:S01]  /*9390*/  ULEA UR6, UR48, UR41, 0x3 ;  /* 0x0000002930067291 */ /* 0x000fe2000f8e183f */
[----:B------:R-:W-:-:S05]  /*93a0*/  IMAD.U32 R7, RZ, RZ, UR47 ;  /* 0x0000002fff077e24 */ /* 0x000fca000f8e00ff */
[----:B------:R-:W-:-:S04]  /*93b0*/  SHF.L.U32 R7, R7, 0x1f, RZ ;  /* 0x0000001f07077819 */ /* 0x000fc800000006ff */
[----:B------:R0:W1:Y:S01]  /*93c0*/  SYNCS.PHASECHK.TRANS64.TRYWAIT P1, [UR6+0x22830], R7 ;  /* 0x02283007ff0075a7 */ /* 0x0000620008020146 */
[----:B------:R-:W-:Y:S05]  /*93d0*/  @!P0 BRA `(.L_x_2568) ;  /* 0x0000000000048947 */ /* 0x000fea0003800000 */
[----:B------:R-:W-:Y:S01]  /*93e0*/  BPT.TRAP 0x1 ;  /* 0x000000040000795c */ /* 0x000fe20000300000 */
.L_x_2568:
[----:B-1----:R-:W-:Y:S05]  /*93f0*/  @P1 BRA `(.L_x_2566) ;  /* 0x0000000000081947 */ /* 0x002fea0003800000 */
[----:B------:R-:W1:Y:S02]  /*9400*/  SYNCS.PHASECHK.TRANS64.TRYWAIT P1, [UR6+0x22830], R7 ;  /* 0x02283007ff0075a7 */ /* 0x000e640008020146 */
[----:B-1----:R-:W-:Y:S05]  /*9410*/  @!P1 BRA `(.L_x_2569) ;  /* 0x000000b000c49947 */ /* 0x002fea0003800000 */
.L_x_2566:
        /* <DEDUP_REMOVED lines=130> */
.L_x_2571:
[----:B------:R-:W-:Y:S01]  /*9c40*/  ULEA UR6, UR43, UR41, 0x3 ;  /* 0x000000292b067291 */ /* 0x000fe2000f8e183f */
[----:B01----:R-:W-:-:S04]  /*9c50*/  MOV R7, UR44 ;  /* 0x0000002c00077c02 */ /* 0x003fc80008000f00 */
[----:B------:R-:W-:-:S04]  /*9c60*/  SHF.L.U32 R7, R7, 0x1f, RZ ;  /* 0x0000001f07077819 */ /* 0x000fc800000006ff */
[----:B------:R0:W1:Y:S01]  /*9c70*/  SYNCS.PHASECHK.TRANS64.TRYWAIT P1, [UR6+0x22850], R7 ;  /* 0x02285007ff0075a7 */ /* 0x0000620008020146 */
[----:B------:R-:W-:Y:S05]  /*9c80*/  @!P0 BRA `(.L_x_2572) ;  /* 0x0000000000048947 */ /* 0x000fea0003800000 */
[----:B------:R-:W-:Y:S01]  /*9c90*/  BPT.TRAP 0x1 ;  /* 0x000000040000795c */ /* 0x000fe20000300000 */
.L_x_2572:
[----:B-1----:R-:W-:Y:S05]  /*9ca0*/  @P1 BRA `(.L_x_2570) ;  /* 0x0000000000081947 */ /* 0x002fea0003800000 */
[----:B------:R-:W1:Y:S02]  /*9cb0*/  SYNCS.PHASECHK.TRANS64.TRYWAIT P1, [UR6+0x22850], R7 ;  /* 0x02285007ff0075a7 */ /* 0x000e640008020146 */
[----:B-1----:R-:W-:Y:S05]  /*9cc0*/  @!P1 BRA `(.L_x_2573) ;  /* 0x000000a800b09947 */ /* 0x002fea0003800000 */
.L_x_2570:
        /* <DEDUP_REMOVED lines=33> */
.L_x_2574:
[C---:B01----:R-:W-:Y:S01]  /*9ee0*/  FMUL.FTZ R7, R0.reuse, R152 ;  /* 0x0000009800077220 */ /* 0x043fe20000410000 */
[C---:B------:R-:W-:Y:S01]  /*9ef0*/  FMUL.FTZ R9, R0.reuse, R153 ;  /* 0x0000009900097220 */ /* 0x040fe20000410000 */
        /* <DEDUP_REMOVED lines=20> */
[----:B------:R-:W3:Y:S01]  /*a040*/  MUFU.TANH R15, R15 ;  /* 0x0000000f000f7308 */ /* 0x000ee20000002400 */
        /* <DEDUP_REMOVED lines=16> */
[----:B---3--:R-:W-:Y:S01]  /*a150*/  FMNMX.FTZ R14, R15, R12, !PT ;  /* 0x0000000c0f0e7209 */ /* 0x008fe20007810000 */
        /* <DEDUP_REMOVED lines=56> */
[----:B------:R-:W-:Y:S01]  /*a4e0*/  FMUL.FTZ R103, R0, R103 ;  /* 0x0000006700677220 */ /* 0x000fe20000410000 */
[----:B------:R-:W-:-:S04]  /*a4f0*/  ULEA UR6, UR48, UR41, 0x3 ;  /* 0x0000002930067291 */ /* 0x000fc8000f8e183f */
[----:B------:R-:W-:Y:S01]  /*a500*/  UIADD3 UR6, UR6, 0x22840, URZ ;  /* 0x0002284006067890 */ /* 0x000fe2000fffe03f */
[----:B------:R-:W0:Y:S01]  /*a510*/  MUFU.TANH R161, R161 ;  /* 0x000000a100a17308 */ /* 0x000e220000002400 */
[----:B-1----:R-:W-:Y:S02]  /*a520*/  FMNMX.FTZ R14, R159, R14, !PT ;  /* 0x0000000e9f0e7209 */ /* 0x002fe40007810000 */
[----:B------:R-:W-:-:S05]  /*a530*/  UPRMT UR6, UR46, 0x654, UR6 ;  /* 0x000006542e067896 */ /* 0x000fca0008000006 */
[----:B------:R-:W1:Y:S01]  /*a540*/  MUFU.TANH R165, R165 ;  /* 0x000000a500a57308 */ /* 0x000e620000002400 */
[----:B---3--:R-:W-:-:S03]  /*a550*/  FMNMX.FTZ R10, R163, R10, !PT ;  /* 0x0000000aa30a7209 */ /* 0x008fc60007810000 */
[----:B------:R-:W-:Y:S04]  /*a560*/  SYNCS.ARRIVE.TRANS64.RED.A1T0 RZ, [UR6], RZ ;  /* 0x000000ffffff79a7 */ /* 0x000fe80008100406 */
[----:B------:R-:W3:Y:S01]  /*a570*/  MUFU.TANH R169, R169 ;  /* 0x000000a900a97308 */ /* 0x000ee20000002400 */
[----:B0-----:R-:W-:-:S07]  /*a580*/  FMNMX.FTZ R14, R161, R14, !PT ;  /* 0x0000000ea10e7209 */ /* 0x001fce0007810000 */
[----:B------:R-:W0:Y:S01]  /*a590*/  MUFU.TANH R171, R171 ;  /* 0x000000ab00ab7308 */ /* 0x000e220000002400 */
[----:B-1----:R-:W-:-:S07]  /*a5a0*/  FMNMX.FTZ R10, R165, R10, !PT ;  /* 0x0000000aa50a7209 */ /* 0x002fce0007810000 */
[----:B------:R-:W1:Y:S01]  /*a5b0*/  MUFU.TANH R167, R167 ;  /* 0x000000a700a77308 */ /* 0x000e620000002400 */
[----:B---3--:R-:W-:-:S07]  /*a5c0*/  FMNMX.FTZ R14, R169, R14, !PT ;  /* 0x0000000ea90e7209 */ /* 0x008fce0007810000 */
        /* <DEDUP_REMOVED lines=59> */
[----:B---3--:R-:W-:Y:S01]  /*a980*/  FMNMX.FTZ R18, R131, R14, !PT ;  /* 0x0000000e83127209 */ /* 0x008fe20007810000 */
[C---:B------:R-:W-:Y:S01]  /*a990*/  FMUL.FTZ R14, R0.reuse, R97 ;  /* 0x00000061000e7220 */ /* 0x040fe20000410000 */
[----:B------:R-:W-:-:S05]  /*a9a0*/  FMUL.FTZ R97, R0, R98 ;  /* 0x0000006200617220 */ /* 0x000fca0000410000 */
        /* <DEDUP_REMOVED lines=24> */
[----:B------:R-:W-:-:S06]  /*ab30*/  FMUL.FTZ R18, R0, R100 ;  /* 0x0000006400127220 */ /* 0x000fcc0000410000 */
[----:B------:R-:W3:Y:S01]  /*ab40*/  MUFU.TANH R217, R217 ;  /* 0x000000d900d97308 */ /* 0x000ee20000002400 */
[----:B0-----:R-:W-:-:S07]  /*ab50*/  FMNMX.FTZ R10, R215, R10, !PT ;  /* 0x0000000ad70a7209 */ /* 0x001fce0007810000 */
[----:B------:R-:W0:Y:S01]  /*ab60*/  MUFU.TANH R115, R115 ;  /* 0x0000007300737308 */ /* 0x000e220000002400 */
[----:B-1----:R-:W-:-:S07]  /*ab70*/  FMNMX.FTZ R20, R113, R20, !PT ;  /* 0x0000001471147209 */ /* 0x002fce0007810000 */
[----:B------:R-:W1:Y:S01]  /*ab80*/  MUFU.TANH R219, R219 ;  /* 0x000000db00db7308 */ /* 0x000e620000002400 */
[----:B---3--:R-:W-:-:S07]  /*ab90*/  FMNMX.FTZ R10, R217, R10, !PT ;  /* 0x0000000ad90a7209 */ /* 0x008fce0007810000 */
[----:B------:R-:W3:Y:S01]  /*aba0*/  MUFU.TANH R117, R117 ;  /* 0x0000007500757308 */ /* 0x000ee20000002400 */
[----:B0-----:R-:W-:Y:S01]  /*abb0*/  FMNMX.FTZ R22, R115, R20, !PT ;  /* 0x0000001473167209 */ /* 0x001fe20007810000 */
[C---:B------:R-:W-:Y:S01]  /*abc0*/  FMUL.FTZ R20, R0.reuse, R101 ;  /* 0x0000006500147220 */ /* 0x040fe20000410000 */
[----:B------:R-:W-:-:S05]  /*abd0*/  FMUL.FTZ R101, R0, R102 ;  /* 0x0000006600657220 */ /* 0x000fca0000410000 */
        /* <DEDUP_REMOVED lines=21> */
[----:B---3--:R-:W-:Y:S02]  /*ad30*/  FMNMX.FTZ R11, R229, R10, !PT ;  /* 0x0000000ae50b7209 */ /* 0x008fe40007810000 */
[----:B------:R-:W3:Y:S05]  /*ad40*/  LDC R10, c[0x0][0x988] ;  /* 0x00026200ff0a7b82 */ /* 0x000eea0000000800 */
[----:B------:R-:W4:Y:S01]  /*ad50*/  MUFU.TANH R97, R97 ;  /* 0x0000006100617308 */ /* 0x000f220000002400 */
[----:B0-----:R-:W-:-:S07]  /*ad60*/  FMNMX.FTZ R22, R95, R22, !PT ;  /* 0x000000165f167209 */ /* 0x001fce0007810000 */
[----:B------:R-:W0:Y:S01]  /*ad70*/  MUFU.TANH R18, R18 ;  /* 0x0000001200127308 */ /* 0x000e220000002400 */
[----:B-1----:R-:W-:-:S07]  /*ad80*/  FMNMX.FTZ R11, R14, R11, !PT ;  /* 0x0000000b0e0b7209 */ /* 0x002fce0007810000 */
[----:B------:R-:W1:Y:S01]  /*ad90*/  MUFU.TANH R99, R99 ;  /* 0x0000006300637308 */ /* 0x000e620000002400 */
[----:B----4-:R-:W-:-:S07]  /*ada0*/  FMNMX.FTZ R22, R97, R22, !PT ;  /* 0x0000001661167209 */ /* 0x010fce0007810000 */
[----:B------:R-:W4:Y:S01]  /*adb0*/  MUFU.TANH R20, R20 ;  /* 0x0000001400147308 */ /* 0x000f220000002400 */
[----:B0-----:R-:W-:-:S07]  /*adc0*/  FMNMX.FTZ R11, R18, R11, !PT ;  /* 0x0000000b120b7209 */ /* 0x001fce0007810000 */
[----:B------:R-:W0:Y:S01]  /*add0*/  MUFU.TANH R101, R101 ;  /* 0x0000006500657308 */ /* 0x000e220000002400 */
[----:B-1----:R-:W-:-:S07]  /*ade0*/  FMNMX.FTZ R22, R99, R22, !PT ;  /* 0x0000001663167209 */ /* 0x002fce0007810000 */
[----:B------:R-:W1:Y:S01]  /*adf0*/  MUFU.TANH R103, R103 ;  /* 0x0000006700677308 */ /* 0x000e620000002400 */
[----:B----4-:R-:W-:-:S05]  /*ae00*/  FMNMX.FTZ R88, R20, R11, !PT ;  /* 0x0000000b14587209 */ /* 0x010fca0007810000 */
[----:B------:R-:W4:Y:S01]  /*ae10*/  SHFL.BFLY PT, R11, R88, 0x2, 0x1f ;  /* 0x0c401f00580b7f89 */ /* 0x000f2200000e0000 */
[----:B0-----:R-:W-:-:S04]  /*ae20*/  FMNMX.FTZ R22, R101, R22, !PT ;  /* 0x0000001665167209 */ /* 0x001fc80007810000 */
[----:B-1----:R-:W-:-:S05]  /*ae30*/  FMNMX.FTZ R22, R103, R22, !PT ;  /* 0x0000001667167209 */ /* 0x002fca0007810000 */
[----:B------:R-:W0:Y:S01]  /*ae40*/  SHFL.BFLY PT, R13, R22, 0x2, 0x1f ;  /* 0x0c401f00160d7f89 */ /* 0x000e2200000e0000 */
[----:B----4-:R-:W-:-:S05]  /*ae50*/  FMNMX.FTZ R90, R88, R11, !PT ;  /* 0x0000000b585a7209 */ /* 0x010fca0007810000 */
[----:B------:R-:W1:Y:S01]  /*ae60*/  SHFL.BFLY PT, R11, R90, 0x1, 0x1f ;  /* 0x0c201f005a0b7f89 */ /* 0x000e6200000e0000 */
[----:B0-----:R-:W-:-:S05]  /*ae70*/  FMNMX.FTZ R92, R22, R13, !PT ;  /* 0x0000000d165c7209 */ /* 0x001fca0007810000 */
[----:B------:R-:W0:Y:S01]  /*ae80*/  SHFL.BFLY PT, R13, R92, 0x1, 0x1f ;  /* 0x0c201f005c0d7f89 */ /* 0x000e2200000e0000 */
[----:B-1----:R-:W-:-:S05]  /*ae90*/  FMNMX.FTZ R11, R90, R11, !PT ;  /* 0x0000000b5a0b7209 */ /* 0x002fca0007810000 */
[C---:B------:R-:W-:Y:S01]  /*aea0*/  FADD.FTZ R175, -R11.reuse, R8 ;  /* 0x000000080baf7221 */ /* 0x040fe20000010100 */
[----:B---3--:R-:W-:-:S03]  /*aeb0*/  FFMA.FTZ R102, R11, R10, -8 ;  /* 0xc10000000b667423 */ /* 0x008fc6000001000a */
[-C--:B------:R-:W-:Y:S01]  /*aec0*/  FMUL.FTZ R8, R175, R10.reuse ;  /* 0x0000000aaf087220 */ /* 0x080fe20000410000 */
[----:B------:R-:W-:-:S01]  /*aed0*/  FFMA.FTZ R104, R193, R10, -R102 ;  /* 0x0000000ac1687223 */ /* 0x000fc20000010866 */
[-CC-:B------:R-:W-:Y:S01]  /*aee0*/  FFMA.FTZ R193, R14, R10.reuse, -R102.reuse ;  /* 0x0000000a0ec17223 */ /* 0x180fe20000010866 */
[----:B------:R-:W-:-:S01]  /*aef0*/  FFMA.FTZ R14, R18, R10, -R102 ;  /* 0x0000000a120e7223 */ /* 0x000fc20000010866 */
[-CC-:B------:R-:W-:Y:S01]  /*af00*/  FFMA.FTZ R7, R7, R10.reuse, -R102.reuse ;  /* 0x0000000a07077223 */ /* 0x180fe20000010866 */
[----:B------:R-:W-:-:S01]  /*af10*/  FFMA.FTZ R22, R21, R10, -R102 ;  /* 0x0000000a15167223 */ /* 0x000fc20000010866 */
[----:B------:R-:W-:Y:S01]  /*af20*/  MUFU.EX2 R8, R8 ;  /* 0x0000000800087308 */ /* 0x000fe20000000800 */
[----:B0-----:R-:W-:Y:S01]  /*af30*/  FMNMX.FTZ R13, R92, R13, !PT ;  /* 0x0000000d5c0d7209 */ /* 0x001fe20007810000 */
[-CC-:B------:R-:W-:Y:S01]  /*af40*/  FFMA.FTZ R88, R157, R10.reuse, -R102.reuse ;  /* 0x0000000a9d587223 */ /* 0x180fe20000010866 */
[----:B------:R-:W-:-:S01]  /*af50*/  FFMA.FTZ R21, R163, R10, -R102 ;  /* 0x0000000aa3157223 */ /* 0x000fc20000010866 */
[-CC-:B------:R-:W-:Y:S01]  /*af60*/  FFMA.FTZ R90, R165, R10.reuse, -R102.reuse ;  /* 0x0000000aa55a7223 */ /* 0x180fe20000010866 */
[----:B------:R-:W-:-:S01]  /*af70*/  FFMA.FTZ R92, R171, R10, -R102 ;  /* 0x0000000aab5c7223 */ /* 0x000fc20000010866 */
[----:B------:R-:W-:Y:S01]  /*af80*/  FADD.FTZ R175, -R13, R12 ;  /* 0x0000000c0daf7221 */ /* 0x000fe20000010100 */
[----:B------:R-:W-:-:S01]  /*af90*/  FFMA.FTZ R12, R9, R10, -R102 ;  /* 0x0000000a090c7223 */ /* 0x000fc20000010866 */
[-CC-:B------:R-:W-:Y:S01]  /*afa0*/  FFMA.FTZ R9, R19, R10.reuse, -R102.reuse ;  /* 0x0000000a13097223 */ /* 0x180fe20000010866 */
[----:B------:R-:W-:-:S01]  /*afb0*/  FFMA.FTZ R19, R155, R10, -R102 ;  /* 0x0000000a9b137223 */ /* 0x000fc20000010866 */
[-C--:B------:R-:W-:Y:S01]  /*afc0*/  FFMA.FTZ R18, R13, R10.reuse, -8 ;  /* 0xc10000000d127423 */ /* 0x080fe2000001000a */
[----:B------:R-:W-:-:S01]  /*afd0*/  FFMA.FTZ R155, R173, R10, -R102 ;  /* 0x0000000aad9b7223 */ /* 0x000fc20000010866 */
[-CC-:B------:R-:W-:Y:S01]  /*afe0*/  FFMA.FTZ R173, R195, R10.reuse, -R102.reuse ;  /* 0x0000000ac3ad7223 */ /* 0x180fe20000010866 */
[----:B------:R-:W-:-:S01]  /*aff0*/  FFMA.FTZ R195, R20, R10, -R102 ;  /* 0x0000000a14c37223 */ /* 0x000fc20000010866 */
[-C--:B------:R-:W-:Y:S01]  /*b000*/  FMUL.FTZ R175, R175, R10.reuse ;  /* 0x0000000aafaf7220 */ /* 0x080fe20000410000 */
[----:B------:R-:W-:-:S01]  /*b010*/  FFMA.FTZ R20, R15, R10, -R18 ;  /* 0x0000000a0f147223 */ /* 0x000fc20000010812 */
[-CC-:B------:R-:W-:Y:S01]  /*b020*/  FFMA.FTZ R15, R17, R10.reuse, -R18.reuse ;  /* 0x0000000a110f7223 */ /* 0x180fe20000010812 */
        /* <DEDUP_REMOVED lines=30> */
[-CC-:B------:R-:W-:Y:S01]  /*b210*/  FFMA.FTZ R102, R153, R10.reuse, -R18.reuse ;  /* 0x0000000a99667223 */ /* 0x180fe20000010812 */
[----:B------:R-:W-:-:S01]  /*b220*/  FFMA.FTZ R23, R159, R10, -R18 ;  /* 0x0000000a9f177223 */ /* 0x000fc20000010812 */
[----:B------:R-:W4:Y:S01]  /*b230*/  MUFU.EX2 R15, R15 ;  /* 0x0000000f000f7308 */ /* 0x000f220000000800 */
[----:B------:R-:W-:-:S01]  /*b240*/  FFMA.FTZ R124, R161, R10, -R18 ;  /* 0x0000000aa17c7223 */ /* 0x000fc20000010812 */
[----:B0-----:R-:W-:Y:S01]  /*b250*/  FFMA.FTZ R5, R8, R5, R7 ;  /* 0x0000000508057223 */ /* 0x001fe20000010007 */
[----:B-1----:R-:W-:-:S01]  /*b260*/  FFMA.FTZ R4, R175, R4, R20 ;  /* 0x00000004af047223 */ /* 0x002fc20000010014 */
[-CC-:B------:R-:W-:Y:S01]  /*b270*/  FFMA.FTZ R126, R169, R10.reuse, -R18.reuse ;  /* 0x0000000aa97e7223 */ /* 0x180fe20000010812 */
[----:B------:R-:W-:-:S01]  /*b280*/  FFMA.FTZ R153, R167, R10, -R18 ;  /* 0x0000000aa7997223 */ /* 0x000fc20000010812 */
[-CC-:B------:R-:W-:Y:S01]  /*b290*/  FFMA.FTZ R136, R123, R10.reuse, -R18.reuse ;  /* 0x0000000a7b887223 */ /* 0x180fe20000010812 */
[----:B------:R-:W-:-:S01]  /*b2a0*/  FFMA.FTZ R123, R125, R10, -R18 ;  /* 0x0000000a7d7b7223 */ /* 0x000fc20000010812 */
[----:B------:R-:W0:Y:S01]  /*b2b0*/  MUFU.EX2 R9, R9 ;  /* 0x0000000900097308 */ /* 0x000e220000000800 */
[----:B---3--:R-:W-:-:S01]  /*b2c0*/  FADD.FTZ R144, R12, R5 ;  /* 0x000000050c907221 */ /* 0x008fc20000010000 */
[-CC-:B------:R-:W-:Y:S01]  /*b2d0*/  FFMA.FTZ R125, R129, R10.reuse, -R18.reuse ;  /* 0x0000000a817d7223 */ /* 0x180fe20000010812 */
[----:B------:R-:W-:-:S01]  /*b2e0*/  FFMA.FTZ R128, R137, R10, -R18 ;  /* 0x0000000a89807223 */ /* 0x000fc20000010812 */
[-CC-:B------:R-:W-:Y:S01]  /*b2f0*/  FFMA.FTZ R137, R139, R10.reuse, -R18.reuse ;  /* 0x0000000a8b897223 */ /* 0x180fe20000010812 */
[----:B------:R-:W-:-:S01]  /*b300*/  FFMA.FTZ R130, R141, R10, -R18 ;  /* 0x0000000a8d827223 */ /* 0x000fc20000010812 */
[-CC-:B------:R-:W-:Y:S01]  /*b310*/  FFMA.FTZ R139, R143, R10.reuse, -R18.reuse ;  /* 0x0000000a8f8b7223 */ /* 0x180fe20000010812 */
[----:B------:R-:W-:-:S01]  /*b320*/  FFMA.FTZ R132, R145, R10, -R18 ;  /* 0x0000000a91847223 */ /* 0x000fc20000010812 */
[----:B------:R-:W1:Y:S01]  /*b330*/  MUFU.EX2 R17, R17 ;  /* 0x0000001100117308 */ /* 0x000e620000000800 */
[----:B----4-:R-:W-:-:S01]  /*b340*/  FADD.FTZ R4, R15, R4 ;  /* 0x000000040f047221 */ /* 0x010fc20000010000 */
[-CC-:B------:R-:W-:Y:S01]  /*b350*/  FFMA.FTZ R141, R147, R10.reuse, -R18.reuse ;  /* 0x0000000a938d7223 */ /* 0x180fe20000010812 */
[----:B------:R-:W-:-:S01]  /*b360*/  FFMA.FTZ R134, R149, R10, -R18 ;  /* 0x0000000a95867223 */ /* 0x000fc20000010812 */
[-CC-:B------:R-:W-:Y:S01]  /*b370*/  FFMA.FTZ R143, R151, R10.reuse, -R18.reuse ;  /* 0x0000000a978f7223 */ /* 0x180fe20000010812 */
[----:B------:R-:W-:-:S01]  /*b380*/  FFMA.FTZ R121, R121, R10, -R18 ;  /* 0x0000000a79797223 */ /* 0x000fc20000010812 */
[-CC-:B------:R-:W-:Y:S01]  /*b390*/  FFMA.FTZ R138, R127, R10.reuse, -R18.reuse ;  /* 0x0000000a7f8a7223 */ /* 0x180fe20000010812 */
[----:B------:R-:W-:-:S01]  /*b3a0*/  FFMA.FTZ R140, R131, R10, -R18 ;  /* 0x0000000a838c7223 */ /* 0x000fc20000010812 */
[----:B------:R-:W3:Y:S01]  /*b3b0*/  MUFU.EX2 R22, R22 ;  /* 0x0000001600167308 */ /* 0x000ee20000000800 */
        /* <DEDUP_REMOVED lines=12> */
[----:B------:R-:W-:-:S03]  /*b480*/  FFMA.FTZ R101, R101, R10, -R18 ;  /* 0x0000000a65657223 */ /* 0x000fc60000010812 */
[----:B------:R-:W1:Y:S01]  /*b490*/  MUFU.EX2 R19, R19 ;  /* 0x0000001300137308 */ /* 0x000e620000000800 */
[----:B---3--:R-:W-:-:S07]  /*b4a0*/  FADD.FTZ R4, R22, R5 ;  /* 0x0000000516047221 */ /* 0x008fce0000010000 */
[----:B------:R-:W3:Y:S01]  /*b4b0*/  MUFU.EX2 R23, R23 ;  /* 0x0000001700177308 */ /* 0x000ee20000000800 */
[----:B0-----:R-:W-:-:S07]  /*b4c0*/  FADD.FTZ R144, R102, R129 ;  /* 0x0000008166907221 */ /* 0x001fce0000010000 */
[----:B------:R-:W0:Y:S01]  /*b4d0*/  MUFU.EX2 R88, R88 ;  /* 0x0000005800587308 */ /* 0x000e220000000800 */
[----:B-1----:R-:W-:-:S07]  /*b4e0*/  FADD.FTZ R5, R19, R4 ;  /* 0x0000000413057221 */ /* 0x002fce0000010000 */
[----:B------:R-:W1:Y:S01]  /*b4f0*/  MUFU.EX2 R124, R124 ;  /* 0x0000007c007c7308 */ /* 0x000e620000000800 */
[----:B---3--:R-:W-:-:S01]  /*b500*/  FADD.FTZ R129, R23, R144 ;  /* 0x0000009017817221 */ /* 0x008fc20000010000 */
[-CC-:B------:R-:W-:Y:S01]  /*b510*/  FFMA.FTZ R144, R107, R10.reuse, -R18.reuse ;  /* 0x0000000a6b907223 */ /* 0x180fe20000010812 */
[----:B------:R-:W-:-:S05]  /*b520*/  FFMA.FTZ R107, R109, R10, -R18 ;  /* 0x0000000a6d6b7223 */ /* 0x000fca0000010812 */
        /* <DEDUP_REMOVED lines=19> */
[----:B0-----:R-:W-:-:S01]  /*b660*/  FADD.FTZ R109, R137, R146 ;  /* 0x00000092896d7221 */ /* 0x001fc20000010000 */
[----:B------:R-:W-:-:S06]  /*b670*/  FFMA.FTZ R146, R111, R10, -R18 ;  /* 0x0000000a6f927223 */ /* 0x000fcc0000010812 */
[----:B------:R-:W0:Y:S01]  /*b680*/  MUFU.EX2 R157, R157 ;  /* 0x0000009d009d7308 */ /* 0x000e220000000800 */
[----:B-1----:R-:W-:-:S07]  /*b690*/  FADD.FTZ R4, R94, R5 ;  /* 0x000000055e047221 */ /* 0x002fce0000010000 */
[----:B------:R-:W1:Y:S01]  /*b6a0*/  MUFU.EX2 R139, R139 ;  /* 0x0000008b008b7308 */ /* 0x000e620000000800 */
[----:B---3--:R-:W-:-:S01]  /*b6b0*/  FADD.FTZ R148, R130, R109 ;  /* 0x0000006d82947221 */ /* 0x008fc20000010000 */
[----:B------:R-:W-:-:S06]  /*b6c0*/  FFMA.FTZ R109, R113, R10, -R18 ;  /* 0x0000000a716d7223 */ /* 0x000fcc0000010812 */
        /* <DEDUP_REMOVED lines=16> */
[----:B-1----:R-:W-:-:S01]  /*b7d0*/  FADD.FTZ R150, R134, R111 ;  /* 0x0000006f86967221 */ /* 0x002fc20000010000 */
[----:B------:R-:W-:-:S06]  /*b7e0*/  FFMA.FTZ R111, R117, R10, -R18 ;  /* 0x0000000a756f7223 */ /* 0x000fcc0000010812 */
        /* <DEDUP_REMOVED lines=97> */
[----:B-1----:R-:W-:-:S01]  /*be00*/  FADD.FTZ R91, R160, R5 ;  /* 0x00000005a05b7221 */ /* 0x002fc20000010000 */
[----:B---3--:R-:W-:-:S03]  /*be10*/  FADD.FTZ R5, R195, R4 ;  /* 0x00000004c3057221 */ /* 0x008fc60000010000 */
[----:B0-----:R-:W-:Y:S01]  /*be20*/  FADD.FTZ R4, R93, R91 ;  /* 0x0000005b5d047221 */ /* 0x001fe20000010000 */
[----:B------:R-:W-:Y:S06]  /*be30*/  @!P0 BRA `(.L_x_2575) ;  /* 0x0000000000048947 */ /* 0x000fec0003800000 */
[----:B------:R-:W-:Y:S01]  /*be40*/  BPT.TRAP 0x1 ;  /* 0x000000040000795c */ /* 0x000fe20000300000 */
.L_x_2575:
        /* <DEDUP_REMOVED lines=118> */
[----:B------:R-:W-:Y:S01]  /*c5b0*/  F2FP.SATFINITE.E4M3.F32.PACK_AB_MERGE_C R171, R158, R97, R22 ;  /* 0x000000619eab723e */ /* 0x000fe20004807016 */
[----:B------:R-:W-:Y:S06]  /*c5c0*/  @P1 BRA `(.L_x_2576) ;  /* 0xffffffcc004c1947 */ /* 0x000fec000383ffff */
.L_x_2565:
[----:B------:R-:W-:Y:S06]  /*c5d0*/  BAR.ARV 0x8, 0x180 ;  /* 0x0206000000007b1d */ /* 0x000fec0000002000 */
[----:B------:R-:W-:Y:S05]  /*c5e0*/  @!P0 BRA `(.L_x_2577) ;  /* 0x0000000000048947 */ /* 0x000fea0003800000 */
[----:B------:R-:W-:Y:S01]  /*c5f0*/  BPT.TRAP 0x1 ;  /* 0x000000040000795c */ /* 0x000fe20000300000 */
.L_x_2577:
[----:B------:R-:W-:Y:S01]  /*c600*/  ULEA UR12, UR48, UR41, 0x3 ;  /* 0x00000029300c7291 */ /* 0x000fe2000f8e183f */
[----:B------:R-:W-:-:S05]  /*c610*/  IMAD.U32 R0, RZ, RZ, UR47 ;  /* 0x0000002fff007e24 */ /* 0x000fca000f8e00ff */
[----:B------:R-:W-:-:S04]  /*c620*/  SHF.L.U32 R0, R0, 0x1f, RZ ;  /* 0x0000001f00007819 */ /* 0x000fc800000006ff */
[----:B------:R0:W1:Y:S01]  /*c630*/  SYNCS.PHASECHK.TRANS64.TRYWAIT P1, [UR12+0x22850], R0 ;  /* 0x02285000ff0075a7 */ /* 0x000062000802014c */
[----:B------:R-:W-:Y:S05]  /*c640*/  @!P0 BRA `(.L_x_2578) ;  /* 0x0000000000048947 */ /* 0x000fea0003800000 */
[----:B------:R-:W-:Y:S01]  /*c650*/  BPT.TRAP 0x1 ;  /* 0x000000040000795c */ /* 0x000fe20000300000 */
.L_x_2578:
[----:B-1----:R-:W-:Y:S05]  /*c660*/  @P1 BRA `(.L_x_2579) ;  /* 0x0000000000081947 */ /* 0x002fea0003800000 */
[----:B------:R-:W1:Y:S02]  /*c670*/  SYNCS.PHASECHK.TRANS64.TRYWAIT P1, [UR12+0x22850], R0 ;  /* 0x02285000ff0075a7 */ /* 0x000e64000802014c */
[----:B-1----:R-:W-:Y:S05]  /*c680*/  @!P1 BRA `(.L_x_2580) ;  /* 0x0000008000589947 */ /* 0x002fea0003800000 */
.L_x_2579:
[----:B------:R-:W-:Y:S01]  /*c690*/  UIADD3 UR41, UR41, 0x400, URZ ;  /* 0x0000040029297890 */ /* 0x000fe2000fffe03f */
[----:B------:R-:W-:Y:S01]  /*c6a0*/  WARPGROUP.ARRIVE ;  /* 0x00000000000079c5 */ /* 0x000fe20000000000 */
[----:B------:R-:W-:Y:S01]  /*c6b0*/  UMOV UR7, 0xc0000010 ;  /* 0xc000001000077882 */ /* 0x000fe20000000000 */
[----:B------:R-:W-:Y:S01]  /*c6c0*/  ULDC.64 UR8, c[0x0][0x9a0] ;  /* 0x0002680000087ab9 */ /* 0x000fe20000000a00 */
[----:B------:R-:W-:Y:S01]  /*c6d0*/  USHF.R.U32.HI UR41, URZ, 0x4, UR41 ;  /* 0x000000043f297899 */ /* 0x000fe20008011629 */
[----:B------:R-:W-:Y:S01]  /*c6e0*/  MOV R6, 0x3f800000 ;  /* 0x3f80000000067802 */ /* 0x000fe20000000f00 */
        /* <DEDUP_REMOVED lines=41> */
[----:B------:R-:W4:Y:S01]  /*c980*/  SHFL.BFLY PT, R7, R4, 0x2, 0x1f ;  /* 0x0c401f0004077f89 */ /* 0x000f2200000e0000 */
[----:B------:R-:W-:Y:S02]  /*c990*/  WARPGROUP.DEPBAR.LE gsb0, 0x0 ;  /* 0x00008000000079c5 */ /* 0x000fe40000010000 */
[----:B------:R-:W-:-:S06]  /*c9a0*/  WARPGROUP.ARRIVE ;  /* 0x00000000000079c5 */ /* 0x000fcc0000000000 */
[----:B------:R-:W-:Y:S01]  /*c9b0*/  QGMMA.64x128x32.F32.E4M3.E4M3 R24, R172, gdesc[UR4], R24, gsb0 ;  /* 0x01e00004ac187df3 */ /* 0x000fe20008000818 */
[----:B------:R-:W-:Y:S01]  /*c9c0*/  UMOV UR6, UR48 ;  /* 0x0000003000067c82 */ /* 0x000fe20008000000 */
[----:B------:R-:W-:Y:S01]  /*c9d0*/  UMOV UR7, 0xc0000010 ;  /* 0xc000001000077882 */ /* 0x000fe20000000000 */
[----:B0-----:R-:W-:Y:S01]  /*c9e0*/  FADD.FTZ R0, R0, R5 ;  /* 0x0000000500007221 */ /* 0x001fe20000010000 */
[----:B----4-:R-:W-:-:S04]  /*c9f0*/  FADD.FTZ R7, R7, R4 ;  /* 0x0000000407077221 */ /* 0x010fc80000010000 */
        /* <DEDUP_REMOVED lines=18> */
[----:B------:R-:W4:Y:S01]  /*cb20*/  @P1 MUFU.RCP R7, R12 ;  /* 0x0000000c00071308 */ /* 0x000f220000001000 */
[C---:B------:R-:W-:Y:S01]  /*cb30*/  @P2 FMUL.FTZ R4, R10.reuse, 0.69314718246459960938 ;  /* 0x3f3172180a042820 */ /* 0x040fe20000410000 */
[----:B------:R-:W-:Y:S01]  /*cb40*/  @P3 FMUL.FTZ R17, R10, 0.69314718246459960938 ;  /* 0x3f3172180a113820 */ /* 0x000fe20000410000 */
[----:B0-----:R-:W-:Y:S01]  /*cb50*/  @P2 FMUL.FTZ R5, R5, 0.69314718246459960938 ;  /* 0x3f31721805052820 */ /* 0x001fe20000410000 */
[----:B------:R-:W-:-:S02]  /*cb60*/  IMAD.MOV.U32 R0, RZ, RZ, -0x800000 ;  /* 0xff800000ff007424 */ /* 0x000fc400078e00ff */
[----:B---3--:R-:W-:Y:S01]  /*cb70*/  FMUL.FTZ R3, R3, R6 ;  /* 0x0000000603037220 */ /* 0x008fe20000410000 */
[----:B------:R-:W-:Y:S02]  /*cb80*/  IMAD.MOV.U32 R2, RZ, RZ, -0x800000 ;  /* 0xff800000ff027424 */ /* 0x000fe400078e00ff */
[----:B-1----:R-:W-:Y:S01]  /*cb90*/  @P3 FMUL.FTZ R8, R8, 0.69314718246459960938 ;  /* 0x3f31721808083820 */ /* 0x002fe20000410000 */
[----:B------:R-:W-:-:S03]  /*cba0*/  @P2 FFMA.FTZ R0, R4, R11, R5 ;  /* 0x0000000b04002223 */ /* 0x000fc60000010005 */
[----:B------:R-:W-:Y:S01]  /*cbb0*/  @P3 FFMA.FTZ R2, R17, R13, R8 ;  /* 0x0000000d11023223 */ /* 0x000fe20000010008 */
[----:B----4-:R-:W-:Y:S01]  /*cbc0*/  FMUL.FTZ R7, R7, R6 ;  /* 0x0000000607077220 */ /* 0x010fe20000410000 */
[----:B------:R-:W-:Y:S02]  /*cbd0*/  WARPGROUP.DEPBAR.LE gsb0, 0x0 ;  /* 0x00008000000079c5 */ /* 0x000fe40000010000 */
[----:B------:R-:W-:Y:S05]  /*cbe0*/  @!P0 BRA `(.L_x_2581) ;  /* 0x0000000000048947 */ /* 0x000fea0003800000 */
[----:B------:R-:W-:Y:S01]  /*cbf0*/  BPT.TRAP 0x1 ;  /* 0x000000040000795c */ /* 0x000fe20000300000 */
.L_x_2581:
        /* <DEDUP_REMOVED lines=68> */
.L_x_2545:
        /* <DEDUP_REMOVED lines=9> */
[----:B------:R-:W-:-:S04]  /*d0d0*/  IADD3 R4, P0, R3, UR4, RZ ;  /* 0x0000000403047c10 */ /* 0x000fc8000ff1e0ff */
[----:B------:R-:W-:-:S06]  /*d0e0*/  IADD3.X R5, RZ, UR5, RZ, P0, !PT ;  /* 0x00000005ff057c10 */ /* 0x000fcc00087fe4ff */
[----:B------:R0:W3:Y:S01]  /*d0f0*/  LDG.E.CONSTANT R5, desc[UR50][R4.64] ;  /* 0x0000003204057981 */ /* 0x0000e2000c1e9900 */
        /* <DEDUP_REMOVED lines=30> */
[----:B------:R-:W-:Y:S02]  /*d2e0*/  SEL R89, R31, R30, P0 ;  /* 0x0000001e1f597207 */ /* 0x000fe40000000000 */
[----:B------:R-:W-:Y:S02]  /*d2f0*/  SEL R88, R72, R73, P0 ;  /* 0x0000004948587207 */ /* 0x000fe40000000000 */
[----:B------:R-:W-:-:S02]  /*d300*/  SEL R93, R73, R72, P0 ;  /* 0x00000048495d7207 */ /* 0x000fc40000000000 */
[----:B------:R-:W-:Y:S01]  /*d310*/  SHF.R.S32.HI R30, RZ, 0x7, R9 ;  /* 0x00000007ff1e7819 */ /* 0x000fe20000011409 */
[----:B------:R-:W0:Y:S01]  /*d320*/  S2R R73, SR_CTAID.X ;  /* 0x0000000000497919 */ /* 0x000e220000002500 */
[----:B------:R-:W-:Y:S02]  /*d330*/  LEA.HI R17, R42, R13, RZ, 0x2 ;  /* 0x0000000d2a117211 */ /* 0x000fe400078f10ff */
[----:B------:R-:W-:Y:S02]  /*d340*/  LEA.HI R23, R3, R4, RZ, 0x2 ;  /* 0x0000000403177211 */ /* 0x000fe400078f10ff */
[----:B------:R-:W-:Y:S02]  /*d350*/  SEL R18, R46, R47, P0 ;  /* 0x0000002f2e127207 */ /* 0x000fe40000000000 */
[----:B------:R-:W-:Y:S02]  /*d360*/  SEL R65, R47, R46, P0 ;  /* 0x0000002e2f417207 */ /* 0x000fe40000000000 */
[----:B------:R-:W-:-:S02]  /*d370*/  LEA.HI R3, R9, R30, RZ, 0x1 ;  /* 0x0000001e09037211 */ /* 0x000fc400078f08ff */
[--C-:B------:R-:W-:Y:S02]  /*d380*/  SHF.R.S32.HI R9, RZ, 0x2, R17.reuse ;  /* 0x00000002ff097819 */ /* 0x100fe40000011411 */
[----:B------:R-:W-:Y:S02]  /*d390*/  SHF.R.S32.HI R46, RZ, 0x1f, R17 ;  /* 0x0000001fff2e7819 */ /* 0x000fe40000011411 */
[----:B------:R-:W-:Y:S02]  /*d3a0*/  LOP3.LUT R23, R23, 0xfffffffc, RZ, 0xc0, !PT ;  /* 0xfffffffc17177812 */ /* 0x000fe400078ec0ff */
[----:B------:R-:W-:Y:S02]  /*d3b0*/  LEA.HI R46, R46, R9, RZ, 0x3 ;  /* 0x000000092e2e7211 */ /* 0x000fe400078f18ff */
[----:B------:R-:W-:Y:S01]  /*d3c0*/  LEA.HI R42, R42, R13, RZ, 0x5 ;  /* 0x0000000d2a2a7211 */ /* 0x000fe200078f28ff */
[----:B------:R-:W-:Y:S01]  /*d3d0*/  IMAD.IADD R23, R4, 0x1, -R23 ;  /* 0x0000000104177824 */ /* 0x000fe200078e0a17 */
[----:B------:R-:W-:-:S02]  /*d3e0*/  LOP3.LUT R4, R46, 0xfffffff8, RZ, 0xc0, !PT ;  /* 0xfffffff82e047812 */ /* 0x000fc400078ec0ff */
[----:B------:R-:W-:Y:S02]  /*d3f0*/  SEL R8, R24, R25, P0 ;  /* 0x0000001918087207 */ /* 0x000fe40000000000 */
[----:B------:R-:W-:Y:S01]  /*d400*/  SEL R7, R25, R24, P0 ;  /* 0x0000001819077207 */ /* 0x000fe20000000000 */
[----:B------:R-:W-:Y:S01]  /*d410*/  IMAD.IADD R4, R9, 0x1, -R4 ;  /* 0x0000000109047824 */ /* 0x000fe200078e0a04 */
[----:B------:R-:W-:Y:S02]  /*d420*/  LOP3.LUT R3, R3, 0x3fffffe, RZ, 0xc0, !PT ;  /* 0x03fffffe03037812 */ /* 0x000fe400078ec0ff */
        /* <DEDUP_REMOVED lines=20> */
[----:B------:R-:W4:Y:S01]  /*d570*/  LDC R80, c[0x0][0xbe8] ;  /* 0x0002fa00ff507b82 */ /* 0x000f220000000800 */
        /* <DEDUP_REMOVED lines=21> */
[----:B--2---:R-:W-:Y:S02]  /*d6d0*/  SEL R16, R54, R55, P0 ;  /* 0x0000003736107207 */ /* 0x004fe40000000000 */
[----:B------:R-:W-:Y:S02]  /*d6e0*/  SEL R27, R55, R54, P0 ;  /* 0x00000036371b7207 */ /* 0x000fe40000000000 */
[----:B------:R-:W-:Y:S02]  /*d6f0*/  SEL R52, R58, R59, P0 ;  /* 0x0000003b3a347207 */ /* 0x000fe40000000000 */
[----:B------:R-:W-:-:S02]  /*d700*/  SEL R55, R59, R58, P0 ;  /* 0x0000003a3b377207 */ /* 0x000fc40000000000 */
[----:B------:R-:W-:Y:S02]  /*d710*/  SEL R100, R36, R37, P0 ;  /* 0x0000002524647207 */ /* 0x000fe40000000000 */
[----:B------:R-:W-:Y:S02]  /*d720*/  SEL R107, R37, R36, P0 ;  /* 0x00000024256b7207 */ /* 0x000fe40000000000 */
[----:B------:R-:W-:Y:S02]  /*d730*/  LOP3.LUT R68, R17, 0x7ffffffc, RZ, 0xc0, !PT ;  /* 0x7ffffffc11447812 */ /* 0x000fe400078ec0ff */
[----:B------:R-:W-:Y:S02]  /*d740*/  SEL R98, R44, R45, P0 ;  /* 0x0000002d2c627207 */ /* 0x000fe40000000000 */
[----:B------:R-:W-:Y:S02]  /*d750*/  SEL R105, R45, R44, P0 ;  /* 0x0000002c2d697207 */ /* 0x000fe40000000000 */
[----:B------:R-:W-:-:S02]  /*d760*/  SEL R44, R62, R63, P0 ;  /* 0x0000003f3e2c7207 */ /* 0x000fc40000000000 */
[----:B------:R-:W-:Y:S02]  /*d770*/  SEL R53, R63, R62, P0 ;  /* 0x0000003e3f357207 */ /* 0x000fe40000000000 */
[C---:B------:R-:W-:Y:S02]  /*d780*/  LOP3.LUT P1, RZ, R13.reuse, 0x3, RZ, 0xc0, !PT ;  /* 0x000000030dff7812 */ /* 0x040fe4000782c0ff */
[----:B------:R-:W-:Y:S02]  /*d790*/  IADD3 R68, R13, -R68, RZ ;  /* 0x800000440d447210 */ /* 0x000fe40007ffe0ff */
[----:B------:R-:W-:Y:S02]  /*d7a0*/  SEL R81, R35, R34, P0 ;  /* 0x0000002223517207 */ /* 0x000fe40000000000 */
[----:B------:R-:W-:Y:S02]  /*d7b0*/  SEL R26, R78, R79, P0 ;  /* 0x0000004f4e1a7207 */ /* 0x000fe40000000000 */
[----:B------:R-:W-:-:S02]  /*d7c0*/  SEL R35, R79, R78, P0 ;  /* 0x0000004e4f237207 */ /* 0x000fc40000000000 */
[----:B------:R-:W-:Y:S02]  /*d7d0*/  SEL R40, R66, R67, P0 ;  /* 0x0000004342287207 */ /* 0x000fe40000000000 */
[----:B------:R-:W-:Y:S02]  /*d7e0*/  SEL R36, R74, R75, P0 ;  /* 0x0000004b4a247207 */ /* 0x000fe40000000000 */
[----:B------:R-:W-:Y:S02]  /*d7f0*/  SEL R34, R82, R83, P0 ;  /* 0x0000005352227207 */ /* 0x000fe40000000000 */
[----:B------:R-:W-:Y:S02]  /*d800*/  SEL R45, R67, R66, P0 ;  /* 0x00000042432d7207 */ /* 0x000fe40000000000 */
[----:B----4-:R-:W-:Y:S02]  /*d810*/  ISETP.NE.AND P2, PT, R80, 0x1, PT ;  /* 0x000000015000780c */ /* 0x010fe40003f45270 */
[----:B------:R-:W-:-:S02]  /*d820*/  SEL R39, R75, R74, P0 ;  /* 0x0000004a4b277207 */ /* 0x000fc40000000000 */
[----:B------:R-:W-:Y:S02]  /*d830*/  SEL R37, R83, R82, P0 ;  /* 0x0000005253257207 */ /* 0x000fe40000000000 */
[----:B------:R-:W-:Y:S01]  /*d840*/  MOV R31, UR5 ;  /* 0x00000005001f7c02 */ /* 0x000fe20008000f00 */
[----:B------:R-:W-:Y:S01]  /*d850*/  IMAD.U32 R31, RZ, RZ, UR9 ;  /* 0x00000009ff1f7e24 */ /* 0x000fe2000f8e00ff */
[----:B------:R-:W-:-:S05]  /*d860*/  ULDC.64 UR8, c[0x0][0xb28] ;  /* 0x0002ca0000087ab9 */ /* 0x000fca0000000a00 */
[----:B------:R-:W0:Y:S08]  /*d870*/  @P2 LDC R82, c[0x0][0xbec] ;  /* 0x0002fb00ff522b82 */ /* 0x000e300000000800 */
[----:B------:R-:W2:Y:S01]  /*d880*/  @P2 LDC R75, c[0x0][0xbf0] ;  /* 0x0002fc00ff4b2b82 */ /* 0x000ea20000000800 */
[----:B---3--:R3:W-:Y:S04]  /*d890*/  SHFL.IDX PT, R50, R12, R5, 0x1c1f ;  /* 0x001c1f050c327589 */ /* 0x0087e800000e0000 */
[----:B------:R-:W-:Y:S04]  /*d8a0*/  SHFL.IDX PT, R3, R6, R5, 0x1c1f ;  /* 0x001c1f0506037589 */ /* 0x000fe800000e0000 */
[----:B------:R-:W-:Y:S01]  /*d8b0*/  SHFL.IDX PT, R8, R8, R5, 0x1c1f ;  /* 0x001c1f0508087589 */ /* 0x000fe200000e0000 */
[----:B---3--:R-:W-:-:S03]  /*d8c0*/  LOP3.LUT R12, R5, 0x2, RZ, 0x3c, !PT ;  /* 0x00000002050c7812 */ /* 0x008fc600078e3cff */
[----:B------:R-:W-:Y:S04]  /*d8d0*/  SHFL.IDX PT, R58, R10, R5, 0x1c1f ;  /* 0x001c1f050a3a7589 */ /* 0x000fe800000e0000 */
[----:B------:R3:W-:Y:S04]  /*d8e0*/  SHFL.IDX PT, R6, R87, R12, 0x1c1f ;  /* 0x001c1f0c57067589 */ /* 0x0007e800000e0000 */
[----:B------:R-:W-:Y:S04]  /*d8f0*/  SHFL.IDX PT, R7, R7, R12, 0x1c1f ;  /* 0x001c1f0c07077589 */ /* 0x000fe800000e0000 */
[----:B------:R-:W-:Y:S01]  /*d900*/  SHFL.IDX PT, R9, R102, R5, 0x1c1f ;  /* 0x001c1f0566097589 */ /* 0x000fe200000e0000 */
[----:B---3--:R-:W3:Y:S03]  /*d910*/  LDC.64 R86, c[0x0][0xb40] ;  /* 0x0002d000ff567b82 */ /* 0x008ee60000000a00 */
[----:B------:R-:W-:Y:S04]  /*d920*/  SHFL.IDX PT, R10, R109, R12, 0x1c1f ;  /* 0x001c1f0c6d0a7589 */ /* 0x000fe800000e0000 */
[----:B------:R-:W-:Y:S04]  /*d930*/  SHFL.IDX PT, R14, R14, R5, 0x1c1f ;  /* 0x001c1f050e0e7589 */ /* 0x000fe800000e0000 */
[----:B------:R-:W-:Y:S04]  /*d940*/  SHFL.IDX PT, R15, R15, R12, 0x1c1f ;  /* 0x001c1f0c0f0f7589 */ /* 0x000fe800000e0000 */
[----:B------:R-:W-:Y:S04]  /*d950*/  SHFL.IDX PT, R20, R20, R5, 0x1c1f ;  /* 0x001c1f0514147589 */ /* 0x000fe800000e0000 */
[----:B------:R-:W-:Y:S04]  /*d960*/  SHFL.IDX PT, R54, R16, R5, 0x1c1f ;  /* 0x001c1f0510367589 */ /* 0x000fe800000e0000 */
[----:B------:R-:W-:Y:S01]  /*d970*/  SHFL.IDX PT, R21, R21, R12, 0x1c1f ;  /* 0x001c1f0c15157589 */ /* 0x000fe200000e0000 */
[----:B---3--:R-:W-:-:S03]  /*d980*/  IMAD.WIDE.U32 R42, R86, UR37, R42 ;  /* 0x00000025562a7c25 */ /* 0x008fc6000f8e002a */
[----:B------:R-:W-:Y:S04]  /*d990*/  SHFL.IDX PT, R13, R100, R5, 0x1c1f ;  /* 0x001c1f05640d7589 */ /* 0x000fe800000e0000 */
[----:B------:R-:W-:Y:S04]  /*d9a0*/  SHFL.IDX PT, R28, R28, R5, 0x1c1f ;  /* 0x001c1f051c1c7589 */ /* 0x000fe800000e0000 */
[----:B------:R-:W-:Y:S04]  /*d9b0*/  SHFL.IDX PT, R62, R18, R5, 0x1c1f ;  /* 0x001c1f05123e7589 */ /* 0x000fe800000e0000 */
[----:B------:R-:W-:Y:S04]  /*d9c0*/  SHFL.IDX PT, R16, R107, R12, 0x1c1f ;  /* 0x001c1f0c6b107589 */ /* 0x000fe800000e0000 */
[----:B------:R-:W3:Y:S04]  /*d9d0*/  SHFL.IDX PT, R29, R29, R12, 0x1c1f ;  /* 0x001c1f0c1d1d7589 */ /* 0x000ee800000e0000 */
        /* <DEDUP_REMOVED lines=33> */
[----:B---3--:R-:W-:-:S03]  /*dbf0*/  SEL R26, R28, R29, P0 ;  /* 0x0000001d1c1a7207 */ /* 0x008fc60000000000 */
[----:B------:R-:W3:Y:S01]  /*dc00*/  SHFL.IDX PT, R72, R95, R12, 0x1c1f ;  /* 0x001c1f0c5f487589 */ /* 0x000ee200000e0000 */
        /* <DEDUP_REMOVED lines=24> */
[----:B--2---:R-:W-:Y:S02]  /*dd90*/  SEL R25, R60, R33, P0 ;  /* 0x000000213c197207 */ /* 0x004fe40000000000 */
        /* <DEDUP_REMOVED lines=23> */
[----:B---3--:R-:W-:Y:S01]  /*df10*/  SEL R31, R61, R72, P0 ;  /* 0x000000483d1f7207 */ /* 0x008fe20000000000 */
        /* <DEDUP_REMOVED lines=12> */
[C---:B------:R-:W-:Y:S01]  /*dfe0*/  IMAD R66, R83.reuse, UR5, R43 ;  /* 0x0000000553427c24 */ /* 0x040fe2000f8e022b */
[----:B------:R-:W-:Y:S01]  /*dff0*/  MOV R60, R42 ;  /* 0x0000002a003c7202 */ /* 0x000fe20000000f00 */
        /* <DEDUP_REMOVED lines=44> */
[----:B------:R-:W-:Y:S01]  /*e2c0*/  SHFL.IDX PT, R74, R71, 0x1, 0x1c1f ;  /* 0x003c1f00474a7f89 */ /* 0x000fe200000e0000 */
[----:B------:R-:W-:Y:S01]  /*e2d0*/  VIADD R80, R70, 0x8 ;  /* 0x0000000846507836 */ /* 0x000fe20000000000 */
[----:B------:R-:W-:Y:S01]  /*e2e0*/  LEA R82, P3, R66, UR8, 0x2 ;  /* 0x0000000842527c11 */ /* 0x000fe2000f8610ff */
[----:B------:R-:W-:Y:S01]  /*e2f0*/  UPRMT UR4, URZ, 0x654, UR4 ;  /* 0x000006543f047896 */ /* 0x000fe20008000004 */
[----:B------:R-:W0:Y:S01]  /*e300*/  SHFL.IDX PT, R73, R49, RZ, 0x1c1f ;  /* 0x001c1fff31497589 */ /* 0x000e2200000e0000 */
[----:B------:R-:W-:-:S02]  /*e310*/  ISETP.GE.OR P2, PT, R70, R83, P1 ;  /* 0x000000534600720c */ /* 0x000fc40000f46670 */
[-C--:B------:R-:W-:Y:S01]  /*e320*/  ISETP.GE.OR P1, PT, R80, R83.reuse, P1 ;  /* 0x000000535000720c */ /* 0x080fe20000f26670 */
[----:B------:R1:W2:Y:S01]  /*e330*/  SHFL.IDX PT, R75, R49, 0x1, 0x1c1f ;  /* 0x003c1f00314b7f89 */ /* 0x0002a200000e0000 */
[----:B------:R-:W-:Y:S02]  /*e340*/  LEA.HI.X R84, R66, UR9, R43, 0x2, P3 ;  /* 0x0000000942547c11 */ /* 0x000fe400098f142b */
[----:B------:R-:W-:Y:S01]  /*e350*/  ISETP.GE.AND P3, PT, R70, R83, PT ;  /* 0x000000534600720c */ /* 0x000fe20003f66270 */
[----:B------:R-:W-:Y:S01]  /*e360*/  SYNCS.ARRIVE.TRANS64.RED.A1T0 RZ, [UR4], RZ ;  /* 0x000000ffffff79a7 */ /* 0x000fe20008100404 */
[----:B------:R3:W4:Y:S01]  /*e370*/  SHFL.IDX PT, R66, R82, RZ, 0x1c1f ;  /* 0x001c1fff52427589 */ /* 0x00072200000e0000 */
[----:B------:R-:W-:Y:S02]  /*e380*/  SEL R57, R48, R77, P0 ;  /* 0x0000004d30397207 */ /* 0x000fe40000000000 */
[----:B------:R-:W-:Y:S01]  /*e390*/  SEL R61, R77, R48, P0 ;  /* 0x000000304d3d7207 */ /* 0x000fe20000000000 */
[----:B------:R3:W3:Y:S01]  /*e3a0*/  SHFL.IDX PT, R67, R84, RZ, 0x1c1f ;  /* 0x001c1fff54437589 */ /* 0x0006e200000e0000 */
[----:B------:R-:W-:-:S02]  /*e3b0*/  SEL R42, R46, R79, P0 ;  /* 0x0000004f2e2a7207 */ /* 0x000fc40000000000 */
[----:B------:R-:W-:Y:S02]  /*e3c0*/  SEL R43, R47, R76, P0 ;  /* 0x0000004c2f2b7207 */ /* 0x000fe40000000000 */
[----:B------:R-:W-:Y:S02]  /*e3d0*/  SEL R48, R50, R81, P0 ;  /* 0x0000005132307207 */ /* 0x000fe40000000000 */
[----:B-1----:R-:W-:Y:S02]  /*e3e0*/  SEL R49, R51, R78, P0 ;  /* 0x0000004e33317207 */ /* 0x002fe40000000000 */
[----:B------:R-:W-:Y:S01]  /*e3f0*/  SEL R46, R79, R46, P0 ;  /* 0x0000002e4f2e7207 */ /* 0x000fe20000000000 */
[----:B0-----:R0:W-:Y:S01]  /*e400*/  @!P2 ST.E desc[UR50][R72.64], R0 ;  /* 0x000000004800a985 */ /* 0x0011e2000c101932 */
[----:B------:R-:W-:Y:S02]  /*e410*/  SEL R47, R76, R47, P0 ;  /* 0x0000002f4c2f7207 */ /* 0x000fe40000000000 */
[----:B------:R-:W-:Y:S01]  /*e420*/  SEL R50, R81, R50, P0 ;  /* 0x0000003251327207 */ /* 0x000fe20000000000 */
[----:B--2---:R0:W-:Y:S01]  /*e430*/  @!P1 ST.E desc[UR50][R74.64], R2 ;  /* 0x000000024a009985 */ /* 0x0041e2000c101932 */
[----:B------:R-:W-:-:S02]  /*e440*/  SEL R51, R78, R51, P0 ;  /* 0x000000334e337207 */ /* 0x000fc40000000000 */
[----:B------:R-:W-:Y:S01]  /*e450*/  SHF.L.U32 R71, R68, 0x1, RZ ;  /* 0x0000000144477819 */ /* 0x000fe200000006ff */
[----:B------:R-:W-:Y:S06]  /*e460*/  @P3 BRA `(.L_x_2584) ;  /* 0x0000000400783947 */ /* 0x000fec0003800000 */
[C---:B0-----:R-:W-:Y:S01]  /*e470*/  VIADD R0, R71.reuse, 0x8 ;  /* 0x0000000847007836 */ /* 0x041fe20000000000 */
        /* <DEDUP_REMOVED lines=10> */
[C-C-:B---34-:R-:W-:Y:S02]  /*e520*/  @!P2 IMAD.WIDE R72, R71.reuse, 0x4, R66.reuse ;  /* 0x000000044748a825 */ /* 0x158fe400078e0242 */
        /* <DEDUP_REMOVED lines=17> */
[----:B------:R0:W-:Y:S01]  /*e640*/  @!P4 ST.E.64 desc[UR50][R76.64], R10 ;  /* 0x0000000a4c00c985 */ /* 0x0001e2000c101b32 */
[----:B------:R-:W-:Y:S01]  /*e650*/  IADD3 R72, R71, 0x40, RZ ;  /* 0x0000004047487810 */ /* 0x000fe20007ffe0ff */
[----:B------:R-:W-:Y:S01]  /*e660*/  @!P1 IMAD.WIDE R6, R7, 0x4, R66 ;  /* 0x0000000407069825 */ /* 0x000fe200078e0242 */
[----:B------:R-:W-:-:S02]  /*e670*/  @!P2 LEA.HI R78, R78, R78, RZ, 0x1 ;  /* 0x0000004e4e4ea211 */ /* 0x000fc400078f08ff */
[----:B------:R-:W-:Y:S02]  /*e680*/  ISETP.GE.AND P4, PT, R72, UR4, PT ;  /* 0x0000000448007c0c */ /* 0x000fe4000bf86270 */
        /* <DEDUP_REMOVED lines=60> */
.L_x_2584:
[----:B------:R-:W-:Y:S05]  /*ea50*/  BSYNC B0 ;  /* 0x0000000000007941 */ /* 0x000fea0003800000 */
.L_x_2583:
[----:B------:R-:W-:Y:S01]  /*ea60*/  ISETP.GE.AND P1, PT, R80, R83, PT ;  /* 0x000000535000720c */ /* 0x000fe20003f26270 */
[----:B------:R2:W0:Y:S01]  /*ea70*/  SHFL.IDX PT, R27, R84, 0x1, 0x1c1f ;  /* 0x003c1f00541b7f89 */ /* 0x00042200000e0000 */
[----:B-1----:R-:W-:Y:S02]  /*ea80*/  SEL R14, R64, R69, P0 ;  /* 0x00000045400e7207 */ /* 0x002fe40000000000 */
[----:B------:R-:W-:Y:S01]  /*ea90*/  SEL R15, R62, R65, P0 ;  /* 0x000000413e0f7207 */ /* 0x000fe20000000000 */
[----:B------:R2:W1:Y:S01]  /*eaa0*/  SHFL.IDX PT, R26, R82, 0x1, 0x1c1f ;  /* 0x003c1f00521a7f89 */ /* 0x00046200000e0000 */
        /* <DEDUP_REMOVED lines=19> */
[----:B0-----:R-:W-:Y:S01]  /*ebe0*/  SEL R2, R37, R34, P0 ;  /* 0x0000002225027207 */ /* 0x001fe20000000000 */
[----:B-12---:R-:W-:Y:S06]  /*ebf0*/  @P1 BRA `(.L_x_2543) ;  /* 0x0000005800641947 */ /* 0x006fec0003800000 */
        /* <DEDUP_REMOVED lines=39> */
[----:B------:R-:W-:Y:S02]  /*ee70*/  @!P4 LOP3.LUT R29, R29, 0xfffffffe, RZ, 0xc0, !PT ;  /* 0xfffffffe1d1dc812 */ /* 0x000fe400078ec0ff */
[----:B------:R1:W-:Y:S01]  /*ee80*/  @!P2 ST.E.64 desc[UR50][R8.64], R50 ;  /* 0x000000320800a985 */ /* 0x0003e2000c101b32 */
[--C-:B------:R-:W-:Y:S01]  /*ee90*/  @!P5 IMAD.WIDE R12, R13, 0x4, R26.reuse ;  /* 0x000000040d0cd825 */ /* 0x100fe200078e021a */
[----:B------:R-:W-:Y:S02]  /*eea0*/  IADD3 R28, R71, 0x48, RZ ;  /* 0x00000048471c7810 */ /* 0x000fe40007ffe0ff */
[----:B------:R2:W-:Y:S01]  /*eeb0*/  @!P3 ST.E.64 desc[UR50][R10.64], R14 ;  /* 0x0000000e0a00b985 */ /* 0x0005e2000c101b32 */
[----:B0-----:R-:W-:Y:S01]  /*eec0*/  @!P4 IMAD.WIDE R6, R29, 0x4, R26 ;  /* 0x000000041d06c825 */ /* 0x001fe200078e021a */
[----:B------:R-:W-:-:S02]  /*eed0*/  ISETP.GE.AND P2, PT, R28, UR4, PT ;  /* 0x000000041c007c0c */ /* 0x000fc4000bf46270 */
[----:B------:R0:W-:Y:S01]  /*eee0*/  @!P5 ST.E.64 desc[UR50][R12.64], R64 ;  /* 0x000000400c00d985 */ /* 0x0001e2000c101b32 */
[----:B------:R-:W-:-:S03]  /*eef0*/  @!P1 LEA.HI R0, R0, R0, RZ, 0x1 ;  /* 0x0000000000009211 */ /* 0x000fc600078f08ff */
        /* <DEDUP_REMOVED lines=48> */
.L_x_2582:
[----:B------:R-:W0:Y:S02]  /*f200*/  S2R R0, SR_TID.X ;  /* 0x0000000000007919 */ /* 0x000e240000002100 */
[----:B0-----:R-:W-:-:S05]  /*f210*/  VIADD R2, R0, 0xffffff80 ;  /* 0xffffff8000027836 */ /* 0x001fca0000000000 */
[----:B------:R-:W-:-:S13]  /*f220*/  ISETP.GT.AND P0, PT, R2, 0x7f, PT ;  /* 0x0000007f0200780c */ /* 0x000fda0003f04270 */
[----:B------:R-:W-:Y:S05]  /*f230*/  @P0 BRA `(.L_x_2543) ;  /* 0x0000005000d40947 */ /* 0x000fea0003800000 */
[----:B------:R-:W0:Y:S01]  /*f240*/  S2R R3, SR_CTAID.X ;  /* 0x0000000000037919 */ /* 0x000e220000002500 */
[----:B------:R-:W1:Y:S01]  /*f250*/  LDC R6, c[0x0][0xbe8] ;  /* 0x0002fa00ff067b82 */ /* 0x000e620000000800 */
[----:B------:R-:W-:Y:S01]  /*f260*/  ULDC UR4, c[0x0][0xa88] ;  /* 0x0002a20000047ab9 */ /* 0x000fe20000000800 */
[----:B0-----:R-:W-:Y:S01]  /*f270*/  LEA R0, R3, R0, 0x7 ;  /* 0x0000000003007211 */ /* 0x001fe200078e38ff */
[----:B-1----:R-:W-:-:S04]  /*f280*/  IMAD R3, R6, UR4, RZ ;  /* 0x0000000406037c24 */ /* 0x002fc8000f8e02ff */
        /* <DEDUP_REMOVED lines=14> */
[----:B------:R-:W3:Y:S01]  /*f370*/  @P0 LDC R7, c[0x0][0xbec] ;  /* 0x0002fb00ff070b82 */ /* 0x000ee20000000800 */
[----:B------:R-:W-:Y:S01]  /*f380*/  IMAD.U32 R2, RZ, RZ, UR4 ;  /* 0x00000004ff027e24 */ /* 0x000fe2000f8e00ff */
[----:B------:R-:W-:Y:S01]  /*f390*/  ULDC.64 UR4, c[0x0][0xbe0] ;  /* 0x0002f80000047ab9 */ /* 0x000fe20000000a00 */
[----:B------:R-:W-:-:S05]  /*f3a0*/  IMAD.U32 R3, RZ, RZ, UR6 ;  /* 0x00000006ff037e24 */ /* 0x000fca000f8e00ff */
[----:B------:R-:W4:Y:S01]  /*f3b0*/  @P0 LDC R9, c[0x0][0xbf0] ;  /* 0x0002fc00ff090b82 */ /* 0x000f220000000800 */
[C---:B0-----:R-:W-:Y:S02]  /*f3c0*/  IMAD R12, R10.reuse, UR39, RZ ;  /* 0x000000270a0c7c24 */ /* 0x041fe4000f8e02ff */
[----:B------:R-:W-:-:S04]  /*f3d0*/  IMAD.WIDE.U32 R2, R10, UR37, R2 ;  /* 0x000000250a027c25 */ /* 0x000fc8000f8e0002 */
[----:B------:R-:W-:Y:S01]  /*f3e0*/  IMAD R11, R11, UR37, R12 ;  /* 0x000000250b0b7c24 */ /* 0x000fe2000f8e020c */
[----:B------:R-:W1:Y:S04]  /*f3f0*/  LDC R8, c[0x0][0xc50] ;  /* 0x00031400ff087b82 */ /* 0x000e680000000800 */
[----:B------:R-:W-:Y:S01]  /*f400*/  IADD3 R3, R11, R3, RZ ;  /* 0x000000030b037210 */ /* 0x000fe20007ffe0ff */
[----:B---3--:R-:W-:-:S04]  /*f410*/  @P0 IMAD.HI.U32 R4, R0, R7, RZ ;  /* 0x0000000700040227 */ /* 0x008fc800078e00ff */
[----:B------:R-:W-:Y:S01]  /*f420*/  IMAD R7, RZ, RZ, -UR42 ;  /* 0x8000002aff077e24 */ /* 0x000fe2000f8e02ff */
[----:B----4-:R-:W-:-:S03]  /*f430*/  @P0 SHF.R.U32.HI R5, RZ, R9, R4 ;  /* 0x00000009ff050219 */ /* 0x010fc60000011604 */
        /* <DEDUP_REMOVED lines=22> */
.L_x_2541:
        /* <DEDUP_REMOVED lines=18> */
.L_x_2585:
[----:B------:R-:W-:Y:S01]  /*f6c0*/  ULDC UR42, c[0x0][0xc50] ;  /* 0x00031400002a7ab9 */ /* 0x000fe20000000800 */
[----:B------:R-:W-:Y:S01]  /*f6d0*/  UMOV UR40, UR6 ;  /* 0x0000000600287c82 */ /* 0x000fe20008000000 */
[----:B------:R-:W-:-:S11]  /*f6e0*/  UISETP.NE.AND UP0, UPT, UR42, 0x1, UPT ;  /* 0x000000012a00788c */ /* 0x000fd6000bf05270 */
[----:B------:R-:W-:Y:S01]  /*f6f0*/  @UP0 ULDC UR4, c[0x0][0xc54] ;  /* 0x0003150000040ab9 */ /* 0x000fe20000000800 */
[----:B------:R-:W-:Y:S01]  /*f700*/  @UP0 ULDC UR7, c[0x0][0xc58] ;  /* 0x0003160000070ab9 */ /* 0x000fe20000000800 */
[----:B------:R-:W-:-:S04]  /*f710*/  UIMAD.WIDE.U32 UR4, UR6, UR4, URZ ;  /* 0x00000004060472a5 */ /* 0x000fc8000f8e003f */
[----:B------:R-:W-:-:S12]  /*f720*/  @UP0 USHF.R.U32.HI UR40, URZ, UR7, UR5 ;  /* 0x000000073f280299 */ /* 0x000fd80008011605 */
.L_x_2586:
        /* <DEDUP_REMOVED lines=8> */
[----:B------:R-:W-:Y:S01]  /*f7b0*/  ULDC UR4, c[0x0][0x448] ;  /* 0x0001120000047ab9 */ /* 0x000fe20000000800 */
[----:B------:R-:W-:Y:S01]  /*f7c0*/  ULDC UR7, c[0x0][0x2f0] ;  /* 0x0000bc0000077ab9 */ /* 0x000fe20000000800 */
[----:B------:R-:W-:-:S05]  /*f7d0*/  IMAD.MOV.U32 R18, RZ, RZ, RZ ;  /* 0x000000ffff127224 */ /* 0x000fca00078e00ff */
[----:B------:R-:W1:Y:S01]  /*f7e0*/  S2UR UR46, SR_CTAID.X ;  /* 0x00000000002e79c3 */ /* 0x000e620000002500 */
[----:B------:R-:W-:Y:S01]  /*f7f0*/  UISETP.NE.AND UP1, UPT, UR4, 0x1, UPT ;  /* 0x000000010400788c */ /* 0x000fe2000bf25270 */
[----:B------:R-:W-:Y:S02]  /*f800*/  ULDC UR8, c[0x0][0x288] ;  /* 0x0000a20000087ab9 */ /* 0x000fe40000000800 */
[----:B------:R-:W-:Y:S02]  /*f810*/  ULDC.64 UR4, c[0x0][0x418] ;  /* 0x0001060000047ab9 */ /* 0x000fe40000000a00 */
[----:B------:R-:W-:-:S03]  /*f820*/  UISETP.NE.U32.AND UP0, UPT, UR4, URZ, UPT ;  /* 0x0000003f0400728c */ /* 0x000fc6000bf05070 */
[----:B------:R-:W-:Y:S01]  /*f830*/  ULDC UR4, c[0x0][0x424] ;  /* 0x0001090000047ab9 */ /* 0x000fe20000000800 */
[----:B------:R-:W-:-:S03]  /*f840*/  UISETP.NE.AND.EX UP0, UPT, UR5, URZ, UPT, UP0 ;  /* 0x0000003f0500728c */ /* 0x000fc6000bf05300 */
[----:B------:R-:W-:Y:S01]  /*f850*/  @UP1 ULDC UR5, c[0x0][0x44c] ;  /* 0x0001130000051ab9 */ /* 0x000fe20000000800 */
[----:B0-----:R-:W-:Y:S01]  /*f860*/  ISETP.NE.U32.AND P0, PT, R2, RZ, PT ;  /* 0x000000ff0200720c */ /* 0x001fe20003f05070 */
[----:B------:R-:W-:-:S03]  /*f870*/  USEL UR38, UR4, 0x1, UP0 ;  /* 0x0000000104267887 */ /* 0x000fc60008000000 */
[----:B------:R-:W-:Y:S01]  /*f880*/  ISETP.NE.AND.EX P0, PT, R3, RZ, PT, P0 ;  /* 0x000000ff0300720c */ /* 0x000fe20003f05300 */
[----:B-1----:R-:W-:Y:S02]  /*f890*/  ULEA UR6, UR46, 0x7f, 0x7 ;  /* 0x0000007f2e067891 */ /* 0x002fe4000f8e383f */
[----:B------:R-:W-:Y:S02]  /*f8a0*/  UIMAD UR38, UR38, UR7, URZ ;  /* 0x00000007262672a4 */ /* 0x000fe4000f8e023f */
[----:B------:R-:W-:Y:S01]  /*f8b0*/  UIMAD.WIDE.U32 UR4, UR6, UR5, URZ ;  /* 0x00000005060472a5 */ /* 0x000fe2000f8e003f */
[----:B------:R-:W-:-:S03]  /*f8c0*/  @UP1 ULDC UR7, c[0x0][0x450] ;  /* 0x0001140000071ab9 */ /* 0x000fc60000000800 */
[----:B------:R-:W-:-:S04]  /*f8d0*/  @UP1 USHF.R.U32.HI UR6, URZ, UR7, UR5 ;  /* 0x000000073f061299 */ /* 0x000fc80008011605 */
[----:B------:R-:W0:Y:S01]  /*f8e0*/  @P0 LDC.64 R2, c[0x0][0xa28] ;  /* 0x00028a00ff020b82 */ /* 0x000e220000000a00 */
[----:B------:R-:W-:Y:S02]  /*f8f0*/  UIADD3 UR5, UR38, 0xa0, -UR8 ;  /* 0x000000a026057890 */ /* 0x000fe4000fffe808 */
[----:B------:R-:W-:Y:S02]  /*f900*/  UIADD3 UR4, UR38, 0x9f, URZ ;  /* 0x0000009f26047890 */ /* 0x000fe4000fffe03f */
[----:B------:R-:W-:Y:S02]  /*f910*/  UIADD3 UR6, UR5, UR6, URZ ;  /* 0x0000000605067290 */ /* 0x000fe4000fffe03f */
[----:B------:R-:W-:Y:S02]  /*f920*/  UIMAD.WIDE UR4, UR4, 0x66666667, URZ ;  /* 0x66666667040478a5 */ /* 0x000fe4000f8e023f */
[----:B------:R-:W-:Y:S02]  /*f930*/  UIMAD.WIDE UR6, UR6, 0x66666667, URZ ;  /* 0x66666667060678a5 */ /* 0x000fe4000f8e023f */
[----:B------:R-:W-:-:S02]  /*f940*/  USHF.R.U32.HI UR41, URZ, 0x1f, UR5 ;  /* 0x0000001f3f297899 */ /* 0x000fc40008011605 */
[----:B------:R-:W-:Y:S02]  /*f950*/  USHF.R.U32.HI UR43, URZ, 0x1f, UR7 ;  /* 0x0000001f3f2b7899 */ /* 0x000fe40008011607 */
[----:B------:R-:W-:Y:S02]  /*f960*/  ULEA.HI.SX32 UR41, UR5, UR41, 0x1a ;  /* 0x0000002905297291 */ /* 0x000fe4000f8fd23f */
[----:B------:R-:W-:-:S04]  /*f970*/  ULEA.HI.SX32 UR43, UR7, UR43, 0x1a ;  /* 0x0000002b072b7291 */ /* 0x000fc8000f8fd23f */
[----:B------:R-:W-:Y:S02]  /*f980*/  UISETP.LT.AND UP0, UPT, UR41, UR43, UPT ;  /* 0x0000002b2900728c */ /* 0x000fe4000bf01270 */
[----:B------:R-:W-:Y:S01]  /*f990*/  UP2UR UR47, UPR, URZ, 0x2 ;  /* 0x000000023f2f7883 */ /* 0x000fe20008000000 */
[----:B0-----:R-:W-:Y:S01]  /*f9a0*/  @P0 IMAD.WIDE R2, R27, 0x4, R2 ;  /* 0x000000041b020825 */ /* 0x001fe200078e0202 */
[----:B------:R-:W-:-:S04]  /*f9b0*/  USEL UR11, UR41, UR43, UP0 ;  /* 0x0000002b290b7287 */ /* 0x000fc80008000000 */
[----:B------:R-:W-:Y:S01]  /*f9c0*/  UISETP.GE.AND UP1, UPT, UR11, 0x1, UPT ;  /* 0x000000010b00788c */ /* 0x000fe2000bf26270 */
[----:B------:R0:W5:Y:S01]  /*f9d0*/  @P0 LDG.E R18, desc[UR50][R2.64] ;  /* 0x0000003202120981 */ /* 0x000162000c1e1900 */
[----:B------:R-:W-:Y:S02]  /*f9e0*/  USHF.R.U32.HI UR9, URZ, 0x10, UR42 ;  /* 0x000000103f097899 */ /* 0x000fe4000801162a */
[----:B------:R-:W-:Y:S02]  /*f9f0*/  ULOP3.LUT UR42, UR42, 0xffff, URZ, 0xc0, !UPT ;  /* 0x0000ffff2a2a7892 */ /* 0x000fe4000f8ec03f */
[----:B------:R-:W-:Y:S01]  /*fa00*/  PLOP3.LUT P0, PT, PT, PT, UP1, 0x80, 0x0 ;  /* 0x000000000000781c */ /* 0x000fe20003f0f018 */
[----:B------:R-:W-:Y:S01]  /*fa10*/  UISETP.NE.AND UP0, UPT, UR9, URZ, UPT ;  /* 0x0000003f0900728c */ /* 0x000fe2000bf05270 */
[----:B------:R-:W-:-:S10]  /*fa20*/  UMOV UR37, URZ ;  /* 0x0000003f00257c82 */ /* 0x000fd40008000000 */
[----:B------:R-:W-:Y:S01]  /*fa30*/  @!UP0 ULDC UR9, c[0x0][0x9f0] ;  /* 0x00027c0000098ab9 */ /* 0x000fe20000000800 */
[----:B0-----:R-:W-:Y:S05]  /*fa40*/  @!P0 BRA `(.L_x_2588) ;  /* 0x0000000000788947 */ /* 0x001fea0003800000 */
[----:B------:R-:W-:Y:S01]  /*fa50*/  IABS R0, UR9 ;  /* 0x0000000900007c13 */ /* 0x000fe20008000000 */
[----:B------:R-:W-:Y:S02]  /*fa60*/  UIADD3 UR6, UR9, -0x1, UR11 ;  /* 0xffffffff09067890 */ /* 0x000fe4000fffe00b */
[----:B------:R-:W-:Y:S01]  /*fa70*/  IABS R4, UR9 ;  /* 0x0000000900047c13 */ /* 0x000fe20008000000 */
[----:B------:R-:W-:Y:S01]  /*fa80*/  UMOV UR4, URZ ;  /* 0x0000003f00047c82 */ /* 0x000fe20008000000 */
[----:B------:R-:W-:Y:S02]  /*fa90*/  R2UR UR10, R0 ;  /* 0x00000000000a72ca */ /* 0x000fe400000e0000 */
[----:B------:R-:W-:Y:S01]  /*faa0*/  IABS R3, UR6 ;  /* 0x0000000600037c13 */ /* 0x000fe20008000000 */
[----:B------:R-:W-:-:S03]  /*fab0*/  ULOP3.LUT UR6, UR6, UR9, URZ, 0x3c, !UPT ;  /* 0x0000000906067292 */ /* 0x000fc6000f8e3c3f */
[----:B------:R-:W-:-:S07]  /*fac0*/  R2UR UR8, R3 ;  /* 0x00000000030872ca */ /* 0x000fce00000e0000 */
[----:B------:R-:W0:Y:S08]  /*fad0*/  I2F.RP R0, UR10 ;  /* 0x0000000a00007d06 */ /* 0x000e300008209400 */
[----:B0-----:R-:W0:Y:S02]  /*fae0*/  MUFU.RCP R0, R0 ;  /* 0x0000000000007308 */ /* 0x001e240000001000 */
[----:B0-----:R-:W-:Y:S01]  /*faf0*/  VIADD R2, R0, 0xffffffe ;  /* 0x0ffffffe00027836 */ /* 0x001fe20000000000 */
[----:B------:R-:W-:-:S05]  /*fb00*/  IADD3 R0, RZ, -R4, RZ ;  /* 0x80000004ff007210 */ /* 0x000fca0007ffe0ff */
        /* <DEDUP_REMOVED lines=18> */
.L_x_2588:
[----:B------:R-:W-:Y:S02]  /*fc30*/  UIMAD UR48, UR42, UR37, URZ ;  /* 0x000000252a3072a4 */ /* 0x000fe4000f8e023f */
[----:B------:R-:W-:Y:S02]  /*fc40*/  IMAD.U32 R3, RZ, RZ, UR37 ;  /* 0x00000025ff037e24 */ /* 0x000fe4000f8e00ff */
        /* <DEDUP_REMOVED lines=24> */
[----:B------:R-:W-:Y:S02]  /*fdd0*/  IMAD.U32 R6, RZ, RZ, UR6 ;  /* 0x00000006ff067e24 */ /* 0x000fe4000f8e00ff */
[----:B------:R-:W-:-:S02]  /*fde0*/  IMAD.U32 R10, RZ, RZ, UR4 ;  /* 0x00000004ff0a7e24 */ /* 0x000fc4000f8e00ff */
[----:B------:R-:W-:Y:S02]  /*fdf0*/  IMAD.U32 R11, RZ, RZ, UR5 ;  /* 0x00000005ff0b7e24 */ /* 0x000fe4000f8e00ff */
[----:B------:R-:W-:Y:S02]  /*fe00*/  IMAD.MOV.U32 R8, RZ, RZ, 0x70 ;  /* 0x00000070ff087424 */ /* 0x000fe400078e00ff */
[----:B------:R-:W-:Y:S02]  /*fe10*/  IMAD.MOV.U32 R12, RZ, RZ, 0x1 ;  /* 0x00000001ff0c7424 */ /* 0x000fe400078e00ff */
[----:B------:R-:W-:-:S07]  /*fe20*/  IMAD.MOV.U32 R13, RZ, RZ, RZ ;  /* 0x000000ffff0d7224 */ /* 0x000fce00078e00ff */
[----:B------:R-:W-:-:S07]  /*fe30*/  LEPC R20, `(.L_x_2589) ;  /* 0x000000001014794e */ /* 0x000fce0000000000 */
[----:B0----5:R-:W-:Y:S05]  /*fe40*/  CALL.ABS.NOINC R2 ;  /* 0x0000000002007343 */ /* 0x021fea0003c00000 */
.L_x_2589:
        /* <DEDUP_REMOVED lines=9> */
[----:B------:R-:W-:Y:S01]  /*fee0*/  ULDC.64 UR4, c[0x4][0x10] ;  /* 0x0100040000047ab9 */ /* 0x000fe20000000a00 */
        /* <DEDUP_REMOVED lines=10> */
.L_x_2590:
[----:B------:R-:W-:-:S04]  /*ff90*/  UIADD3 UR4, UR44, 0x400, URZ ;  /* 0x000004002c047890 */ /* 0x000fc8000fffe03f */
[----:B------:R-:W-:-:S06]  /*ffa0*/  ULOP3.LUT UP0, URZ, UR4, 0x9f, URZ, 0xc0, !UPT ;  /* 0x0000009f043f7892 */ /* 0x000fcc000f80c03f */
[----:B------:R-:W-:-:S13]  /*ffb0*/  PLOP3.LUT P0, PT, PT, PT, UP0, 0x80, 0x0 ;  /* 0x000000000000781c */ /* 0x000fda0003f0f008 */
        /* <DEDUP_REMOVED lines=9> */
[----:B------:R-:W-:Y:S01]  /*10050*/  MOV R13, RZ ;  /* 0x000000ff000d7202 */ /* 0x000fe20000000f00 */
[----:B------:R-:W-:Y:S02]  /*10060*/  IMAD.U32 R7, RZ, RZ, UR7 ;  /* 0x00000007ff077e24 */ /* 0x000fe4000f8e00ff */
[----:B------:R-:W-:-:S02]  /*10070*/  IMAD.U32 R10, RZ, RZ, UR4 ;  /* 0x00000004ff0a7e24 */ /* 0x000fc4000f8e00ff */
[----:B------:R-:W-:Y:S02]  /*10080*/  IMAD.U32 R11, RZ, RZ, UR5 ;  /* 0x00000005ff0b7e24 */ /* 0x000fe4000f8e00ff */
[----:B------:R-:W-:Y:S02]  /*10090*/  IMAD.MOV.U32 R8, RZ, RZ, 0x70 ;  /* 0x00000070ff087424 */ /* 0x000fe400078e00ff */
[----:B------:R-:W-:-:S07]  /*100a0*/  IMAD.MOV.U32 R12, RZ, RZ, 0x1 ;  /* 0x00000001ff0c7424 */ /* 0x000fce00078e00ff */
[----:B------:R-:W-:-:S07]  /*100b0*/  LEPC R20, `(.L_x_2591) ;  /* 0x000000001014794e */ /* 0x000fce0000000000 */
[----:B0----5:R-:W-:Y:S05]  /*100c0*/  CALL.ABS.NOINC R2 ;  /* 0x0000000002007343 */ /* 0x021fea0003c00000 */
.L_x_2591:
[----:B------:R-:W-:-:S13]  /*100d0*/  LOP3.LUT P6, RZ, R16, 0x3ff, RZ, 0xc0, !PT ;  /* 0x000003ff10ff7812 */ /* 0x000fda00078cc0ff */
[----:B------:R-:W-:Y:S05]  /*100e0*/  @!P6 BRA `(.L_x_2592) ;  /* 0x000000000040e947 */ /* 0x000fea0003800000 */
[----:B------:R-:W-:Y:S01]  /*100f0*/  MOV R2, 0x0 ;  /* 0x0000000000027802 */ /* 0x000fe20000000f00 */
[----:B------:R-:W-:Y:S01]  /*10100*/  ULDC.64 UR4, c[0x4][0x98] ;  /* 0x0100260000047ab9 */ /* 0x000fe20000000a00 */
[----:B------:R-:W-:Y:S01]  /*10110*/  ULDC.64 UR6, c[0x4][0xa0] ;  /* 0x0100280000067ab9 */ /* 0x000fe20000000a00 */
[----:B------:R-:W-:Y:S01]  /*10120*/  IMAD.U32 R4, RZ, RZ, UR4 ;  /* 0x00000004ff047e24 */ /* 0x000fe2000f8e00ff */
[----:B------:R-:W-:Y:S01]  /*10130*/  MOV R12, 0x1 ;  /* 0x00000001000c7802 */ /* 0x000fe20000000f00 */
        /* <DEDUP_REMOVED lines=8> */
[----:B------:R-:W-:-:S07]  /*101c0*/  IMAD.MOV.U32 R13, RZ, RZ, RZ ;  /* 0x000000ffff0d7224 */ /* 0x000fce00078e00ff */
[----:B------:R-:W-:-:S07]  /*101d0*/  LEPC R20, `(.L_x_2592) ;  /* 0x000000001014794e */ /* 0x000fce0000000000 */
[----:B0----5:R-:W-:Y:S05]  /*101e0*/  CALL.ABS.NOINC R2 ;  /* 0x0000000002007343 */ /* 0x021fea0003c00000 */
.L_x_2592:
        /* <DEDUP_REMOVED lines=14> */
.L_x_2643:
[----:B------:R-:W-:Y:S01]  /*102d0*/  UMOV UR4, 0xa0 ;  /* 0x000000a000047882 */ /* 0x000fe20000000000 */
[C---:B------:R-:W-:Y:S01]  /*102e0*/  LOP3.LUT R26, R25.reuse, R29, RZ, 0xfc, !PT ;  /* 0x0000001d191a7212 */ /* 0x040fe200078efcff */
        /* <DEDUP_REMOVED lines=47> */
[----:B------:R-:W-:Y:S02]  /*105e0*/  @!P0 LEA.HI.X R5, R2, R5, R3, 0x2, P2 ;  /* 0x0000000502058211 */ /* 0x000fe400010f1403 */
[C---:B------:R-:W-:Y:S01]  /*105f0*/  SHF.L.U32 R2, R17.reuse, 0x5, RZ ;  /* 0x0000000511027819 */ /* 0x040fe200000006ff */
        /* <DEDUP_REMOVED lines=26> */
[----:B------:R-:W-:Y:S02]  /*107a0*/  MOV R33, UR40 ;  /* 0x0000002800217c02 */ /* 0x000fe40008000f00 */
[----:B------:R-:W-:Y:S01]  /*107b0*/  LOP3.LUT R0, R0, 0xfffffffb, RZ, 0xc0, !PT ;  /* 0xfffffffb00007812 */ /* 0x000fe200078ec0ff */
        /* <DEDUP_REMOVED lines=8> */
.L_x_2594:
[----:B------:R-:W-:-:S05]  /*10840*/  IMAD.MOV.U32 R30, RZ, RZ, 0x1 ;  /* 0x00000001ff1e7424 */ /* 0x000fca00078e00ff */
[----:B------:R-:W-:-:S04]  /*10850*/  SHF.L.U32 R30, R30, 0x1f, RZ ;  /* 0x0000001f1e1e7819 */ /* 0x000fc800000006ff */
[----:B------:R-:W0:Y:S02]  /*10860*/  SYNCS.PHASECHK.TRANS64.TRYWAIT P0, [UR44+0x22880], R30 ;  /* 0x0228801eff0075a7 */ /* 0x000e24000800016c */
[----:B0-----:R-:W-:Y:S05]  /*10870*/  @!P0 BRA `(.L_x_2595) ;  /* 0x0000004000148947 */ /* 0x001fea0003800000 */
.L_x_2644:
        /* <DEDUP_REMOVED lines=22> */
[C---:B------:R-:W-:Y:S01]  /*109e0*/  IMAD R13, R10.reuse, UR5, R13 ;  /* 0x000000050a0d7c24 */ /* 0x040fe2000f8e020d */
[----:B------:R-:W-:Y:S01]  /*109f0*/  IADD3 R3, R3, R7, RZ ;  /* 0x0000000703037210 */ /* 0x000fe20007ffe0ff */
[----:B------:R-:W-:Y:S01]  /*10a00*/  IMAD.WIDE.U32 R4, R10, UR4, R4 ;  /* 0x000000040a047c25 */ /* 0x000fe2000f8e0004 */
[----:B------:R-:W-:-:S03]  /*10a10*/  ULDC.64 UR4, c[0x0][0x330] ;  /* 0x0000cc0000047ab9 */ /* 0x000fc60000000a00 */
[----:B------:R-:W-:Y:S02]  /*10a20*/  IMAD.IADD R5, R5, 0x1, R13 ;  /* 0x0000000105057824 */ /* 0x000fe400078e020d */
[----:B------:R-:W-:Y:S01]  /*10a30*/  IMAD.U32 R7, RZ, RZ, UR4 ;  /* 0x00000004ff077e24 */ /* 0x000fe2000f8e00ff */
[----:B------:R-:W-:Y:S01]  /*10a40*/  UIMAD UR4, UR6, UR4, URZ ;  /* 0x00000004060472a4 */ /* 0x000fe2000f8e023f */
[----:B------:R-:W-:Y:S02]  /*10a50*/  IMAD.SHL.U32 R14, R12, 0x80, RZ ;  /* 0x000000800c0e7824 */ /* 0x000fe400078e00ff */
[----:B------:R-:W-:Y:S01]  /*10a60*/  IMAD.WIDE.U32 R4, R7, UR40, R4 ;  /* 0x0000002807047c25 */ /* 0x000fe2000f8e0004 */
[----:B------:R-:W-:Y:S01]  /*10a70*/  ULDC.64 UR6, c[0x0][0x318] ;  /* 0x0000c60000067ab9 */ /* 0x000fe20000000a00 */
[----:B------:R-:W-:Y:S01]  /*10a80*/  UIMAD UR4, UR40, UR5, UR4 ;  /* 0x00000005280472a4 */ /* 0x000fe2000f8e0204 */
[----:B------:R-:W-:Y:S01]  /*10a90*/  LOP3.LUT R14, R29, 0x380, R14, 0xf8, !PT ;  /* 0x000003801d0e7812 */ /* 0x000fe200078ef80e */
[----:B------:R-:W-:Y:S01]  /*10aa0*/  IMAD.WIDE.U32 R2, R7, UR40, R2 ;  /* 0x0000002807027c25 */ /* 0x000fe2000f8e0002 */
[----:B------:R-:W-:-:S03]  /*10ab0*/  IADD3 R16, P0, R4, UR6, RZ ;  /* 0x0000000604107c10 */ /* 0x000fc6000ff1e0ff */
[----:B------:R-:W-:Y:S02]  /*10ac0*/  IMAD.U32 R7, RZ, RZ, UR7 ;  /* 0x00000007ff077e24 */ /* 0x000fe4000f8e00ff */
[----:B------:R-:W-:-:S03]  /*10ad0*/  IMAD.SHL.U32 R34, R22, 0x10, RZ ;  /* 0x0000001016227824 */ /* 0x000fc600078e00ff */
[----:B------:R-:W-:Y:S02]  /*10ae0*/  IADD3.X R17, R7, UR4, R5, P0, !PT ;  /* 0x0000000407117c10 */ /* 0x000fe400087fe405 */
[----:B------:R-:W-:Y:S01]  /*10af0*/  IADD3 R4, P0, R2, UR6, RZ ;  /* 0x0000000602047c10 */ /* 0x000fe2000ff1e0ff */
[----:B------:R-:W-:-:S03]  /*10b00*/  IMAD.MOV.U32 R2, RZ, RZ, -0xa0 ;  /* 0xffffff60ff027424 */ /* 0x000fc600078e00ff */
[----:B------:R-:W-:Y:S01]  /*10b10*/  IADD3.X R7, R7, UR4, R3, P0, !PT ;  /* 0x0000000407077c10 */ /* 0x000fe200087fe403 */
[----:B------:R-:W-:Y:S01]  /*10b20*/  IMAD R2, R11, R2, UR38 ;  /* 0x000000260b027e24 */ /* 0x000fe2000f8e0202 */
[----:B------:R-:W-:Y:S01]  /*10b30*/  UMOV UR4, 0xffffffff ;  /* 0xffffffff00047882 */ /* 0x000fe20000000000 */
[----:B------:R-:W-:Y:S02]  /*10b40*/  IMAD.SHL.U32 R3, R12, 0x10, RZ ;  /* 0x000000100c037824 */ /* 0x000fe400078e00ff */
[----:B------:R-:W-:-:S03]  /*10b50*/  IMAD.IADD R5, R2, 0x1, -R25 ;  /* 0x0000000102057824 */ /* 0x000fc600078e0a19 */
[----:B------:R-:W-:Y:S02]  /*10b60*/  LOP3.LUT R3, R14, 0x70, R3, 0x78, !PT ;  /* 0x000000700e037812 */ /* 0x000fe400078e7803 */
[----:B------:R-:W-:Y:S02]  /*10b70*/  ISETP.GE.AND P0, PT, R5, 0x1, PT ;  /* 0x000000010500780c */ /* 0x000fe40003f06270 */
[----:B------:R-:W-:-:S11]  /*10b80*/  LOP3.LUT R34, R3, 0x400, R34, 0xf8, !PT ;  /* 0x0000040003227812 */ /* 0x000fd600078ef822 */
        /* <DEDUP_REMOVED lines=16> */
[----:B------:R-:W-:Y:S01]  /*10c90*/  SHFL.IDX PT, R14, R4, 0x1, 0x181f ;  /* 0x00381f00040e7f89 */ /* 0x000fe200000e0000 */
[----:B-1----:R-:W-:-:S05]  /*10ca0*/  IADD3.X R3, RZ, R3, RZ, P1, !PT ;  /* 0x00000003ff037210 */ /* 0x002fca0000ffe4ff */
        /* <DEDUP_REMOVED lines=39> */
[----:B0-----:R-:W-:-:S04]  /*10f20*/  IADD3 R2, P1, R29, R11, RZ ;  /* 0x0000000b1d027210 */ /* 0x001fc80007f3e0ff */
[----:B------:R-:W-:-:S07]  /*10f30*/  IADD3.X R3, RZ, R17, RZ, P1, !PT ;  /* 0x00000011ff037210 */ /* 0x000fce0000ffe4ff */
        /* <DEDUP_REMOVED lines=17> */
.L_x_2666:
        /* <DEDUP_REMOVED lines=16> */
.L_x_2597:
[----:B------:R-:W-:Y:S01]  /*11150*/  SYNCS.ARRIVE.TRANS64.A1T0 RZ, [UR44+0x22870], RZ ;  /* 0x022870ffffff79a7 */ /* 0x000fe2000810002c */
[----:B------:R-:W-:Y:S05]  /*11160*/  @!P6 BRA `(.L_x_2598) ;  /* 0x000000000004e947 */ /* 0x000fea0003800000 */
[----:B------:R-:W-:Y:S01]  /*11170*/  BPT.TRAP 0x1 ;  /* 0x000000040000795c */ /* 0x000fe20000300000 */
.L_x_2598:
[----:B------:R-:W0:Y:S02]  /*11180*/  SYNCS.PHASECHK.TRANS64.TRYWAIT P2, [UR44+0x22840], R30 ;  /* 0x0228401eff0075a7 */ /* 0x000e24000804016c */
[----:B0-----:R-:W-:Y:S05]  /*11190*/  @!P2 BRA `(.L_x_2599) ;  /* 0x000000440008a947 */ /* 0x001fea0003800000 */
.L_x_2667:
        /* <DEDUP_REMOVED lines=26> */
[----:B------:R-:W-:Y:S01]  /*11340*/  IMAD R21, R8, UR11, R21 ;  /* 0x0000000b08157c24 */ /* 0x000fe2000f8e0215 */
[----:B------:R-:W-:-:S03]  /*11350*/  IADD3 R3, R3, R11, RZ ;  /* 0x0000000b03037210 */ /* 0x000fc60007ffe0ff */
        /* <DEDUP_REMOVED lines=42> */
[----:B--2---:R-:W-:-:S03]  /*11600*/  @P5 IADD3.X R9, RZ, R8, RZ, P2, !PT ;  /* 0x00000008ff095210 */ /* 0x004fc600017fe4ff */
[----:B------:R-:W1:Y:S02]  /*11610*/  SHFL.IDX PT, R8, R6, 0x4, 0x181f ;  /* 0x00981f0006087f89 */ /* 0x000e6400000e0000 */
[----:B------:R-:W-:Y:S01]  /*11620*/  @P5 IMAD.MOV.U32 R3, RZ, RZ, R9 ;  /* 0x000000ffff035224 */ /* 0x000fe200078e0009 */
[----:B0-----:R-:W-:-:S04]  /*11630*/  @P4 IADD3 R14, P2, R29, R14, RZ ;  /* 0x0000000e1d0e4210 */ /* 0x001fc80007f5e0ff */
[----:B------:R0:W-:Y:S01]  /*11640*/  @P5 LDGSTS.E.BYPASS.LTC128B.128 [R28+0x19c00], desc[UR50][R2.64], !P6 ;  /* 0x19c00000021c5fae */ /* 0x0001e2000f101d72 */
[----:B------:R-:W-:Y:S01]  /*11650*/  LOP3.LUT P5, RZ, R0, 0x40, RZ, 0xc0, !PT ;  /* 0x0000004000ff7812 */ /* 0x000fe200078ac0ff */
[----:B0-----:R-:W-:Y:S02]  /*11660*/  @P4 IMAD.MOV.U32 R2, RZ, RZ, R14 ;  /* 0x000000ffff024224 */ /* 0x001fe400078e000e */
        /* <DEDUP_REMOVED lines=9> */
[----:B------:R-:W1:Y:S02]  /*11700*/  SHFL.IDX PT, R8, R6, 0x6, 0x181f ;  /* 0x00d81f0006087f89 */ /* 0x000e6400000e0000 */
[----:B------:R-:W-:-:S05]  /*11710*/  @P3 MOV R3, R9 ;  /* 0x0000000900033202 */ /* 0x000fca0000000f00 */
        /* <DEDUP_REMOVED lines=16> */
[----:B------:R0:W3:Y:S01]  /*11820*/  SHFL.IDX PT, R14, R5, 0x1, 0x181f ;  /* 0x00381f00050e7f89 */ /* 0x0000e200000e0000 */
[----:B--2---:R-:W-:Y:S01]  /*11830*/  @P1 MOV R2, R9 ;  /* 0x0000000900021202 */ /* 0x004fe20000000f00 */
[----:B-1----:R-:W-:Y:S02]  /*11840*/  @P1 IMAD.X R10, RZ, RZ, R8, P0 ;  /* 0x000000ffff0a1224 */ /* 0x002fe400000e0608 */
[----:B------:R0:W1:Y:S02]  /*11850*/  SHFL.IDX PT, R8, R4, 0x1, 0x181f ;  /* 0x00381f0004087f89 */ /* 0x00006400000e0000 */
[----:B------:R-:W-:-:S05]  /*11860*/  @P1 IMAD.MOV.U32 R3, RZ, RZ, R10 ;  /* 0x000000ffff031224 */ /* 0x000fca00078e000a */
[----:B------:R0:W-:Y:S02]  /*11870*/  @P1 LDGSTS.E.BYPASS.LTC128B.128 [R28+0x1c400], desc[UR50][R2.64], !P6 ;  /* 0x1c400000021c1fae */ /* 0x0001e4000f101d72 */
.L_x_2689:
        /* <DEDUP_REMOVED lines=17> */
.L_x_2601:
        /* <DEDUP_REMOVED lines=30> */
.L_x_2602:
        /* <DEDUP_REMOVED lines=9> */
[----:B------:R-:W-:Y:S01]  /*11c00*/  IMAD.U32 R3, RZ, RZ, UR45 ;  /* 0x0000002dff037e24 */ /* 0x000fe2000f8e00ff */
[----:B------:R-:W-:Y:S01]  /*11c10*/  MOV R2, R4 ;  /* 0x0000000400027202 */ /* 0x000fe20000000f00 */
[----:B------:R-:W-:-:S02]  /*11c20*/  IMAD R26, R7, 0x80, R26 ;  /* 0x00000080071a7824 */ /* 0x000fc400078e021a */
        /* <DEDUP_REMOVED lines=15> */
[----:B------:R-:W-:-:S04]  /*11d20*/  IMAD.WIDE.U32 R2, R7, UR4, R2 ;  /* 0x0000000407027c25 */ /* 0x000fc8000f8e0002 */
[----:B------:R-:W-:Y:S01]  /*11d30*/  IMAD R7, R7, UR5, R0 ;  /* 0x0000000507077c24 */ /* 0x000fe2000f8e0200 */
[----:B------:R-:W-:Y:S01]  /*11d40*/  SHF.R.S32.HI R0, RZ, 0x1f, R9 ;  /* 0x0000001fff007819 */ /* 0x000fe20000011409 */
[----:B------:R-:W-:Y:S02]  /*11d50*/  ULDC.64 UR4, c[0x0][0x2c8] ;  /* 0x0000b20000047ab9 */ /* 0x000fe40000000a00 */
        /* <DEDUP_REMOVED lines=10> */
[----:B------:R-:W-:Y:S01]  /*11e00*/  IMAD.U32 R6, RZ, RZ, UR46 ;  /* 0x0000002eff067e24 */ /* 0x000fe2000f8e00ff */
[----:B------:R-:W-:Y:S02]  /*11e10*/  ULDC UR4, c[0x0][0x288] ;  /* 0x0000a20000047ab9 */ /* 0x000fe40000000800 */
[----:B------:R-:W1:Y:S01]  /*11e20*/  SHFL.IDX PT, R2, R4, RZ, 0x181f ;  /* 0x00181fff04027589 */ /* 0x000e6200000e0000 */
[----:B------:R-:W-:Y:S01]  /*11e30*/  IMAD R5, R5, UR4, RZ ;  /* 0x0000000405057c24 */ /* 0x000fe2000f8e02ff */
[----:B------:R-:W-:Y:S02]  /*11e40*/  LEA R6, R6, R25, 0x7 ;  /* 0x0000001906067211 */ /* 0x000fe400078e38ff */
[----:B------:R-:W2:Y:S02]  /*11e50*/  SHFL.IDX PT, R8, R0, 0x1, 0x181f ;  /* 0x00381f0000087f89 */ /* 0x000ea400000e0000 */
[C---:B------:R-:W-:Y:S01]  /*11e60*/  ISETP.GE.AND P1, PT, R6.reuse, R5, PT ;  /* 0x000000050600720c */ /* 0x040fe20003f26270 */
[C---:B------:R-:W-:Y:S01]  /*11e70*/  VIADD R10, R6.reuse, 0x10 ;  /* 0x00000010060a7836 */ /* 0x040fe20000000000 */
[----:B------:R-:W3:Y:S01]  /*11e80*/  SHFL.IDX PT, R7, R4, 0x1, 0x181f ;  /* 0x00381f0004077f89 */ /* 0x000ee200000e0000 */
[----:B------:R-:W-:-:S10]  /*11e90*/  VIADD R12, R6, 0x20 ;  /* 0x00000020060c7836 */ /* 0x000fd40000000000 */
[----:B0-----:R-:W-:-:S05]  /*11ea0*/  @!P1 IADD3 R14, P2, R29, R14, RZ ;  /* 0x0000000e1d0e9210 */ /* 0x001fca0007f5e0ff */
[----:B-1----:R-:W-:Y:S01]  /*11eb0*/  @!P1 IMAD.X R3, RZ, RZ, R2, P2 ;  /* 0x000000ffff039224 */ /* 0x002fe200010e0602 */
[-C--:B------:R-:W-:Y:S01]  /*11ec0*/  ISETP.GE.AND P2, PT, R10, R5.reuse, PT ;  /* 0x000000050a00720c */ /* 0x080fe20003f46270 */
[----:B------:R-:W-:Y:S02]  /*11ed0*/  @!P1 IMAD.MOV.U32 R2, RZ, RZ, R14 ;  /* 0x000000ffff029224 */ /* 0x000fe400078e000e */
[----:B------:R-:W0:Y:S04]  /*11ee0*/  SHFL.IDX PT, R14, R0, 0x2, 0x181f ;  /* 0x00581f00000e7f89 */ /* 0x000e2800000e0000 */
[----:B------:R1:W-:Y:S01]  /*11ef0*/  @!P1 LDGSTS.E.BYPASS.LTC128B.128 [R28+0x14400], desc[UR50][R2.64], !P0 ;  /* 0x14400000021c9fae */ /* 0x0003e2000c101d72 */
[----:B------:R-:W-:Y:S02]  /*11f00*/  ISETP.GE.AND P1, PT, R12, R5, PT ;  /* 0x000000050c00720c */ /* 0x000fe40003f26270 */
[----:B------:R-:W-:-:S03]  /*11f10*/  IADD3 R12, R6, 0x30, RZ ;  /* 0x00000030060c7810 */ /* 0x000fc60007ffe0ff */
        /* <DEDUP_REMOVED lines=30> */
[----:B------:R-:W-:-:S03]  /*12100*/  VIADD R10, R6, 0x60 ;  /* 0x00000060060a7836 */ /* 0x000fc60000000000 */
[----:B------:R-:W-:Y:S02]  /*12110*/  @!P2 IADD3.X R3, RZ, R7, RZ, P1, !PT ;  /* 0x00000007ff03a210 */ /* 0x000fe40000ffe4ff */
        /* <DEDUP_REMOVED lines=9> */
.L_x_2706:
        /* <DEDUP_REMOVED lines=17> */
.L_x_2707:
[----:B------:R-:W-:Y:S01]  /*122c0*/  UIADD3 UR4, UR49, -0x2, URZ ;  /* 0xfffffffe31047890 */ /* 0x000fe2000fffe03f */
[----:B------:R-:W-:-:S03]  /*122d0*/  IMAD.MOV.U32 R30, RZ, RZ, 0x1 ;  /* 0x00000001ff1e7424 */ /* 0x000fc600078e00ff */
[----:B------:R-:W-:-:S06]  /*122e0*/  UISETP.GE.AND UP0, UPT, UR4, UR48, UPT ;  /* 0x000000300400728c */ /* 0x000fcc000bf06270 */
[----:B------:R-:W-:-:S13]  /*122f0*/  PLOP3.LUT P0, PT, PT, PT, UP0, 0x80, 0x0 ;  /* 0x000000000000781c */ /* 0x000fda0003f0f008 */
[----:B------:R-:W-:Y:S05]  /*12300*/  @!P0 BRA `(.L_x_2605) ;  /* 0x00000018000c8947 */ /* 0x000fea0003800000 */
[----:B------:R-:W-:Y:S01]  /*12310*/  UIADD3 UR4, UR42, 0x1, URZ ;  /* 0x000000012a047890 */ /* 0x000fe2000fffe03f */
[----:B------:R-:W-:Y:S01]  /*12320*/  IADD3 R18, R29, R18, R25 ;  /* 0x000000121d127210 */ /* 0x000fe20007ffe019 */
[----:B------:R-:W-:Y:S01]  /*12330*/  ULOP3.LUT UR5, URZ, UR43, URZ, 0x33, !UPT ;  /* 0x0000002b3f057292 */ /* 0x000fe2000f8e333f */
[----:B0-----:R-:W-:Y:S01]  /*12340*/  LOP3.LUT R0, RZ, UR41, RZ, 0x33, !PT ;  /* 0x00000029ff007c12 */ /* 0x001fe2000f8e33ff */
[----:B------:R-:W-:Y:S01]  /*12350*/  UIMAD UR4, UR4, UR37, URZ ;  /* 0x00000025040472a4 */ /* 0x000fe2000f8e023f */
[----:B------:R-:W-:Y:S01]  /*12360*/  IADD3 R18, R18, -0x1e0, RZ ;  /* 0xfffffe2012127810 */ /* 0x000fe20007ffe0ff */
[----:B------:R-:W-:Y:S02]  /*12370*/  IMAD.MOV.U32 R21, RZ, RZ, 0x1 ;  /* 0x00000001ff157424 */ /* 0x000fe400078e00ff */
[----:B------:R-:W-:Y:S02]  /*12380*/  IMAD.MOV.U32 R20, RZ, RZ, RZ ;  /* 0x000000ffff147224 */ /* 0x000fe400078e00ff */
[----:B------:R-:W-:-:S04]  /*12390*/  LOP3.LUT R3, RZ, UR4, RZ, 0x33, !PT ;  /* 0x00000004ff037c12 */ /* 0x000fc8000f8e33ff */
[----:B------:R-:W-:-:S04]  /*123a0*/  VIMNMX3 R3, R0, UR5, R3, !PT ;  /* 0x0000000500037c0f */ /* 0x000fc8000f800103 */
[C---:B------:R-:W-:Y:S01]  /*123b0*/  IADD3 R32, -R3.reuse, -0x2, RZ ;  /* 0xfffffffe03207810 */ /* 0x040fe20007ffe1ff */
[----:B------:R-:W-:-:S07]  /*123c0*/  IMAD R0, R3, -0xa0, R18 ;  /* 0xffffff6003007824 */ /* 0x000fce00078e0212 */
.L_x_2620:
        /* <DEDUP_REMOVED lines=28> */
[----:B------:R-:W-:Y:S02]  /*12590*/  LEA R6, P0, R4, UR4, 0x2 ;  /* 0x0000000404067c11 */ /* 0x000fe4000f8010ff */
[----:B------:R-:W-:-:S02]  /*125a0*/  @!P1 IADD3 R3, R9, R3, RZ ;  /* 0x0000000309039210 */ /* 0x000fc40007ffe0ff */
        /* <DEDUP_REMOVED lines=19> */
.L_x_2606:
[----:B------:R-:W-:Y:S02]  /*126e0*/  LEA R3, R2, UR44, 0x3 ;  /* 0x0000002c02037c11 */ /* 0x000fe4000f8e18ff */
[----:B------:R-:W-:-:S04]  /*126f0*/  SHF.L.U32 R25, R30, 0x1f, RZ ;  /* 0x0000001f1e197819 */ /* 0x000fc800000006ff */
[----:B------:R-:W0:Y:S02]  /*12700*/  SYNCS.PHASECHK.TRANS64.TRYWAIT P1, [R3+URZ+0x22880], R25 ;  /* 0x02288019030075a7 */ /* 0x000e24000802017f */
[----:B0-----:R-:W-:Y:S05]  /*12710*/  @!P1 BRA `(.L_x_2607) ;  /* 0x00000044002c9947 */ /* 0x001fea0003800000 */
.L_x_2708:
        /* <DEDUP_REMOVED lines=20> */
[----:B------:R-:W-:-:S02]  /*12860*/  IMAD.IADD R5, R5, 0x1, R11 ;  /* 0x0000000105057824 */ /* 0x000fc400078e020b */
[----:B------:R-:W-:Y:S02]  /*12870*/  IMAD R12, R24, UR4, RZ ;  /* 0x00000004180c7c24 */ /* 0x000fe4000f8e02ff */
[----:B------:R-:W-:Y:S02]  /*12880*/  IMAD R11, R26, UR4, RZ ;  /* 0x000000041a0b7c24 */ /* 0x000fe4000f8e02ff */
[C---:B------:R-:W-:Y:S02]  /*12890*/  IMAD R12, R9.reuse, UR5, R12 ;  /* 0x00000005090c7c24 */ /* 0x040fe4000f8e020c */
[----:B------:R-:W-:-:S04]  /*128a0*/  IMAD.WIDE.U32 R6, R9, UR4, R6 ;  /* 0x0000000409067c25 */ /* 0x000fc8000f8e0006 */
[C---:B------:R-:W-:Y:S01]  /*128b0*/  IMAD R11, R8.reuse, UR5, R11 ;  /* 0x00000005080b7c24 */ /* 0x040fe2000f8e020b */
        /* <DEDUP_REMOVED lines=65> */
.L_x_2730:
        /* <DEDUP_REMOVED lines=16> */
.L_x_2609:
[----:B------:R1:W-:Y:S01]  /*12dd0*/  SYNCS.ARRIVE.TRANS64.A1T0 RZ, [R3+URZ+0x22870], RZ ;  /* 0x022870ff03ff79a7 */ /* 0x0003e2000810003f */
[----:B------:R-:W-:Y:S05]  /*12de0*/  @!P2 BRA `(.L_x_2610) ;  /* 0x000000000004a947 */ /* 0x000fea0003800000 */
[----:B------:R-:W-:Y:S01]  /*12df0*/  BPT.TRAP 0x1 ;  /* 0x000000040000795c */ /* 0x000fe20000300000 */
.L_x_2610:
[----:B------:R-:W2:Y:S02]  /*12e00*/  SYNCS.PHASECHK.TRANS64.TRYWAIT P1, [R3+URZ+0x22840], R25 ;  /* 0x02284019030075a7 */ /* 0x000ea4000802017f */
[----:B--2---:R-:W-:Y:S05]  /*12e10*/  @!P1 BRA `(.L_x_2611) ;  /* 0x0000004800389947 */ /* 0x004fea0003800000 */
.L_x_2731:
        /* <DEDUP_REMOVED lines=54> */
[----:B------:R-:W5:Y:S02]  /*13180*/  SHFL.IDX PT, R18, R6, 0x4, 0x181f ;  /* 0x00981f0006127f89 */ /* 0x000f6400000e0000 */
[----:B------:R-:W-:Y:S02]  /*13190*/  IADD3.X R5, RZ, R16, RZ, P1, !PT ;  /* 0x00000010ff057210 */ /* 0x000fe40000ffe4ff */
        /* <DEDUP_REMOVED lines=28> */
.L_x_2753:
        /* <DEDUP_REMOVED lines=16> */
.L_x_2613:
[----:B------:R-:W-:Y:S01]  /*13460*/  IMAD.U32 R4, RZ, RZ, UR36 ;  /* 0x00000024ff047e24 */ /* 0x000fe2000f8e00ff */
[----:B------:R0:W-:Y:S04]  /*13470*/  SYNCS.ARRIVE.TRANS64.A1T0 RZ, [R3+URZ+0x22830], RZ ;  /* 0x022830ff03ff79a7 */ /* 0x0001e8000810003f */
[----:B------:R-:W-:-:S04]  /*13480*/  LOP3.LUT R4, R4, 0x1, RZ, 0xfc, !PT ;  /* 0x0000000104047812 */ /* 0x000fc800078efcff */
[----:B------:R-:W-:-:S13]  /*13490*/  ISETP.NE.AND P1, PT, R4, 0x3, PT ;  /* 0x000000030400780c */ /* 0x000fda0003f25270 */
[----:B0-----:R-:W-:Y:S05]  /*134a0*/  @!P1 BRA `(.L_x_2614) ;  /* 0x0000000000049947 */ /* 0x001fea0003800000 */
[----:B------:R-:W-:Y:S01]  /*134b0*/  BPT.TRAP 0x1 ;  /* 0x000000040000795c */ /* 0x000fe20000300000 */
.L_x_2614:
[----:B-12---:R-:W-:Y:S02]  /*134c0*/  LOP3.LUT R3, R21, 0x1, RZ, 0x3c, !PT ;  /* 0x0000000115037812 */ /* 0x006fe400078e3cff */
[----:B------:R-:W-:Y:S02]  /*134d0*/  LEA R6, R20, UR44, 0x3 ;  /* 0x0000002c14067c11 */ /* 0x000fe4000f8e18ff */
[----:B------:R-:W-:-:S04]  /*134e0*/  SHF.L.U32 R3, R3, 0x1f, RZ ;  /* 0x0000001f03037819 */ /* 0x000fc800000006ff */
[----:B------:R-:W0:Y:S02]  /*134f0*/  SYNCS.PHASECHK.TRANS64.TRYWAIT P2, [R6+URZ+0x22870], R3 ;  /* 0x02287003060075a7 */ /* 0x000e24000804017f */
[----:B0-----:R-:W-:Y:S05]  /*13500*/  @!P2 BRA `(.L_x_2615) ;  /* 0x0000004c0034a947 */ /* 0x001fea0003800000 */
.L_x_2754:
[----:B------:R-:W-:-:S06]  /*13510*/  ULOP3.LUT UR4, UR36, 0x2, URZ, 0xfc, !UPT ;  /* 0x0000000224047892 */ /* 0x000fcc000f8efc3f */
[----:B------:R-:W-:-:S05]  /*13520*/  IMAD.U32 R4, RZ, RZ, UR4 ;  /* 0x00000004ff047e24 */ /* 0x000fca000f8e00ff */
[----:B------:R-:W-:-:S13]  /*13530*/  ISETP.NE.AND P2, PT, R4, 0x3, PT ;  /* 0x000000030400780c */ /* 0x000fda0003f45270 */
[----:B------:R-:W-:Y:S05]  /*13540*/  @!P2 BRA `(.L_x_2616) ;  /* 0x000000000004a947 */ /* 0x000fea0003800000 */
[----:B------:R-:W-:Y:S01]  /*13550*/  BPT.TRAP 0x1 ;  /* 0x000000040000795c */ /* 0x000fe20000300000 */
.L_x_2616:
[----:B------:R-:W-:Y:S01]  /*13560*/  SHF.L.U32 R5, R21, 0x1f, RZ ;  /* 0x0000001f15057819 */ /* 0x000fe200000006ff */
[----:B0-----:R-:W-:-:S03]  /*13570*/  IMAD R3, R20, 0x5000, RZ ;  /* 0x0000500014037824 */ /* 0x001fc600078e02ff */
[----:B------:R-:W0:Y:S02]  /*13580*/  SYNCS.PHASECHK.TRANS64.TRYWAIT P2, [R6+URZ+0x22860], R5 ;  /* 0x02286005060075a7 */ /* 0x000e24000804017f */
[----:B------:R-:W-:Y:S01]  /*13590*/  LOP3.LUT R4, R3, R37, RZ, 0xfc, !PT ;  /* 0x0000002503047212 */ /* 0x000fe200078efcff */
[----:B0-----:R-:W-:Y:S06]  /*135a0*/  @!P2 BRA `(.L_x_2617) ;  /* 0x0000004c0020a947 */ /* 0x001fec0003800000 */
.L_x_2755:
        /* <DEDUP_REMOVED lines=76> */
.L_x_2618:
[----:B-1----:R1:W-:Y:S01]  /*13a70*/  SYNCS.ARRIVE.TRANS64.A1T0 RZ, [R6+URZ+0x22850], RZ ;  /* 0x022850ff06ff79a7 */ /* 0x0023e2000810003f */
[----:B------:R-:W-:Y:S06]  /*13a80*/  BAR.SYNC.DEFER_BLOCKING 0x2, 0x80 ;  /* 0x0082000000007b1d */ /* 0x000fec0000010000 */
[----:B------:R-:W-:Y:S05]  /*13a90*/  @!P1 BRA `(.L_x_2619) ;  /* 0x0000000000049947 */ /* 0x000fea0003800000 */
[----:B------:R-:W-:Y:S01]  /*13aa0*/  BPT.TRAP 0x1 ;  /* 0x000000040000795c */ /* 0x000fe20000300000 */
.L_x_2619:
        /* <DEDUP_REMOVED lines=9> */
.L_x_2605:
[----:B------:R-:W-:-:S07]  /*13b40*/  IMAD.MOV.U32 R2, RZ, RZ, RZ ;  /* 0x000000ffff027224 */ /* 0x000fce00078e00ff */
.L_x_2621:
[----:B------:R-:W-:-:S06]  /*13b50*/  ULOP3.LUT UR4, UR36, 0x1, URZ, 0xfc, !UPT ;  /* 0x0000000124047892 */ /* 0x000fcc000f8efc3f */
[----:B0-----:R-:W-:-:S05]  /*13b60*/  IMAD.U32 R0, RZ, RZ, UR4 ;  /* 0x00000004ff007e24 */ /* 0x001fca000f8e00ff */
[----:B------:R-:W-:-:S13]  /*13b70*/  ISETP.NE.AND P1, PT, R0, 0x3, PT ;  /* 0x000000030000780c */ /* 0x000fda0003f25270 */
[----:B------:R-:W-:Y:S05]  /*13b80*/  @!P1 BRA `(.L_x_2622) ;  /* 0x0000000000049947 */ /* 0x000fea0003800000 */
[----:B------:R-:W-:Y:S01]  /*13b90*/  BPT.TRAP 0x1 ;  /* 0x000000040000795c */ /* 0x000fe20000300000 */
.L_x_2622:
[----:B------:R-:W-:Y:S01]  /*13ba0*/  LOP3.LUT R0, R30, 0x1, RZ, 0x3c, !PT ;  /* 0x000000011e007812 */ /* 0x000fe200078e3cff */
[----:B------:R-:W-:Y:S01]  /*13bb0*/  BSSY B0, `(.L_x_2623) ;  /* 0x0000005000007945 */ /* 0x000fe20003800000 */
[----:B------:R-:W-:Y:S02]  /*13bc0*/  LEA R3, R2, UR44, 0x3 ;  /* 0x0000002c02037c11 */ /* 0x000fe4000f8e18ff */
[----:B------:R-:W-:-:S04]  /*13bd0*/  SHF.L.U32 R0, R0, 0x1f, RZ ;  /* 0x0000001f00007819 */ /* 0x000fc800000006ff */
[----:B------:R-:W0:Y:S02]  /*13be0*/  SYNCS.PHASECHK.TRANS64.TRYWAIT P0, [R3+URZ+0x22870], R0 ;  /* 0x02287000030075a7 */ /* 0x000e24000800017f */
[----:B0-----:R-:W-:Y:S05]  /*13bf0*/  @!P0 BRA `(.L_x_2624) ;  /* 0x0000004400a08947 */ /* 0x001fea0003800000 */
.L_x_2756:
[----:B------:R-:W-:Y:S05]  /*13c00*/  BSYNC B0 ;  /* 0x0000000000007941 */ /* 0x000fea0003800000 */
.L_x_2623:
[----:B------:R-:W-:-:S06]  /*13c10*/  ULOP3.LUT UR4, UR36, 0x2, URZ, 0xfc, !UPT ;  /* 0x0000000224047892 */ /* 0x000fcc000f8efc3f */
[----:B------:R-:W-:-:S05]  /*13c20*/  IMAD.U32 R4, RZ, RZ, UR4 ;  /* 0x00000004ff047e24 */ /* 0x000fca000f8e00ff */
[----:B------:R-:W-:-:S13]  /*13c30*/  ISETP.NE.AND P0, PT, R4, 0x3, PT ;  /* 0x000000030400780c */ /* 0x000fda0003f05270 */
[----:B------:R-:W-:Y:S05]  /*13c40*/  @!P0 BRA `(.L_x_2625) ;  /* 0x0000000000048947 */ /* 0x000fea0003800000 */
[----:B------:R-:W-:Y:S01]  /*13c50*/  BPT.TRAP 0x1 ;  /* 0x000000040000795c */ /* 0x000fe20000300000 */
.L_x_2625:
        /* <DEDUP_REMOVED lines=8> */
.L_x_2757:
        /* <DEDUP_REMOVED lines=73> */
.L_x_2627:
[----:B-1----:R1:W-:Y:S01]  /*14170*/  SYNCS.ARRIVE.TRANS64.A1T0 RZ, [R3+URZ+0x22850], RZ ;  /* 0x022850ff03ff79a7 */ /* 0x0023e2000810003f */
[----:B------:R-:W-:Y:S06]  /*14180*/  BAR.SYNC.DEFER_BLOCKING 0x2, 0x80 ;  /* 0x0082000000007b1d */ /* 0x000fec0000010000 */
[----:B------:R-:W-:Y:S05]  /*14190*/  @!P1 BRA `(.L_x_2628) ;  /* 0x0000000000049947 */ /* 0x000fea0003800000 */
[----:B------:R-:W-:Y:S01]  /*141a0*/  BPT.TRAP 0x1 ;  /* 0x000000040000795c */ /* 0x000fe20000300000 */
.L_x_2628:
[----:B------:R-:W2:Y:S01]  /*141b0*/  S2R R0, SR_CgaCtaId ;  /* 0x0000000000007919 */ /* 0x000ea20000008800 */
[----:B-1----:R-:W-:-:S04]  /*141c0*/  IADD3 R3, R3, 0x22880, RZ ;  /* 0x0002288003037810 */ /* 0x002fc80007ffe0ff */
        /* <DEDUP_REMOVED lines=8> */
.L_x_2587:
[----:B0-----:R-:W0:Y:S01]  /*14250*/  S2R R4, SR_CgaCtaId ;  /* 0x0000000000047919 */ /* 0x001e220000008800 */
[----:B------:R-:W-:Y:S02]  /*14260*/  MOV R3, 0x400 ;  /* 0x0000040000037802 */ /* 0x000fe40000000f00 */
[----:B------:R-:W-:Y:S02]  /*14270*/  SHF.L.U32 R2, R2, 0x1f, RZ ;  /* 0x0000001f02027819 */ /* 0x000fe400000006ff */
[----:B0-----:R-:W-:-:S04]  /*14280*/  LEA R7, R4, R3, 0x18 ;  /* 0x0000000304077211 */ /* 0x001fc800078ec0ff */
[----:B------:R-:W0:Y:S02]  /*14290*/  SYNCS.PHASECHK.TRANS64.TRYWAIT P0, [R7+URZ+0x22820], R2 ;  /* 0x02282002070075a7 */ /* 0x000e24000800017f */
[----:B0-----:R-:W-:Y:S05]  /*142a0*/  @!P0 BRA `(.L_x_2629) ;  /* 0x00000040001c8947 */ /* 0x001fea0003800000 */
.L_x_2758:
        /* <DEDUP_REMOVED lines=13> */
.L_x_2630:
[----:B------:R-:W-:Y:S01]  /*14380*/  IMAD R5, R0, 0x8, R7 ;  /* 0x0000000800057824 */ /* 0x000fe200078e0207 */
[----:B------:R-:W-:Y:S01]  /*14390*/  SHF.L.U32 R2, R30, 0x1f, RZ ;  /* 0x0000001f1e027819 */ /* 0x000fe200000006ff */
[----:B------:R-:W-:-:S03]  /*143a0*/  VIADD R0, R0, 0x1 ;  /* 0x0000000100007836 */ /* 0x000fc60000000000 */
[----:B------:R-:W0:Y:S02]  /*143b0*/  SYNCS.PHASECHK.TRANS64.TRYWAIT P1, [R5+URZ+0x22840], R2 ;  /* 0x02284002050075a7 */ /* 0x000e24000802017f */
[----:B------:R-:W-:-:S04]  /*143c0*/  ISETP.NE.AND P2, PT, R0, 0x2, PT ;  /* 0x000000020000780c */ /* 0x000fc80003f45270 */
[----:B------:R-:W-:Y:S01]  /*143d0*/  SEL R3, RZ, 0x1, P2 ;  /* 0x00000001ff037807 */ /* 0x000fe20001000000 */
[----:B0-----:R-:W-:Y:S08]  /*143e0*/  @!P1 BRA `(.L_x_2631) ;  /* 0x0000003c00e09947 */ /* 0x001ff00003800000 */
.L_x_2759:
[----:B------:R-:W-:Y:S02]  /*143f0*/  SEL R0, R0, RZ, P2 ;  /* 0x000000ff00007207 */ /* 0x000fe40001000000 */
[----:B------:R-:W-:Y:S01]  /*14400*/  LOP3.LUT R3, R30, R3, RZ, 0x3c, !PT ;  /* 0x000000031e037212 */ /* 0x000fe200078e3cff */
[----:B------:R-:W-:Y:S06]  /*14410*/  @!P0 BRA `(.L_x_2632) ;  /* 0x0000000000048947 */ /* 0x000fec0003800000 */
[----:B------:R-:W-:Y:S01]  /*14420*/  BPT.TRAP 0x1 ;  /* 0x000000040000795c */ /* 0x000fe20000300000 */
.L_x_2632:
[----:B------:R-:W-:Y:S01]  /*14430*/  IMAD R7, R0, 0x8, R7 ;  /* 0x0000000800077824 */ /* 0x000fe200078e0207 */
[----:B------:R-:W-:-:S04]  /*14440*/  SHF.L.U32 R0, R3, 0x1f, RZ ;  /* 0x0000001f03007819 */ /* 0x000fc800000006ff */
[----:B------:R-:W1:Y:S02]  /*14450*/  SYNCS.PHASECHK.TRANS64.TRYWAIT P1, [R7+URZ+0x22840], R0 ;  /* 0x02284000070075a7 */ /* 0x000e64000802017f */
[----:B-1----:R-:W-:Y:S05]  /*14460*/  @!P1 BRA `(.L_x_2633) ;  /* 0x0000003c00d49947 */ /* 0x002fea0003800000 */
.L_x_2760:
[----:B------:R-:W-:Y:S05]  /*14470*/  @!P0 BRA `(.L_x_2634) ;  /* 0x0000000000048947 */ /* 0x000fea0003800000 */
[----:B------:R-:W-:Y:S01]  /*14480*/  BPT.TRAP 0x1 ;  /* 0x000000040000795c */ /* 0x000fe20000300000 */
.L_x_2634:
[----:B------:R-:W2:Y:S02]  /*14490*/  SYNCS.PHASECHK.TRANS64.TRYWAIT P1, [R5+URZ+0x22860], R2 ;  /* 0x02286002050075a7 */ /* 0x000ea4000802017f */
[----:B--2---:R-:W-:Y:S05]  /*144a0*/  @!P1 BRA `(.L_x_2635) ;  /* 0x0000003c00d89947 */ /* 0x004fea0003800000 */
.L_x_2761:
[----:B------:R-:W-:Y:S05]  /*144b0*/  @!P0 BRA `(.L_x_2636) ;  /* 0x0000000000048947 */ /* 0x000fea0003800000 */
[----:B------:R-:W-:Y:S01]  /*144c0*/  BPT.TRAP 0x1 ;  /* 0x000000040000795c */ /* 0x000fe20000300000 */
.L_x_2636:
[----:B------:R-:W3:Y:S02]  /*144d0*/  SYNCS.PHASECHK.TRANS64.TRYWAIT P1, [R7+URZ+0x22860], R0 ;  /* 0x02286000070075a7 */ /* 0x000ee4000802017f */
[----:B---3--:R-:W-:Y:S05]  /*144e0*/  @!P1 BRA `(.L_x_2637) ;  /* 0x0000003c00dc9947 */ /* 0x008fea0003800000 */
.L_x_2762:
[----:B------:R-:W-:Y:S05]  /*144f0*/  @!P0 BRA `(.L_x_2638) ;  /* 0x0000000000048947 */ /* 0x000fea0003800000 */
[----:B------:R-:W-:Y:S01]  /*14500*/  BPT.TRAP 0x1 ;  /* 0x000000040000795c */ /* 0x000fe20000300000 */
.L_x_2638:
[----:B------:R-:W4:Y:S02]  /*14510*/  SYNCS.PHASECHK.TRANS64.TRYWAIT P1, [R5+URZ+0x22880], R2 ;  /* 0x02288002050075a7 */ /* 0x000f24000802017f */
[----:B----4-:R-:W-:Y:S05]  /*14520*/  @!P1 BRA `(.L_x_2639) ;  /* 0x0000003c00e09947 */ /* 0x010fea0003800000 */
.L_x_2763:
[----:B------:R-:W-:Y:S05]  /*14530*/  @!P0 BRA `(.L_x_2640) ;  /* 0x0000000000048947 */ /* 0x000fea0003800000 */
[----:B------:R-:W-:Y:S01]  /*14540*/  BPT.TRAP 0x1 ;  /* 0x000000040000795c */ /* 0x000fe20000300000 */
.L_x_2640:
[----:B------:R0:W0:Y:S02]  /*14550*/  SYNCS.PHASECHK.TRANS64.TRYWAIT P0, [R7+URZ+0x22880], R0 ;  /* 0x02288000070075a7 */ /* 0x000024000800017f */
[----:B0-----:R-:W-:Y:S05]  /*14560*/  @!P0 NANOSLEEP.SYNCS 0x989680 ;  /* 0x009896800000895d */ /* 0x001fea0003900000 */
[----:B------:R-:W0:Y:S02]  /*14570*/  @!P0 SYNCS.PHASECHK.TRANS64 P0, [R7+URZ+0x22880], R0 ;  /* 0x02288000070085a7 */ /* 0x000e24000800007f */
[----:B0-----:R-:W-:Y:S05]  /*14580*/  @!P0 BRA `(.L_x_2640) ;  /* 0xfffffffc00f08947 */ /* 0x001fea000383ffff */
.L_x_2543:
[----:B------:R-:W-:Y:S05]  /*14590*/  BSYNC B6 ;  /* 0x0000000000067941 */ /* 0x000fea0003800000 */
.L_x_2540:
[----:B------:R-:W-:Y:S05]  /*145a0*/  EXIT ;  /* 0x000000000000794d */ /* 0x000fea0003800000 */
.L_x_2547:
[----:B0-----:R-:W-:-:S04]  /*145b0*/  IMAD.U32 R3, RZ, RZ, UR41 ;  /* 0x00000029ff037e24 */ /* 0x001fc8000f8e00ff */
[----:B------:R0:W1:Y:S03]  /*145c0*/  SYNCS.PHASECHK.TRANS64.TRYWAIT P0, [R3+URZ+0x22800], R6 ;  /* 0x02280006030075a7 */ /* 0x000066000800017f */
[----:B-1----:R-:W-:Y:S05]  /*145d0*/  @!P0 NANOSLEEP.SYNCS 0x989680 ;  /* 0x009896800000895d */ /* 0x002fea0003900000 */
[----:B------:R-:W1:Y:S02]  /*145e0*/  @!P0 SYNCS.PHASECHK.TRANS64 P0, [R3+URZ+0x22800], R6 ;  /* 0x02280006030085a7 */ /* 0x000e64000800007f */
[----:B-1----:R-:W-:Y:S05]  /*145f0*/  @!P0 BRA `(.L_x_2547) ;  /* 0xfffffffc00ec8947 */ /* 0x002fea000383ffff */
[----:B------:R-:W-:Y:S05]  /*14600*/  BRA `(.L_x_2641) ;  /* 0xfffffed000187947 */ /* 0x000fea000383ffff */
.L_x_2551:
[----:B--2---:R-:W-:-:S04]  /*14610*/  MOV R5, UR41 ;  /* 0x0000002900057c02 */ /* 0x004fc80008000f00 */
[----:B------:R2:W3:Y:S03]  /*14620*/  SYNCS.PHASECHK.TRANS64.TRYWAIT P1, [R5+URZ+0x22830], R6 ;  /* 0x02283006050075a7 */ /* 0x0004e6000802017f */
[----:B---3--:R-:W-:Y:S05]  /*14630*/  @!P1 NANOSLEEP.SYNCS 0x989680 ;  /* 0x009896800000995d */ /* 0x008fea0003900000 */
[----:B------:R-:W3:Y:S02]  /*14640*/  @!P1 SYNCS.PHASECHK.TRANS64 P1, [R5+URZ+0x22830], R6 ;  /* 0x02283006050095a7 */ /* 0x000ee4000802007f */
[----:B---3--:R-:W-:Y:S05]  /*14650*/  @!P1 BRA `(.L_x_2551) ;  /* 0xfffffffc00ec9947 */ /* 0x008fea000383ffff */
[----:B------:R-:W-:Y:S05]  /*14660*/  BRA `(.L_x_2550) ;  /* 0xfffffed000347947 */ /* 0x000fea000383ffff */
.L_x_2557:
[----:B-1----:R-:W-:-:S04]  /*14670*/  IMAD.U32 R11, RZ, RZ, UR6 ;  /* 0x00000006ff0b7e24 */ /* 0x002fc8000f8e00ff */
[----:B------:R1:W2:Y:S03]  /*14680*/  SYNCS.PHASECHK.TRANS64.TRYWAIT P1, [R11+URZ+0x22830], R10 ;  /* 0x0228300a0b0075a7 */ /* 0x0002a6000802017f */
[----:B--2---:R-:W-:Y:S05]  /*14690*/  @!P1 NANOSLEEP.SYNCS 0x989680 ;  /* 0x009896800000995d */ /* 0x004fea0003900000 */
[----:B------:R-:W2:Y:S02]  /*146a0*/  @!P1 SYNCS.PHASECHK.TRANS64 P1, [R11+URZ+0x22830], R10 ;  /* 0x0228300a0b0095a7 */ /* 0x000ea4000802007f */
[----:B--2---:R-:W-:Y:S05]  /*146b0*/  @!P1 BRA `(.L_x_2557) ;  /* 0xfffffffc00ec9947 */ /* 0x004fea000383ffff */
[----:B------:R-:W-:Y:S05]  /*146c0*/  BRA `(.L_x_2554) ;  /* 0xffffff0c00947947 */ /* 0x000fea000383ffff */
.L_x_2561:
[----:B-1----:R-:W-:-:S04]  /*146d0*/  IMAD.U32 R11, RZ, RZ, UR6 ;  /* 0x00000006ff0b7e24 */ /* 0x002fc8000f8e00ff */
[----:B------:R1:W2:Y:S03]  /*146e0*/  SYNCS.PHASECHK.TRANS64.TRYWAIT P1, [R11+URZ+0x22850], R10 ;  /* 0x0228500a0b0075a7 */ /* 0x0002a6000802017f */
[----:B--2---:R-:W-:Y:S05]  /*146f0*/  @!P1 NANOSLEEP.SYNCS 0x989680 ;  /* 0x009896800000995d */ /* 0x004fea0003900000 */
[----:B------:R-:W2:Y:S02]  /*14700*/  @!P1 SYNCS.PHASECHK.TRANS64 P1, [R11+URZ+0x22850], R10 ;  /* 0x0228500a0b0095a7 */ /* 0x000ea4000802007f */
[----:B--2---:R-:W-:Y:S05]  /*14710*/  @!P1 BRA `(.L_x_2561) ;  /* 0xfffffffc00ec9947 */ /* 0x004fea000383ffff */
[----:B------:R-:W-:Y:S05]  /*14720*/  BRA `(.L_x_2558) ;  /* 0xffffff1400b87947 */ /* 0x000fea000383ffff */
.L_x_2569:
[----:B-1----:R-:W-:-:S04]  /*14730*/  IMAD.U32 R10, RZ, RZ, UR6 ;  /* 0x00000006ff0a7e24 */ /* 0x002fc8000f8e00ff */
[----:B------:R1:W2:Y:S03]  /*14740*/  SYNCS.PHASECHK.TRANS64.TRYWAIT P1, [R10+URZ+0x22830], R7 ;  /* 0x022830070a0075a7 */ /* 0x0002a6000802017f */
[----:B--2---:R-:W-:Y:S05]  /*14750*/  @!P1 NANOSLEEP.SYNCS 0x989680 ;  /* 0x009896800000995d */ /* 0x004fea0003900000 */
[----:B------:R-:W2:Y:S02]  /*14760*/  @!P1 SYNCS.PHASECHK.TRANS64 P1, [R10+URZ+0x22830], R7 ;  /* 0x022830070a0095a7 */ /* 0x000ea4000802007f */
[----:B--2---:R-:W-:Y:S05]  /*14770*/  @!P1 BRA `(.L_x_2569) ;  /* 0xfffffffc00ec9947 */ /* 0x004fea000383ffff */
[----:B------:R-:W-:Y:S05]  /*14780*/  BRA `(.L_x_2566) ;  /* 0xffffff4c00247947 */ /* 0x000fea000383ffff */
.L_x_2573:
[----:B-1----:R-:W-:-:S04]  /*14790*/  IMAD.U32 R10, RZ, RZ, UR6 ;  /* 0x00000006ff0a7e24 */ /* 0x002fc8000f8e00ff */
[----:B------:R1:W2:Y:S03]  /*147a0*/  SYNCS.PHASECHK.TRANS64.TRYWAIT P1, [R10+URZ+0x22850], R7 ;  /* 0x022850070a0075a7 */ /* 0x0002a6000802017f */
[----:B--2---:R-:W-:Y:S05]  /*147b0*/  @!P1 NANOSLEEP.SYNCS 0x989680 ;  /* 0x009896800000995d */ /* 0x004fea0003900000 */
[----:B------:R-:W2:Y:S02]  /*147c0*/  @!P1 SYNCS.PHASECHK.TRANS64 P1, [R10+URZ+0x22850], R7 ;  /* 0x022850070a0095a7 */ /* 0x000ea4000802007f */
[----:B--2---:R-:W-:Y:S05]  /*147d0*/  @!P1 BRA `(.L_x_2573) ;  /* 0xfffffffc00ec9947 */ /* 0x004fea000383ffff */
[----:B------:R-:W-:Y:S05]  /*147e0*/  BRA `(.L_x_2570) ;  /* 0xffffff5400387947 */ /* 0x000fea000383ffff */
.L_x_2580:
[----:B-1----:R-:W-:-:S04]  /*147f0*/  IMAD.U32 R3, RZ, RZ, UR12 ;  /* 0x0000000cff037e24 */ /* 0x002fc8000f8e00ff */
[----:B------:R1:W3:Y:S03]  /*14800*/  SYNCS.PHASECHK.TRANS64.TRYWAIT P1, [R3+URZ+0x22850], R0 ;  /* 0x02285000030075a7 */ /* 0x0002e6000802017f */
[----:B---3--:R-:W-:Y:S05]  /*14810*/  @!P1 NANOSLEEP.SYNCS 0x989680 ;  /* 0x009896800000995d */ /* 0x008fea0003900000 */
[----:B------:R-:W3:Y:S02]  /*14820*/  @!P1 SYNCS.PHASECHK.TRANS64 P1, [R3+URZ+0x22850], R0 ;  /* 0x02285000030095a7 */ /* 0x000ee4000802007f */
[----:B---3--:R-:W-:Y:S05]  /*14830*/  @!P1 BRA `(.L_x_2580) ;  /* 0xfffffffc00ec9947 */ /* 0x008fea000383ffff */
[----:B------:R-:W-:Y:S05]  /*14840*/  BRA `(.L_x_2579) ;  /* 0xffffff7c00907947 */ /* 0x000fea000383ffff */
.L_x_2593:
[----:B------:R-:W-:Y:S01]  /*14850*/  IMAD.MOV.U32 R13, RZ, RZ, R19 ;  /* 0x000000ffff0d7224 */ /* 0x000fe200078e0013 */
[----:B------:R-:W-:Y:S01]  /*14860*/  MOV R11, 0x1f ;  /* 0x0000001f000b7802 */ /* 0x000fe20000000f00 */
[----:B------:R-:W-:Y:S02]  /*14870*/  IMAD.MOV.U32 R12, RZ, RZ, RZ ;  /* 0x000000ffff0c7224 */ /* 0x000fe400078e00ff */
[----:B------:R-:W-:-:S07]  /*14880*/  IMAD.MOV.U32 R15, RZ, RZ, -0x1 ;  /* 0xffffffffff0f7424 */ /* 0x000fce00078e00ff */
[----:B0----5:R-:W-:Y:S05]  /*14890*/  WARPSYNC.COLLECTIVE R15, `(.L_x_2642) ;  /* 0x000000000f087348 */ /* 0x021fea0003c00000 */
[----:B------:R1:W2:Y:S02]  /*148a0*/  SHFL.IDX P6, R14, R13, R12, R11 ;  /* 0x0000000c0d0e7389 */ /* 0x0002a400000c000b */
[----:B012--5:R-:W-:Y:S01]  /*148b0*/  ENDCOLLECTIVE ;  /* 0x000000000000791b */ /* 0x027fe20003800000 */
.L_x_2642:
[----:B------:R-:W-:Y:S05]  /*148c0*/  BRA `(.L_x_2643) ;  /* 0xffffffb800807947 */ /* 0x000fea000383ffff */
.L_x_2595:
[----:B0-----:R-:W-:-:S04]  /*148d0*/  IMAD.U32 R3, RZ, RZ, UR44 ;  /* 0x0000002cff037e24 */ /* 0x001fc8000f8e00ff */
[----:B------:R0:W1:Y:S03]  /*148e0*/  SYNCS.PHASECHK.TRANS64.TRYWAIT P0, [R3+URZ+0x22880], R30 ;  /* 0x0228801e030075a7 */ /* 0x000066000800017f */
[----:B-1----:R-:W-:Y:S05]  /*148f0*/  @!P0 NANOSLEEP.SYNCS 0x989680 ;  /* 0x009896800000895d */ /* 0x002fea0003900000 */
[----:B------:R-:W1:Y:S02]  /*14900*/  @!P0 SYNCS.PHASECHK.TRANS64 P0, [R3+URZ+0x22880], R30 ;  /* 0x0228801e030085a7 */ /* 0x000e64000800007f */
[----:B-1----:R-:W-:Y:S05]  /*14910*/  @!P0 BRA `(.L_x_2595) ;  /* 0xfffffffc00ec8947 */ /* 0x002fea000383ffff */
[----:B------:R-:W-:Y:S05]  /*14920*/  BRA `(.L_x_2644) ;  /* 0xffffffbc00d47947 */ /* 0x000fea000383ffff */
.L_x_2596:
        /* <DEDUP_REMOVED lines=8> */
.L_x_2646:
[----:B------:R-:W-:Y:S05]  /*149b0*/  BSYNC B0 ;  /* 0x0000000000007941 */ /* 0x000fea0003800000 */
.L_x_2645:
[----:B------:R-:W-:Y:S01]  /*149c0*/  MOV R13, R16 ;  /* 0x00000010000d7202 */ /* 0x000fe20000000f00 */
[----:B------:R-:W-:Y:S01]  /*149d0*/  IMAD.MOV.U32 R12, RZ, RZ, RZ ;  /* 0x000000ffff0c7224 */ /* 0x000fe200078e00ff */
[C---:B------:R-:W-:Y:S01]  /*149e0*/  ISETP.LT.OR P1, PT, R5.reuse, 0x1, P2 ;  /* 0x000000010500780c */ /* 0x040fe20001721670 */
[----:B------:R-:W-:Y:S01]  /*149f0*/  IMAD.MOV.U32 R11, RZ, RZ, 0x181f ;  /* 0x0000181fff0b7424 */ /* 0x000fe200078e00ff */
[----:B------:R-:W-:Y:S01]  /*14a00*/  LOP3.LUT R0, R0, 0xffffffdf, RZ, 0xc0, !PT ;  /* 0xffffffdf00007812 */ /* 0x000fe200078ec0ff */
        /* <DEDUP_REMOVED lines=8> */
.L_x_2647:
[----:B------:R-:W-:Y:S01]  /*14a90*/  ISETP.GE.AND P3, PT, R5, 0x51, PT ;  /* 0x000000510500780c */ /* 0x000fe20003f66270 */
[----:B------:R-:W-:Y:S02]  /*14aa0*/  IMAD.MOV.U32 R13, RZ, RZ, R17 ;  /* 0x000000ffff0d7224 */ /* 0x000fe400078e0011 */
[----:B------:R-:W-:Y:S01]  /*14ab0*/  IMAD.MOV.U32 R12, RZ, RZ, 0x1 ;  /* 0x00000001ff0c7424 */ /* 0x000fe200078e00ff */
[----:B------:R-:W-:-:S13]  /*14ac0*/  IADD3 R2, P0, R29, R14, RZ ;  /* 0x0000000e1d027210 */ /* 0x000fda0007f1e0ff */
[----:B------:R-:W-:Y:S05]  /*14ad0*/  WARPSYNC.COLLECTIVE R15, `(.L_x_2648) ;  /* 0x000000000f087348 */ /* 0x000fea0003c00000 */
[----:B------:R0:W1:Y:S02]  /*14ae0*/  SHFL.IDX P6, R14, R13, R12, R11 ;  /* 0x0000000c0d0e7389 */ /* 0x00006400000c000b */
[----:B01----:R-:W-:Y:S01]  /*14af0*/  ENDCOLLECTIVE ;  /* 0x000000000000791b */ /* 0x003fe20003800000 */
.L_x_2648:
[----:B------:R-:W-:-:S05]  /*14b00*/  IMAD.X R3, RZ, RZ, R3, P0 ;  /* 0x000000ffff037224 */ /* 0x000fca00000e0603 */
        /* <DEDUP_REMOVED lines=10> */
.L_x_2649:
        /* <DEDUP_REMOVED lines=9> */
.L_x_2650:
[----:B------:R-:W-:Y:S01]  /*14c40*/  @!PT LDS RZ, [RZ] ;  /* 0x00000000fffff984 */ /* 0x000fe20000000800 */
[----:B------:R-:W-:Y:S01]  /*14c50*/  @!PT LDS RZ, [RZ] ;  /* 0x00000000fffff984 */ /* 0x000fe20000000800 */
[----:B------:R-:W-:Y:S01]  /*14c60*/  @!PT LDS RZ, [RZ] ;  /* 0x00000000fffff984 */ /* 0x000fe20000000800 */
[----:B------:R0:W-:Y:S01]  /*14c70*/  LDGSTS.E.BYPASS.LTC128B.128 [R28+0xac00], desc[UR50][R2.64], !P1 ;  /* 0x0ac00000021c7fae */ /* 0x0001e2000c901d72 */
[----:B------:R-:W-:Y:S02]  /*14c80*/  ISETP.LT.OR P1, PT, R5, 0x21, P2 ;  /* 0x000000210500780c */ /* 0x000fe40001721670 */
[----:B------:R-:W-:Y:S01]  /*14c90*/  MOV R13, R16 ;  /* 0x00000010000d7202 */ /* 0x000fe20000000f00 */
[----:B------:R-:W-:-:S10]  /*14ca0*/  IMAD.MOV.U32 R23, RZ, RZ, R14 ;  /* 0x000000ffff177224 */ /* 0x000fd400078e000e */
[----:B0-----:R-:W-:Y:S05]  /*14cb0*/  WARPSYNC.COLLECTIVE R15, `(.L_x_2651) ;  /* 0x000000000f087348 */ /* 0x001fea0003c00000 */
[----:B------:R1:W2:Y:S02]  /*14cc0*/  SHFL.IDX P6, R14, R13, R12, R11 ;  /* 0x0000000c0d0e7389 */ /* 0x0002a400000c000b */
[----:B012---:R-:W-:Y:S01]  /*14cd0*/  ENDCOLLECTIVE ;  /* 0x000000000000791b */ /* 0x007fe20003800000 */
.L_x_2651:
        /* <DEDUP_REMOVED lines=8> */
.L_x_2652:
        /* <DEDUP_REMOVED lines=10> */
.L_x_2653:
        /* <DEDUP_REMOVED lines=9> */
.L_x_2654:
        /* <DEDUP_REMOVED lines=10> */
.L_x_2655:
        /* <DEDUP_REMOVED lines=8> */
.L_x_2656:
        /* <DEDUP_REMOVED lines=10> */
.L_x_2657:
[----:B------:R-:W-:Y:S02]  /*15050*/  IMAD.MOV.U32 R13, RZ, RZ, R17 ;  /* 0x000000ffff0d7224 */ /* 0x000fe400078e0011 */
[----:B------:R-:W-:Y:S02]  /*15060*/  IMAD.MOV.U32 R12, RZ, RZ, 0x6 ;  /* 0x00000006ff0c7424 */ /* 0x000fe400078e00ff */
[----:B------:R-:W-:-:S05]  /*15070*/  IMAD.MOV.U32 R11, RZ, RZ, R14 ;  /* 0x000000ffff0b7224 */ /* 0x000fca00078e000e */
[----:B------:R-:W-:Y:S02]  /*15080*/  IADD3 R2, P0, R29, R11, RZ ;  /* 0x0000000b1d027210 */ /* 0x000fe40007f1e0ff */
[----:B------:R-:W-:-:S03]  /*15090*/  MOV R11, 0x181f ;  /* 0x0000181f000b7802 */ /* 0x000fc60000000f00 */
[----:B------:R-:W-:-:S08]  /*150a0*/  IMAD.X R3, RZ, RZ, R22, P0 ;  /* 0x000000ffff037224 */ /* 0x000fd000000e0616 */
[----:B------:R-:W-:Y:S05]  /*150b0*/  WARPSYNC.COLLECTIVE R15, `(.L_x_2658) ;  /* 0x000000000f087348 */ /* 0x000fea0003c00000 */
[----:B------:R0:W1:Y:S02]  /*150c0*/  SHFL.IDX P6, R14, R13, R12, R11 ;  /* 0x0000000c0d0e7389 */ /* 0x00006400000c000b */
[----:B01----:R-:W-:Y:S01]  /*150d0*/  ENDCOLLECTIVE ;  /* 0x000000000000791b */ /* 0x003fe20003800000 */
.L_x_2658:
        /* <DEDUP_REMOVED lines=10> */
.L_x_2659:
        /* <DEDUP_REMOVED lines=8> */
.L_x_2660:
        /* <DEDUP_REMOVED lines=10> */
.L_x_2661:
        /* <DEDUP_REMOVED lines=9> */
.L_x_2662:
        /* <DEDUP_REMOVED lines=10> */
.L_x_2663:
        /* <DEDUP_REMOVED lines=8> */
.L_x_2664:
        /* <DEDUP_REMOVED lines=14> */
.L_x_2665:
        /* <DEDUP_REMOVED lines=9> */
.L_x_2599:
[----:B0-----:R-:W-:-:S04]  /*155c0*/  IMAD.U32 R3, RZ, RZ, UR44 ;  /* 0x0000002cff037e24 */ /* 0x001fc8000f8e00ff */
[----:B------:R0:W1:Y:S03]  /*155d0*/  SYNCS.PHASECHK.TRANS64.TRYWAIT P2, [R3+URZ+0x22840], R30 ;  /* 0x0228401e030075a7 */ /* 0x000066000804017f */
[----:B-1----:R-:W-:Y:S05]  /*155e0*/  @!P2 NANOSLEEP.SYNCS 0x989680 ;  /* 0x009896800000a95d */ /* 0x002fea0003900000 */
[----:B------:R-:W1:Y:S02]  /*155f0*/  @!P2 SYNCS.PHASECHK.TRANS64 P2, [R3+URZ+0x22840], R30 ;  /* 0x0228401e0300a5a7 */ /* 0x000e64000804007f */
[----:B-1----:R-:W-:Y:S05]  /*15600*/  @!P2 BRA `(.L_x_2599) ;  /* 0xfffffffc00eca947 */ /* 0x002fea000383ffff */
[----:B------:R-:W-:Y:S05]  /*15610*/  BRA `(.L_x_2667) ;  /* 0xffffffb800e07947 */ /* 0x000fea000383ffff */
.L_x_2600:
        /* <DEDUP_REMOVED lines=8> */
.L_x_2669:
[----:B------:R-:W-:Y:S05]  /*156a0*/  BSYNC B0 ;  /* 0x0000000000007941 */ /* 0x000fea0003800000 */
.L_x_2668:
        /* <DEDUP_REMOVED lines=12> */
.L_x_2670:
        /* <DEDUP_REMOVED lines=14> */
.L_x_2671:
[----:B------:R-:W-:Y:S02]  /*15850*/  IMAD.MOV.U32 R13, RZ, RZ, R7 ;  /* 0x000000ffff0d7224 */ /* 0x000fe400078e0007 */
[----:B------:R-:W-:-:S07]  /*15860*/  IMAD.MOV.U32 R10, RZ, RZ, R14 ;  /* 0x000000ffff0a7224 */ /* 0x000fce00078e000e */
[----:B------:R-:W-:Y:S05]  /*15870*/  WARPSYNC.COLLECTIVE R15, `(.L_x_2672) ;  /* 0x000000000f087348 */ /* 0x000fea0003c00000 */
[----:B------:R0:W1:Y:S02]  /*15880*/  SHFL.IDX P6, R14, R13, R12, R11 ;  /* 0x0000000c0d0e7389 */ /* 0x00006400000c000b */
[----:B01----:R-:W-:Y:S01]  /*15890*/  ENDCOLLECTIVE ;  /* 0x000000000000791b */ /* 0x003fe20003800000 */
.L_x_2672:
[----:B------:R-:W-:Y:S01]  /*158a0*/  IMAD.MOV.U32 R13, RZ, RZ, R6 ;  /* 0x000000ffff0d7224 */ /* 0x000fe200078e0006 */
[----:B------:R-:W-:Y:S02]  /*158b0*/  MOV R12, 0x2 ;  /* 0x00000002000c7802 */ /* 0x000fe40000000f00 */
        /* <DEDUP_REMOVED lines=11> */
.L_x_2673:
[----:B------:R-:W-:Y:S02]  /*15970*/  IMAD.MOV.U32 R13, RZ, RZ, R7 ;  /* 0x000000ffff0d7224 */ /* 0x000fe400078e0007 */
[----:B------:R-:W-:-:S07]  /*15980*/  IMAD.MOV.U32 R9, RZ, RZ, R14 ;  /* 0x000000ffff097224 */ /* 0x000fce00078e000e */
[----:B------:R-:W-:Y:S05]  /*15990*/  WARPSYNC.COLLECTIVE R15, `(.L_x_2674) ;  /* 0x000000000f087348 */ /* 0x000fea0003c00000 */
[----:B------:R0:W1:Y:S02]  /*159a0*/  SHFL.IDX P6, R14, R13, R12, R11 ;  /* 0x0000000c0d0e7389 */ /* 0x00006400000c000b */
[----:B01----:R-:W-:Y:S01]  /*159b0*/  ENDCOLLECTIVE ;  /* 0x000000000000791b */ /* 0x003fe20003800000 */
.L_x_2674:
        /* <DEDUP_REMOVED lines=15> */
.L_x_2675:
[----:B------:R-:W-:Y:S01]  /*15ab0*/  IMAD.MOV.U32 R13, RZ, RZ, R7 ;  /* 0x000000ffff0d7224 */ /* 0x000fe200078e0007 */
[----:B------:R-:W-:-:S07]  /*15ac0*/  MOV R8, R14 ;  /* 0x0000000e00087202 */ /* 0x000fce0000000f00 */
[----:B------:R-:W-:Y:S05]  /*15ad0*/  WARPSYNC.COLLECTIVE R15, `(.L_x_2676) ;  /* 0x000000000f087348 */ /* 0x000fea0003c00000 */
[----:B------:R0:W1:Y:S02]  /*15ae0*/  SHFL.IDX P6, R14, R13, R12, R11 ;  /* 0x0000000c0d0e7389 */ /* 0x00006400000c000b */
[----:B01----:R-:W-:Y:S01]  /*15af0*/  ENDCOLLECTIVE ;  /* 0x000000000000791b */ /* 0x003fe20003800000 */
.L_x_2676:
        /* <DEDUP_REMOVED lines=15> */
.L_x_2677:
[----:B------:R-:W-:Y:S01]  /*15bf0*/  MOV R13, R7 ;  /* 0x00000007000d7202 */ /* 0x000fe20000000f00 */
[----:B------:R-:W-:-:S07]  /*15c00*/  IMAD.MOV.U32 R8, RZ, RZ, R14 ;  /* 0x000000ffff087224 */ /* 0x000fce00078e000e */
[----:B------:R-:W-:Y:S05]  /*15c10*/  WARPSYNC.COLLECTIVE R15, `(.L_x_2678) ;  /* 0x000000000f087348 */ /* 0x000fea0003c00000 */
[----:B------:R0:W1:Y:S02]  /*15c20*/  SHFL.IDX P6, R14, R13, R12, R11 ;  /* 0x0000000c0d0e7389 */ /* 0x00006400000c000b */
[----:B01----:R-:W-:Y:S01]  /*15c30*/  ENDCOLLECTIVE ;  /* 0x000000000000791b */ /* 0x003fe20003800000 */
.L_x_2678:
[----:B------:R-:W-:Y:S02]  /*15c40*/  IMAD.MOV.U32 R13, RZ, RZ, R6 ;  /* 0x000000ffff0d7224 */ /* 0x000fe400078e0006 */
[----:B------:R-:W-:Y:S01]  /*15c50*/  IMAD.MOV.U32 R12, RZ, RZ, 0x5 ;  /* 0x00000005ff0c7424 */ /* 0x000fe200078e00ff */
[----:B------:R-:W-:-:S05]  /*15c60*/  @P4 IADD3 R14, P2, R29, R14, RZ ;  /* 0x0000000e1d0e4210 */ /* 0x000fca0007f5e0ff */
[----:B------:R-:W-:-:S08]  /*15c70*/  @P4 IMAD.MOV.U32 R2, RZ, RZ, R14 ;  /* 0x000000ffff024224 */ /* 0x000fd000078e000e */
[----:B------:R-:W-:Y:S05]  /*15c80*/  WARPSYNC.COLLECTIVE R15, `(.L_x_2679) ;  /* 0x000000000f087348 */ /* 0x000fea0003c00000 */
[----:B------:R0:W1:Y:S02]  /*15c90*/  SHFL.IDX P6, R14, R13, R12, R11 ;  /* 0x0000000c0d0e7389 */ /* 0x00006400000c000b */
[----:B01----:R-:W-:Y:S01]  /*15ca0*/  ENDCOLLECTIVE ;  /* 0x000000000000791b */ /* 0x003fe20003800000 */
.L_x_2679:
        /* <DEDUP_REMOVED lines=12> */
.L_x_2680:
        /* <DEDUP_REMOVED lines=8> */
.L_x_2681:
        /* <DEDUP_REMOVED lines=10> */
.L_x_2682:
[----:B------:R-:W-:Y:S02]  /*15e90*/  IMAD.MOV.U32 R13, RZ, RZ, R6 ;  /* 0x000000ffff0d7224 */ /* 0x000fe400078e0006 */
[----:B------:R-:W-:Y:S01]  /*15ea0*/  IMAD.MOV.U32 R12, RZ, RZ, 0x7 ;  /* 0x00000007ff0c7424 */ /* 0x000fe200078e00ff */
[----:B------:R-:W-:-:S04]  /*15eb0*/  @P4 IADD3 R14, P2, R29, R14, RZ ;  /* 0x0000000e1d0e4210 */ /* 0x000fc80007f5e0ff */
[----:B------:R-:W-:Y:S01]  /*15ec0*/  @P4 MOV R2, R14 ;  /* 0x0000000e00024202 */ /* 0x000fe20000000f00 */
[----:B------:R-:W-:-:S08]  /*15ed0*/  @P4 IMAD.X R9, RZ, RZ, R8, P2 ;  /* 0x000000ffff094224 */ /* 0x000fd000010e0608 */
[----:B------:R-:W-:Y:S05]  /*15ee0*/  WARPSYNC.COLLECTIVE R15, `(.L_x_2683) ;  /* 0x000000000f087348 */ /* 0x000fea0003c00000 */
[----:B------:R0:W1:Y:S02]  /*15ef0*/  SHFL.IDX P6, R14, R13, R12, R11 ;  /* 0x0000000c0d0e7389 */ /* 0x00006400000c000b */
[----:B01----:R-:W-:Y:S01]  /*15f00*/  ENDCOLLECTIVE ;  /* 0x000000000000791b */ /* 0x003fe20003800000 */
.L_x_2683:
        /* <DEDUP_REMOVED lines=10> */
.L_x_2684:
[----:B------:R-:W-:Y:S02]  /*15fb0*/  IMAD.MOV.U32 R13, RZ, RZ, R4 ;  /* 0x000000ffff0d7224 */ /* 0x000fe400078e0004 */
[----:B------:R-:W-:Y:S01]  /*15fc0*/  IMAD.MOV.U32 R12, RZ, RZ, RZ ;  /* 0x000000ffff0c7224 */ /* 0x000fe200078e00ff */
[----:B------:R-:W-:-:S13]  /*15fd0*/  @P0 IADD3 R9, P2, R29, R14, RZ ;  /* 0x0000000e1d090210 */ /* 0x000fda0007f5e0ff */
[----:B------:R-:W-:Y:S05]  /*15fe0*/  WARPSYNC.COLLECTIVE R15, `(.L_x_2685) ;  /* 0x000000000f087348 */ /* 0x000fea0003c00000 */
[----:B------:R0:W1:Y:S02]  /*15ff0*/  SHFL.IDX P6, R14, R13, R12, R11 ;  /* 0x0000000c0d0e7389 */ /* 0x00006400000c000b */
[----:B01----:R-:W-:Y:S01]  /*16000*/  ENDCOLLECTIVE ;  /* 0x000000000000791b */ /* 0x003fe20003800000 */
.L_x_2685:
[----:B------:R-:W-:Y:S02]  /*16010*/  @P0 IMAD.X R10, RZ, RZ, R8, P2 ;  /* 0x000000ffff0a0224 */ /* 0x000fe400010e0608 */
[----:B------:R-:W-:-:S03]  /*16020*/  @P0 IMAD.MOV.U32 R2, RZ, RZ, R9 ;  /* 0x000000ffff020224 */ /* 0x000fc600078e0009 */
        /* <DEDUP_REMOVED lines=10> */
.L_x_2686:
[----:B------:R-:W-:Y:S01]  /*160d0*/  MOV R13, R4 ;  /* 0x00000004000d7202 */ /* 0x000fe20000000f00 */
[----:B------:R-:W-:Y:S01]  /*160e0*/  IMAD.MOV.U32 R12, RZ, RZ, 0x1 ;  /* 0x00000001ff0c7424 */ /* 0x000fe200078e00ff */
[----:B------:R-:W-:-:S13]  /*160f0*/  @P1 IADD3 R9, P0, R29, R14, RZ ;  /* 0x0000000e1d091210 */ /* 0x000fda0007f1e0ff */
[----:B------:R-:W-:Y:S05]  /*16100*/  WARPSYNC.COLLECTIVE R15, `(.L_x_2687) ;  /* 0x000000000f087348 */ /* 0x000fea0003c00000 */
[----:B------:R0:W1:Y:S02]  /*16110*/  SHFL.IDX P6, R14, R13, R12, R11 ;  /* 0x0000000c0d0e7389 */ /* 0x00006400000c000b */
[----:B01----:R-:W-:Y:S01]  /*16120*/  ENDCOLLECTIVE ;  /* 0x000000000000791b */ /* 0x003fe20003800000 */
.L_x_2687:
        /* <DEDUP_REMOVED lines=12> */
.L_x_2688:
[----:B------:R-:W-:Y:S05]  /*161f0*/  BRA `(.L_x_2689) ;  /* 0xffffffb400a07947 */ /* 0x000fea000383ffff */
.L_x_2603:
[----:B------:R-:W-:Y:S02]  /*16200*/  IMAD.MOV.U32 R13, RZ, RZ, R4 ;  /* 0x000000ffff0d7224 */ /* 0x000fe400078e0004 */
[----:B------:R-:W-:Y:S02]  /*16210*/  IMAD.MOV.U32 R12, RZ, RZ, RZ ;  /* 0x000000ffff0c7224 */ /* 0x000fe400078e00ff */
[----:B------:R-:W-:Y:S02]  /*16220*/  IMAD.MOV.U32 R11, RZ, RZ, 0x181f ;  /* 0x0000181fff0b7424 */ /* 0x000fe400078e00ff */
[----:B------:R-:W-:Y:S02]  /*16230*/  IMAD.MOV.U32 R15, RZ, RZ, -0x1 ;  /* 0xffffffffff0f7424 */ /* 0x000fe400078e00ff */
[----:B------:R-:W-:-:S07]  /*16240*/  IMAD.U32 R6, RZ, RZ, UR46 ;  /* 0x0000002eff067e24 */ /* 0x000fce000f8e00ff */
[----:B------:R-:W-:Y:S05]  /*16250*/  WARPSYNC.COLLECTIVE R15, `(.L_x_2690) ;  /* 0x000000000f087348 */ /* 0x000fea0003c00000 */
[----:B------:R0:W1:Y:S02]  /*16260*/  SHFL.IDX P6, R14, R13, R12, R11 ;  /* 0x0000000c0d0e7389 */ /* 0x00006400000c000b */
[----:B01----:R-:W-:Y:S01]  /*16270*/  ENDCOLLECTIVE ;  /* 0x000000000000791b */ /* 0x003fe20003800000 */
.L_x_2690:
[----:B------:R-:W-:-:S04]  /*16280*/  IMAD R6, R6, 0x80, R25 ;  /* 0x0000008006067824 */ /* 0x000fc800078e0219 */
[----:B------:R-:W-:Y:S02]  /*16290*/  VIADD R8, R6, 0x10 ;  /* 0x0000001006087836 */ /* 0x000fe40000000000 */
[----:B------:R-:W-:Y:S01]  /*162a0*/  IMAD.MOV.U32 R13, RZ, RZ, R0 ;  /* 0x000000ffff0d7224 */ /* 0x000fe200078e0000 */
[----:B------:R-:W-:-:S07]  /*162b0*/  MOV R2, R14 ;  /* 0x0000000e00027202 */ /* 0x000fce0000000f00 */
[----:B------:R-:W-:Y:S05]  /*162c0*/  WARPSYNC.COLLECTIVE R15, `(.L_x_2691) ;  /* 0x000000000f087348 */ /* 0x000fea0003c00000 */
[----:B------:R0:W1:Y:S02]  /*162d0*/  SHFL.IDX P6, R14, R13, R12, R11 ;  /* 0x0000000c0d0e7389 */ /* 0x00006400000c000b */
[----:B01----:R-:W-:Y:S01]  /*162e0*/  ENDCOLLECTIVE ;  /* 0x000000000000791b */ /* 0x003fe20003800000 */
.L_x_2691:
[----:B------:R-:W-:Y:S02]  /*162f0*/  ULDC UR4, c[0x0][0x288] ;  /* 0x0000a20000047ab9 */ /* 0x000fe40000000800 */
[----:B------:R-:W-:-:S05]  /*16300*/  IMAD R5, R5, UR4, RZ ;  /* 0x0000000405057c24 */ /* 0x000fca000f8e02ff */
[----:B------:R-:W-:Y:S01]  /*16310*/  ISETP.GE.AND P1, PT, R6, R5, PT ;  /* 0x000000050600720c */ /* 0x000fe20003f26270 */
[----:B------:R-:W-:Y:S01]  /*16320*/  IMAD.MOV.U32 R13, RZ, RZ, R4 ;  /* 0x000000ffff0d7224 */ /* 0x000fe200078e0004 */
[----:B------:R-:W-:-:S11]  /*16330*/  MOV R12, 0x1 ;  /* 0x00000001000c7802 */ /* 0x000fd60000000f00 */
[----:B------:R-:W-:-:S05]  /*16340*/  @!P1 IADD3 R14, P2, R29, R14, RZ ;  /* 0x0000000e1d0e9210 */ /* 0x000fca0007f5e0ff */
[----:B------:R-:W-:Y:S02]  /*16350*/  @!P1 IMAD.X R3, RZ, RZ, R2, P2 ;  /* 0x000000ffff039224 */ /* 0x000fe400010e0602 */
[----:B------:R-:W-:-:S07]  /*16360*/  @!P1 IMAD.MOV.U32 R2, RZ, RZ, R14 ;  /* 0x000000ffff029224 */ /* 0x000fce00078e000e */
[----:B------:R-:W-:Y:S05]  /*16370*/  WARPSYNC.COLLECTIVE R15, `(.L_x_2692) ;  /* 0x000000000f087348 */ /* 0x000fea0003c00000 */
[----:B------:R0:W1:Y:S02]  /*16380*/  SHFL.IDX P6, R14, R13, R12, R11 ;  /* 0x0000000c0d0e7389 */ /* 0x00006400000c000b */
[----:B01----:R-:W-:Y:S01]  /*16390*/  ENDCOLLECTIVE ;  /* 0x000000000000791b */ /* 0x003fe20003800000 */
.L_x_2692:
        /* <DEDUP_REMOVED lines=10> */
.L_x_2693:
[----:B------:R-:W-:Y:S01]  /*16440*/  MOV R13, R4 ;  /* 0x00000004000d7202 */ /* 0x000fe20000000f00 */
[----:B------:R-:W-:Y:S02]  /*16450*/  IMAD.MOV.U32 R12, RZ, RZ, 0x2 ;  /* 0x00000002ff0c7424 */ /* 0x000fe400078e00ff */
[----:B------:R-:W-:-:S07]  /*16460*/  IMAD.MOV.U32 R8, RZ, RZ, R14 ;  /* 0x000000ffff087224 */ /* 0x000fce00078e000e */
[----:B------:R-:W-:Y:S05]  /*16470*/  WARPSYNC.COLLECTIVE R15, `(.L_x_2694) ;  /* 0x000000000f087348 */ /* 0x000fea0003c00000 */
[----:B------:R0:W1:Y:S02]  /*16480*/  SHFL.IDX P6, R14, R13, R12, R11 ;  /* 0x0000000c0d0e7389 */ /* 0x00006400000c000b */
[----:B01----:R-:W-:Y:S01]  /*16490*/  ENDCOLLECTIVE ;  /* 0x000000000000791b */ /* 0x003fe20003800000 */
.L_x_2694:
        /* <DEDUP_REMOVED lines=15> */
.L_x_2695:
[----:B------:R-:W-:Y:S01]  /*16590*/  IMAD.MOV.U32 R13, RZ, RZ, R4 ;  /* 0x000000ffff0d7224 */ /* 0x000fe200078e0004 */
[----:B------:R-:W-:Y:S02]  /*165a0*/  MOV R12, 0x3 ;  /* 0x00000003000c7802 */ /* 0x000fe40000000f00 */
[----:B------:R-:W-:-:S05]  /*165b0*/  @!P1 IADD3 R14, P2, R29, R14, RZ ;  /* 0x0000000e1d0e9210 */ /* 0x000fca0007f5e0ff */
[----:B------:R-:W-:-:S08]  /*165c0*/  @!P1 IMAD.MOV.U32 R2, RZ, RZ, R14 ;  /* 0x000000ffff029224 */ /* 0x000fd000078e000e */
[----:B------:R-:W-:Y:S05]  /*165d0*/  WARPSYNC.COLLECTIVE R15, `(.L_x_2696) ;  /* 0x000000000f087348 */ /* 0x000fea0003c00000 */
[----:B------:R0:W1:Y:S02]  /*165e0*/  SHFL.IDX P6, R14, R13, R12, R11 ;  /* 0x0000000c0d0e7389 */ /* 0x00006400000c000b */
[----:B01----:R-:W-:Y:S01]  /*165f0*/  ENDCOLLECTIVE ;  /* 0x000000000000791b */ /* 0x003fe20003800000 */
.L_x_2696:
        /* <DEDUP_REMOVED lines=13> */
.L_x_2697:
[----:B------:R-:W-:Y:S02]  /*166d0*/  IMAD.MOV.U32 R13, RZ, RZ, R4 ;  /* 0x000000ffff0d7224 */ /* 0x000fe400078e0004 */
[----:B------:R-:W-:Y:S02]  /*166e0*/  IMAD.MOV.U32 R12, RZ, RZ, 0x4 ;  /* 0x00000004ff0c7424 */ /* 0x000fe400078e00ff */
[----:B------:R-:W-:-:S07]  /*166f0*/  IMAD.MOV.U32 R10, RZ, RZ, R14 ;  /* 0x000000ffff0a7224 */ /* 0x000fce00078e000e */
[----:B------:R-:W-:Y:S05]  /*16700*/  WARPSYNC.COLLECTIVE R15, `(.L_x_2698) ;  /* 0x000000000f087348 */ /* 0x000fea0003c00000 */
[----:B------:R0:W1:Y:S02]  /*16710*/  SHFL.IDX P6, R14, R13, R12, R11 ;  /* 0x0000000c0d0e7389 */ /* 0x00006400000c000b */
[----:B01----:R-:W-:Y:S01]  /*16720*/  ENDCOLLECTIVE ;  /* 0x000000000000791b */ /* 0x003fe20003800000 */
.L_x_2698:
[----:B------:R-:W-:-:S05]  /*16730*/  @!P2 IADD3 R2, P1, R29, R10, RZ ;  /* 0x0000000a1d02a210 */ /* 0x000fca0007f3e0ff */
[----:B------:R-:W-:Y:S01]  /*16740*/  @!P2 IMAD.X R3, RZ, RZ, R7, P1 ;  /* 0x000000ffff03a224 */ /* 0x000fe200008e0607 */
[----:B------:R-:W-:-:S04]  /*16750*/  ISETP.GE.AND P1, PT, R8, R5, PT ;  /* 0x000000050800720c */ /* 0x000fc80003f26270 */
        /* <DEDUP_REMOVED lines=9> */
.L_x_2699:
[----:B------:R-:W-:Y:S02]  /*167f0*/  IMAD.MOV.U32 R13, RZ, RZ, R4 ;  /* 0x000000ffff0d7224 */ /* 0x000fe400078e0004 */
[----:B------:R-:W-:Y:S01]  /*16800*/  IMAD.MOV.U32 R12, RZ, RZ, 0x5 ;  /* 0x00000005ff0c7424 */ /* 0x000fe200078e00ff */
[----:B------:R-:W-:-:S13]  /*16810*/  @!P1 IADD3 R2, P2, R29, R14, RZ ;  /* 0x0000000e1d029210 */ /* 0x000fda0007f5e0ff */
[----:B------:R-:W-:Y:S05]  /*16820*/  WARPSYNC.COLLECTIVE R15, `(.L_x_2700) ;  /* 0x000000000f087348 */ /* 0x000fea0003c00000 */
[----:B------:R0:W1:Y:S02]  /*16830*/  SHFL.IDX P6, R14, R13, R12, R11 ;  /* 0x0000000c0d0e7389 */ /* 0x00006400000c000b */
[----:B01----:R-:W-:Y:S01]  /*16840*/  ENDCOLLECTIVE ;  /* 0x000000000000791b */ /* 0x003fe20003800000 */
.L_x_2700:
        /* <DEDUP_REMOVED lines=12> */
.L_x_2701:
[----:B------:R-:W-:Y:S02]  /*16910*/  IMAD.MOV.U32 R13, RZ, RZ, R4 ;  /* 0x000000ffff0d7224 */ /* 0x000fe400078e0004 */
[----:B------:R-:W-:Y:S01]  /*16920*/  IMAD.MOV.U32 R12, RZ, RZ, 0x6 ;  /* 0x00000006ff0c7424 */ /* 0x000fe200078e00ff */
[----:B------:R-:W-:-:S07]  /*16930*/  MOV R10, R14 ;  /* 0x0000000e000a7202 */ /* 0x000fce0000000f00 */
[----:B------:R-:W-:Y:S05]  /*16940*/  WARPSYNC.COLLECTIVE R15, `(.L_x_2702) ;  /* 0x000000000f087348 */ /* 0x000fea0003c00000 */
[----:B------:R0:W1:Y:S02]  /*16950*/  SHFL.IDX P6, R14, R13, R12, R11 ;  /* 0x0000000c0d0e7389 */ /* 0x00006400000c000b */
[----:B01----:R-:W-:Y:S01]  /*16960*/  ENDCOLLECTIVE ;  /* 0x000000000000791b */ /* 0x003fe20003800000 */
.L_x_2702:
        /* <DEDUP_REMOVED lines=11> */
.L_x_2703:
        /* <DEDUP_REMOVED lines=8> */
.L_x_2704:
[----:B------:R-:W-:Y:S01]  /*16aa0*/  @!P1 MOV R2, R9 ;  /* 0x0000000900029202 */ /* 0x000fe20000000f00 */
[----:B------:R-:W-:-:S04]  /*16ab0*/  @!P1 IMAD.X R8, RZ, RZ, R8, P2 ;  /* 0x000000ffff089224 */ /* 0x000fc800010e0608 */
        /* <DEDUP_REMOVED lines=10> */
.L_x_2705:
[----:B------:R-:W-:Y:S05]  /*16b60*/  BRA `(.L_x_2706) ;  /* 0xffffffb400907947 */ /* 0x000fea000383ffff */
.L_x_2604:
[----:B0-----:R-:W-:-:S04]  /*16b70*/  IMAD.U32 R3, RZ, RZ, UR44 ;  /* 0x0000002cff037e24 */ /* 0x001fc8000f8e00ff */
[----:B------:R0:W1:Y:S03]  /*16b80*/  SYNCS.PHASECHK.TRANS64.TRYWAIT P0, [R3+URZ+0x22820], R0 ;  /* 0x02282000030075a7 */ /* 0x000066000800017f */
[----:B-1----:R-:W-:Y:S05]  /*16b90*/  @!P0 NANOSLEEP.SYNCS 0x989680 ;  /* 0x009896800000895d */ /* 0x002fea0003900000 */
[----:B------:R-:W1:Y:S02]  /*16ba0*/  @!P0 SYNCS.PHASECHK.TRANS64 P0, [R3+URZ+0x22820], R0 ;  /* 0x02282000030085a7 */ /* 0x000e64000800007f */
[----:B-1----:R-:W-:Y:S05]  /*16bb0*/  @!P0 BRA `(.L_x_2604) ;  /* 0xfffffffc00ec8947 */ /* 0x002fea000383ffff */
[----:B------:R-:W-:Y:S05]  /*16bc0*/  BRA `(.L_x_2707) ;  /* 0xffffffb400bc7947 */ /* 0x000fea000383ffff */
.L_x_2607:
[----:B0-----:R0:W1:Y:S02]  /*16bd0*/  SYNCS.PHASECHK.TRANS64.TRYWAIT P1, [R3+URZ+0x22880], R25 ;  /* 0x02288019030075a7 */ /* 0x001064000802017f */
[----:B-1----:R-:W-:Y:S05]  /*16be0*/  @!P1 NANOSLEEP.SYNCS 0x989680 ;  /* 0x009896800000995d */ /* 0x002fea0003900000 */
[----:B------:R-:W1:Y:S02]  /*16bf0*/  @!P1 SYNCS.PHASECHK.TRANS64 P1, [R3+URZ+0x22880], R25 ;  /* 0x02288019030095a7 */ /* 0x000e64000802007f */
[----:B-1----:R-:W-:Y:S05]  /*16c00*/  @!P1 BRA `(.L_x_2607) ;  /* 0xfffffffc00f09947 */ /* 0x002fea000383ffff */
[----:B------:R-:W-:Y:S05]  /*16c10*/  BRA `(.L_x_2708) ;  /* 0xffffffb800c07947 */ /* 0x000fea000383ffff */
.L_x_2608:
[----:B------:R-:W-:Y:S01]  /*16c20*/  BSSY B0, `(.L_x_2709) ;  /* 0x0000008000007945 */ /* 0x000fe20003800000 */
[----:B------:R-:W-:Y:S01]  /*16c30*/  IMAD.MOV.U32 R13, RZ, RZ, R7 ;  /* 0x000000ffff0d7224 */ /* 0x000fe200078e0007 */
[----:B------:R-:W-:Y:S01]  /*16c40*/  MOV R12, RZ ;  /* 0x000000ff000c7202 */ /* 0x000fe20000000f00 */
[----:B------:R-:W-:Y:S02]  /*16c50*/  IMAD.MOV.U32 R11, RZ, RZ, 0x181f ;  /* 0x0000181fff0b7424 */ /* 0x000fe400078e00ff */
[----:B------:R-:W-:-:S07]  /*16c60*/  IMAD.MOV.U32 R15, RZ, RZ, -0x1 ;  /* 0xffffffffff0f7424 */ /* 0x000fce00078e00ff */
[----:B0-----:R-:W-:Y:S05]  /*16c70*/  WARPSYNC.COLLECTIVE R15, `(.L_x_2710) ;  /* 0x000000000f087348 */ /* 0x001fea0003c00000 */
[----:B------:R1:W2:Y:S02]  /*16c80*/  SHFL.IDX P6, R14, R13, R12, R11 ;  /* 0x0000000c0d0e7389 */ /* 0x0002a400000c000b */
[----:B012---:R-:W-:Y:S01]  /*16c90*/  ENDCOLLECTIVE ;  /* 0x000000000000791b */ /* 0x007fe20003800000 */
.L_x_2710:
[----:B------:R-:W-:Y:S05]  /*16ca0*/  BSYNC B0 ;  /* 0x0000000000007941 */ /* 0x000fea0003800000 */
.L_x_2709:
        /* <DEDUP_REMOVED lines=9> */
.L_x_2711:
[----:B------:R-:W-:Y:S02]  /*16d40*/  IMAD.MOV.U32 R13, RZ, RZ, R7 ;  /* 0x000000ffff0d7224 */ /* 0x000fe400078e0007 */
[----:B------:R-:W-:Y:S01]  /*16d50*/  IMAD.MOV.U32 R12, RZ, RZ, 0x1 ;  /* 0x00000001ff0c7424 */ /* 0x000fe200078e00ff */
[----:B------:R-:W-:-:S07]  /*16d60*/  MOV R4, R14 ;  /* 0x0000000e00047202 */ /* 0x000fce0000000f00 */
[----:B------:R-:W-:Y:S05]  /*16d70*/  WARPSYNC.COLLECTIVE R15, `(.L_x_2712) ;  /* 0x000000000f087348 */ /* 0x000fea0003c00000 */
[----:B------:R0:W1:Y:S02]  /*16d80*/  SHFL.IDX P6, R14, R13, R12, R11 ;  /* 0x0000000c0d0e7389 */ /* 0x00006400000c000b */
[----:B01----:R-:W-:Y:S01]  /*16d90*/  ENDCOLLECTIVE ;  /* 0x000000000000791b */ /* 0x003fe20003800000 */
.L_x_2712:
        /* <DEDUP_REMOVED lines=11> */
.L_x_2713:
        /* <DEDUP_REMOVED lines=9> */
.L_x_2714:
        /* <DEDUP_REMOVED lines=9> */
.L_x_2715:
[----:B------:R-:W-:Y:S01]  /*16f70*/  IMAD.MOV.U32 R13, RZ, RZ, R7 ;  /* 0x000000ffff0d7224 */ /* 0x000fe200078e0007 */
[----:B------:R-:W-:Y:S01]  /*16f80*/  MOV R12, 0x3 ;  /* 0x00000003000c7802 */ /* 0x000fe20000000f00 */
[----:B------:R-:W-:-:S07]  /*16f90*/  IMAD.MOV.U32 R4, RZ, RZ, R14 ;  /* 0x000000ffff047224 */ /* 0x000fce00078e000e */
[----:B------:R-:W-:Y:S05]  /*16fa0*/  WARPSYNC.COLLECTIVE R15, `(.L_x_2716) ;  /* 0x000000000f087348 */ /* 0x000fea0003c00000 */
[----:B------:R0:W1:Y:S02]  /*16fb0*/  SHFL.IDX P6, R14, R13, R12, R11 ;  /* 0x0000000c0d0e7389 */ /* 0x00006400000c000b */
[----:B01----:R-:W-:Y:S01]  /*16fc0*/  ENDCOLLECTIVE ;  /* 0x000000000000791b */ /* 0x003fe20003800000 */
.L_x_2716:
        /* <DEDUP_REMOVED lines=11> */
.L_x_2717:
[----:B------:R-:W-:Y:S02]  /*17080*/  IMAD.MOV.U32 R13, RZ, RZ, R7 ;  /* 0x000000ffff0d7224 */ /* 0x000fe400078e0007 */
[----:B------:R-:W-:Y:S02]  /*17090*/  IMAD.MOV.U32 R12, RZ, RZ, 0x4 ;  /* 0x00000004ff0c7424 */ /* 0x000fe400078e00ff */
[----:B------:R-:W-:-:S07]  /*170a0*/  IMAD.MOV.U32 R4, RZ, RZ, R14 ;  /* 0x000000ffff047224 */ /* 0x000fce00078e000e */
[----:B------:R-:W-:Y:S05]  /*170b0*/  WARPSYNC.COLLECTIVE R15, `(.L_x_2718) ;  /* 0x000000000f087348 */ /* 0x000fea0003c00000 */
[----:B------:R0:W1:Y:S02]  /*170c0*/  SHFL.IDX P6, R14, R13, R12, R11 ;  /* 0x0000000c0d0e7389 */ /* 0x00006400000c000b */
[----:B01----:R-:W-:Y:S01]  /*170d0*/  ENDCOLLECTIVE ;  /* 0x000000000000791b */ /* 0x003fe20003800000 */
.L_x_2718:
        /* <DEDUP_REMOVED lines=11> */
.L_x_2719:
[----:B------:R-:W-:Y:S02]  /*17190*/  IMAD.MOV.U32 R13, RZ, RZ, R7 ;  /* 0x000000ffff0d7224 */ /* 0x000fe400078e0007 */
[----:B------:R-:W-:Y:S02]  /*171a0*/  IMAD.MOV.U32 R12, RZ, RZ, 0x5 ;  /* 0x00000005ff0c7424 */ /* 0x000fe400078e00ff */
[----:B------:R-:W-:-:S07]  /*171b0*/  IMAD.MOV.U32 R4, RZ, RZ, R14 ;  /* 0x000000ffff047224 */ /* 0x000fce00078e000e */
[----:B------:R-:W-:Y:S05]  /*171c0*/  WARPSYNC.COLLECTIVE R15, `(.L_x_2720) ;  /* 0x000000000f087348 */ /* 0x000fea0003c00000 */
[----:B------:R0:W1:Y:S02]  /*171d0*/  SHFL.IDX P6, R14, R13, R12, R11 ;  /* 0x0000000c0d0e7389 */ /* 0x00006400000c000b */
[----:B01----:R-:W-:Y:S01]  /*171e0*/  ENDCOLLECTIVE ;  /* 0x000000000000791b */ /* 0x003fe20003800000 */
.L_x_2720:
        /* <DEDUP_REMOVED lines=11> */
.L_x_2721:
[----:B------:R-:W-:Y:S02]  /*172a0*/  IMAD.MOV.U32 R13, RZ, RZ, R7 ;  /* 0x000000ffff0d7224 */ /* 0x000fe400078e0007 */
[----:B------:R-:W-:Y:S02]  /*172b0*/  IMAD.MOV.U32 R12, RZ, RZ, 0x6 ;  /* 0x00000006ff0c7424 */ /* 0x000fe400078e00ff */
[----:B------:R-:W-:-:S07]  /*172c0*/  IMAD.MOV.U32 R4, RZ, RZ, R14 ;  /* 0x000000ffff047224 */ /* 0x000fce00078e000e */
[----:B------:R-:W-:Y:S05]  /*172d0*/  WARPSYNC.COLLECTIVE R15, `(.L_x_2722) ;  /* 0x000000000f087348 */ /* 0x000fea0003c00000 */
[----:B------:R0:W1:Y:S02]  /*172e0*/  SHFL.IDX P6, R14, R13, R12, R11 ;  /* 0x0000000c0d0e7389 */ /* 0x00006400000c000b */
[----:B01----:R-:W-:Y:S01]  /*172f0*/  ENDCOLLECTIVE ;  /* 0x000000000000791b */ /* 0x003fe20003800000 */
.L_x_2722:
        /* <DEDUP_REMOVED lines=11> */
.L_x_2723:
[----:B------:R-:W-:Y:S02]  /*173b0*/  IMAD.MOV.U32 R13, RZ, RZ, R7 ;  /* 0x000000ffff0d7224 */ /* 0x000fe400078e0007 */
[----:B------:R-:W-:Y:S02]  /*173c0*/  IMAD.MOV.U32 R12, RZ, RZ, 0x7 ;  /* 0x00000007ff0c7424 */ /* 0x000fe400078e00ff */
[----:B------:R-:W-:-:S07]  /*173d0*/  IMAD.MOV.U32 R4, RZ, RZ, R14 ;  /* 0x000000ffff047224 */ /* 0x000fce00078e000e */
[----:B------:R-:W-:Y:S05]  /*173e0*/  WARPSYNC.COLLECTIVE R15, `(.L_x_2724) ;  /* 0x000000000f087348 */ /* 0x000fea0003c00000 */
[----:B------:R0:W1:Y:S02]  /*173f0*/  SHFL.IDX P6, R14, R13, R12, R11 ;  /* 0x0000000c0d0e7389 */ /* 0x00006400000c000b */
[----:B01----:R-:W-:Y:S01]  /*17400*/  ENDCOLLECTIVE ;  /* 0x000000000000791b */ /* 0x003fe20003800000 */
.L_x_2724:
        /* <DEDUP_REMOVED lines=11> */
.L_x_2725:
[----:B------:R-:W-:Y:S02]  /*174c0*/  IMAD.MOV.U32 R13, RZ, RZ, R19 ;  /* 0x000000ffff0d7224 */ /* 0x000fe400078e0013 */
[----:B------:R-:W-:Y:S02]  /*174d0*/  IMAD.MOV.U32 R12, RZ, RZ, RZ ;  /* 0x000000ffff0c7224 */ /* 0x000fe400078e00ff */
[----:B------:R-:W-:-:S05]  /*174e0*/  IMAD.MOV.U32 R11, RZ, RZ, R14 ;  /* 0x000000ffff0b7224 */ /* 0x000fca00078e000e */
[----:B------:R-:W-:Y:S02]  /*174f0*/  IADD3 R4, P1, R29, R11, RZ ;  /* 0x0000000b1d047210 */ /* 0x000fe40007f3e0ff */
[----:B------:R-:W-:-:S03]  /*17500*/  MOV R11, 0x181f ;  /* 0x0000181f000b7802 */ /* 0x000fc60000000f00 */
[----:B------:R-:W-:-:S08]  /*17510*/  IMAD.X R5, RZ, RZ, R5, P1 ;  /* 0x000000ffff057224 */ /* 0x000fd000008e0605 */
[----:B------:R-:W-:Y:S05]  /*17520*/  WARPSYNC.COLLECTIVE R15, `(.L_x_2726) ;  /* 0x000000000f087348 */ /* 0x000fea0003c00000 */
[----:B------:R0:W1:Y:S02]  /*17530*/  SHFL.IDX P6, R14, R13, R12, R11 ;  /* 0x0000000c0d0e7389 */ /* 0x00006400000c000b */
[----:B01----:R-:W-:Y:S01]  /*17540*/  ENDCOLLECTIVE ;  /* 0x000000000000791b */ /* 0x003fe20003800000 */
.L_x_2726:
        /* <DEDUP_REMOVED lines=9> */
.L_x_2727:
[----:B------:R-:W-:Y:S02]  /*175e0*/  IMAD.MOV.U32 R13, RZ, RZ, R19 ;  /* 0x000000ffff0d7224 */ /* 0x000fe400078e0013 */
[----:B------:R-:W-:Y:S02]  /*175f0*/  IMAD.MOV.U32 R12, RZ, RZ, 0x1 ;  /* 0x00000001ff0c7424 */ /* 0x000fe400078e00ff */
[----:B------:R-:W-:-:S07]  /*17600*/  IMAD.MOV.U32 R7, RZ, RZ, R14 ;  /* 0x000000ffff077224 */ /* 0x000fce00078e000e */
[----:B------:R-:W-:Y:S05]  /*17610*/  WARPSYNC.COLLECTIVE R15, `(.L_x_2728) ;  /* 0x000000000f087348 */ /* 0x000fea0003c00000 */
[----:B------:R0:W1:Y:S02]  /*17620*/  SHFL.IDX P6, R14, R13, R12, R11 ;  /* 0x0000000c0d0e7389 */ /* 0x00006400000c000b */
[----:B01----:R-:W-:Y:S01]  /*17630*/  ENDCOLLECTIVE ;  /* 0x000000000000791b */ /* 0x003fe20003800000 */
.L_x_2728:
        /* <DEDUP_REMOVED lines=11> */
.L_x_2729:
[----:B------:R-:W-:Y:S05]  /*176f0*/  BRA `(.L_x_2730) ;  /* 0xffffffb400747947 */ /* 0x000fea000383ffff */
.L_x_2611:
[----:B--2---:R2:W3:Y:S02]  /*17700*/  SYNCS.PHASECHK.TRANS64.TRYWAIT P1, [R3+URZ+0x22840], R25 ;  /* 0x02284019030075a7 */ /* 0x0044e4000802017f */
[----:B---3--:R-:W-:Y:S05]  /*17710*/  @!P1 NANOSLEEP.SYNCS 0x989680 ;  /* 0x009896800000995d */ /* 0x008fea0003900000 */
[----:B------:R-:W3:Y:S02]  /*17720*/  @!P1 SYNCS.PHASECHK.TRANS64 P1, [R3+URZ+0x22840], R25 ;  /* 0x02284019030095a7 */ /* 0x000ee4000802007f */
[----:B---3--:R-:W-:Y:S05]  /*17730*/  @!P1 BRA `(.L_x_2611) ;  /* 0xfffffffc00f09947 */ /* 0x008fea000383ffff */
[----:B------:R-:W-:Y:S05]  /*17740*/  BRA `(.L_x_2731) ;  /* 0xffffffb400b47947 */ /* 0x000fea000383ffff */
.L_x_2612:
        /* <DEDUP_REMOVED lines=8> */
.L_x_2733:
[----:B------:R-:W-:Y:S05]  /*177d0*/  BSYNC B0 ;  /* 0x0000000000007941 */ /* 0x000fea0003800000 */
.L_x_2732:
        /* <DEDUP_REMOVED lines=9> */
.L_x_2734:
[----:B------:R-:W-:Y:S02]  /*17870*/  VIADD R8, R8, UR44 ;  /* 0x0000002c08087c36 */ /* 0x000fe40008000000 */
[----:B------:R-:W-:Y:S01]  /*17880*/  IMAD.MOV.U32 R13, RZ, RZ, R7 ;  /* 0x000000ffff0d7224 */ /* 0x000fe200078e0007 */
[----:B------:R-:W-:Y:S02]  /*17890*/  MOV R12, 0x1 ;  /* 0x00000001000c7802 */ /* 0x000fe40000000f00 */
[----:B------:R-:W-:-:S13]  /*178a0*/  IADD3 R4, P1, R29, R14, RZ ;  /* 0x0000000e1d047210 */ /* 0x000fda0007f3e0ff */
[----:B------:R-:W-:Y:S05]  /*178b0*/  WARPSYNC.COLLECTIVE R15, `(.L_x_2735) ;  /* 0x000000000f087348 */ /* 0x000fea0003c00000 */
[----:B------:R0:W1:Y:S02]  /*178c0*/  SHFL.IDX P6, R14, R13, R12, R11 ;  /* 0x0000000c0d0e7389 */ /* 0x00006400000c000b */
[----:B01----:R-:W-:Y:S01]  /*178d0*/  ENDCOLLECTIVE ;  /* 0x000000000000791b */ /* 0x003fe20003800000 */
.L_x_2735:
        /* <DEDUP_REMOVED lines=10> */
.L_x_2736:
[----:B------:R-:W-:Y:S02]  /*17980*/  IMAD.MOV.U32 R13, RZ, RZ, R7 ;  /* 0x000000ffff0d7224 */ /* 0x000fe400078e0007 */
[----:B------:R-:W-:Y:S01]  /*17990*/  IMAD.MOV.U32 R12, RZ, RZ, 0x2 ;  /* 0x00000002ff0c7424 */ /* 0x000fe200078e00ff */
[----:B------:R-:W-:-:S13]  /*179a0*/  IADD3 R4, P1, R29, R14, RZ ;  /* 0x0000000e1d047210 */ /* 0x000fda0007f3e0ff */
[----:B------:R-:W-:Y:S05]  /*179b0*/  WARPSYNC.COLLECTIVE R15, `(.L_x_2737) ;  /* 0x000000000f087348 */ /* 0x000fea0003c00000 */
[----:B------:R0:W1:Y:S02]  /*179c0*/  SHFL.IDX P6, R14, R13, R12, R11 ;  /* 0x0000000c0d0e7389 */ /* 0x00006400000c000b */
[----:B01----:R-:W-:Y:S01]  /*179d0*/  ENDCOLLECTIVE ;  /* 0x000000000000791b */ /* 0x003fe20003800000 */
.L_x_2737:
        /* <DEDUP_REMOVED lines=10> */
.L_x_2738:
[----:B------:R-:W-:Y:S02]  /*17a80*/  IMAD.MOV.U32 R13, RZ, RZ, R7 ;  /* 0x000000ffff0d7224 */ /* 0x000fe400078e0007 */
[----:B------:R-:W-:Y:S02]  /*17a90*/  IMAD.MOV.U32 R12, RZ, RZ, 0x3 ;  /* 0x00000003ff0c7424 */ /* 0x000fe400078e00ff */
[----:B------:R-:W-:-:S07]  /*17aa0*/  IMAD.MOV.U32 R18, RZ, RZ, R14 ;  /* 0x000000ffff127224 */ /* 0x000fce00078e000e */
[----:B------:R-:W-:Y:S05]  /*17ab0*/  WARPSYNC.COLLECTIVE R15, `(.L_x_2739) ;  /* 0x000000000f087348 */ /* 0x000fea0003c00000 */
[----:B------:R0:W1:Y:S02]  /*17ac0*/  SHFL.IDX P6, R14, R13, R12, R11 ;  /* 0x0000000c0d0e7389 */ /* 0x00006400000c000b */
[----:B01----:R-:W-:Y:S01]  /*17ad0*/  ENDCOLLECTIVE ;  /* 0x000000000000791b */ /* 0x003fe20003800000 */
.L_x_2739:
        /* <DEDUP_REMOVED lines=11> */
.L_x_2740:
[----:B------:R-:W-:Y:S02]  /*17b90*/  IMAD.MOV.U32 R13, RZ, RZ, R7 ;  /* 0x000000ffff0d7224 */ /* 0x000fe400078e0007 */
[----:B------:R-:W-:Y:S01]  /*17ba0*/  IMAD.MOV.U32 R12, RZ, RZ, 0x4 ;  /* 0x00000004ff0c7424 */ /* 0x000fe200078e00ff */
[----:B------:R-:W-:-:S13]  /*17bb0*/  IADD3 R4, P1, R29, R14, RZ ;  /* 0x0000000e1d047210 */ /* 0x000fda0007f3e0ff */
[----:B------:R-:W-:Y:S05]  /*17bc0*/  WARPSYNC.COLLECTIVE R15, `(.L_x_2741) ;  /* 0x000000000f087348 */ /* 0x000fea0003c00000 */
[----:B------:R0:W1:Y:S02]  /*17bd0*/  SHFL.IDX P6, R14, R13, R12, R11 ;  /* 0x0000000c0d0e7389 */ /* 0x00006400000c000b */
[----:B01----:R-:W-:Y:S01]  /*17be0*/  ENDCOLLECTIVE ;  /* 0x000000000000791b */ /* 0x003fe20003800000 */
.L_x_2741:
        /* <DEDUP_REMOVED lines=10> */
.L_x_2742:
[----:B------:R-:W-:Y:S01]  /*17c90*/  MOV R13, R7 ;  /* 0x00000007000d7202 */ /* 0x000fe20000000f00 */
[----:B------:R-:W-:Y:S02]  /*17ca0*/  IMAD.MOV.U32 R12, RZ, RZ, 0x5 ;  /* 0x00000005ff0c7424 */ /* 0x000fe400078e00ff */
[----:B------:R-:W-:-:S07]  /*17cb0*/  IMAD.MOV.U32 R18, RZ, RZ, R14 ;  /* 0x000000ffff127224 */ /* 0x000fce00078e000e */
[----:B------:R-:W-:Y:S05]  /*17cc0*/  WARPSYNC.COLLECTIVE R15, `(.L_x_2743) ;  /* 0x000000000f087348 */ /* 0x000fea0003c00000 */
[----:B------:R0:W1:Y:S02]  /*17cd0*/  SHFL.IDX P6, R14, R13, R12, R11 ;  /* 0x0000000c0d0e7389 */ /* 0x00006400000c000b */
[----:B01----:R-:W-:Y:S01]  /*17ce0*/  ENDCOLLECTIVE ;  /* 0x000000000000791b */ /* 0x003fe20003800000 */
.L_x_2743:
        /* <DEDUP_REMOVED lines=11> */
.L_x_2744:
[----:B------:R-:W-:Y:S02]  /*17da0*/  IMAD.MOV.U32 R13, RZ, RZ, R7 ;  /* 0x000000ffff0d7224 */ /* 0x000fe400078e0007 */
[----:B------:R-:W-:Y:S01]  /*17db0*/  IMAD.MOV.U32 R12, RZ, RZ, 0x6 ;  /* 0x00000006ff0c7424 */ /* 0x000fe200078e00ff */
[----:B------:R-:W-:-:S13]  /*17dc0*/  IADD3 R4, P1, R29, R14, RZ ;  /* 0x0000000e1d047210 */ /* 0x000fda0007f3e0ff */
[----:B------:R-:W-:Y:S05]  /*17dd0*/  WARPSYNC.COLLECTIVE R15, `(.L_x_2745) ;  /* 0x000000000f087348 */ /* 0x000fea0003c00000 */
[----:B------:R0:W1:Y:S02]  /*17de0*/  SHFL.IDX P6, R14, R13, R12, R11 ;  /* 0x0000000c0d0e7389 */ /* 0x00006400000c000b */
[----:B01----:R-:W-:Y:S01]  /*17df0*/  ENDCOLLECTIVE ;  /* 0x000000000000791b */ /* 0x003fe20003800000 */
.L_x_2745:
        /* <DEDUP_REMOVED lines=10> */
.L_x_2746:
[----:B------:R-:W-:Y:S02]  /*17ea0*/  IMAD.MOV.U32 R13, RZ, RZ, R7 ;  /* 0x000000ffff0d7224 */ /* 0x000fe400078e0007 */
[----:B------:R-:W-:Y:S02]  /*17eb0*/  IMAD.MOV.U32 R12, RZ, RZ, 0x7 ;  /* 0x00000007ff0c7424 */ /* 0x000fe400078e00ff */
[----:B------:R-:W-:-:S07]  /*17ec0*/  IMAD.MOV.U32 R19, RZ, RZ, R14 ;  /* 0x000000ffff137224 */ /* 0x000fce00078e000e */
[----:B------:R-:W-:Y:S05]  /*17ed0*/  WARPSYNC.COLLECTIVE R15, `(.L_x_2747) ;  /* 0x000000000f087348 */ /* 0x000fea0003c00000 */
[----:B------:R0:W1:Y:S02]  /*17ee0*/  SHFL.IDX P6, R14, R13, R12, R11 ;  /* 0x0000000c0d0e7389 */ /* 0x00006400000c000b */
[----:B01----:R-:W-:Y:S01]  /*17ef0*/  ENDCOLLECTIVE ;  /* 0x000000000000791b */ /* 0x003fe20003800000 */
.L_x_2747:
        /* <DEDUP_REMOVED lines=11> */
.L_x_2748:
        /* <DEDUP_REMOVED lines=9> */
.L_x_2749:
        /* <DEDUP_REMOVED lines=9> */
.L_x_2750:
[----:B------:R-:W-:Y:S02]  /*180d0*/  IMAD.MOV.U32 R13, RZ, RZ, R10 ;  /* 0x000000ffff0d7224 */ /* 0x000fe400078e000a */
[----:B------:R-:W-:Y:S01]  /*180e0*/  IMAD.MOV.U32 R12, RZ, RZ, 0x1 ;  /* 0x00000001ff0c7424 */ /* 0x000fe200078e00ff */
[----:B------:R-:W-:-:S13]  /*180f0*/  IADD3 R4, P1, R29, R14, RZ ;  /* 0x0000000e1d047210 */ /* 0x000fda0007f3e0ff */
[----:B------:R-:W-:Y:S05]  /*18100*/  WARPSYNC.COLLECTIVE R15, `(.L_x_2751) ;  /* 0x000000000f087348 */ /* 0x000fea0003c00000 */
[----:B------:R0:W1:Y:S02]  /*18110*/  SHFL.IDX P6, R14, R13, R12, R11 ;  /* 0x0000000c0d0e7389 */ /* 0x00006400000c000b */
[----:B01----:R-:W-:Y:S01]  /*18120*/  ENDCOLLECTIVE ;  /* 0x000000000000791b */ /* 0x003fe20003800000 */
.L_x_2751:
        /* <DEDUP_REMOVED lines=10> */
.L_x_2752:
[----:B------:R-:W-:Y:S05]  /*181d0*/  BRA `(.L_x_2753) ;  /* 0xffffffb000607947 */ /* 0x000fea000383ffff */
.L_x_2615:
[----:B0-----:R0:W1:Y:S02]  /*181e0*/  SYNCS.PHASECHK.TRANS64.TRYWAIT P2, [R6+URZ+0x22870], R3 ;  /* 0x02287003060075a7 */ /* 0x001064000804017f */
[----:B-1----:R-:W-:Y:S05]  /*181f0*/  @!P2 NANOSLEEP.SYNCS 0x989680 ;  /* 0x009896800000a95d */ /* 0x002fea0003900000 */
[----:B------:R-:W1:Y:S02]  /*18200*/  @!P2 SYNCS.PHASECHK.TRANS64 P2, [R6+URZ+0x22870], R3 ;  /* 0x022870030600a5a7 */ /* 0x000e64000804007f */
[----:B-1----:R-:W-:Y:S05]  /*18210*/  @!P2 BRA `(.L_x_2615) ;  /* 0xfffffffc00f0a947 */ /* 0x002fea000383ffff */
[----:B------:R-:W-:Y:S05]  /*18220*/  BRA `(.L_x_2754) ;  /* 0xffffffb000b87947 */ /* 0x000fea000383ffff */
.L_x_2617:
[----:B0-----:R0:W1:Y:S02]  /*18230*/  SYNCS.PHASECHK.TRANS64.TRYWAIT P2, [R6+URZ+0x22860], R5 ;  /* 0x02286005060075a7 */ /* 0x001064000804017f */
[----:B-1----:R-:W-:Y:S05]  /*18240*/  @!P2 NANOSLEEP.SYNCS 0x989680 ;  /* 0x009896800000a95d */ /* 0x002fea0003900000 */
[----:B------:R-:W1:Y:S02]  /*18250*/  @!P2 SYNCS.PHASECHK.TRANS64 P2, [R6+URZ+0x22860], R5 ;  /* 0x022860050600a5a7 */ /* 0x000e64000804007f */
[----:B-1----:R-:W-:Y:S05]  /*18260*/  @!P2 BRA `(.L_x_2617) ;  /* 0xfffffffc00f0a947 */ /* 0x002fea000383ffff */
[----:B------:R-:W-:Y:S05]  /*18270*/  BRA `(.L_x_2755) ;  /* 0xffffffb000cc7947 */ /* 0x000fea000383ffff */
.L_x_2624:
[----:B0-----:R0:W1:Y:S02]  /*18280*/  SYNCS.PHASECHK.TRANS64.TRYWAIT P0, [R3+URZ+0x22870], R0 ;  /* 0x02287000030075a7 */ /* 0x001064000800017f */
[----:B-1----:R-:W-:Y:S05]  /*18290*/  @!P0 NANOSLEEP.SYNCS 0x989680 ;  /* 0x009896800000895d */ /* 0x002fea0003900000 */
[----:B------:R-:W1:Y:S02]  /*182a0*/  @!P0 SYNCS.PHASECHK.TRANS64 P0, [R3+URZ+0x22870], R0 ;  /* 0x02287000030085a7 */ /* 0x000e64000800007f */
[----:B-1----:R-:W-:Y:S05]  /*182b0*/  @!P0 BRA `(.L_x_2624) ;  /* 0xfffffffc00f08947 */ /* 0x002fea000383ffff */
[----:B------:R-:W-:Y:S05]  /*182c0*/  BRA `(.L_x_2756) ;  /* 0xffffffb8004c7947 */ /* 0x000fea000383ffff */
.L_x_2626:
[----:B0-----:R0:W1:Y:S02]  /*182d0*/  SYNCS.PHASECHK.TRANS64.TRYWAIT P0, [R3+URZ+0x22860], R4 ;  /* 0x02286004030075a7 */ /* 0x001064000800017f */
[----:B-1----:R-:W-:Y:S05]  /*182e0*/  @!P0 NANOSLEEP.SYNCS 0x989680 ;  /* 0x009896800000895d */ /* 0x002fea0003900000 */
[----:B------:R-:W1:Y:S02]  /*182f0*/  @!P0 SYNCS.PHASECHK.TRANS64 P0, [R3+URZ+0x22860], R4 ;  /* 0x02286004030085a7 */ /* 0x000e64000800007f */
[----:B-1----:R-:W-:Y:S05]  /*18300*/  @!P0 BRA `(.L_x_2626) ;  /* 0xfffffffc00f08947 */ /* 0x002fea000383ffff */
[----:B------:R-:W-:Y:S05]  /*18310*/  BRA `(.L_x_2757) ;  /* 0xffffffb800707947 */ /* 0x000fea000383ffff */
.L_x_2629:
[----:B0-----:R0:W1:Y:S02]  /*18320*/  SYNCS.PHASECHK.TRANS64.TRYWAIT P0, [R7+URZ+0x22820], R2 ;  /* 0x02282002070075a7 */ /* 0x001064000800017f */
[----:B-1----:R-:W-:Y:S05]  /*18330*/  @!P0 NANOSLEEP.SYNCS 0x989680 ;  /* 0x009896800000895d */ /* 0x002fea0003900000 */
[----:B------:R-:W1:Y:S02]  /*18340*/  @!P0 SYNCS.PHASECHK.TRANS64 P0, [R7+URZ+0x22820], R2 ;  /* 0x02282002070085a7 */ /* 0x000e64000800007f */
[----:B-1----:R-:W-:Y:S05]  /*18350*/  @!P0 BRA `(.L_x_2629) ;  /* 0xfffffffc00f08947 */ /* 0x002fea000383ffff */
[----:B------:R-:W-:Y:S05]  /*18360*/  BRA `(.L_x_2758) ;  /* 0xffffffbc00d07947 */ /* 0x000fea000383ffff */
.L_x_2631:
[----:B0-----:R0:W1:Y:S02]  /*18370*/  SYNCS.PHASECHK.TRANS64.TRYWAIT P1, [R5+URZ+0x22840], R2 ;  /* 0x02284002050075a7 */ /* 0x001064000802017f */
[----:B-1----:R-:W-:Y:S05]  /*18380*/  @!P1 NANOSLEEP.SYNCS 0x989680 ;  /* 0x009896800000995d */ /* 0x002fea0003900000 */
[----:B------:R-:W1:Y:S02]  /*18390*/  @!P1 SYNCS.PHASECHK.TRANS64 P1, [R5+URZ+0x22840], R2 ;  /* 0x02284002050095a7 */ /* 0x000e64000802007f */
[----:B-1----:R-:W-:Y:S05]  /*183a0*/  @!P1 BRA `(.L_x_2631) ;  /* 0xfffffffc00f09947 */ /* 0x002fea000383ffff */
[----:B------:R-:W-:Y:S05]  /*183b0*/  BRA `(.L_x_2759) ;  /* 0xffffffc0000c7947 */ /* 0x000fea000383ffff */
.L_x_2633:
[----:B-1----:R1:W2:Y:S02]  /*183c0*/  SYNCS.PHASECHK.TRANS64.TRYWAIT P1, [R7+URZ+0x22840], R0 ;  /* 0x02284000070075a7 */ /* 0x0022a4000802017f */
[----:B--2---:R-:W-:Y:S05]  /*183d0*/  @!P1 NANOSLEEP.SYNCS 0x989680 ;  /* 0x009896800000995d */ /* 0x004fea0003900000 */
[----:B------:R-:W2:Y:S02]  /*183e0*/  @!P1 SYNCS.PHASECHK.TRANS64 P1, [R7+URZ+0x22840], R0 ;  /* 0x02284000070095a7 */ /* 0x000ea4000802007f */
[----:B--2---:R-:W-:Y:S05]  /*183f0*/  @!P1 BRA `(.L_x_2633) ;  /* 0xfffffffc00f09947 */ /* 0x004fea000383ffff */
[----:B------:R-:W-:Y:S05]  /*18400*/  BRA `(.L_x_2760) ;  /* 0xffffffc000187947 */ /* 0x000fea000383ffff */
.L_x_2635:
[----:B--2---:R2:W3:Y:S02]  /*18410*/  SYNCS.PHASECHK.TRANS64.TRYWAIT P1, [R5+URZ+0x22860], R2 ;  /* 0x02286002050075a7 */ /* 0x0044e4000802017f */
[----:B---3--:R-:W-:Y:S05]  /*18420*/  @!P1 NANOSLEEP.SYNCS 0x989680 ;  /* 0x009896800000995d */ /* 0x008fea0003900000 */
[----:B------:R-:W3:Y:S02]  /*18430*/  @!P1 SYNCS.PHASECHK.TRANS64 P1, [R5+URZ+0x22860], R2 ;  /* 0x02286002050095a7 */ /* 0x000ee4000802007f */
[----:B---3--:R-:W-:Y:S05]  /*18440*/  @!P1 BRA `(.L_x_2635) ;  /* 0xfffffffc00f09947 */ /* 0x008fea000383ffff */
[----:B------:R-:W-:Y:S05]  /*18450*/  BRA `(.L_x_2761) ;  /* 0xffffffc000147947 */ /* 0x000fea000383ffff */
.L_x_2637:
[----:B---3--:R3:W4:Y:S02]  /*18460*/  SYNCS.PHASECHK.TRANS64.TRYWAIT P1, [R7+URZ+0x22860], R0 ;  /* 0x02286000070075a7 */ /* 0x008724000802017f */
[----:B----4-:R-:W-:Y:S05]  /*18470*/  @!P1 NANOSLEEP.SYNCS 0x989680 ;  /* 0x009896800000995d */ /* 0x010fea0003900000 */
[----:B------:R-:W4:Y:S02]  /*18480*/  @!P1 SYNCS.PHASECHK.TRANS64 P1, [R7+URZ+0x22860], R0 ;  /* 0x02286000070095a7 */ /* 0x000f24000802007f */
[----:B----4-:R-:W-:Y:S05]  /*18490*/  @!P1 BRA `(.L_x_2637) ;  /* 0xfffffffc00f09947 */ /* 0x010fea000383ffff */
[----:B------:R-:W-:Y:S05]  /*184a0*/  BRA `(.L_x_2762) ;  /* 0xffffffc000107947 */ /* 0x000fea000383ffff */
.L_x_2639:
[----:B----4-:R4:W0:Y:S02]  /*184b0*/  SYNCS.PHASECHK.TRANS64.TRYWAIT P1, [R5+URZ+0x22880], R2 ;  /* 0x02288002050075a7 */ /* 0x010824000802017f */
[----:B0-----:R-:W-:Y:S05]  /*184c0*/  @!P1 NANOSLEEP.SYNCS 0x989680 ;  /* 0x009896800000995d */ /* 0x001fea0003900000 */
[----:B------:R-:W0:Y:S02]  /*184d0*/  @!P1 SYNCS.PHASECHK.TRANS64 P1, [R5+URZ+0x22880], R2 ;  /* 0x02288002050095a7 */ /* 0x000e24000802007f */
[----:B0-----:R-:W-:Y:S05]  /*184e0*/  @!P1 BRA `(.L_x_2639) ;  /* 0xfffffffc00f09947 */ /* 0x001fea000383ffff */
[----:B------:R-:W-:Y:S05]  /*184f0*/  BRA `(.L_x_2763) ;  /* 0xffffffc0000c7947 */ /* 0x000fea000383ffff */
.L_x_2764:
        /* <DEDUP_REMOVED lines=16> */
.L_x_3746:


//--------------------- .text._ZN7cutlass13device_kernelIN5flash11enable_sm90INS1_16FlashAttnFwdSm90INS1_25CollectiveMainloopFwdSm90ILi2EN4cute5tupleIJNS5_1CILi1EEES8_S8_EEENS6_IJNS7_ILi128EEENS7_ILi160EEESA_EEELi128ENS_12float_e4m3_tEfNS_4arch4Sm90ELb1ELb0ELb1ELb1ELb1ELb0ELb0ELb1ELb1ELb1ELb1ELb0EEENS1_21CollectiveEpilogueFwdINS6_IJSA_SA_SB_EEES9_NS_10bfloat16_tESF_Li256ELb1ELb1ELb1ELb1EEENS1_36VarlenDynamicPersistentTileSchedulerILi128ELi160ELi256ELi128ELb1ELb1ELb1ELb1ELb1ELb1EEEEEEEEEvNT_6ParamsE --------------------------
	.section	.text._ZN7cutlass13device_kernelIN5flash11enable_sm90INS1_16FlashAttnFwdSm90INS1_25CollectiveMainloopFwdSm90ILi2EN4cute5tupleIJNS5_1CILi1EEES8_S8_EEENS6_IJNS7_ILi128EEENS7_ILi160EEESA_EEELi128ENS_12float_e4m3_tEfNS_4arch4Sm90ELb1ELb0ELb1ELb1ELb1ELb0ELb0ELb1ELb1ELb1ELb1ELb0EEENS1_21CollectiveEpilogueFwdINS6_IJSA_SA_SB_EEES9_NS_10bfloat16_tESF_Li256ELb1ELb1ELb1ELb1EEENS1_36VarlenDynamicPersistentTileSchedulerILi128ELi160ELi256ELi128ELb1ELb1ELb1ELb1ELb1ELb1EEEEEEEEEvNT_6ParamsE,"ax",@progbits
	.align	128
.text._ZN7cutlass13device_kernelIN5flash11enable_sm90INS1_16FlashAttnFwdSm90INS1_25CollectiveMainloopFwdSm90ILi2EN4cute5tupleIJNS5_1CILi1EEES8_S8_EEENS6_IJNS7_ILi128EEENS7_ILi160EEESA_EEELi128ENS_12float_e4m3_tEfNS_4arch4Sm90ELb1ELb0ELb1ELb1ELb1ELb0ELb0ELb1ELb1ELb1ELb1ELb0EEENS1_21CollectiveEpilogueFwdINS6_IJSA_SA_SB_EEES9_NS_10bfloat16_tESF_Li256ELb1ELb1ELb1ELb1EEENS1_36VarlenDynamicPersistentTileSchedulerILi128ELi160ELi256ELi128ELb1ELb1ELb1ELb1ELb1ELb1EEEEEEEEEvNT_6ParamsE:
        .type           _ZN7cutlass13device_kernelIN5flash11enable_sm90INS1_16FlashAttnFwdSm90INS1_25CollectiveMainloopFwdSm90ILi2EN4cute5tupleIJNS5_1CILi1EEES8_S8_EEENS6_IJNS7_ILi128EEENS7_ILi160EEESA_EEELi128ENS_12float_e4m3_tEfNS_4arch4Sm90ELb1ELb0ELb1ELb1ELb1ELb0ELb0ELb1ELb1ELb1ELb1ELb0EEENS1_21CollectiveEpilogueFwdINS6_IJSA_SA_SB_EEES9_NS_10bfloat16_tESF_Li256ELb1ELb1ELb1ELb1EEENS1_36VarlenDynamicPersistentTileSchedulerILi128ELi160ELi256ELi128ELb1ELb1ELb1ELb1ELb1ELb1EEEEEEEEEvNT_6ParamsE,@function
        .size           _ZN7cutlass13device_kernelIN5flash11enable_sm90INS1_16FlashAttnFwdSm90INS1_25CollectiveMainloopFwdSm90ILi2EN4cute5tupleIJNS5_1CILi1EEES8_S8_EEENS6_IJNS7_ILi128EEENS7_ILi160EEESA_EEELi128ENS_12float_e4m3_tEfNS_4arch4Sm90ELb1ELb0ELb1ELb1ELb1ELb0ELb0ELb1ELb1ELb1ELb1ELb0EEENS1_21CollectiveEpilogueFwdINS6_IJSA_SA_SB_EEES9_NS_10bfloat16_tESF_Li256ELb1ELb1ELb1ELb1EEENS1_36VarlenDynamicPersistentTileSchedulerILi128ELi160ELi256ELi128ELb1ELb1ELb1ELb1ELb1ELb1EEEEEEEEEvNT_6ParamsE,(.L_x_3747 - _ZN7cutlass13device_kernelIN5flash11enable_sm90INS1_16FlashAttnFwdSm90INS1_25CollectiveMainloopFwdSm90ILi2EN4cute5tupleIJNS5_1CILi1EEES8_S8_EEENS6_IJNS7_ILi128EEENS7_ILi160EEESA_EEELi128ENS_12float_e4m3_tEfNS_4arch4Sm90ELb1ELb0ELb1ELb1ELb1ELb0ELb0ELb1ELb1ELb1ELb1ELb0EEENS1_21CollectiveEpilogueFwdINS6_IJSA_SA_SB_EEES9_NS_10bfloat16_tESF_Li256ELb1ELb1ELb1ELb1EEENS1_36VarlenDynamicPersistentTileSchedulerILi128ELi160ELi256ELi128ELb1ELb1ELb1ELb1ELb1ELb1EEEEEEEEEvNT_6ParamsE)
        .other          _ZN7cutlass13device_kernelIN5flash11enable_sm90INS1_16FlashAttnFwdSm90INS1_25CollectiveMainloopFwdSm90ILi2EN4cute5tupleIJNS5_1CILi1EEES8_S8_EEENS6_IJNS7_ILi128EEENS7_ILi160EEESA_EEELi128ENS_12float_e4m3_tEfNS_4arch4Sm90ELb1ELb0ELb1ELb1ELb1ELb0ELb0ELb1ELb1ELb1ELb1ELb0EEENS1_21CollectiveEpilogueFwdINS6_IJSA_SA_SB_EEES9_NS_10bfloat16_tESF_Li256ELb1ELb1ELb1ELb1EEENS1_36VarlenDynamicPersistentTileSchedulerILi128ELi160ELi256ELi128ELb1ELb1ELb1ELb1ELb1ELb1EEEEEEEEEvNT_6ParamsE,@"STO_CUDA_ENTRY STV_DEFAULT"
_ZN7cutlass13device_kernelIN5flash11enable_sm90INS1_16FlashAttnFwdSm90INS1_25CollectiveMainloopFwdSm90ILi2EN4cute5tupleIJNS5_1CILi1EEES8_S8_EEENS6_IJNS7_ILi128EEENS7_ILi160EEESA_EEELi128ENS_12float_e4m3_tEfNS_4arch4Sm90ELb1ELb0ELb1ELb1ELb1ELb0ELb0ELb1ELb1ELb1ELb1ELb0EEENS1_21CollectiveEpilogueFwdINS6_IJSA_SA_SB_EEES9_NS_10bfloat16_tESF_Li256ELb1ELb1ELb1ELb1EEENS1_36VarlenDynamicPersistentTileSchedulerILi128ELi160ELi256ELi128ELb1ELb1ELb1ELb1ELb1ELb1EEEEEEEEEvNT_6ParamsE:
        /* <DEDUP_REMOVED lines=45> */
.L_x_2765:
        /* <DEDUP_REMOVED lines=22> */
.L_x_2766:
        /* <DEDUP_REMOVED lines=18> */
.L_x_2767:
        /* <DEDUP_REMOVED lines=22> */
.L_x_2768:
        /* <DEDUP_REMOVED lines=24> */
.L_x_2769:
        /* <DEDUP_REMOVED lines=8> */
.L_x_2771:
        /* <DEDUP_REMOVED lines=29> */
[----:B------:R-:W-:Y:S01]  /*0a80*/  LEA.HI R2, R3, R224, RZ, 0x4 ;  /* 0x000000e003027211 */ /* 0x000fe200078f20ff */
[----:B------:R-:W-:Y:S01]  /*0a90*/  IMAD.SHL.U32 R4, R4, 0x20, RZ ;  /* 0x0000002004047824 */ /* 0x000fe200078e00ff */
[----:B------:R-:W-:Y:S01]  /*0aa0*/  SHF.R.S32.HI R219, RZ, 0x7, R0 ;  /* 0x00000007ffdb7819 */ /* 0x000fe20000011400 */
[----:B------:R-:W-:Y:S01]  /*0ab0*/  IMAD.IADD R203, R224, 0x1, -R203 ;  /* 0x00000001e0cb7824 */ /* 0x000fe200078e0acb */
[----:B------:R-:W-:Y:S02]  /*0ac0*/  SHF.R.S32.HI R7, RZ, 0x4, R2 ;  /* 0x00000004ff077819 */ /* 0x000fe40000011402 */
[----:B------:R-:W-:Y:S02]  /*0ad0*/  LOP3.LUT R5, R2, 0x3fffff0, RZ, 0xc0, !PT ;  /* 0x03fffff002057812 */ /* 0x000fe400078ec0ff */
[----:B------:R-:W-:-:S02]  /*0ae0*/  SHF.R.S32.HI R6, RZ, 0x1f, R203 ;  /* 0x0000001fff067819 */ /* 0x000fc400000114cb */
[----:B------:R-:W-:Y:S01]  /*0af0*/  LOP3.LUT R4, R4, 0xfffffc00, RZ, 0xc0, !PT ;  /* 0xfffffc0004047812 */ /* 0x000fe200078ec0ff */
[----:B------:R-:W-:Y:S01]  /*0b00*/  IMAD.IADD R5, R224, 0x1, -R5 ;  /* 0x00000001e0057824 */ /* 0x000fe200078e0a05 */
[----:B------:R-:W-:Y:S02]  /*0b10*/  LEA.HI R2, R2, R7, RZ, 0x1 ;  /* 0x0000000702027211 */ /* 0x000fe400078f08ff */
[----:B------:R-:W-:Y:S01]  /*0b20*/  LEA.HI R8, R6, R203, RZ, 0x2 ;  /* 0x000000cb06087211 */ /* 0x000fe200078f10ff */
[----:B------:R-:W-:Y:S01]  /*0b30*/  IMAD R5, R5, 0x40, R4 ;  /* 0x0000004005057824 */ /* 0x000fe200078e0204 */
[----:B------:R-:W-:Y:S02]  /*0b40*/  LOP3.LUT R2, R2, 0x1ffffffe, RZ, 0xc0, !PT ;  /* 0x1ffffffe02027812 */ /* 0x000fe400078ec0ff */
[----:B------:R-:W-:Y:S02]  /*0b50*/  LEA.HI R4, R3, R224, RZ, 0x2 ;  /* 0x000000e003047211 */ /* 0x000fe400078f10ff */
[----:B------:R-:W-:Y:S01]  /*0b60*/  SHF.R.S32.HI R9, RZ, 0x2, R8 ;  /* 0x00000002ff097819 */ /* 0x000fe20000011408 */
[----:B------:R-:W-:Y:S01]  /*0b70*/  IMAD.IADD R2, R7, 0x1, -R2 ;  /* 0x0000000107027824 */ /* 0x000fe200078e0a02 */
[----:B------:R-:W-:-:S02]  /*0b80*/  SHF.R.S32.HI R10, RZ, 0x1f, R8 ;  /* 0x0000001fff0a7819 */ /* 0x000fc40000011408 */
[----:B------:R-:W-:Y:S01]  /*0b90*/  LOP3.LUT R7, R4, 0xfffffffc, RZ, 0xc0, !PT ;  /* 0xfffffffc04077812 */ /* 0x000fe200078ec0ff */
[----:B------:R-:W-:Y:S01]  /*0ba0*/  IMAD R221, R2, 0x8, R5 ;  /* 0x0000000802dd7824 */ /* 0x000fe200078e0205 */
[----:B------:R-:W-:Y:S02]  /*0bb0*/  LEA.HI R3, R3, R224, RZ, 0x3 ;  /* 0x000000e003037211 */ /* 0x000fe400078f18ff */
[----:B------:R-:W-:Y:S01]  /*0bc0*/  LEA.HI R10, R10, R9, RZ, 0x3 ;  /* 0x000000090a0a7211 */ /* 0x000fe200078f18ff */
[----:B------:R-:W-:Y:S01]  /*0bd0*/  IMAD.IADD R7, R224, 0x1, -R7 ;  /* 0x00000001e0077824 */ /* 0x000fe200078e0a07 */
[----:B------:R-:W-:Y:S02]  /*0be0*/  LOP3.LUT R5, R3, 0xfffffff8, RZ, 0xc0, !PT ;  /* 0xfffffff803057812 */ /* 0x000fe400078ec0ff */
[----:B------:R-:W-:Y:S02]  /*0bf0*/  LOP3.LUT R8, R8, 0x7ffffffc, RZ, 0xc0, !PT ;  /* 0x7ffffffc08087812 */ /* 0x000fe400078ec0ff */
[----:B------:R-:W-:Y:S01]  /*0c00*/  LOP3.LUT R10, R10, 0xfffffff8, RZ, 0xc0, !PT ;  /* 0xfffffff80a0a7812 */ /* 0x000fe200078ec0ff */
[----:B------:R-:W-:Y:S01]  /*0c10*/  IMAD.IADD R22, R224, 0x1, -R5 ;  /* 0x00000001e0167824 */ /* 0x000fe200078e0a05 */
[----:B------:R-:W-:Y:S01]  /*0c20*/  LEA.HI R6, R6, R203, RZ, 0x5 ;  /* 0x000000cb06067211 */ /* 0x000fe200078f28ff */
[----:B------:R-:W-:Y:S01]  /*0c30*/  IMAD.IADD R8, R203, 0x1, -R8 ;  /* 0x00000001cb087824 */ /* 0x000fe200078e0a08 */
[----:B------:R-:W-:Y:S01]  /*0c40*/  LEA.HI R0, R0, R219, RZ, 0x1 ;  /* 0x000000db00007211 */ /* 0x000fe200078f08ff */
[----:B------:R-:W-:Y:S01]  /*0c50*/  IMAD.IADD R9, R9, 0x1, -R10 ;  /* 0x0000000109097824 */ /* 0x000fe200078e0a0a */
[----:B------:R-:W-:Y:S01]  /*0c60*/  LEA.HI R2, R7, R7, RZ, 0x1 ;  /* 0x0000000707027211 */ /* 0x000fe200078f08ff */
[----:B------:R-:W-:Y:S01]  /*0c70*/  IMAD.SHL.U32 R16, R22, 0x8, RZ ;  /* 0x0000000816107824 */ /* 0x000fe200078e00ff */
[----:B------:R-:W-:Y:S01]  /*0c80*/  SHF.R.S32.HI R6, RZ, 0x5, R6 ;  /* 0x00000005ff067819 */ /* 0x000fe20000011406 */
[----:B------:R-:W-:Y:S01]  /*0c90*/  IMAD.SHL.U32 R17, R8, 0x2, RZ ;  /* 0x0000000208117824 */ /* 0x000fe200078e00ff */
[----:B------:R-:W-:Y:S01]  /*0ca0*/  LOP3.LUT R0, R0, 0x3fffffe, RZ, 0xc0, !PT ;  /* 0x03fffffe00007812 */ /* 0x000fe200078ec0ff */
[----:B------:R-:W-:Y:S01]  /*0cb0*/  VIADD R19, R16, 0x40 ;  /* 0x0000004010137836 */ /* 0x000fe20000000000 */
[----:B------:R-:W-:Y:S01]  /*0cc0*/  LOP3.LUT R2, R2, 0x1ffffffe, RZ, 0xc0, !PT ;  /* 0x1ffffffe02027812 */ /* 0x000fe200078ec0ff */
[----:B------:R-:W-:Y:S01]  /*0cd0*/  IMAD R9, R6, 0x10, R9 ;  /* 0x0000001006097824 */ /* 0x000fe200078e0209 */
[----:B------:R-:W-:Y:S01]  /*0ce0*/  SHF.R.S32.HI R202, RZ, 0x3, R3 ;  /* 0x00000003ffca7819 */ /* 0x000fe20000011403 */
[----:B------:R-:W-:Y:S01]  /*0cf0*/  IMAD.IADD R0, R219, 0x1, -R0 ;  /* 0x00000001db007824 */ /* 0x000fe200078e0a00 */
[----:B------:R-:W-:Y:S01]  /*0d00*/  SHF.R.S32.HI R223, RZ, 0x1f, R16 ;  /* 0x0000001fffdf7819 */ /* 0x000fe20000011410 */
[C---:B------:R-:W-:Y:S01]  /*0d10*/  VIADD R201, R17.reuse, 0x8 ;  /* 0x0000000811c97836 */ /* 0x040fe20000000000 */
[----:B------:R-:W-:Y:S01]  /*0d20*/  SHF.R.S32.HI R222, RZ, 0x1f, R19 ;  /* 0x0000001fffde7819 */ /* 0x000fe20000011413 */
[----:B------:R-:W-:-:S02]  /*0d30*/  VIADD R200, R17, 0x10 ;  /* 0x0000001011c87836 */ /* 0x000fc40000000000 */
        /* <DEDUP_REMOVED lines=31> */
.L_x_2835:
        /* <DEDUP_REMOVED lines=23> */
[----:B------:R-:W-:Y:S01]  /*10a0*/  IMAD.U32 R5, RZ, RZ, UR11 ;  /* 0x0000000bff057e24 */ /* 0x000fe2000f8e00ff */
[----:B------:R-:W2:Y:S01]  /*10b0*/  @P0 LDG.E R2, desc[UR54][R2.64] ;  /* 0x0000003602020981 */ /* 0x000ea2000c1e1900 */
[----:B------:R-:W-:Y:S01]  /*10c0*/  UISETP.NE.U32.AND UP0, UPT, UR8, URZ, UPT ;  /* 0x0000003f0800728c */ /* 0x000fe2000bf05070 */
[----:B------:R-:W-:Y:S02]  /*10d0*/  ULDC.64 UR10, c[0x0][0xa20] ;  /* 0x00028800000a7ab9 */ /* 0x000fe40000000a00 */
[----:B------:R-:W3:Y:S01]  /*10e0*/  @P2 LDG.E R4, desc[UR54][R4.64] ;  /* 0x0000003604042981 */ /* 0x000ee2000c1e1900 */
[----:B------:R-:W-:Y:S01]  /*10f0*/  UISETP.NE.AND.EX UP0, UPT, UR9, URZ, UPT, UP0 ;  /* 0x0000003f0900728c */ /* 0x000fe2000bf05300 */
[----:B------:R-:W-:Y:S01]  /*1100*/  ISETP.NE.U32.AND P1, PT, RZ, UR10, PT ;  /* 0x0000000aff007c0c */ /* 0x000fe2000bf25070 */
[----:B------:R-:W-:Y:S01]  /*1110*/  UMOV UR51, URZ ;  /* 0x0000003f00337c82 */ /* 0x000fe20008000000 */
[----:B------:R-:W-:Y:S02]  /*1120*/  ULOP3.LUT UR38, UR5, 0xffff, URZ, 0xc0, !UPT ;  /* 0x0000ffff05267892 */ /* 0x000fe4000f8ec03f */
[----:B------:R-:W-:Y:S01]  /*1130*/  USEL UR4, UR4, 0x1, UP0 ;  /* 0x0000000104047887 */ /* 0x000fe20008000000 */
[----:B------:R-:W-:-:S03]  /*1140*/  ISETP.NE.AND.EX P1, PT, RZ, UR11, PT, P1 ;  /* 0x0000000bff007c0c */ /* 0x000fc6000bf25310 */
[----:B------:R-:W-:Y:S01]  /*1150*/  UIMAD UR4, UR4, UR7, URZ ;  /* 0x00000007040472a4 */ /* 0x000fe2000f8e023f */
[----:B--2---:R-:W-:Y:S02]  /*1160*/  @P0 R2UR UR51, R2 ;  /* 0x00000000023302ca */ /* 0x004fe400000e0000 */
[----:B---3--:R-:W-:Y:S01]  /*1170*/  @P2 R2UR UR52, R4 ;  /* 0x00000000043422ca */ /* 0x008fe200000e0000 */
[----:B-1---5:R-:W-:-:S14]  /*1180*/  @P2 BRA `(.L_x_2772) ;  /* 0x0000000000382947 */ /* 0x022fdc0003800000 */
[----:B------:R-:W-:Y:S01]  /*1190*/  ULDC.64 UR8, c[0x0][0xa00] ;  /* 0x0002800000087ab9 */ /* 0x000fe20000000a00 */
[----:B------:R-:W-:Y:S01]  /*11a0*/  ULDC UR52, c[0x0][0x288] ;  /* 0x0000a20000347ab9 */ /* 0x000fe20000000800 */
        /* <DEDUP_REMOVED lines=12> */
.L_x_2772:
[----:B------:R-:W-:Y:S05]  /*1270*/  @!P1 BRA `(.L_x_2773) ;  /* 0x00000000001c9947 */ /* 0x000fea0003800000 */
[----:B------:R-:W-:-:S04]  /*1280*/  ULEA UR4, UP0, UR36, UR10, 0x2 ;  /* 0x0000000a24047291 */ /* 0x000fc8000f80103f */
[----:B------:R-:W-:Y:S02]  /*1290*/  ULEA.HI.X UR7, UR36, UR11, UR37, 0x2, UP0 ;  /* 0x0000000b24077291 */ /* 0x000fe400080f1425 */
[----:B------:R-:W-:-:S04]  /*12a0*/  IMAD.U32 R2, RZ, RZ, UR4 ;  /* 0x00000004ff027e24 */ /* 0x000fc8000f8e00ff */
[----:B------:R-:W-:-:S05]  /*12b0*/  IMAD.U32 R3, RZ, RZ, UR7 ;  /* 0x00000007ff037e24 */ /* 0x000fca000f8e00ff */
[----:B------:R-:W2:Y:S02]  /*12c0*/  LDG.E R2, desc[UR54][R2.64] ;  /* 0x0000003602027981 */ /* 0x000ea4000c1e1900 */
[----:B--2---:R-:W-:Y:S01]  /*12d0*/  R2UR UR4, R2 ;  /* 0x00000000020472ca */ /* 0x004fe200000e0000 */
[----:B------:R-:W-:-:S14]  /*12e0*/  BRA `(.L_x_2774) ;  /* 0x0000000000347947 */ /* 0x000fdc0003800000 */
.L_x_2773:
        /* <DEDUP_REMOVED lines=13> */
.L_x_2774:
[----:B------:R-:W-:Y:S01]  /*13c0*/  ULDC UR7, c[0x0][0x448] ;  /* 0x0001120000077ab9 */ /* 0x000fe20000000800 */
[----:B------:R-:W-:Y:S02]  /*13d0*/  USHF.L.U32 UR39, UR6, 0x7, URZ ;  /* 0x0000000706277899 */ /* 0x000fe4000800063f */
[----:B------:R-:W-:Y:S02]  /*13e0*/  UISETP.NE.AND UP0, UPT, UR7, 0x1, UPT ;  /* 0x000000010700788c */ /* 0x000fe4000bf05270 */
[----:B------:R-:W-:Y:S02]  /*13f0*/  UIADD3 UR8, UR39, 0x7f, URZ ;  /* 0x0000007f27087890 */ /* 0x000fe4000fffe03f */
[----:B------:R-:W-:Y:S02]  /*1400*/  UIADD3 UR51, -UR51, UR4, URZ ;  /* 0x0000000433337290 */ /* 0x000fe4000fffe13f */
[----:B------:R-:W-:Y:S02]  /*1410*/  UP2UR UR53, UPR, URZ, 0x1 ;  /* 0x000000013f357883 */ /* 0x000fe40008000000 */
[----:B------:R-:W-:-:S03]  /*1420*/  UIADD3 UR4, UR51, 0xa0, -UR52 ;  /* 0x000000a033047890 */ /* 0x000fc6000fffe834 */
[----:B------:R-:W-:Y:S01]  /*1430*/  @UP0 ULDC UR6, c[0x0][0x44c] ;  /* 0x0001130000060ab9 */ /* 0x000fe20000000800 */
[----:B------:R-:W-:Y:S01]  /*1440*/  @UP0 ULDC UR9, c[0x0][0x450] ;  /* 0x0001140000090ab9 */ /* 0x000fe20000000800 */
[----:B------:R-:W-:Y:S02]  /*1450*/  UIMAD.WIDE.U32 UR6, UR8, UR6, URZ ;  /* 0x00000006080672a5 */ /* 0x000fe4000f8e003f */
[----:B------:R-:W-:Y:S02]  /*1460*/  UIADD3 UR6, UR51, 0x9f, URZ ;  /* 0x0000009f33067890 */ /* 0x000fe4000fffe03f */
[----:B------:R-:W-:Y:S02]  /*1470*/  @UP0 USHF.R.U32.HI UR8, URZ, UR9, UR7 ;  /* 0x000000093f080299 */ /* 0x000fe40008011607 */
[----:B------:R-:W-:Y:S02]  /*1480*/  UIMAD.WIDE UR6, UR6, 0x66666667, URZ ;  /* 0x66666667060678a5 */ /* 0x000fe4000f8e023f */
[----:B------:R-:W-:-:S02]  /*1490*/  UIADD3 UR8, UR4, UR8, URZ ;  /* 0x0000000804087290 */ /* 0x000fc4000fffe03f */
[----:B------:R-:W-:Y:S02]  /*14a0*/  USHF.R.U32.HI UR4, URZ, 0x1f, UR7 ;  /* 0x0000001f3f047899 */ /* 0x000fe40008011607 */
[----:B------:R-:W-:Y:S02]  /*14b0*/  UIMAD.WIDE UR8, UR8, 0x66666667, URZ ;  /* 0x66666667080878a5 */ /* 0x000fe4000f8e023f */
[----:B------:R-:W-:Y:S02]  /*14c0*/  ULEA.HI.SX32 UR7, UR7, UR4, 0x1a ;  /* 0x0000000407077291 */ /* 0x000fe4000f8fd23f */
[----:B------:R-:W-:Y:S02]  /*14d0*/  USHF.R.U32.HI UR6, URZ, 0x1f, UR9 ;  /* 0x0000001f3f067899 */ /* 0x000fe40008011609 */
[----:B------:R-:W-:Y:S02]  /*14e0*/  ULOP3.LUT UR4, UR5, 0xff000000, URZ, 0xc0, !UPT ;  /* 0xff00000005047892 */ /* 0x000fe4000f8ec03f */
[----:B------:R-:W-:-:S02]  /*14f0*/  ULEA.HI.SX32 UR6, UR9, UR6, 0x1a ;  /* 0x0000000609067291 */ /* 0x000fc4000f8fd23f */
[----:B------:R-:W-:Y:S02]  /*1500*/  ULOP3.LUT UR5, UR5, 0xff0000, URZ, 0xc0, !UPT ;  /* 0x00ff000005057892 */ /* 0x000fe4000f8ec03f */
[----:B------:R-:W-:Y:S02]  /*1510*/  UISETP.LT.AND UP0, UPT, UR7, UR6, UPT ;  /* 0x000000060700728c */ /* 0x000fe4000bf01270 */
[----:B------:R-:W-:Y:S02]  /*1520*/  USHF.R.U32.HI UR4, URZ, 0x8, UR4 ;  /* 0x000000083f047899 */ /* 0x000fe40008011604 */
[----:B------:R-:W-:Y:S02]  /*1530*/  USEL UR9, UR7, UR6, UP0 ;  /* 0x0000000607097287 */ /* 0x000fe40008000000 */
[----:B------:R-:W-:Y:S02]  /*1540*/  ULEA.HI UR5, UR5, UR4, URZ, 0x10 ;  /* 0x0000000405057291 */ /* 0x000fe4000f8f803f */
[----:B------:R-:W-:-:S02]  /*1550*/  UISETP.GE.AND UP0, UPT, UR9, 0x1, UPT ;  /* 0x000000010900788c */ /* 0x000fc4000bf06270 */
[----:B------:R-:W-:Y:S01]  /*1560*/  ULOP3.LUT UR40, UR5, 0xff, URZ, 0xc0, !UPT ;  /* 0x000000ff05287892 */ /* 0x000fe2000f8ec03f */
[----:B------:R-:W-:Y:S01]  /*1570*/  UMOV UR4, URZ ;  /* 0x0000003f00047c82 */ /* 0x000fe20008000000 */
[----:B------:R-:W-:Y:S02]  /*1580*/  USHF.R.U32.HI UR46, URZ, 0x10, UR5 ;  /* 0x000000103f2e7899 */ /* 0x000fe40008011605 */
[----:B------:R-:W-:-:S13]  /*1590*/  PLOP3.LUT P0, PT, PT, PT, UP0, 0x80, 0x0 ;  /* 0x000000000000781c */ /* 0x000fda0003f0f008 */
[----:B------:R-:W-:Y:S05]  /*15a0*/  @!P0 BRA `(.L_x_2775) ;  /* 0x0000000000908947 */ /* 0x000fea0003800000 */
        /* <DEDUP_REMOVED lines=36> */
.L_x_2775:
[----:B------:R-:W-:Y:S01]  /*17f0*/  UIMAD UR41, UR40, UR4, URZ ;  /* 0x00000004282972a4 */ /* 0x000fe2000f8e023f */
[----:B------:R-:W-:Y:S01]  /*1800*/  IMAD.U32 R0, RZ, RZ, UR9 ;  /* 0x00000009ff007e24 */ /* 0x000fe2000f8e00ff */
[----:B------:R-:W-:Y:S01]  /*1810*/  PLOP3.LUT P0, PT, PT, PT, PT, 0x80, 0x0 ;  /* 0x000000000000781c */ /* 0x000fe20003f0f070 */
[----:B------:R-:W-:Y:S01]  /*1820*/  IMAD.U32 R3, RZ, RZ, UR4 ;  /* 0x00000004ff037e24 */ /* 0x000fe2000f8e00ff */
[----:B------:R-:W-:Y:S01]  /*1830*/  CS2R R6, SRZ ;  /* 0x0000000000067805 */ /* 0x000fe2000001ff00 */
[----:B------:R-:W-:Y:S01]  /*1840*/  IMAD.MOV.U32 R2, RZ, RZ, RZ ;  /* 0x000000ffff027224 */ /* 0x000fe200078e00ff */
[----:B------:R-:W-:Y:S02]  /*1850*/  CS2R R44, SRZ ;  /* 0x00000000002c7805 */ /* 0x000fe4000001ff00 */
[----:B------:R-:W-:Y:S02]  /*1860*/  CS2R R8, SRZ ;  /* 0x0000000000087805 */ /* 0x000fe4000001ff00 */
[----:B------:R-:W-:-:S02]  /*1870*/  VIADDMNMX R0, R3, UR41, R0, PT ;  /* 0x0000002903007c46 */ /* 0x000fc4000b800100 */
[----:B------:R-:W-:Y:S02]  /*1880*/  CS2R R10, SRZ ;  /* 0x00000000000a7805 */ /* 0x000fe4000001ff00 */
[----:B------:R-:W-:Y:S02]  /*1890*/  CS2R R36, SRZ ;  /* 0x0000000000247805 */ /* 0x000fe4000001ff00 */
[----:B------:R-:W-:Y:S02]  /*18a0*/  CS2R R32, SRZ ;  /* 0x0000000000207805 */ /* 0x000fe4000001ff00 */
[----:B------:R-:W-:Y:S01]  /*18b0*/  R2UR UR56, R0 ;  /* 0x00000000003872ca */ /* 0x000fe200000e0000 */
[----:B------:R-:W-:Y:S01]  /*18c0*/  IMAD.MOV.U32 R0, RZ, RZ, RZ ;  /* 0x000000ffff007224 */ /* 0x000fe200078e00ff */
[----:B------:R-:W-:Y:S01]  /*18d0*/  CS2R R12, SRZ ;  /* 0x00000000000c7805 */ /* 0x000fe2000001ff00 */
[----:B------:R-:W-:Y:S01]  /*18e0*/  IMAD.MOV.U32 R47, RZ, RZ, RZ ;  /* 0x000000ffff2f7224 */ /* 0x000fe200078e00ff */
[----:B------:R-:W-:-:S02]  /*18f0*/  CS2R R14, SRZ ;  /* 0x00000000000e7805 */ /* 0x000fc4000001ff00 */
[----:B------:R-:W-:Y:S02]  /*1900*/  CS2R R40, SRZ ;  /* 0x0000000000287805 */ /* 0x000fe4000001ff00 */
[----:B------:R-:W-:Y:S02]  /*1910*/  CS2R R48, SRZ ;  /* 0x0000000000307805 */ /* 0x000fe4000001ff00 */
[----:B------:R-:W-:Y:S02]  /*1920*/  CS2R R20, SRZ ;  /* 0x0000000000147805 */ /* 0x000fe4000001ff00 */
[----:B------:R-:W-:Y:S02]  /*1930*/  CS2R R88, SRZ ;  /* 0x0000000000587805 */ /* 0x000fe4000001ff00 */
[----:B------:R-:W-:Y:S01]  /*1940*/  CS2R R52, SRZ ;  /* 0x0000000000347805 */ /* 0x000fe2000001ff00 */
[----:B------:R-:W-:Y:S01]  /*1950*/  IMAD.MOV.U32 R54, RZ, RZ, RZ ;  /* 0x000000ffff367224 */ /* 0x000fe200078e00ff */
[----:B------:R-:W-:-:S02]  /*1960*/  CS2R R50, SRZ ;  /* 0x0000000000327805 */ /* 0x000fc4000001ff00 */
[----:B------:R-:W-:Y:S01]  /*1970*/  CS2R R56, SRZ ;  /* 0x0000000000387805 */ /* 0x000fe2000001ff00 */
[----:B------:R-:W-:Y:S01]  /*1980*/  UISETP.GT.AND UP0, UPT, UR56, UR41, UPT ;  /* 0x000000293800728c */ /* 0x000fe2000bf04270 */
[----:B------:R-:W-:Y:S02]  /*1990*/  CS2R R60, SRZ ;  /* 0x00000000003c7805 */ /* 0x000fe4000001ff00 */
[----:B------:R-:W-:Y:S02]  /*19a0*/  CS2R R90, SRZ ;  /* 0x00000000005a7805 */ /* 0x000fe4000001ff00 */
[----:B------:R-:W-:Y:S02]  /*19b0*/  CS2R R62, SRZ ;  /* 0x00000000003e7805 */ /* 0x000fe4000001ff00 */
[----:B------:R-:W-:Y:S02]  /*19c0*/  CS2R R58, SRZ ;  /* 0x00000000003a7805 */ /* 0x000fe4000001ff00 */
[----:B------:R-:W-:-:S02]  /*19d0*/  CS2R R68, SRZ ;  /* 0x0000000000447805 */ /* 0x000fc4000001ff00 */
[----:B------:R-:W-:Y:S02]  /*19e0*/  PLOP3.LUT P1, PT, PT, PT, UP0, 0x80, 0x0 ;  /* 0x000000000000781c */ /* 0x000fe40003f2f008 */
        /* <DEDUP_REMOVED lines=43> */
.L_x_2777:
        /* <DEDUP_REMOVED lines=10> */
[----:B0-----:R-:W-:-:S02]  /*1d40*/  @P1 IMAD R2, R8, UR37, RZ ;  /* 0x0000002508021c24 */ /* 0x001fc4000f8e02ff */
[----:B------:R-:W-:-:S04]  /*1d50*/  @P1 IMAD.WIDE.U32 R4, R8, UR36, RZ ;  /* 0x0000002408041c25 */ /* 0x000fc8000f8e00ff */
[----:B------:R-:W-:Y:S02]  /*1d60*/  @P1 IMAD R9, R9, UR36, R2 ;  /* 0x0000002409091c24 */ /* 0x000fe4000f8e0202 */
[C---:B-1----:R-:W-:Y:S02]  /*1d70*/  @P0 IMAD R0, R6.reuse, UR37, RZ ;  /* 0x0000002506000c24 */ /* 0x042fe4000f8e02ff */
[----:B------:R-:W-:-:S04]  /*1d80*/  @P0 IMAD.WIDE.U32 R2, R6, UR36, RZ ;  /* 0x0000002406020c25 */ /* 0x000fc8000f8e00ff */
[----:B------:R-:W-:Y:S02]  /*1d90*/  @P0 IMAD R7, R7, UR36, R0 ;  /* 0x0000002407070c24 */ /* 0x000fe4000f8e0200 */
[----:B------:R-:W-:Y:S02]  /*1da0*/  @P1 IMAD.IADD R5, R5, 0x1, R9 ;  /* 0x0000000105051824 */ /* 0x000fe400078e0209 */
[----:B------:R-:W-:Y:S02]  /*1db0*/  @P0 IMAD.IADD R3, R3, 0x1, R7 ;  /* 0x0000000103030824 */ /* 0x000fe400078e0207 */
[----:B------:R-:W-:Y:S02]  /*1dc0*/  IMAD.MOV.U32 R0, RZ, RZ, 0x3f800000 ;  /* 0x3f800000ff007424 */ /* 0x000fe400078e00ff */
[----:B--2---:R-:W-:-:S04]  /*1dd0*/  @P0 IMAD.WIDE.U32 R2, R10, UR38, R2 ;  /* 0x000000260a020c25 */ /* 0x004fc8000f8e0002 */
[----:B---3--:R-:W-:Y:S01]  /*1de0*/  @P1 IMAD.WIDE.U32 R6, R12, UR38, R4 ;  /* 0x000000260c061c25 */ /* 0x008fe2000f8e0004 */
[----:B------:R-:W-:-:S03]  /*1df0*/  @P0 LEA R4, P2, R2, UR4, 0x2 ;  /* 0x0000000402040c11 */ /* 0x000fc6000f8410ff */
[----:B------:R-:W-:Y:S01]  /*1e00*/  @P0 IMAD R5, R11, UR38, R3 ;  /* 0x000000260b050c24 */ /* 0x000fe2000f8e0203 */
[----:B------:R-:W-:Y:S01]  /*1e10*/  @P1 LEA R8, P3, R6, UR6, 0x2 ;  /* 0x0000000606081c11 */ /* 0x000fe2000f8610ff */
[----:B------:R-:W-:-:S03]  /*1e20*/  @P1 IMAD R3, R13, UR38, R7 ;  /* 0x000000260d031c24 */ /* 0x000fc6000f8e0207 */
[----:B------:R-:W-:Y:S02]  /*1e30*/  @P0 LEA.HI.X R5, R2, UR5, R5, 0x2, P2 ;  /* 0x0000000502050c11 */ /* 0x000fe400090f1405 */
[----:B------:R-:W-:Y:S01]  /*1e40*/  @P1 LEA.HI.X R9, R6, UR7, R3, 0x2, P3 ;  /* 0x0000000706091c11 */ /* 0x000fe200098f1403 */
[----:B------:R-:W-:-:S04]  /*1e50*/  IMAD.MOV.U32 R3, RZ, RZ, 0x3f800000 ;  /* 0x3f800000ff037424 */ /* 0x000fc800078e00ff */
        /* <DEDUP_REMOVED lines=14> */
.L_x_2936:
[----:B------:R-:W-:Y:S05]  /*1f40*/  @!P1 BRA `(.L_x_2779) ;  /* 0x0000000000049947 */ /* 0x000fea0003800000 */
[----:B------:R-:W-:Y:S01]  /*1f50*/  BPT.TRAP 0x1 ;  /* 0x000000040000795c */ /* 0x000fe20000300000 */
.L_x_2779:
[----:B0-----:R-:W-:Y:S02]  /*1f60*/  IMAD.U32 R2, RZ, RZ, UR47 ;  /* 0x0000002fff027e24 */ /* 0x001fe4000f8e00ff */
[----:B------:R-:W-:-:S03]  /*1f70*/  IMAD.U32 R3, RZ, RZ, UR48 ;  /* 0x00000030ff037e24 */ /* 0x000fc6000f8e00ff */
[----:B------:R-:W-:Y:S02]  /*1f80*/  LEA R2, R2, UR43, 0x3 ;  /* 0x0000002b02027c11 */ /* 0x000fe4000f8e18ff */
[----:B------:R-:W-:-:S04]  /*1f90*/  SHF.L.U32 R3, R3, 0x1f, RZ ;  /* 0x0000001f03037819 */ /* 0x000fc800000006ff */
[----:B------:R0:W1:Y:S01]  /*1fa0*/  SYNCS.PHASECHK.TRANS64.TRYWAIT P0, [R2+URZ+0x22830], R3 ;  /* 0x02283003020075a7 */ /* 0x000062000800017f */
[----:B------:R-:W-:Y:S05]  /*1fb0*/  @!P1 BRA `(.L_x_2780) ;  /* 0x0000000000049947 */ /* 0x000fea0003800000 */
[----:B------:R-:W-:Y:S01]  /*1fc0*/  BPT.TRAP 0x1 ;  /* 0x000000040000795c */ /* 0x000fe20000300000 */
.L_x_2780:
[----:B-1----:R-:W-:Y:S05]  /*1fd0*/  @P0 BRA `(.L_x_2781) ;  /* 0x0000000000080947 */ /* 0x002fea0003800000 */
[----:B------:R-:W1:Y:S02]  /*1fe0*/  SYNCS.PHASECHK.TRANS64.TRYWAIT P0, [R2+URZ+0x22830], R3 ;  /* 0x02283003020075a7 */ /* 0x000e64000800017f */
[----:B-1----:R-:W-:Y:S05]  /*1ff0*/  @!P0 BRA `(.L_x_2782) ;  /* 0x0000016c00208947 */ /* 0x002fea0003800000 */
.L_x_2781:
        /* <DEDUP_REMOVED lines=135> */
.L_x_2783:
[----:B------:R-:W-:Y:S01]  /*2870*/  UISETP.NE.AND UP0, UPT, UR53, URZ, UPT ;  /* 0x0000003f3500728c */ /* 0x000fe2000bf05270 */
[C---:B01----:R-:W-:Y:S01]  /*2880*/  FMUL.FTZ R3, R0.reuse, R58 ;  /* 0x0000003a00037220 */ /* 0x043fe20000410000 */
[C---:B------:R-:W-:Y:S01]  /*2890*/  FMUL.FTZ R13, R0.reuse, R97 ;  /* 0x00000061000d7220 */ /* 0x040fe20000410000 */
[C---:B------:R-:W-:Y:S01]  /*28a0*/  FMUL.FTZ R6, R0.reuse, R59 ;  /* 0x0000003b00067220 */ /* 0x040fe20000410000 */
[C---:B------:R-:W-:Y:S01]  /*28b0*/  FMUL.FTZ R78, R0.reuse, R78 ;  /* 0x0000004e004e7220 */ /* 0x040fe20000410000 */
[----:B------:R0:W-:Y:S01]  /*28c0*/  MUFU.TANH R97, R3 ;  /* 0x0000000300617308 */ /* 0x0001e20000002400 */
[----:B------:R-:W-:Y:S01]  /*28d0*/  PLOP3.LUT P0, PT, PT, PT, UP0, 0x80, 0x0 ;  /* 0x000000000000781c */ /* 0x000fe20003f0f008 */
[C---:B------:R-:W-:Y:S01]  /*28e0*/  FMUL.FTZ R62, R0.reuse, R62 ;  /* 0x0000003e003e7220 */ /* 0x040fe20000410000 */
[----:B------:R-:W-:Y:S01]  /*28f0*/  PLOP3.LUT P2, PT, PT, PT, UP0, 0x80, 0x0 ;  /* 0x000000000000781c */ /* 0x000fe20003f4f008 */
[C---:B------:R-:W-:Y:S01]  /*2900*/  FMUL.FTZ R10, R0.reuse, R93 ;  /* 0x0000005d000a7220 */ /* 0x040fe20000410000 */
[C---:B------:R-:W-:Y:S01]  /*2910*/  FMUL.FTZ R5, R0.reuse, R90 ;  /* 0x0000005a00057220 */ /* 0x040fe20000410000 */
[----:B------:R-:W-:Y:S01]  /*2920*/  @UP0 ULDC UR6, c[0x0][0x44c] ;  /* 0x0001130000060ab9 */ /* 0x000fe20000000800 */
[C---:B------:R-:W-:Y:S01]  /*2930*/  FMUL.FTZ R91, R0.reuse, R91 ;  /* 0x0000005b005b7220 */ /* 0x040fe20000410000 */
[----:B------:R1:W-:Y:S01]  /*2940*/  MUFU.TANH R8, R6 ;  /* 0x0000000600087308 */ /* 0x0003e20000002400 */
[----:B0-----:R-:W-:Y:S01]  /*2950*/  FMUL.FTZ R3, R0, R66 ;  /* 0x0000004200037220 */ /* 0x001fe20000410000 */
[----:B------:R-:W-:Y:S01]  /*2960*/  VIADD R66, R18, UR39 ;  /* 0x0000002712427c36 */ /* 0x000fe20008000000 */
[----:B------:R-:W-:Y:S01]  /*2970*/  UIMAD UR7, UR56, -0xa0, UR51 ;  /* 0xffffff60380778a4 */ /* 0x000fe2000f8e0233 */
[C---:B------:R-:W-:Y:S01]  /*2980*/  FMUL.FTZ R94, R0.reuse, R94 ;  /* 0x0000005e005e7220 */ /* 0x040fe20000410000 */
[C---:B------:R-:W-:Y:S01]  /*2990*/  FMUL.FTZ R59, R0.reuse, R64 ;  /* 0x00000040003b7220 */ /* 0x040fe20000410000 */
[C---:B------:R-:W-:Y:S01]  /*29a0*/  FMUL.FTZ R95, R0.reuse, R95 ;  /* 0x0000005f005f7220 */ /* 0x040fe20000410000 */
[----:B------:R-:W-:Y:S01]  /*29b0*/  FMUL.FTZ R98, R0, R98 ;  /* 0x0000006200627220 */ /* 0x000fe20000410000 */
[----:B------:R0:W-:Y:S01]  /*29c0*/  MUFU.TANH R109, R78 ;  /* 0x0000004e006d7308 */ /* 0x0001e20000002400 */
[----:B-1----:R-:W-:Y:S01]  /*29d0*/  @P0 IMAD.HI.U32 R6, R66, UR6, RZ ;  /* 0x0000000642060c27 */ /* 0x002fe2000f8e00ff */
[----:B------:R-:W-:-:S03]  /*29e0*/  @UP0 ULDC UR6, c[0x0][0x450] ;  /* 0x0001140000060ab9 */ /* 0x000fc60000000800 */
[C---:B------:R-:W-:Y:S01]  /*29f0*/  FMUL.FTZ R99, R0.reuse, R99 ;  /* 0x0000006300637220 */ /* 0x040fe20000410000 */
[C---:B------:R-:W-:Y:S01]  /*2a00*/  FMUL.FTZ R102, R0.reuse, R102 ;  /* 0x0000006600667220 */ /* 0x040fe20000410000 */
[----:B------:R-:W-:Y:S01]  /*2a10*/  IMAD.U32 R64, RZ, RZ, UR7 ;  /* 0x00000007ff407e24 */ /* 0x000fe2000f8e00ff */
[----:B------:R-:W-:Y:S01]  /*2a20*/  @P2 SHF.R.U32.HI R66, RZ, UR6, R6 ;  /* 0x00000006ff422c19 */ /* 0x000fe20008011606 */
[----:B------:R-:W-:Y:S01]  /*2a30*/  UIMAD UR6, UR56, -0xa0, URZ ;  /* 0xffffff60380678a4 */ /* 0x000fe2000f8e023f */
[----:B------:R1:W-:Y:S01]  /*2a40*/  MUFU.TANH R93, R62 ;  /* 0x0000003e005d7308 */ /* 0x0003e20000002400 */
[C---:B0-----:R-:W-:Y:S01]  /*2a50*/  FMUL.FTZ R78, R0.reuse, R56 ;  /* 0x00000038004e7220 */ /* 0x041fe20000410000 */
[C---:B------:R-:W-:Y:S01]  /*2a60*/  FMUL.FTZ R56, R0.reuse, R57 ;  /* 0x0000003900387220 */ /* 0x040fe20000410000 */
[----:B------:R-:W0:Y:S01]  /*2a70*/  SHFL.IDX PT, R6, R66, 0x1, 0x1c1f ;  /* 0x003c1f0042067f89 */ /* 0x000e2200000e0000 */
[C---:B------:R-:W-:Y:S01]  /*2a80*/  FMUL.FTZ R57, R0.reuse, R60 ;  /* 0x0000003c00397220 */ /* 0x040fe20000410000 */
[C---:B------:R-:W-:Y:S01]  /*2a90*/  FMUL.FTZ R60, R0.reuse, R65 ;  /* 0x00000041003c7220 */ /* 0x040fe20000410000 */
[----:B------:R-:W-:Y:S01]  /*2aa0*/  IADD3 R115, -R17, 0xa0, R64 ;  /* 0x000000a011737810 */ /* 0x000fe20007ffe140 */
[C---:B------:R-:W-:Y:S01]  /*2ab0*/  FMUL.FTZ R103, R0.reuse, R103 ;  /* 0x0000006700677220 */ /* 0x040fe20000410000 */
[----:B------:R2:W-:Y:S01]  /*2ac0*/  MUFU.TANH R65, R3 ;  /* 0x0000000300417308 */ /* 0x0005e20000002400 */
[----:B-1----:R-:W-:Y:S01]  /*2ad0*/  FMUL.FTZ R62, R0, R68 ;  /* 0x00000044003e7220 */ /* 0x002fe20000410000 */
[----:B------:R-:W-:-:S02]  /*2ae0*/  IMAD.U32 R68, RZ, RZ, UR6 ;  /* 0x00000006ff447e24 */ /* 0x000fc4000f8e00ff */
[C---:B------:R-:W-:Y:S01]  /*2af0*/  FMUL.FTZ R74, R0.reuse, R74 ;  /* 0x0000004a004a7220 */ /* 0x040fe20000410000 */
[C---:B------:R-:W-:Y:S01]  /*2b00*/  FMUL.FTZ R75, R0.reuse, R75 ;  /* 0x0000004b004b7220 */ /* 0x040fe20000410000 */
[C---:B------:R-:W-:Y:S01]  /*2b10*/  FMUL.FTZ R79, R0.reuse, R79 ;  /* 0x0000004f004f7220 */ /* 0x040fe20000410000 */
[C---:B------:R-:W-:Y:S01]  /*2b20*/  FMUL.FTZ R82, R0.reuse, R82 ;  /* 0x0000005200527220 */ /* 0x040fe20000410000 */
[----:B------:R-:W-:Y:S01]  /*2b30*/  IADD3 R68, -R17, 0xa1, R68 ;  /* 0x000000a111447810 */ /* 0x000fe20007ffe144 */
[----:B------:R-:W1:Y:S01]  /*2b40*/  MUFU.TANH R5, R5 ;  /* 0x0000000500057308 */ /* 0x000e620000002400 */
[----:B--2---:R-:W-:Y:S02]  /*2b50*/  IMAD.U32 R3, RZ, RZ, UR52 ;  /* 0x00000034ff037e24 */ /* 0x004fe4000f8e00ff */
[C---:B------:R-:W-:Y:S01]  /*2b60*/  FMUL.FTZ R83, R0.reuse, R83 ;  /* 0x0000005300537220 */ /* 0x040fe20000410000 */
[C---:B------:R-:W-:Y:S01]  /*2b70*/  FMUL.FTZ R86, R0.reuse, R86 ;  /* 0x0000005600567220 */ /* 0x040fe20000410000 */
[C---:B------:R-:W-:Y:S01]  /*2b80*/  FMUL.FTZ R87, R0.reuse, R87 ;  /* 0x0000005700577220 */ /* 0x040fe20000410000 */
[C---:B------:R-:W-:Y:S01]  /*2b90*/  FMUL.FTZ R63, R0.reuse, R63 ;  /* 0x0000003f003f7220 */ /* 0x040fe20000410000 */
[----:B------:R-:W-:Y:S01]  /*2ba0*/  IADD3 R68, -R3, UR51, R68 ;  /* 0x0000003303447c10 */ /* 0x000fe2000fffe144 */
[C---:B------:R-:W-:Y:S01]  /*2bb0*/  FMUL.FTZ R15, R0.reuse, R101 ;  /* 0x00000065000f7220 */ /* 0x040fe20000410000 */
[----:B------:R-:W2:Y:S01]  /*2bc0*/  MUFU.TANH R91, R91 ;  /* 0x0000005b005b7308 */ /* 0x000ea20000002400 */
[C---:B------:R-:W-:Y:S01]  /*2bd0*/  FMUL.FTZ R67, R0.reuse, R67 ;  /* 0x0000004300437220 */ /* 0x040fe20000410000 */
[----:B------:R-:W-:Y:S01]  /*2be0*/  FMUL.FTZ R70, R0, R70 ;  /* 0x0000004600467220 */ /* 0x000fe20000410000 */
[----:B0-----:R-:W-:Y:S01]  /*2bf0*/  VIADDMNMX R3, R6, R68, R115, PT ;  /* 0x0000004406037246 */ /* 0x001fe20003800173 */
[C---:B------:R-:W-:Y:S01]  /*2c00*/  FMUL.FTZ R71, R0.reuse, R71 ;  /* 0x0000004700477220 */ /* 0x040fe20000410000 */
[C---:B------:R-:W-:Y:S01]  /*2c10*/  FMUL.FTZ R42, R0.reuse, R42 ;  /* 0x0000002a002a7220 */ /* 0x040fe20000410000 */
[C---:B------:R-:W-:Y:S01]  /*2c20*/  FMUL.FTZ R43, R0.reuse, R43 ;  /* 0x0000002b002b7220 */ /* 0x040fe20000410000 */
[C---:B------:R-:W-:Y:S01]  /*2c30*/  ISETP.GT.AND P0, PT, R3.reuse, RZ, PT ;  /* 0x000000ff0300720c */ /* 0x040fe20003f04270 */
[----:B------:R-:W0:Y:S01]  /*2c40*/  MUFU.TANH R94, R94 ;  /* 0x0000005e005e7308 */ /* 0x000e220000002400 */
[C---:B------:R-:W-:Y:S01]  /*2c50*/  ISETP.GT.AND P2, PT, R3.reuse, 0x1, PT ;  /* 0x000000010300780c */ /* 0x040fe20003f44270 */
[C---:B------:R-:W-:Y:S01]  /*2c60*/  FMUL.FTZ R20, R0.reuse, R72 ;  /* 0x0000004800147220 */ /* 0x040fe20000410000 */
[----:B------:R-:W-:Y:S01]  /*2c70*/  ISETP.GT.AND P3, PT, R3, 0x8, PT ;  /* 0x000000080300780c */ /* 0x000fe20003f64270 */
[C---:B------:R-:W-:Y:S01]  /*2c80*/  FMUL.FTZ R46, R0.reuse, R46 ;  /* 0x0000002e002e7220 */ /* 0x040fe20000410000 */
[----:B-1----:R-:W-:Y:S01]  /*2c90*/  FSEL R5, R5, -INF , P0 ;  /* 0xff80000005057808 */ /* 0x002fe20000000000 */
[C---:B------:R-:W-:Y:S01]  /*2ca0*/  FMUL.FTZ R72, R0.reuse, R76 ;  /* 0x0000004c00487220 */ /* 0x040fe20000410000 */
[----:B------:R-:W-:Y:S01]  /*2cb0*/  ISETP.GT.AND P0, PT, R3, 0x9, PT ;  /* 0x000000090300780c */ /* 0x000fe20003f04270 */
[----:B------:R-:W1:Y:S01]  /*2cc0*/  MUFU.TANH R95, R95 ;  /* 0x0000005f005f7308 */ /* 0x000e620000002400 */
[----:B--2---:R-:W-:Y:S01]  /*2cd0*/  FSEL R129, R91, -INF , P2 ;  /* 0xff8000005b817808 */ /* 0x004fe20001000000 */
[C---:B------:R-:W-:Y:S01]  /*2ce0*/  FMUL.FTZ R76, R0.reuse, R85 ;  /* 0x00000055004c7220 */ /* 0x040fe20000410000 */
[----:B------:R-:W-:Y:S01]  /*2cf0*/  ISETP.GT.AND P2, PT, R3, 0x10, PT ;  /* 0x000000100300780c */ /* 0x000fe20003f44270 */
[C---:B------:R-:W-:Y:S01]  /*2d00*/  FMUL.FTZ R47, R0.reuse, R47 ;  /* 0x0000002f002f7220 */ /* 0x040fe20000410000 */
[----:B------:R-:W-:Y:S01]  /*2d10*/  FMNMX.FTZ R6, R5, R129, !PT ;  /* 0x0000008105067209 */ /* 0x000fe20007810000 */
[C---:B------:R-:W-:Y:S01]  /*2d20*/  FMUL.FTZ R50, R0.reuse, R50 ;  /* 0x0000003200327220 */ /* 0x040fe20000410000 */
[----:B------:R-:W-:Y:S01]  /*2d30*/  FMUL.FTZ R51, R0, R51 ;  /* 0x0000003300337220 */ /* 0x000fe20000410000 */
        /* <DEDUP_REMOVED lines=11> */
[----:B------:R-:W-:Y:S01]  /*2df0*/  ISETP.GT.AND P0, PT, R3, 0x11, PT ;  /* 0x000000110300780c */ /* 0x000fe20003f04270 */
[C---:B------:R-:W-:Y:S01]  /*2e00*/  FMUL.FTZ R30, R0.reuse, R30 ;  /* 0x0000001e001e7220 */ /* 0x040fe20000410000 */
        /* <DEDUP_REMOVED lines=8> */
[----:B------:R-:W-:Y:S01]  /*2e90*/  FMNMX.FTZ R6, R125, R6, !PT ;  /* 0x000000067d067209 */ /* 0x000fe20007810000 */
[C---:B------:R-:W-:Y:S01]  /*2ea0*/  FMUL.FTZ R64, R0.reuse, R41 ;  /* 0x0000002900407220 */ /* 0x040fe20000410000 */
[C---:B------:R-:W-:Y:S01]  /*2eb0*/  FMUL.FTZ R9, R0.reuse, R89 ;  /* 0x0000005900097220 */ /* 0x040fe20000410000 */
[----:B------:R-:W2:Y:S01]  /*2ec0*/  MUFU.TANH R103, R103 ;  /* 0x0000006700677308 */ /* 0x000ea20000002400 */
[----:B0-----:R-:W-:Y:S01]  /*2ed0*/  FSEL R121, R99, -INF , P0 ;  /* 0xff80000063797808 */ /* 0x001fe20000000000 */
[----:B------:R-:W0:Y:S01]  /*2ee0*/  SHFL.IDX PT, R66, R66, RZ, 0x1c1f ;  /* 0x001c1fff42427589 */ /* 0x000e2200000e0000 */
[----:B------:R-:W-:Y:S01]  /*2ef0*/  ISETP.GT.AND P0, PT, R3, 0x19, PT ;  /* 0x000000190300780c */ /* 0x000fe20003f04270 */
[C---:B------:R-:W-:Y:S01]  /*2f00*/  FMUL.FTZ R7, R0.reuse, R88 ;  /* 0x0000005800077220 */ /* 0x040fe20000410000 */
[----:B------:R-:W-:Y:S01]  /*2f10*/  FMNMX.FTZ R6, R121, R6, !PT ;  /* 0x0000000679067209 */ /* 0x000fe20007810000 */
[----:B------:R-:W-:Y:S01]  /*2f20*/  FMUL.FTZ R11, R0, R92 ;  /* 0x0000005c000b7220 */ /* 0x000fe20000410000 */
[----:B------:R-:W-:Y:S01]  /*2f30*/  ULDC UR28, c[0x0][0x988] ;  /* 0x00026200001c7ab9 */ /* 0x000fe20000000800 */
[----:B------:R3:W4:Y:S01]  /*2f40*/  MUFU.TANH R113, R74 ;  /* 0x0000004a00717308 */ /* 0x0007220000002400 */
[----:B-1----:R-:W-:Y:S01]  /*2f50*/  FSEL R119, R102, -INF , P2 ;  /* 0xff80000066777808 */ /* 0x002fe20001000000 */
[C---:B------:R-:W-:Y:S01]  /*2f60*/  FMUL.FTZ R12, R0.reuse, R96 ;  /* 0x00000060000c7220 */ /* 0x040fe20000410000 */
[----:B------:R-:W-:Y:S01]  /*2f70*/  ISETP.GT.AND P2, PT, R3, 0x20, PT ;  /* 0x000000200300780c */ /* 0x000fe20003f44270 */
[C---:B------:R-:W-:Y:S01]  /*2f80*/  FMUL.FTZ R14, R0.reuse, R100 ;  /* 0x00000064000e7220 */ /* 0x040fe20000410000 */
[----:B------:R-:W-:Y:S01]  /*2f90*/  FMNMX.FTZ R6, R119, R6, !PT ;  /* 0x0000000677067209 */ /* 0x000fe20007810000 */
[C---:B------:R-:W-:Y:S01]  /*2fa0*/  FMUL.FTZ R21, R0.reuse, R73 ;  /* 0x0000004900157220 */ /* 0x040fe20000410000 */
[C---:B------:R-:W-:Y:S01]  /*2fb0*/  FMUL.FTZ R73, R0.reuse, R77 ;  /* 0x0000004d00497220 */ /* 0x040fe20000410000 */
[----:B------:R1:W5:Y:S01]  /*2fc0*/  MUFU.TANH R111, R75 ;  /* 0x0000004b006f7308 */ /* 0x0003620000002400 */
[----:B--2---:R-:W-:Y:S01]  /*2fd0*/  FSEL R117, R103, -INF , P0 ;  /* 0xff80000067757808 */ /* 0x004fe20000000000 */
[C---:B---3--:R-:W-:Y:S01]  /*2fe0*/  FMUL.FTZ R74, R0.reuse, R80 ;  /* 0x00000050004a7220 */ /* 0x048fe20000410000 */
[----:B------:R-:W-:Y:S01]  /*2ff0*/  ISETP.GT.AND P0, PT, R3, 0x21, PT ;  /* 0x000000210300780c */ /* 0x000fe20003f04270 */
[C---:B------:R-:W-:Y:S01]  /*3000*/  FMUL.FTZ R80, R0.reuse, R48 ;  /* 0x0000003000507220 */ /* 0x040fe20000410000 */
[----:B------:R-:W-:Y:S01]  /*3010*/  FMNMX.FTZ R6, R117, R6, !PT ;  /* 0x0000000675067209 */ /* 0x000fe20007810000 */
[C---:B------:R-:W-:Y:S01]  /*3020*/  FMUL.FTZ R48, R0.reuse, R28 ;  /* 0x0000001c00307220 */ /* 0x040fe20000410000 */
[C---:B------:R-:W-:Y:S01]  /*3030*/  FMUL.FTZ R77, R0.reuse, R84 ;  /* 0x00000054004d7220 */ /* 0x040fe20000410000 */
[----:B------:R-:W2:Y:S01]  /*3040*/  MUFU.TANH R79, R79 ;  /* 0x0000004f004f7308 */ /* 0x000ea20000002400 */
[----:B----4-:R-:W-:Y:S01]  /*3050*/  FSEL R113, R113, -INF , P2 ;  /* 0xff80000071717808 */ /* 0x010fe20001000000 */
[C---:B-1----:R-:W-:Y:S01]  /*3060*/  FMUL.FTZ R75, R0.reuse, R81 ;  /* 0x00000051004b7220 */ /* 0x042fe20000410000 */
[----:B------:R-:W-:Y:S01]  /*3070*/  ISETP.GT.AND P2, PT, R3, 0x28, PT ;  /* 0x000000280300780c */ /* 0x000fe20003f44270 */
[----:B------:R-:W-:Y:S01]  /*3080*/  FMUL.FTZ R40, R0, R40 ;  /* 0x0000002800287220 */ /* 0x000fe20000410000 */
[----:B------:R-:W-:Y:S01]  /*3090*/  FMNMX.FTZ R6, R113, R6, !PT ;  /* 0x0000000671067209 */ /* 0x000fe20007810000 */
[----:B------:R-:W-:Y:S01]  /*30a0*/  @UP0 ULDC UR6, c[0x0][0x44c] ;  /* 0x0001130000060ab9 */ /* 0x000fe20000000800 */
[----:B------:R-:W-:Y:S01]  /*30b0*/  FSEL R109, R109, -INF , P2 ;  /* 0xff8000006d6d7808 */ /* 0x000fe20001000000 */
[----:B------:R-:W1:Y:S01]  /*30c0*/  MUFU.TANH R82, R82 ;  /* 0x0000005200527308 */ /* 0x000e620000002400 */
[----:B-----5:R-:W-:Y:S01]  /*30d0*/  FSEL R111, R111, -INF , P0 ;  /* 0xff8000006f6f7808 */ /* 0x020fe20000000000 */
[----:B------:R-:W-:Y:S01]  /*30e0*/  UIMAD.WIDE.U32 UR6, UR39, UR6, URZ ;  /* 0x00000006270672a5 */ /* 0x000fe2000f8e003f */
[----:B------:R-:W-:Y:S01]  /*30f0*/  ISETP.GT.AND P0, PT, R3, 0x29, PT ;  /* 0x000000290300780c */ /* 0x000fe20003f04270 */
[----:B------:R-:W-:Y:S01]  /*3100*/  @UP0 ULDC UR14, c[0x0][0x450] ;  /* 0x00011400000e0ab9 */ /* 0x000fe20000000800 */
[----:B------:R-:W-:Y:S01]  /*3110*/  FMNMX.FTZ R6, R111, R6, !PT ;  /* 0x000000066f067209 */ /* 0x000fe20007810000 */
[----:B------:R-:W-:Y:S01]  /*3120*/  UMOV UR10, UR39 ;  /* 0x00000027000a7c82 */ /* 0x000fe20008000000 */
[----:B------:R-:W-:Y:S01]  /*3130*/  ISETP.GT.AND P2, PT, R3, 0x30, PT ;  /* 0x000000300300780c */ /* 0x000fe20003f44270 */
[----:B------:R-:W3:Y:S01]  /*3140*/  MUFU.TANH R83, R83 ;  /* 0x0000005300537308 */ /* 0x000ee20000002400 */
[----:B--2---:R-:W-:Y:S01]  /*3150*/  FSEL R107, R79, -INF , P0 ;  /* 0xff8000004f6b7808 */ /* 0x004fe20000000000 */
[----:B------:R-:W-:Y:S01]  /*3160*/  @UP0 USHF.R.U32.HI UR10, URZ, UR14, UR7 ;  /* 0x0000000e3f0a0299 */ /* 0x000fe20008011607 */
[----:B------:R-:W-:Y:S01]  /*3170*/  FMNMX.FTZ R6, R109, R6, !PT ;  /* 0x000000066d067209 */ /* 0x000fe20007810000 */
[----:B------:R-:W-:Y:S01]  /*3180*/  UIADD3 UR31, UR56, -0x2, URZ ;  /* 0xfffffffe381f7890 */ /* 0x000fe2000fffe03f */
[----:B------:R-:W-:Y:S01]  /*3190*/  ISETP.GT.AND P0, PT, R3, 0x31, PT ;  /* 0x000000310300780c */ /* 0x000fe20003f04270 */
[----:B------:R-:W-:Y:S01]  /*31a0*/  UIADD3 UR6, UR10, UR51, -UR52 ;  /* 0x000000330a067290 */ /* 0x000fe2000fffe834 */
[----:B------:R-:W-:Y:S01]  /*31b0*/  FMNMX.FTZ R6, R107, R6, !PT ;  /* 0x000000066b067209 */ /* 0x000fe20007810000 */
[----:B------:R-:W2:Y:S01]  /*31c0*/  MUFU.TANH R86, R86 ;  /* 0x0000005600567308 */ /* 0x000ea20000002400 */
[----:B-1----:R-:W-:Y:S01]  /*31d0*/  FSEL R105, R82, -INF , P2 ;  /* 0xff80000052697808 */ /* 0x002fe20001000000 */
[----:B------:R-:W-:Y:S01]  /*31e0*/  UIMAD.WIDE UR6, UR6, 0x66666667, URZ ;  /* 0x66666667060678a5 */ /* 0x000fe2000f8e023f */
[----:B------:R-:W-:-:S02]  /*31f0*/  ISETP.GT.AND P2, PT, R3, 0x38, PT ;  /* 0x000000380300780c */ /* 0x000fc40003f44270 */
[----:B------:R-:W-:Y:S01]  /*3200*/  FMNMX.FTZ R6, R105, R6, !PT ;  /* 0x0000000669067209 */ /* 0x000fe20007810000 */
[----:B------:R-:W-:Y:S01]  /*3210*/  USHF.R.U32.HI UR6, URZ, 0x1f, UR7 ;  /* 0x0000001f3f067899 */ /* 0x000fe20008011607 */
[----:B0-----:R-:W-:Y:S01]  /*3220*/  VIADDMNMX R115, R66, R68, R115, PT ;  /* 0x0000004442737246 */ /* 0x001fe20003800173 */
[----:B------:R-:W0:Y:S01]  /*3230*/  MUFU.TANH R87, R87 ;  /* 0x0000005700577308 */ /* 0x000e220000002400 */
[----:B---3--:R-:W-:Y:S01]  /*3240*/  FSEL R103, R83, -INF , P0 ;  /* 0xff80000053677808 */ /* 0x008fe20000000000 */
[----:B------:R-:W-:Y:S01]  /*3250*/  ULEA.HI.SX32 UR7, UR7, UR6, 0x1a ;  /* 0x0000000607077291 */ /* 0x000fe2000f8fd23f */
[----:B------:R-:W-:Y:S02]  /*3260*/  ISETP.GT.AND P0, PT, R3, 0x39, PT ;  /* 0x000000390300780c */ /* 0x000fe40003f04270 */
[----:B------:R-:W-:Y:S01]  /*3270*/  FMNMX.FTZ R6, R103, R6, !PT ;  /* 0x0000000667067209 */ /* 0x000fe20007810000 */
[----:B------:R-:W-:Y:S01]  /*3280*/  UISETP.LT.AND UP0, UPT, UR41, UR7, UPT ;  /* 0x000000072900728c */ /* 0x000fe2000bf01270 */
[----:B------:R-:W-:Y:S01]  /*3290*/  ISETP.GT.AND P3, PT, R115, 0x8, PT ;  /* 0x000000087300780c */ /* 0x000fe20003f64270 */
[----:B------:R-:W1:Y:S01]  /*32a0*/  MUFU.TANH R63, R63 ;  /* 0x0000003f003f7308 */ /* 0x000e620000002400 */
[----:B--2---:R-:W-:Y:S01]  /*32b0*/  FSEL R101, R86, -INF , P2 ;  /* 0xff80000056657808 */ /* 0x004fe20001000000 */
[----:B------:R-:W-:Y:S01]  /*32c0*/  USEL UR29, UR41, UR7, !UP0 ;  /* 0x00000007291d7287 */ /* 0x000fe2000c000000 */
[----:B------:R-:W-:-:S02]  /*32d0*/  ISETP.GT.AND P2, PT, R3, 0x40, PT ;  /* 0x000000400300780c */ /* 0x000fc40003f44270 */
[----:B------:R-:W-:Y:S01]  /*32e0*/  FMNMX.FTZ R6, R101, R6, !PT ;  /* 0x0000000665067209 */ /* 0x000fe20007810000 */
[----:B------:R-:W-:Y:S01]  /*32f0*/  UISETP.GE.AND UP0, UPT, UR31, UR29, UPT ;  /* 0x0000001d1f00728c */ /* 0x000fe2000bf06270 */
[----:B------:R-:W-:Y:S01]  /*3300*/  FSEL R97, R97, -INF , P2 ;  /* 0xff80000061617808 */ /* 0x000fe20001000000 */
[----:B------:R-:W2:Y:S01]  /*3310*/  MUFU.TANH R67, R67 ;  /* 0x0000004300437308 */ /* 0x000ea20000002400 */
[----:B0-----:R-:W-:Y:S02]  /*3320*/  FSEL R99, R87, -INF , P0 ;  /* 0xff80000057637808 */ /* 0x001fe40000000000 */
[----:B------:R-:W-:Y:S02]  /*3330*/  ISETP.GT.AND P0, PT, R3, 0x41, PT ;  /* 0x000000410300780c */ /* 0x000fe40003f04270 */
[----:B------:R-:W-:Y:S02]  /*3340*/  FMNMX.FTZ R6, R99, R6, !PT ;  /* 0x0000000663067209 */ /* 0x000fe40007810000 */
[----:B------:R-:W-:Y:S01]  /*3350*/  ISETP.GT.AND P2, PT, R3, 0x48, PT ;  /* 0x000000480300780c */ /* 0x000fe20003f44270 */
[----:B------:R-:W0:Y:S01]  /*3360*/  MUFU.TANH R70, R70 ;  /* 0x0000004600467308 */ /* 0x000e220000002400 */
[----:B------:R-:W-:-:S02]  /*3370*/  FSEL R95, R8, -INF , P0 ;  /* 0xff800000085f7808 */ /* 0x000fc40000000000 */
[----:B------:R-:W-:Y:S02]  /*3380*/  FMNMX.FTZ R6, R97, R6, !PT ;  /* 0x0000000661067209 */ /* 0x000fe40007810000 */
[----:B------:R-:W-:Y:S02]  /*3390*/  ISETP.GT.AND P0, PT, R3, 0x49, PT ;  /* 0x000000490300780c */ /* 0x000fe40003f04270 */
[----:B------:R-:W-:Y:S01]  /*33a0*/  FSEL R93, R93, -INF , P2 ;  /* 0xff8000005d5d7808 */ /* 0x000fe20001000000 */
[----:B------:R-:W3:Y:S01]  /*33b0*/  MUFU.TANH R71, R71 ;  /* 0x0000004700477308 */ /* 0x000ee20000002400 */
[----:B------:R-:W-:Y:S02]  /*33c0*/  FMNMX.FTZ R6, R95, R6, !PT ;  /* 0x000000065f067209 */ /* 0x000fe40007810000 */
[----:B------:R-:W-:Y:S02]  /*33d0*/  ISETP.GT.AND P2, PT, R3, 0x50, PT ;  /* 0x000000500300780c */ /* 0x000fe40003f44270 */
[----:B-1----:R-:W-:-:S02]  /*33e0*/  FSEL R91, R63, -INF , P0 ;  /* 0xff8000003f5b7808 */ /* 0x002fc40000000000 */
[----:B------:R-:W-:Y:S01]  /*33f0*/  FMNMX.FTZ R6, R93, R6, !PT ;  /* 0x000000065d067209 */ /* 0x000fe20007810000 */
[----:B------:R-:W1:Y:S01]  /*3400*/  MUFU.TANH R42, R42 ;  /* 0x0000002a002a7308 */ /* 0x000e620000002400 */
[----:B------:R-:W-:Y:S02]  /*3410*/  ISETP.GT.AND P0, PT, R3, 0x51, PT ;  /* 0x000000510300780c */ /* 0x000fe40003f04270 */
[----:B------:R-:W-:Y:S02]  /*3420*/  FSEL R87, R65, -INF , P2 ;  /* 0xff80000041577808 */ /* 0x000fe40001000000 */
[----:B------:R-:W-:Y:S02]  /*3430*/  FMNMX.FTZ R6, R91, R6, !PT ;  /* 0x000000065b067209 */ /* 0x000fe40007810000 */
[----:B------:R-:W-:Y:S01]  /*3440*/  ISETP.GT.AND P2, PT, R3, 0x58, PT ;  /* 0x000000580300780c */ /* 0x000fe20003f44270 */
[----:B------:R-:W4:Y:S01]  /*3450*/  MUFU.TANH R43, R43 ;  /* 0x0000002b002b7308 */ /* 0x000f220000002400 */
[----:B--2---:R-:W-:-:S02]  /*3460*/  FSEL R85, R67, -INF , P0 ;  /* 0xff80000043557808 */ /* 0x004fc40000000000 */
[----:B------:R-:W-:Y:S02]  /*3470*/  FMNMX.FTZ R6, R87, R6, !PT ;  /* 0x0000000657067209 */ /* 0x000fe40007810000 */
[----:B------:R-:W-:Y:S02]  /*3480*/  ISETP.GT.AND P0, PT, R3, 0x59, PT ;  /* 0x000000590300780c */ /* 0x000fe40003f04270 */
[----:B0-----:R-:W-:Y:S01]  /*3490*/  FSEL R83, R70, -INF , P2 ;  /* 0xff80000046537808 */ /* 0x001fe20001000000 */
[----:B------:R-:W0:Y:S01]  /*34a0*/  MUFU.TANH R46, R46 ;  /* 0x0000002e002e7308 */ /* 0x000e220000002400 */
[----:B------:R-:W-:Y:S01]  /*34b0*/  FMNMX.FTZ R6, R85, R6, !PT ;  /* 0x0000000655067209 */ /* 0x000fe20007810000 */
[C---:B------:R-:W-:Y:S01]  /*34c0*/  FMUL.FTZ R70, R0.reuse, R45 ;  /* 0x0000002d00467220 */ /* 0x040fe20000410000 */
[----:B------:R-:W-:Y:S01]  /*34d0*/  ISETP.GT.AND P2, PT, R3, 0x60, PT ;  /* 0x000000600300780c */ /* 0x000fe20003f44270 */
[----:B------:R-:W-:Y:S01]  /*34e0*/  FMUL.FTZ R45, R0, R24 ;  /* 0x00000018002d7220 */ /* 0x000fe20000410000 */
[----:B---3--:R-:W-:-:S02]  /*34f0*/  FSEL R81, R71, -INF , P0 ;  /* 0xff80000047517808 */ /* 0x008fc40000000000 */
[----:B------:R-:W-:Y:S01]  /*3500*/  FMNMX.FTZ R6, R83, R6, !PT ;  /* 0x0000000653067209 */ /* 0x000fe20007810000 */
[----:B------:R-:W2:Y:S01]  /*3510*/  MUFU.TANH R47, R47 ;  /* 0x0000002f002f7308 */ /* 0x000ea20000002400 */
[----:B------:R-:W-:Y:S02]  /*3520*/  ISETP.GT.AND P0, PT, R3, 0x61, PT ;  /* 0x000000610300780c */ /* 0x000fe40003f04270 */
[----:B-1----:R-:W-:Y:S02]  /*3530*/  FSEL R69, R42, -INF , P2 ;  /* 0xff8000002a457808 */ /* 0x002fe40001000000 */
[----:B------:R-:W-:Y:S02]  /*3540*/  FMNMX.FTZ R6, R81, R6, !PT ;  /* 0x0000000651067209 */ /* 0x000fe40007810000 */
[----:B------:R-:W-:Y:S01]  /*3550*/  ISETP.GT.AND P2, PT, R3, 0x68, PT ;  /* 0x000000680300780c */ /* 0x000fe20003f44270 */
[----:B------:R-:W1:Y:S01]  /*3560*/  MUFU.TANH R50, R50 ;  /* 0x0000003200327308 */ /* 0x000e620000002400 */
[----:B----4-:R-:W-:-:S02]  /*3570*/  FSEL R71, R43, -INF , P0 ;  /* 0xff8000002b477808 */ /* 0x010fc40000000000 */
[----:B------:R-:W-:Y:S02]  /*3580*/  FMNMX.FTZ R6, R69, R6, !PT ;  /* 0x0000000645067209 */ /* 0x000fe40007810000 */
[----:B------:R-:W-:Y:S02]  /*3590*/  ISETP.GT.AND P0, PT, R3, 0x69, PT ;  /* 0x000000690300780c */ /* 0x000fe40003f04270 */
[----:B0-----:R-:W-:Y:S01]  /*35a0*/  FSEL R79, R46, -INF , P2 ;  /* 0xff8000002e4f7808 */ /* 0x001fe20001000000 */
[----:B------:R-:W0:Y:S01]  /*35b0*/  MUFU.TANH R51, R51 ;  /* 0x0000003300337308 */ /* 0x000e220000002400 */
[----:B------:R-:W-:Y:S01]  /*35c0*/  FMNMX.FTZ R6, R71, R6, !PT ;  /* 0x0000000647067209 */ /* 0x000fe20007810000 */
[----:B------:R-:W-:Y:S01]  /*35d0*/  FMUL.FTZ R46, R0, R29 ;  /* 0x0000001d002e7220 */ /* 0x000fe20000410000 */
[----:B------:R-:W-:Y:S02]  /*35e0*/  ISETP.GT.AND P2, PT, R3, 0x70, PT ;  /* 0x000000700300780c */ /* 0x000fe40003f44270 */
[----:B--2---:R-:W-:-:S02]  /*35f0*/  FSEL R65, R47, -INF , P0 ;  /* 0xff8000002f417808 */ /* 0x004fc40000000000 */
[----:B------:R-:W-:Y:S01]  /*3600*/  FMNMX.FTZ R6, R79, R6, !PT ;  /* 0x000000064f067209 */ /* 0x000fe20007810000 */
[----:B------:R-:W2:Y:S01]  /*3610*/  MUFU.TANH R54, R54 ;  /* 0x0000003600367308 */ /* 0x000ea20000002400 */
[----:B------:R-:W-:Y:S02]  /*3620*/  ISETP.GT.AND P0, PT, R3, 0x71, PT ;  /* 0x000000710300780c */ /* 0x000fe40003f04270 */
[----:B-1----:R-:W-:Y:S01]  /*3630*/  FSEL R67, R50, -INF , P2 ;  /* 0xff80000032437808 */ /* 0x002fe20001000000 */
[----:B------:R-:W-:Y:S01]  /*3640*/  FMUL.FTZ R50, R0, R33 ;  /* 0x0000002100327220 */ /* 0x000fe20000410000 */
[----:B------:R-:W-:Y:S02]  /*3650*/  FMNMX.FTZ R6, R65, R6, !PT ;  /* 0x0000000641067209 */ /* 0x000fe40007810000 */
[----:B------:R-:W-:Y:S01]  /*3660*/  ISETP.GT.AND P2, PT, R3, 0x78, PT ;  /* 0x000000780300780c */ /* 0x000fe20003f44270 */
[----:B------:R2:W1:Y:S01]  /*3670*/  MUFU.TANH R8, R55 ;  /* 0x0000003700087308 */ /* 0x0004620000002400 */
[----:B0-----:R-:W-:-:S02]  /*3680*/  FSEL R63, R51, -INF , P0 ;  /* 0xff800000333f7808 */ /* 0x001fc40000000000 */
[----:B------:R-:W-:Y:S02]  /*3690*/  FMNMX.FTZ R6, R67, R6, !PT ;  /* 0x0000000643067209 */ /* 0x000fe40007810000 */
[----:B------:R-:W-:Y:S02]  /*36a0*/  ISETP.GT.AND P0, PT, R3, 0x79, PT ;  /* 0x000000790300780c */ /* 0x000fe40003f04270 */
[----:B------:R-:W-:Y:S01]  /*36b0*/  FMNMX.FTZ R6, R63, R6, !PT ;  /* 0x000000063f067209 */ /* 0x000fe20007810000 */
[----:B------:R-:W0:Y:S01]  /*36c0*/  MUFU.TANH R26, R26 ;  /* 0x0000001a001a7308 */ /* 0x000e220000002400 */
[----:B--2---:R-:W-:Y:S01]  /*36d0*/  FSEL R55, R54, -INF , P2 ;  /* 0xff80000036377808 */ /* 0x004fe20001000000 */
[C---:B------:R-:W-:Y:S01]  /*36e0*/  FMUL.FTZ R54, R0.reuse, R44 ;  /* 0x0000002c00367220 */ /* 0x040fe20000410000 */
[----:B------:R-:W-:Y:S01]  /*36f0*/  ISETP.GT.AND P2, PT, R3, 0x80, PT ;  /* 0x000000800300780c */ /* 0x000fe20003f44270 */
[----:B------:R-:W-:Y:S01]  /*3700*/  FMUL.FTZ R44, R0, R25 ;  /* 0x00000019002c7220 */ /* 0x000fe20000410000 */
[----:B------:R-:W-:-:S02]  /*3710*/  FMNMX.FTZ R6, R55, R6, !PT ;  /* 0x0000000637067209 */ /* 0x000fc40007810000 */
[----:B------:R-:W-:Y:S01]  /*3720*/  R2UR UR11, R2 ;  /* 0x00000000020b72ca */ /* 0x000fe200000e0000 */
[----:B------:R-:W2:Y:S01]  /*3730*/  MUFU.TANH R27, R27 ;  /* 0x0000001b001b7308 */ /* 0x000ea20000002400 */
[----:B-1----:R-:W-:Y:S02]  /*3740*/  FSEL R47, R8, -INF , P0 ;  /* 0xff800000082f7808 */ /* 0x002fe40000000000 */
[----:B------:R-:W-:Y:S02]  /*3750*/  ISETP.GT.AND P0, PT, R3, 0x81, PT ;  /* 0x000000810300780c */ /* 0x000fe40003f04270 */
[----:B------:R-:W-:-:S03]  /*3760*/  FMNMX.FTZ R6, R47, R6, !PT ;  /* 0x000000062f067209 */ /* 0x000fc60007810000 */
[----:B------:R-:W1:Y:S01]  /*3770*/  MUFU.TANH R30, R30 ;  /* 0x0000001e001e7308 */ /* 0x000e620000002400 */
[----:B0-----:R-:W-:Y:S02]  /*3780*/  FSEL R51, R26, -INF , P2 ;  /* 0xff8000001a337808 */ /* 0x001fe40001000000 */
[----:B------:R-:W-:Y:S01]  /*3790*/  ISETP.GT.AND P2, PT, R3, 0x88, PT ;  /* 0x000000880300780c */ /* 0x000fe20003f44270 */
[----:B------:R-:W-:Y:S01]  /*37a0*/  UIADD3 UR6, UR11, 0x22840, URZ ;  /* 0x000228400b067890 */ /* 0x000fe2000fffe03f */
[----:B------:R-:W-:Y:S01]  /*37b0*/  FMNMX.FTZ R8, R51, R6, !PT ;  /* 0x0000000633087209 */ /* 0x000fe20007810000 */
[----:B------:R-:W-:Y:S02]  /*37c0*/  FMUL.FTZ R6, R0, R39 ;  /* 0x0000002700067220 */ /* 0x000fe40000410000 */
[----:B------:R-:W0:Y:S01]  /*37d0*/  MUFU.TANH R31, R31 ;  /* 0x0000001f001f7308 */ /* 0x000e220000002400 */
[----:B--2---:R-:W-:Y:S01]  /*37e0*/  FSEL R43, R27, -INF , P0 ;  /* 0xff8000001b2b7808 */ /* 0x004fe20000000000 */
[----:B------:R-:W-:Y:S01]  /*37f0*/  UPRMT UR6, UR42, 0x654, UR6 ;  /* 0x000006542a067896 */ /* 0x000fe20008000006 */
[----:B------:R-:W-:-:S02]  /*3800*/  ISETP.GT.AND P0, PT, R3, 0x89, PT ;  /* 0x000000890300780c */ /* 0x000fc40003f04270 */
[----:B------:R-:W-:-:S03]  /*3810*/  FMNMX.FTZ R8, R43, R8, !PT ;  /* 0x000000082b087209 */ /* 0x000fc60007810000 */
[----:B------:R-:W2:Y:S01]  /*3820*/  MUFU.TANH R34, R34 ;  /* 0x0000002200227308 */ /* 0x000ea20000002400 */
[----:B-1----:R-:W-:Y:S02]  /*3830*/  FSEL R41, R30, -INF , P2 ;  /* 0xff8000001e297808 */ /* 0x002fe40001000000 */
[----:B------:R-:W-:Y:S01]  /*3840*/  ISETP.GT.AND P2, PT, R3, 0x90, PT ;  /* 0x000000900300780c */ /* 0x000fe20003f44270 */
[----:B------:R-:W-:Y:S01]  /*3850*/  SYNCS.ARRIVE.TRANS64.RED.A1T0 RZ, [UR6], RZ ;  /* 0x000000ffffff79a7 */ /* 0x000fe20008100406 */
[----:B------:R-:W-:-:S03]  /*3860*/  FMNMX.FTZ R8, R41, R8, !PT ;  /* 0x0000000829087209 */ /* 0x000fc60007810000 */
[----:B------:R2:W1:Y:S01]  /*3870*/  MUFU.TANH R42, R35 ;  /* 0x00000023002a7308 */ /* 0x0004620000002400 */
[----:B0-----:R-:W-:Y:S02]  /*3880*/  FSEL R39, R31, -INF , P0 ;  /* 0xff8000001f277808 */ /* 0x001fe40000000000 */
[----:B------:R-:W-:Y:S02]  /*3890*/  ISETP.GT.AND P0, PT, R3, 0x91, PT ;  /* 0x000000910300780c */ /* 0x000fe40003f04270 */
[----:B------:R-:W-:-:S03]  /*38a0*/  FMNMX.FTZ R8, R39, R8, !PT ;  /* 0x0000000827087209 */ /* 0x000fc60007810000 */
[----:B------:R-:W0:Y:S01]  /*38b0*/  MUFU.TANH R38, R38 ;  /* 0x0000002600267308 */ /* 0x000e220000002400 */
[----:B--2---:R-:W-:Y:S01]  /*38c0*/  FSEL R35, R34, -INF , P2 ;  /* 0xff80000022237808 */ /* 0x004fe20001000000 */
[C---:B------:R-:W-:Y:S01]  /*38d0*/  FMUL.FTZ R34, R0.reuse, R49 ;  /* 0x0000003100227220 */ /* 0x040fe20000410000 */
[----:B------:R-:W-:Y:S01]  /*38e0*/  ISETP.GT.AND P2, PT, R3, 0x98, PT ;  /* 0x000000980300780c */ /* 0x000fe20003f44270 */
[----:B------:R-:W-:Y:S01]  /*38f0*/  FMUL.FTZ R49, R0, R32 ;  /* 0x0000002000317220 */ /* 0x000fe20000410000 */
[----:B------:R-:W-:-:S03]  /*3900*/  FMNMX.FTZ R8, R35, R8, !PT ;  /* 0x0000000823087209 */ /* 0x000fc60007810000 */
[----:B------:R-:W2:Y:S01]  /*3910*/  MUFU.TANH R6, R6 ;  /* 0x0000000600067308 */ /* 0x000ea20000002400 */
[----:B-1----:R-:W-:Y:S01]  /*3920*/  FSEL R31, R42, -INF , P0 ;  /* 0xff8000002a1f7808 */ /* 0x002fe20000000000 */
[C---:B------:R-:W-:Y:S01]  /*3930*/  FMUL.FTZ R42, R0.reuse, R52 ;  /* 0x00000034002a7220 */ /* 0x040fe20000410000 */
[----:B------:R-:W-:Y:S01]  /*3940*/  ISETP.GT.AND P0, PT, R3, 0x99, PT ;  /* 0x000000990300780c */ /* 0x000fe20003f04270 */
[C---:B------:R-:W-:Y:S01]  /*3950*/  FMUL.FTZ R52, R0.reuse, R36 ;  /* 0x0000002400347220 */ /* 0x040fe20000410000 */
[----:B------:R-:W-:Y:S01]  /*3960*/  FMNMX.FTZ R8, R31, R8, !PT ;  /* 0x000000081f087209 */ /* 0x000fe20007810000 */
[----:B------:R-:W-:Y:S02]  /*3970*/  FMUL.FTZ R36, R0, R37 ;  /* 0x0000002500247220 */ /* 0x000fe40000410000 */
[----:B------:R-:W-:Y:S01]  /*3980*/  MUFU.TANH R7, R7 ;  /* 0x0000000700077308 */ /* 0x000fe20000002400 */
[----:B0-----:R-:W-:Y:S01]  /*3990*/  FSEL R27, R38, -INF , P2 ;  /* 0xff800000261b7808 */ /* 0x001fe20001000000 */
[----:B------:R-:W-:Y:S01]  /*39a0*/  FMUL.FTZ R38, R0, R53 ;  /* 0x0000003500267220 */ /* 0x000fe20000410000 */
[----:B------:R-:W-:-:S02]  /*39b0*/  ISETP.GT.AND P2, PT, R115, 0x1, PT ;  /* 0x000000017300780c */ /* 0x000fc40003f44270 */
[----:B------:R-:W-:-:S03]  /*39c0*/  FMNMX.FTZ R8, R27, R8, !PT ;  /* 0x000000081b087209 */ /* 0x000fc60007810000 */
[----:B------:R-:W0:Y:S01]  /*39d0*/  MUFU.TANH R9, R9 ;  /* 0x0000000900097308 */ /* 0x000e220000002400 */
[----:B--2---:R-:W-:-:S04]  /*39e0*/  FSEL R3, R6, -INF , P0 ;  /* 0xff80000006037808 */ /* 0x004fc80000000000 */
[----:B------:R-:W-:-:S03]  /*39f0*/  FMNMX.FTZ R8, R3, R8, !PT ;  /* 0x0000000803087209 */ /* 0x000fc60007810000 */
[----:B------:R-:W1:Y:S02]  /*3a00*/  MUFU.TANH R11, R11 ;  /* 0x0000000b000b7308 */ /* 0x000e640000002400 */
[----:B------:R-:W2:Y:S06]  /*3a10*/  SHFL.BFLY PT, R89, R8, 0x2, 0x1f ;  /* 0x0c401f0008597f89 */ /* 0x000eac00000e0000 */
[----:B------:R-:W-:Y:S01]  /*3a20*/  MUFU.TANH R10, R10 ;  /* 0x0000000a000a7308 */ /* 0x000fe20000002400 */
[----:B0-----:R-:W-:Y:S02]  /*3a30*/  FSEL R33, R9, -INF , P2 ;  /* 0xff80000009217808 */ /* 0x001fe40001000000 */
[----:B------:R-:W-:-:S05]  /*3a40*/  ISETP.GT.AND P2, PT, R115, 0x10, PT ;  /* 0x000000107300780c */ /* 0x000fca0003f44270 */
[----:B------:R-:W0:Y:S01]  /*3a50*/  MUFU.TANH R12, R12 ;  /* 0x0000000c000c7308 */ /* 0x000e220000002400 */
[----:B-1----:R-:W-:-:S07]  /*3a60*/  FSEL R30, R11, -INF , P3 ;  /* 0xff8000000b1e7808 */ /* 0x002fce0001800000 */
[----:B------:R-:W-:Y:S01]  /*3a70*/  MUFU.TANH R13, R13 ;  /* 0x0000000d000d7308 */ /* 0x000fe20000002400 */
[----:B--2---:R-:W-:-:S05]  /*3a80*/  FMNMX.FTZ R6, R8, R89, !PT ;  /* 0x0000005908067209 */ /* 0x004fca0007810000 */
[----:B------:R-:W1:Y:S02]  /*3a90*/  SHFL.BFLY PT, R89, R6, 0x1, 0x1f ;  /* 0x0c201f0006597f89 */ /* 0x000e6400000e0000 */
[----:B------:R-:W2:Y:S01]  /*3aa0*/  MUFU.TANH R14, R14 ;  /* 0x0000000e000e7308 */ /* 0x000ea20000002400 */
[----:B0-----:R-:W-:Y:S02]  /*3ab0*/  FSEL R32, R12, -INF , P2 ;  /* 0xff8000000c207808 */ /* 0x001fe40001000000 */
[----:B------:R-:W-:-:S05]  /*3ac0*/  ISETP.GT.AND P2, PT, R115, 0x18, PT ;  /* 0x000000187300780c */ /* 0x000fca0003f44270 */
[----:B------:R-:W-:Y:S08]  /*3ad0*/  MUFU.TANH R15, R15 ;  /* 0x0000000f000f7308 */ /* 0x000ff00000002400 */
[----:B------:R-:W0:Y:S01]  /*3ae0*/  MUFU.TANH R20, R20 ;  /* 0x0000001400147308 */ /* 0x000e220000002400 */
[----:B--2---:R-:W-:Y:S02]  /*3af0*/  FSEL R14, R14, -INF , P2 ;  /* 0xff8000000e0e7808 */ /* 0x004fe40001000000 */
[----:B------:R-:W-:-:S02]  /*3b00*/  ISETP.GT.AND P2, PT, R115, 0x20, PT ;  /* 0x000000207300780c */ /* 0x000fc40003f44270 */
[----:B-1----:R-:W-:Y:S01]  /*3b10*/  FMNMX.FTZ R89, R6, R89, !PT ;  /* 0x0000005906597209 */ /* 0x002fe20007810000 */
[----:B------:R-:W-:Y:S02]  /*3b20*/  IMAD.U32 R6, RZ, RZ, UR28 ;  /* 0x0000001cff067e24 */ /* 0x000fe4000f8e00ff */
[----:B------:R-:W1:Y:S01]  /*3b30*/  MUFU.TANH R21, R21 ;  /* 0x0000001500157308 */ /* 0x000e620000002400 */
[C---:B------:R-:W-:Y:S01]  /*3b40*/  FSETP.NEU.FTZ.AND P0, PT, R89.reuse, -INF , PT ;  /* 0xff8000005900780b */ /* 0x040fe20003f1d000 */
[----:B------:R-:W-:-:S05]  /*3b50*/  FFMA.FTZ R6, R89, R6, -8 ;  /* 0xc100000059067423 */ /* 0x000fca0000010006 */
[----:B------:R-:W-:Y:S01]  /*3b60*/  FSEL R6, R6, RZ, P0 ;  /* 0x000000ff06067208 */ /* 0x000fe20000000000 */
[----:B------:R-:W2:Y:S01]  /*3b70*/  MUFU.TANH R72, R72 ;  /* 0x0000004800487308 */ /* 0x000ea20000002400 */
[----:B------:R-:W-:Y:S02]  /*3b80*/  ISETP.GT.AND P0, PT, R115, RZ, PT ;  /* 0x000000ff7300720c */ /* 0x000fe40003f04270 */
[----:B0-----:R-:W-:Y:S01]  /*3b90*/  FSEL R37, R20, -INF , P2 ;  /* 0xff80000014257808 */ /* 0x001fe20001000000 */
[----:B------:R-:W-:-:S01]  /*3ba0*/  FFMA.FTZ R93, R93, UR28, -R6 ;  /* 0x0000001c5d5d7c23 */ /* 0x000fc20008010806 */
[----:B------:R-:W-:Y:S01]  /*3bb0*/  FSEL R28, R7, -INF , P0 ;  /* 0xff800000071c7808 */ /* 0x000fe20000000000 */
[----:B------:R-:W-:-:S01]  /*3bc0*/  FFMA.FTZ R100, R39, UR28, -R6 ;  /* 0x0000001c27647c23 */ /* 0x000fc20008010806 */
[----:B------:R-:W-:Y:S01]  /*3bd0*/  ISETP.GT.AND P0, PT, R115, 0x9, PT ;  /* 0x000000097300780c */ /* 0x000fe20003f04270 */
[----:B------:R-:W0:Y:S01]  /*3be0*/  MUFU.TANH R73, R73 ;  /* 0x0000004900497308 */ /* 0x000e220000002400 */
[----:B------:R-:W-:Y:S01]  /*3bf0*/  FMNMX.FTZ R9, R28, R33, !PT ;  /* 0x000000211c097209 */ /* 0x000fe20007810000 */
[----:B------:R-:W-:Y:S01]  /*3c00*/  IMAD.U32 R39, RZ, RZ, UR28 ;  /* 0x0000001cff277e24 */ /* 0x000fe2000f8e00ff */
[----:B------:R-:W-:Y:S01]  /*3c10*/  FSEL R29, R10, -INF , P0 ;  /* 0xff8000000a1d7808 */ /* 0x000fe20000000000 */
[--C-:B------:R-:W-:Y:S01]  /*3c20*/  FFMA.FTZ R5, R5, UR28, -R6.reuse ;  /* 0x0000001c05057c23 */ /* 0x100fe20008010806 */
[----:B------:R-:W-:Y:S01]  /*3c30*/  FMNMX.FTZ R10, R30, R9, !PT ;  /* 0x000000091e0a7209 */ /* 0x000fe20007810000 */
[--C-:B------:R-:W-:Y:S01]  /*3c40*/  FFMA.FTZ R8, R129, UR28, -R6.reuse ;  /* 0x0000001c81087c23 */ /* 0x100fe20008010806 */
[----:B------:R-:W-:Y:S01]  /*3c50*/  ISETP.GT.AND P0, PT, R115, 0x11, PT ;  /* 0x000000117300780c */ /* 0x000fe20003f04270 */
[----:B------:R-:W3:Y:S01]  /*3c60*/  MUFU.TANH R74, R74 ;  /* 0x0000004a004a7308 */ /* 0x000ee20000002400 */
[----:B------:R-:W-:Y:S01]  /*3c70*/  FMNMX.FTZ R11, R29, R10, !PT ;  /* 0x0000000a1d0b7209 */ /* 0x000fe20007810000 */
[--C-:B------:R-:W-:Y:S01]  /*3c80*/  FFMA.FTZ R102, R31, UR28, -R6.reuse ;  /* 0x0000001c1f667c23 */ /* 0x100fe20008010806 */
[----:B------:R-:W-:Y:S01]  /*3c90*/  FSEL R13, R13, -INF , P0 ;  /* 0xff8000000d0d7808 */ /* 0x000fe20000000000 */
[--C-:B------:R-:W-:Y:S01]  /*3ca0*/  FFMA.FTZ R24, R127, UR28, -R6.reuse ;  /* 0x0000001c7f187c23 */ /* 0x100fe20008010806 */
[----:B------:R-:W-:Y:S01]  /*3cb0*/  FMNMX.FTZ R10, R32, R11, !PT ;  /* 0x0000000b200a7209 */ /* 0x000fe20007810000 */
[--C-:B------:R-:W-:Y:S01]  /*3cc0*/  FFMA.FTZ R25, R123, UR28, -R6.reuse ;  /* 0x0000001c7b197c23 */ /* 0x100fe20008010806 */
[----:B------:R-:W-:Y:S01]  /*3cd0*/  ISETP.GT.AND P0, PT, R115, 0x19, PT ;  /* 0x000000197300780c */ /* 0x000fe20003f04270 */
[----:B------:R-:W4:Y:S01]  /*3ce0*/  MUFU.TANH R75, R75 ;  /* 0x0000004b004b7308 */ /* 0x000f220000002400 */
[----:B------:R-:W-:Y:S01]  /*3cf0*/  FMNMX.FTZ R11, R13, R10, !PT ;  /* 0x0000000a0d0b7209 */ /* 0x000fe20007810000 */
[--C-:B------:R-:W-:Y:S01]  /*3d00*/  FFMA.FTZ R26, R125, UR28, -R6.reuse ;  /* 0x0000001c7d1a7c23 */ /* 0x100fe20008010806 */
[----:B------:R-:W-:Y:S01]  /*3d10*/  FSEL R15, R15, -INF , P0 ;  /* 0xff8000000f0f7808 */ /* 0x000fe20000000000 */
[--C-:B------:R-:W-:Y:S01]  /*3d20*/  FFMA.FTZ R7, R121, UR28, -R6.reuse ;  /* 0x0000001c79077c23 */ /* 0x100fe20008010806 */
[----:B------:R-:W-:Y:S01]  /*3d30*/  FMNMX.FTZ R66, R14, R11, !PT ;  /* 0x0000000b0e427209 */ /* 0x000fe20007810000 */
[--C-:B------:R-:W-:Y:S01]  /*3d40*/  FFMA.FTZ R96, R47, UR28, -R6.reuse ;  /* 0x0000001c2f607c23 */ /* 0x100fe20008010806 */
[----:B------:R-:W-:Y:S01]  /*3d50*/  ISETP.GT.AND P0, PT, R115, 0x21, PT ;  /* 0x000000217300780c */ /* 0x000fe20003f04270 */
[----:B------:R-:W5:Y:S01]  /*3d60*/  MUFU.TANH R77, R77 ;  /* 0x0000004d004d7308 */ /* 0x000f620000002400 */
[----:B------:R-:W-:Y:S01]  /*3d70*/  FMNMX.FTZ R66, R15, R66, !PT ;  /* 0x000000420f427209 */ /* 0x000fe20007810000 */
[--C-:B------:R-:W-:Y:S01]  /*3d80*/  FFMA.FTZ R47, R51, UR28, -R6.reuse ;  /* 0x0000001c332f7c23 */ /* 0x100fe20008010806 */
[----:B------:R-:W-:Y:S01]  /*3d90*/  ISETP.GT.AND P2, PT, R115, 0x28, PT ;  /* 0x000000287300780c */ /* 0x000fe20003f44270 */
[--C-:B------:R-:W-:Y:S01]  /*3da0*/  FFMA.FTZ R119, R119, UR28, -R6.reuse ;  /* 0x0000001c77777c23 */ /* 0x100fe20008010806 */
[----:B-1----:R-:W-:Y:S01]  /*3db0*/  FSEL R21, R21, -INF , P0 ;  /* 0xff80000015157808 */ /* 0x002fe20000000000 */
[--C-:B------:R-:W-:Y:S01]  /*3dc0*/  FFMA.FTZ R12, R117, UR28, -R6.reuse ;  /* 0x0000001c750c7c23 */ /* 0x100fe20008010806 */
[----:B------:R-:W-:Y:S01]  /*3dd0*/  FMNMX.FTZ R66, R37, R66, !PT ;  /* 0x0000004225427209 */ /* 0x000fe20007810000 */
[----:B------:R-:W1:Y:S01]  /*3de0*/  MUFU.TANH R76, R76 ;  /* 0x0000004c004c7308 */ /* 0x000e620000002400 */
[----:B------:R-:W-:Y:S01]  /*3df0*/  ISETP.GT.AND P0, PT, R115, 0x29, PT ;  /* 0x000000297300780c */ /* 0x000fe20003f04270 */
[--C-:B------:R-:W-:Y:S01]  /*3e00*/  FFMA.FTZ R98, R43, UR28, -R6.reuse ;  /* 0x0000001c2b627c23 */ /* 0x100fe20008010806 */
[----:B--2---:R-:W-:Y:S01]  /*3e10*/  FSEL R72, R72, -INF , P2 ;  /* 0xff80000048487808 */ /* 0x004fe20001000000 */
[--C-:B------:R-:W-:Y:S01]  /*3e20*/  FFMA.FTZ R10, R113, UR28, -R6.reuse ;  /* 0x0000001c710a7c23 */ /* 0x100fe20008010806 */
[----:B------:R-:W-:Y:S01]  /*3e30*/  FMNMX.FTZ R53, R21, R66, !PT ;  /* 0x0000004215357209 */ /* 0x000fe20007810000 */
[--C-:B------:R-:W-:Y:S01]  /*3e40*/  FFMA.FTZ R11, R111, UR28, -R6.reuse ;  /* 0x0000001c6f0b7c23 */ /* 0x100fe20008010806 */
[----:B------:R-:W-:Y:S01]  /*3e50*/  ISETP.GT.AND P2, PT, R115, 0x30, PT ;  /* 0x000000307300780c */ /* 0x000fe20003f44270 */
[----:B------:R-:W2:Y:S01]  /*3e60*/  MUFU.TANH R78, R78 ;  /* 0x0000004e004e7308 */ /* 0x000ea20000002400 */
[----:B0-----:R-:W-:Y:S01]  /*3e70*/  FSEL R66, R73, -INF , P0 ;  /* 0xff80000049427808 */ /* 0x001fe20000000000 */
[--C-:B------:R-:W-:Y:S01]  /*3e80*/  FFMA.FTZ R20, R109, UR28, -R6.reuse ;  /* 0x0000001c6d147c23 */ /* 0x100fe20008010806 */
[----:B------:R-:W-:Y:S01]  /*3e90*/  FMNMX.FTZ R53, R72, R53, !PT ;  /* 0x0000003548357209 */ /* 0x000fe20007810000 */
[--C-:B------:R-:W-:Y:S01]  /*3ea0*/  FFMA.FTZ R73, R107, UR28, -R6.reuse ;  /* 0x0000001c6b497c23 */ /* 0x100fe20008010806 */
[----:B------:R-:W-:Y:S01]  /*3eb0*/  ISETP.GT.AND P0, PT, R115, 0x31, PT ;  /* 0x000000317300780c */ /* 0x000fe20003f04270 */
[--C-:B------:R-:W-:Y:S01]  /*3ec0*/  FFMA.FTZ R97, R97, UR28, -R6.reuse ;  /* 0x0000001c61617c23 */ /* 0x100fe20008010806 */
[----:B---3--:R-:W-:Y:S01]  /*3ed0*/  FSEL R74, R74, -INF , P2 ;  /* 0xff8000004a4a7808 */ /* 0x008fe20001000000 */
[----:B------:R-:W0:Y:S01]  /*3ee0*/  MUFU.TANH R56, R56 ;  /* 0x0000003800387308 */ /* 0x000e220000002400 */
[----:B------:R-:W-:Y:S01]  /*3ef0*/  FMNMX.FTZ R53, R66, R53, !PT ;  /* 0x0000003542357209 */ /* 0x000fe20007810000 */
[--C-:B------:R-:W-:Y:S01]  /*3f00*/  FFMA.FTZ R91, R91, UR28, -R6.reuse ;  /* 0x0000001c5b5b7c23 */ /* 0x100fe20008010806 */
[----:B------:R-:W-:Y:S01]  /*3f10*/  ISETP.GT.AND P2, PT, R115, 0x38, PT ;  /* 0x000000387300780c */ /* 0x000fe20003f44270 */
[--C-:B------:R-:W-:Y:S01]  /*3f20*/  FFMA.FTZ R65, R65, UR28, -R6.reuse ;  /* 0x0000001c41417c23 */ /* 0x100fe20008010806 */
[----:B----4-:R-:W-:Y:S01]  /*3f30*/  FSEL R75, R75, -INF , P0 ;  /* 0xff8000004b4b7808 */ /* 0x010fe20000000000 */
[--C-:B------:R-:W-:Y:S01]  /*3f40*/  FFMA.FTZ R63, R63, UR28, -R6.reuse ;  /* 0x0000001c3f3f7c23 */ /* 0x100fe20008010806 */
[----:B------:R-:W-:Y:S01]  /*3f50*/  FMNMX.FTZ R68, R74, R53, !PT ;  /* 0x000000354a447209 */ /* 0x000fe20007810000 */
[----:B------:R-:W3:Y:S01]  /*3f60*/  MUFU.TANH R57, R57 ;  /* 0x0000003900397308 */ /* 0x000ee20000002400 */
[----:B------:R-:W-:Y:S01]  /*3f70*/  ISETP.GT.AND P0, PT, R115, 0x39, PT ;  /* 0x000000397300780c */ /* 0x000fe20003f04270 */
[--C-:B------:R-:W-:Y:S01]  /*3f80*/  FFMA.FTZ R53, R105, UR28, -R6.reuse ;  /* 0x0000001c69357c23 */ /* 0x100fe20008010806 */
[----:B-----5:R-:W-:Y:S01]  /*3f90*/  FSEL R77, R77, -INF , P2 ;  /* 0xff8000004d4d7808 */ /* 0x020fe20001000000 */
[--C-:B------:R-:W-:Y:S01]  /*3fa0*/  FFMA.FTZ R55, R55, UR28, -R6.reuse ;  /* 0x0000001c37377c23 */ /* 0x100fe20008010806 */
[----:B------:R-:W-:Y:S01]  /*3fb0*/  FMNMX.FTZ R68, R75, R68, !PT ;  /* 0x000000444b447209 */ /* 0x000fe20007810000 */
[--C-:B------:R-:W-:Y:S01]  /*3fc0*/  FFMA.FTZ R41, R41, UR28, -R6.reuse ;  /* 0x0000001c29297c23 */ /* 0x100fe20008010806 */
[----:B------:R-:W-:Y:S01]  /*3fd0*/  ISETP.GT.AND P2, PT, R115, 0x40, PT ;  /* 0x000000407300780c */ /* 0x000fe20003f44270 */
[----:B------:R-:W4:Y:S01]  /*3fe0*/  MUFU.TANH R58, R58 ;  /* 0x0000003a003a7308 */ /* 0x000f220000002400 */
[----:B-1----:R-:W-:Y:S01]  /*3ff0*/  FSEL R76, R76, -INF , P0 ;  /* 0xff8000004c4c7808 */ /* 0x002fe20000000000 */
[--C-:B------:R-:W-:Y:S01]  /*4000*/  FFMA.FTZ R35, R35, UR28, -R6.reuse ;  /* 0x0000001c23237c23 */ /* 0x100fe20008010806 */
[----:B------:R-:W-:Y:S01]  /*4010*/  FMNMX.FTZ R105, R77, R68, !PT ;  /* 0x000000444d697209 */ /* 0x000fe20007810000 */
[--C-:B------:R-:W-:Y:S01]  /*4020*/  FFMA.FTZ R27, R27, UR28, -R6.reuse ;  /* 0x0000001c1b1b7c23 */ /* 0x100fe20008010806 */
[----:B------:R-:W-:Y:S01]  /*4030*/  ISETP.GT.AND P0, PT, R115, 0x41, PT ;  /* 0x000000417300780c */ /* 0x000fe20003f04270 */
[----:B------:R-:W-:Y:S01]  /*4040*/  FFMA.FTZ R3, R3, UR28, -R6 ;  /* 0x0000001c03037c23 */ /* 0x000fe20008010806 */
[----:B--2---:R-:W-:Y:S01]  /*4050*/  FSEL R78, R78, -INF , P2 ;  /* 0xff8000004e4e7808 */ /* 0x004fe20001000000 */
[----:B------:R-:W1:Y:S01]  /*4060*/  MUFU.TANH R59, R59 ;  /* 0x0000003b003b7308 */ /* 0x000e620000002400 */
[----:B------:R-:W-:-:S02]  /*4070*/  FMNMX.FTZ R105, R76, R105, !PT ;  /* 0x000000694c697209 */ /* 0x000fc40007810000 */
[----:B------:R-:W-:Y:S02]  /*4080*/  ISETP.GT.AND P2, PT, R115, 0x48, PT ;  /* 0x000000487300780c */ /* 0x000fe40003f44270 */
[----:B0-----:R-:W-:Y:S01]  /*4090*/  FSEL R68, R56, -INF , P0 ;  /* 0xff80000038447808 */ /* 0x001fe20000000000 */
[--C-:B------:R-:W-:Y:S01]  /*40a0*/  FFMA.FTZ R56, R103, UR28, -R6.reuse ;  /* 0x0000001c67387c23 */ /* 0x100fe20008010806 */
[----:B------:R-:W-:Y:S01]  /*40b0*/  FMNMX.FTZ R105, R78, R105, !PT ;  /* 0x000000694e697209 */ /* 0x000fe20007810000 */
[----:B------:R-:W0:Y:S01]  /*40c0*/  MUFU.TANH R60, R60 ;  /* 0x0000003c003c7308 */ /* 0x000e220000002400 */
[----:B------:R-:W-:Y:S02]  /*40d0*/  ISETP.GT.AND P0, PT, R115, 0x49, PT ;  /* 0x000000497300780c */ /* 0x000fe40003f04270 */
[----:B---3--:R-:W-:Y:S01]  /*40e0*/  FSEL R82, R57, -INF , P2 ;  /* 0xff80000039527808 */ /* 0x008fe20001000000 */
[----:B------:R-:W-:-:S01]  /*40f0*/  FFMA.FTZ R57, R101, UR28, -R6 ;  /* 0x0000001c65397c23 */ /* 0x000fc20008010806 */
[----:B------:R-:W-:-:S02]  /*4100*/  FMNMX.FTZ R105, R68, R105, !PT ;  /* 0x0000006944697209 */ /* 0x000fc40007810000 */
[C---:B------:R-:W-:Y:S01]  /*4110*/  ISETP.GT.AND P2, PT, R115.reuse, 0x50, PT ;  /* 0x000000507300780c */ /* 0x040fe20003f44270 */
[----:B------:R-:W2:Y:S01]  /*4120*/  MUFU.TANH R62, R62 ;  /* 0x0000003e003e7308 */ /* 0x000ea20000002400 */
[----:B----4-:R-:W-:Y:S02]  /*4130*/  FSEL R58, R58, -INF , P0 ;  /* 0xff8000003a3a7808 */ /* 0x010fe40000000000 */
[----:B------:R-:W-:Y:S02]  /*4140*/  FMNMX.FTZ R105, R82, R105, !PT ;  /* 0x0000006952697209 */ /* 0x000fe40007810000 */
[----:B------:R-:W-:Y:S02]  /*4150*/  ISETP.GT.AND P0, PT, R115, 0x51, PT ;  /* 0x000000517300780c */ /* 0x000fe40003f04270 */
[----:B-1----:R-:W-:Y:S01]  /*4160*/  FSEL R59, R59, -INF , P2 ;  /* 0xff8000003b3b7808 */ /* 0x002fe20001000000 */
[----:B------:R-:W1:Y:S01]  /*4170*/  MUFU.TANH R61, R61 ;  /* 0x0000003d003d7308 */ /* 0x000e620000002400 */
[----:B------:R-:W-:-:S02]  /*4180*/  FMNMX.FTZ R86, R58, R105, !PT ;  /* 0x000000693a567209 */ /* 0x000fc40007810000 */
[----:B0-----:R-:W-:Y:S01]  /*4190*/  FSEL R84, R60, -INF , P0 ;  /* 0xff8000003c547808 */ /* 0x001fe20000000000 */
[----:B------:R-:W-:-:S01]  /*41a0*/  FFMA.FTZ R60, R99, UR28, -R6 ;  /* 0x0000001c633c7c23 */ /* 0x000fc20008010806 */
[----:B------:R-:W-:Y:S02]  /*41b0*/  ISETP.GT.AND P2, PT, R115, 0x58, PT ;  /* 0x000000587300780c */ /* 0x000fe40003f44270 */
[----:B------:R-:W-:Y:S01]  /*41c0*/  FMNMX.FTZ R99, R59, R86, !PT ;  /* 0x000000563b637209 */ /* 0x000fe20007810000 */
[----:B------:R-:W0:Y:S01]  /*41d0*/  MUFU.TANH R40, R40 ;  /* 0x0000002800287308 */ /* 0x000e220000002400 */
[----:B------:R-:W-:Y:S02]  /*41e0*/  ISETP.GT.AND P0, PT, R115, 0x59, PT ;  /* 0x000000597300780c */ /* 0x000fe40003f04270 */
[----:B--2---:R-:W-:Y:S02]  /*41f0*/  FSEL R62, R62, -INF , P2 ;  /* 0xff8000003e3e7808 */ /* 0x004fe40001000000 */
[----:B------:R-:W-:-:S02]  /*4200*/  FMNMX.FTZ R99, R84, R99, !PT ;  /* 0x0000006354637209 */ /* 0x000fc40007810000 */
[----:B------:R-:W-:Y:S01]  /*4210*/  ISETP.GT.AND P2, PT, R115, 0x60, PT ;  /* 0x000000607300780c */ /* 0x000fe20003f44270 */
[----:B------:R-:W2:Y:S01]  /*4220*/  MUFU.TANH R64, R64 ;  /* 0x0000004000407308 */ /* 0x000ea20000002400 */
[----:B-1----:R-:W-:Y:S01]  /*4230*/  FSEL R86, R61, -INF , P0 ;  /* 0xff8000003d567808 */ /* 0x002fe20000000000 */
[----:B------:R-:W-:Y:S01]  /*4240*/  FFMA.FTZ R61, R95, UR28, -R6 ;  /* 0x0000001c5f3d7c23 */ /* 0x000fe20008010806 */
[----:B------:R-:W-:Y:S02]  /*4250*/  FMNMX.FTZ R99, R62, R99, !PT ;  /* 0x000000633e637209 */ /* 0x000fe40007810000 */
[----:B------:R-:W-:Y:S02]  /*4260*/  ISETP.GT.AND P0, PT, R115, 0x61, PT ;  /* 0x000000617300780c */ /* 0x000fe40003f04270 */
[----:B------:R-:W-:Y:S01]  /*4270*/  FMNMX.FTZ R99, R86, R99, !PT ;  /* 0x0000006356637209 */ /* 0x000fe20007810000 */
[----:B------:R-:W1:Y:S01]  /*4280*/  MUFU.TANH R54, R54 ;  /* 0x0000003600367308 */ /* 0x000e620000002400 */
[----:B0-----:R-:W-:-:S02]  /*4290*/  FSEL R90, R40, -INF , P2 ;  /* 0xff800000285a7808 */ /* 0x001fc40001000000 */
        /* <DEDUP_REMOVED lines=26> */
[----:B------:R-:W0:Y:S08]  /*4440*/  MUFU.TANH R44, R44 ;  /* 0x0000002c002c7308 */ /* 0x000e300000002400 */
[----:B------:R-:W3:Y:S08]  /*4450*/  MUFU.TANH R48, R48 ;  /* 0x0000003000307308 */ /* 0x000ef00000002400 */
[----:B------:R-:W4:Y:S08]  /*4460*/  MUFU.TANH R46, R46 ;  /* 0x0000002e002e7308 */ /* 0x000f300000002400 */
[----:B------:R2:W-:Y:S08]  /*4470*/  MUFU.EX2 R80, R93 ;  /* 0x0000005d00507308 */ /* 0x0005f00000000800 */
[----:B------:R-:W5:Y:S01]  /*4480*/  MUFU.TANH R49, R49 ;  /* 0x0000003100317308 */ /* 0x000f620000002400 */
[----:B--2---:R-:W-:Y:S01]  /*4490*/  FSEL R93, R38, -INF , P0 ;  /* 0xff800000265d7808 */ /* 0x004fe20000000000 */
[----:B------:R-:W-:Y:S01]  /*44a0*/  FFMA.FTZ R38, R87, UR28, -R6 ;  /* 0x0000001c57267c23 */ /* 0x000fe20008010806 */
[----:B------:R-:W-:-:S02]  /*44b0*/  ISETP.GT.AND P0, PT, R115, 0x81, PT ;  /* 0x000000817300780c */ /* 0x000fc40003f04270 */
[----:B-1----:R-:W-:Y:S01]  /*44c0*/  FSEL R87, R45, -INF , P2 ;  /* 0xff8000002d577808 */ /* 0x002fe20001000000 */
[----:B------:R-:W-:-:S01]  /*44d0*/  FFMA.FTZ R45, R85, UR28, -R6 ;  /* 0x0000001c552d7c23 */ /* 0x000fc20008010806 */
[----:B------:R-:W-:Y:S01]  /*44e0*/  FMNMX.FTZ R88, R93, R88, !PT ;  /* 0x000000585d587209 */ /* 0x000fe20007810000 */
[----:B------:R-:W1:Y:S01]  /*44f0*/  MUFU.TANH R50, R50 ;  /* 0x0000003200327308 */ /* 0x000e620000002400 */
[----:B------:R-:W-:Y:S02]  /*4500*/  ISETP.GT.AND P2, PT, R115, 0x88, PT ;  /* 0x000000887300780c */ /* 0x000fe40003f44270 */
[----:B0-----:R-:W-:Y:S02]  /*4510*/  FSEL R44, R44, -INF , P0 ;  /* 0xff8000002c2c7808 */ /* 0x001fe40000000000 */
[----:B------:R-:W-:Y:S02]  /*4520*/  FMNMX.FTZ R85, R87, R88, !PT ;  /* 0x0000005857557209 */ /* 0x000fe40007810000 */
[----:B------:R-:W-:Y:S01]  /*4530*/  ISETP.GT.AND P0, PT, R115, 0x89, PT ;  /* 0x000000897300780c */ /* 0x000fe20003f04270 */
[----:B------:R-:W0:Y:S01]  /*4540*/  MUFU.TANH R52, R52 ;  /* 0x0000003400347308 */ /* 0x000e220000002400 */
[----:B---3--:R-:W-:-:S02]  /*4550*/  FSEL R48, R48, -INF , P2 ;  /* 0xff80000030307808 */ /* 0x008fc40001000000 */
[----:B------:R-:W-:Y:S02]  /*4560*/  FMNMX.FTZ R95, R44, R85, !PT ;  /* 0x000000552c5f7209 */ /* 0x000fe40007810000 */
[----:B------:R-:W-:Y:S02]  /*4570*/  ISETP.GT.AND P2, PT, R115, 0x90, PT ;  /* 0x000000907300780c */ /* 0x000fe40003f44270 */
[----:B----4-:R-:W-:Y:S01]  /*4580*/  FSEL R85, R46, -INF , P0 ;  /* 0xff8000002e557808 */ /* 0x010fe20000000000 */
[----:B------:R-:W2:Y:S01]  /*4590*/  MUFU.TANH R36, R36 ;  /* 0x0000002400247308 */ /* 0x000ea20000002400 */
[----:B------:R-:W-:Y:S01]  /*45a0*/  FMNMX.FTZ R88, R48, R95, !PT ;  /* 0x0000005f30587209 */ /* 0x000fe20007810000 */
[--C-:B------:R-:W-:Y:S01]  /*45b0*/  FFMA.FTZ R46, R83, UR28, -R6.reuse ;  /* 0x0000001c532e7c23 */ /* 0x100fe20008010806 */
[----:B------:R-:W-:Y:S02]  /*45c0*/  ISETP.GT.AND P0, PT, R115, 0x91, PT ;  /* 0x000000917300780c */ /* 0x000fe40003f04270 */
[----:B-----5:R-:W-:Y:S01]  /*45d0*/  FSEL R83, R49, -INF , P2 ;  /* 0xff80000031537808 */ /* 0x020fe20001000000 */
[----:B------:R-:W-:-:S01]  /*45e0*/  FFMA.FTZ R49, R81, UR28, -R6 ;  /* 0x0000001c51317c23 */ /* 0x000fc20008010806 */
[----:B------:R-:W-:Y:S01]  /*45f0*/  FMNMX.FTZ R88, R85, R88, !PT ;  /* 0x0000005855587209 */ /* 0x000fe20007810000 */
[----:B------:R-:W-:Y:S01]  /*4600*/  MUFU.EX2 R5, R5 ;  /* 0x0000000500057308 */ /* 0x000fe20000000800 */
[----:B------:R-:W-:-:S02]  /*4610*/  ISETP.GT.AND P2, PT, R115, 0x98, PT ;  /* 0x000000987300780c */ /* 0x000fc40003f44270 */
[----:B-1----:R-:W-:Y:S02]  /*4620*/  FSEL R94, R50, -INF , P0 ;  /* 0xff800000325e7808 */ /* 0x002fe40000000000 */
[----:B------:R-:W-:Y:S02]  /*4630*/  FMNMX.FTZ R95, R83, R88, !PT ;  /* 0x00000058535f7209 */ /* 0x000fe40007810000 */
[----:B------:R-:W-:Y:S01]  /*4640*/  ISETP.GT.AND P0, PT, R115, 0x99, PT ;  /* 0x000000997300780c */ /* 0x000fe20003f04270 */
[----:B------:R-:W-:Y:S01]  /*4650*/  MUFU.EX2 R8, R8 ;  /* 0x0000000800087308 */ /* 0x000fe20000000800 */
[----:B0-----:R-:W-:Y:S01]  /*4660*/  FSEL R81, R52, -INF , P2 ;  /* 0xff80000034517808 */ /* 0x001fe20001000000 */
[--C-:B------:R-:W-:Y:S01]  /*4670*/  FFMA.FTZ R52, R67, UR28, -R6.reuse ;  /* 0x0000001c43347c23 */ /* 0x100fe20008010806 */
[----:B------:R-:W-:Y:S02]  /*4680*/  FMNMX.FTZ R50, R94, R95, !PT ;  /* 0x0000005f5e327209 */ /* 0x000fe40007810000 */
[----:B--2---:R-:W-:Y:S01]  /*4690*/  FSEL R95, R36, -INF , P0 ;  /* 0xff800000245f7808 */ /* 0x004fe20000000000 */
[----:B------:R-:W-:-:S01]  /*46a0*/  FFMA.FTZ R36, R69, UR28, -R6 ;  /* 0x0000001c45247c23 */ /* 0x000fc20008010806 */
[----:B------:R-:W-:Y:S01]  /*46b0*/  FMNMX.FTZ R50, R81, R50, !PT ;  /* 0x0000003251327209 */ /* 0x000fe20007810000 */
[----:B------:R-:W-:-:S01]  /*46c0*/  FFMA.FTZ R69, R71, UR28, -R6 ;  /* 0x0000001c47457c23 */ /* 0x000fc20008010806 */
[----:B------:R-:W-:Y:S02]  /*46d0*/  MUFU.EX2 R24, R24 ;  /* 0x0000001800187308 */ /* 0x000fe40000000800 */
[----:B------:R-:W-:Y:S01]  /*46e0*/  FMNMX.FTZ R88, R95, R50, !PT ;  /* 0x000000325f587209 */ /* 0x000fe20007810000 */
[----:B------:R-:W-:-:S04]  /*46f0*/  FFMA.FTZ R50, R79, UR28, -R6 ;  /* 0x0000001c4f327c23 */ /* 0x000fc80008010806 */
[----:B------:R-:W0:Y:S01]  /*4700*/  SHFL.BFLY PT, R71, R88, 0x2, 0x1f ;  /* 0x0c401f0058477f89 */ /* 0x000e2200000e0000 */
[----:B------:R-:W1:Y:S08]  /*4710*/  MUFU.EX2 R25, R25 ;  /* 0x0000001900197308 */ /* 0x000e700000000800 */
[----:B------:R-:W-:Y:S08]  /*4720*/  MUFU.EX2 R26, R26 ;  /* 0x0000001a001a7308 */ /* 0x000ff00000000800 */
[----:B------:R-:W-:Y:S01]  /*4730*/  MUFU.EX2 R7, R7 ;  /* 0x0000000700077308 */ /* 0x000fe20000000800 */
[----:B-1----:R-:W-:-:S04]  /*4740*/  F2FP.SATFINITE.E4M3.F32.PACK_AB_MERGE_C R185, R25, R24, RZ ;  /* 0x0000001819b9723e */ /* 0x002fc800048070ff */
[----:B------:R-:W-:Y:S02]  /*4750*/  F2FP.SATFINITE.E4M3.F32.PACK_AB_MERGE_C R185, R8, R5, R185 ;  /* 0x0000000508b9723e */ /* 0x000fe400048070b9 */
[----:B0-----:R-:W-:Y:S01]  /*4760*/  FMNMX.FTZ R71, R88, R71, !PT ;  /* 0x0000004758477209 */ /* 0x001fe20007810000 */
[----:B------:R-:W-:Y:S04]  /*4770*/  MUFU.EX2 R9, R119 ;  /* 0x0000007700097308 */ /* 0x000fe80000000800 */
[----:B------:R-:W0:Y:S04]  /*4780*/  SHFL.BFLY PT, R88, R71, 0x1, 0x1f ;  /* 0x0c201f0047587f89 */ /* 0x000e2800000e0000 */
[----:B------:R-:W1:Y:S08]  /*4790*/  MUFU.EX2 R12, R12 ;  /* 0x0000000c000c7308 */ /* 0x000e700000000800 */
[----:B------:R-:W-:Y:S08]  /*47a0*/  MUFU.EX2 R10, R10 ;  /* 0x0000000a000a7308 */ /* 0x000ff00000000800 */
[----:B------:R-:W-:Y:S01]  /*47b0*/  MUFU.EX2 R11, R11 ;  /* 0x0000000b000b7308 */ /* 0x000fe20000000800 */
[----:B-1----:R-:W-:-:S02]  /*47c0*/  F2FP.SATFINITE.E4M3.F32.PACK_AB_MERGE_C R187, R12, R9, RZ ;  /* 0x000000090cbb723e */ /* 0x002fc400048070ff */
[----:B0-----:R-:W-:Y:S02]  /*47d0*/  FMNMX.FTZ R88, R71, R88, !PT ;  /* 0x0000005847587209 */ /* 0x001fe40007810000 */
[----:B------:R-:W-:Y:S02]  /*47e0*/  F2FP.SATFINITE.E4M3.F32.PACK_AB_MERGE_C R187, R7, R26, R187 ;  /* 0x0000001a07bb723e */ /* 0x000fe400048070bb */
[C---:B------:R-:W-:Y:S01]  /*47f0*/  FSETP.NEU.FTZ.AND P0, PT, R88.reuse, -INF , PT ;  /* 0xff8000005800780b */ /* 0x040fe20003f1d000 */
[----:B------:R-:W-:-:S01]  /*4800*/  FFMA.FTZ R39, R88, R39, -8 ;  /* 0xc100000058277423 */ /* 0x000fc20000010027 */
[----:B------:R-:W-:Y:S04]  /*4810*/  MUFU.EX2 R20, R20 ;  /* 0x0000001400147308 */ /* 0x000fe80000000800 */
[----:B------:R-:W-:-:S02]  /*4820*/  FSEL R39, R39, RZ, P0 ;  /* 0x000000ff27277208 */ /* 0x000fc40000000000 */
[----:B------:R-:W-:Y:S02]  /*4830*/  PLOP3.LUT P0, PT, PT, PT, UP0, 0x80, 0x0 ;  /* 0x000000000000781c */ /* 0x000fe40003f0f008 */
        /* <DEDUP_REMOVED lines=38> */
[----:B------:R-:W-:-:S02]  /*4aa0*/  FFMA.FTZ R81, R81, UR28, -R39 ;  /* 0x0000001c51517c23 */ /* 0x000fc40008010827 */
[----:B------:R-:W1:Y:S08]  /*4ab0*/  MUFU.EX2 R29, R29 ;  /* 0x0000001d001d7308 */ /* 0x000e700000000800 */
[----:B------:R2:W-:Y:S01]  /*4ac0*/  MUFU.EX2 R51, R32 ;  /* 0x0000002000337308 */ /* 0x0005e20000000800 */
[----:B0-----:R-:W-:-:S04]  /*4ad0*/  F2FP.SATFINITE.E4M3.F32.PACK_AB_MERGE_C R184, R104, R33, RZ ;  /* 0x0000002168b8723e */ /* 0x001fc800048070ff */
[----:B------:R-:W-:-:S03]  /*4ae0*/  F2FP.SATFINITE.E4M3.F32.PACK_AB_MERGE_C R184, R31, R28, R184 ;  /* 0x0000001c1fb8723e */ /* 0x000fc600048070b8 */
[----:B------:R0:W-:Y:S01]  /*4af0*/  MUFU.EX2 R67, R66 ;  /* 0x0000004200437308 */ /* 0x0001e20000000800 */
[----:B--2---:R-:W-:-:S01]  /*4b00*/  FFMA.FTZ R32, R75, UR28, -R39 ;  /* 0x0000001c4b207c23 */ /* 0x004fc20008010827 */
[----:B------:R-:W-:-:S04]  /*4b10*/  FADD.FTZ R75, R5, R8 ;  /* 0x00000008054b7221 */ /* 0x000fc80000010000 */
[----:B------:R-:W-:Y:S02]  /*4b20*/  FADD.FTZ R74, R24, R75 ;  /* 0x0000004b184a7221 */ /* 0x000fe40000010000 */
[----:B------:R-:W2:Y:S01]  /*4b30*/  MUFU.EX2 R30, R30 ;  /* 0x0000001e001e7308 */ /* 0x000ea20000000800 */
[----:B0-----:R-:W-:-:S01]  /*4b40*/  FFMA.FTZ R66, R68, UR28, -R39 ;  /* 0x0000001c44427c23 */ /* 0x001fc20008010827 */
[----:B------:R-:W-:Y:S01]  /*4b50*/  FADD.FTZ R68, R28, R31 ;  /* 0x0000001f1c447221 */ /* 0x000fe20000010000 */
[----:B------:R-:W-:-:S03]  /*4b60*/  FADD.FTZ R79, R25, R74 ;  /* 0x0000004a194f7221 */ /* 0x000fc60000010000 */
[----:B------:R-:W-:Y:S01]  /*4b70*/  FADD.FTZ R75, R33, R68 ;  /* 0x00000044214b7221 */ /* 0x000fe20000010000 */
[----:B------:R-:W-:-:S01]  /*4b80*/  FADD.FTZ R74, R26, R79 ;  /* 0x0000004f1a4a7221 */ /* 0x000fc20000010000 */
[----:B------:R0:W3:Y:S02]  /*4b90*/  MUFU.EX2 R106, R43 ;  /* 0x0000002b006a7308 */ /* 0x0000e40000000800 */
[----:B------:R-:W-:-:S01]  /*4ba0*/  FADD.FTZ R68, R104, R75 ;  /* 0x0000004b68447221 */ /* 0x000fc20000010000 */
[----:B------:R-:W-:-:S03]  /*4bb0*/  FADD.FTZ R74, R7, R74 ;  /* 0x0000004a074a7221 */ /* 0x000fc60000010000 */
[----:B-1----:R-:W-:Y:S01]  /*4bc0*/  FADD.FTZ R75, R29, R68 ;  /* 0x000000441d4b7221 */ /* 0x002fe20000010000 */
[----:B------:R-:W-:-:S01]  /*4bd0*/  FADD.FTZ R79, R9, R74 ;  /* 0x0000004a094f7221 */ /* 0x000fc20000010000 */
[----:B------:R-:W-:Y:S01]  /*4be0*/  MUFU.EX2 R13, R13 ;  /* 0x0000000d000d7308 */ /* 0x000fe20000000800 */
[----:B0-----:R-:W-:-:S01]  /*4bf0*/  FFMA.FTZ R43, R58, UR28, -R39 ;  /* 0x0000001c3a2b7c23 */ /* 0x001fc20008010827 */
[----:B--2---:R-:W-:Y:S01]  /*4c00*/  FADD.FTZ R2, R30, R75 ;  /* 0x0000004b1e027221 */ /* 0x004fe20000010000 */
[----:B------:R-:W-:-:S01]  /*4c10*/  FADD.FTZ R79, R12, R79 ;  /* 0x0000004f0c4f7221 */ /* 0x000fc20000010000 */
[----:B------:R-:W-:Y:S02]  /*4c20*/  FFMA.FTZ R58, R84, UR28, -R39 ;  /* 0x0000001c543a7c23 */ /* 0x000fe40008010827 */
[----:B------:R-:W-:-:S01]  /*4c30*/  FADD.FTZ R75, R51, R2 ;  /* 0x00000002334b7221 */ /* 0x000fc20000010000 */
[--C-:B------:R-:W-:Y:S01]  /*4c40*/  FFMA.FTZ R2, R92, UR28, -R39.reuse ;  /* 0x0000001c5c027c23 */ /* 0x100fe20008010827 */
[----:B------:R-:W-:Y:S01]  /*4c50*/  MUFU.EX2 R14, R14 ;  /* 0x0000000e000e7308 */ /* 0x000fe20000000800 */
[----:B------:R-:W-:-:S01]  /*4c60*/  FFMA.FTZ R39, R95, UR28, -R39 ;  /* 0x0000001c5f277c23 */ /* 0x000fc20008010827 */
[C---:B---3--:R-:W-:Y:S01]  /*4c70*/  FADD.FTZ R6, R106.reuse, R75 ;  /* 0x0000004b6a067221 */ /* 0x048fe20000010000 */
[----:B------:R-:W-:-:S04]  /*4c80*/  F2FP.SATFINITE.E4M3.F32.PACK_AB_MERGE_C R186, R106, R51, RZ ;  /* 0x000000336aba723e */ /* 0x000fc800048070ff */
[----:B------:R-:W-:Y:S01]  /*4c90*/  F2FP.SATFINITE.E4M3.F32.PACK_AB_MERGE_C R186, R30, R29, R186 ;  /* 0x0000001d1eba723e */ /* 0x000fe200048070ba */
[----:B------:R-:W0:Y:S01]  /*4ca0*/  MUFU.EX2 R72, R72 ;  /* 0x0000004800487308 */ /* 0x000e220000000800 */
[----:B------:R-:W-:Y:S02]  /*4cb0*/  CS2R R28, SRZ ;  /* 0x00000000001c7805 */ /* 0x000fe4000001ff00 */
[----:B------:R-:W-:-:S05]  /*4cc0*/  CS2R R30, SRZ ;  /* 0x00000000001e7805 */ /* 0x000fca000001ff00 */
[----:B------:R-:W-:Y:S08]  /*4cd0*/  MUFU.EX2 R59, R62 ;  /* 0x0000003e003b7308 */ /* 0x000ff00000000800 */
[----:B------:R-:W-:Y:S01]  /*4ce0*/  MUFU.EX2 R53, R53 ;  /* 0x0000003500357308 */ /* 0x000fe20000000800 */
[----:B0-----:R-:W-:-:S04]  /*4cf0*/  F2FP.SATFINITE.E4M3.F32.PACK_AB_MERGE_C R180, R67, R72, RZ ;  /* 0x0000004843b4723e */ /* 0x001fc800048070ff */
[----:B------:R-:W-:-:S03]  /*4d00*/  F2FP.SATFINITE.E4M3.F32.PACK_AB_MERGE_C R180, R14, R13, R180 ;  /* 0x0000000d0eb4723e */ /* 0x000fc600048070b4 */
[----:B------:R0:W-:Y:S08]  /*4d10*/  MUFU.EX2 R62, R64 ;  /* 0x00000040003e7308 */ /* 0x0001f00000000800 */
[----:B------:R-:W1:Y:S01]  /*4d20*/  MUFU.EX2 R15, R15 ;  /* 0x0000000f000f7308 */ /* 0x000e620000000800 */
[----:B0-----:R-:W-:-:S01]  /*4d30*/  FADD.FTZ R64, R10, R79 ;  /* 0x0000004f0a407221 */ /* 0x001fc20000010000 */
[----:B------:R-:W-:-:S04]  /*4d40*/  FADD.FTZ R79, R13, R6 ;  /* 0x000000060d4f7221 */ /* 0x000fc80000010000 */
[----:B------:R-:W-:Y:S02]  /*4d50*/  FADD.FTZ R79, R14, R79 ;  /* 0x0000004f0e4f7221 */ /* 0x000fe40000010000 */
[----:B------:R-:W0:Y:S02]  /*4d60*/  MUFU.EX2 R56, R56 ;  /* 0x0000003800387308 */ /* 0x000e240000000800 */
[----:B------:R-:W-:-:S04]  /*4d70*/  FADD.FTZ R6, R72, R79 ;  /* 0x0000004f48067221 */ /* 0x000fc80000010000 */
[----:B------:R-:W-:Y:S02]  /*4d80*/  FADD.FTZ R6, R67, R6 ;  /* 0x0000000643067221 */ /* 0x000fe40000010000 */
[----:B------:R2:W-:Y:S08]  /*4d90*/  MUFU.EX2 R40, R97 ;  /* 0x0000006100287308 */ /* 0x0005f00000000800 */
[----:B------:R-:W3:Y:S01]  /*4da0*/  MUFU.EX2 R32, R32 ;  /* 0x0000002000207308 */ /* 0x000ee20000000800 */
[----:B--2---:R-:W-:-:S04]  /*4db0*/  FADD.FTZ R97, R11, R64 ;  /* 0x000000400b617221 */ /* 0x004fc80000010000 */
[----:B------:R-:W-:Y:S01]  /*4dc0*/  FADD.FTZ R64, R20, R97 ;  /* 0x0000006114407221 */ /* 0x000fe20000010000 */
[----:B-1----:R-:W-:-:S01]  /*4dd0*/  FADD.FTZ R97, R15, R6 ;  /* 0x000000060f617221 */ /* 0x002fc20000010000 */
[C---:B------:R-:W-:Y:S01]  /*4de0*/  F2FP.SATFINITE.E4M3.F32.PACK_AB_MERGE_C R20, R73.reuse, R20, RZ ;  /* 0x000000144914723e */ /* 0x040fe200048070ff */
[----:B------:R-:W1:Y:S01]  /*4df0*/  MUFU.EX2 R57, R57 ;  /* 0x0000003900397308 */ /* 0x000e620000000800 */
[----:B------:R-:W-:-:S01]  /*4e00*/  FADD.FTZ R64, R73, R64 ;  /* 0x0000004049407221 */ /* 0x000fc20000010000 */
[----:B------:R-:W-:Y:S02]  /*4e10*/  CS2R R72, SRZ ;  /* 0x0000000000487805 */ /* 0x000fe4000001ff00 */
[----:B------:R-:W-:Y:S01]  /*4e20*/  F2FP.SATFINITE.E4M3.F32.PACK_AB_MERGE_C R181, R11, R10, R20 ;  /* 0x0000000a0bb5723e */ /* 0x000fe20004807014 */
[----:B------:R-:W-:-:S03]  /*4e30*/  FADD.FTZ R99, R53, R64 ;  /* 0x0000004035637221 */ /* 0x000fc60000010000 */
[----:B------:R-:W2:Y:S01]  /*4e40*/  MUFU.EX2 R77, R77 ;  /* 0x0000004d004d7308 */ /* 0x000ea20000000800 */
[----:B0-----:R-:W-:-:S01]  /*4e50*/  FADD.FTZ R64, R56, R99 ;  /* 0x0000006338407221 */ /* 0x001fc20000010000 */
[----:B---3--:R-:W-:-:S06]  /*4e60*/  FADD.FTZ R6, R32, R97 ;  /* 0x0000006120067221 */ /* 0x008fcc0000010000 */
[----:B------:R-:W0:Y:S01]  /*4e70*/  MUFU.EX2 R60, R60 ;  /* 0x0000003c003c7308 */ /* 0x000e220000000800 */
[----:B-1----:R-:W-:-:S07]  /*4e80*/  FADD.FTZ R97, R57, R64 ;  /* 0x0000004039617221 */ /* 0x002fce0000010000 */
[----:B------:R-:W1:Y:S01]  /*4e90*/  MUFU.EX2 R76, R76 ;  /* 0x0000004c004c7308 */ /* 0x000e620000000800 */
[----:B--2---:R-:W-:-:S07]  /*4ea0*/  FADD.FTZ R95, R77, R6 ;  /* 0x000000064d5f7221 */ /* 0x004fce0000010000 */
[----:B------:R-:W2:Y:S01]  /*4eb0*/  MUFU.EX2 R21, R21 ;  /* 0x0000001500157308 */ /* 0x000ea20000000800 */
[----:B0-----:R-:W-:-:S01]  /*4ec0*/  FADD.FTZ R97, R60, R97 ;  /* 0x000000613c617221 */ /* 0x001fc20000010000 */
[----:B------:R-:W-:-:S03]  /*4ed0*/  F2FP.SATFINITE.E4M3.F32.PACK_AB_MERGE_C R57, R60, R57, RZ ;  /* 0x000000393c39723e */ /* 0x000fc600048070ff */
[----:B------:R-:W-:Y:S01]  /*4ee0*/  FADD.FTZ R12, R40, R97 ;  /* 0x00000061280c7221 */ /* 0x000fe20000010000 */
[----:B------:R-:W-:Y:S02]  /*4ef0*/  F2FP.SATFINITE.E4M3.F32.PACK_AB_MERGE_C R183, R56, R53, R57 ;  /* 0x0000003538b7723e */ /* 0x000fe40004807039 */
[----:B------:R-:W-:Y:S01]  /*4f00*/  CS2R R56, SRZ ;  /* 0x0000000000387805 */ /* 0x000fe2000001ff00 */
[----:B------:R-:W0:Y:S01]  /*4f10*/  MUFU.EX2 R61, R61 ;  /* 0x0000003d003d7308 */ /* 0x000e220000000800 */
[----:B-1----:R-:W-:-:S01]  /*4f20*/  FADD.FTZ R6, R76, R95 ;  /* 0x0000005f4c067221 */ /* 0x002fc20000010000 */
[----:B------:R-:W-:-:S04]  /*4f30*/  F2FP.SATFINITE.E4M3.F32.PACK_AB_MERGE_C R76, R76, R77, RZ ;  /* 0x0000004d4c4c723e */ /* 0x000fc800048070ff */
[----:B------:R-:W-:Y:S02]  /*4f40*/  F2FP.SATFINITE.E4M3.F32.PACK_AB_MERGE_C R182, R32, R15, R76 ;  /* 0x0000000f20b6723e */ /* 0x000fe4000480704c */
[----:B------:R-:W-:Y:S01]  /*4f50*/  CS2R R32, SRZ ;  /* 0x0000000000207805 */ /* 0x000fe2000001ff00 */
[----:B------:R-:W1:Y:S01]  /*4f60*/  MUFU.EX2 R66, R66 ;  /* 0x0000004200427308 */ /* 0x000e620000000800 */
[----:B--2---:R-:W-:-:S01]  /*4f70*/  FADD.FTZ R9, R21, R6 ;  /* 0x0000000615097221 */ /* 0x004fc20000010000 */
[----:B------:R-:W-:-:S06]  /*4f80*/  CS2R R76, SRZ ;  /* 0x00000000004c7805 */ /* 0x000fcc000001ff00 */
        /* <DEDUP_REMOVED lines=8> */
[----:B0-----:R-:W-:-:S01]  /*5010*/  FADD.FTZ R9, R91, R12 ;  /* 0x0000000c5b097221 */ /* 0x001fc20000010000 */
[----:B------:R-:W-:-:S04]  /*5020*/  F2FP.SATFINITE.E4M3.F32.PACK_AB_MERGE_C R80, R91, R80, RZ ;  /* 0x000000505b50723e */ /* 0x000fc800048070ff */
        /* <DEDUP_REMOVED lines=8> */
[----:B--2---:R-:W-:-:S07]  /*50b0*/  FADD.FTZ R12, R38, R9 ;  /* 0x00000009260c7221 */ /* 0x004fce0000010000 */
        /* <DEDUP_REMOVED lines=8> */
[----:B0-----:R-:W-:-:S01]  /*5140*/  FADD.FTZ R8, R46, R25 ;  /* 0x000000192e087221 */ /* 0x001fc20000010000 */
[----:B------:R-:W-:-:S06]  /*5150*/  CS2R R24, SRZ ;  /* 0x0000000000187805 */ /* 0x000fcc000001ff00 */
[----:B------:R-:W0:Y:S01]  /*5160*/  MUFU.EX2 R36, R36 ;  /* 0x0000002400247308 */ /* 0x000e220000000800 */
[C---:B-1----:R-:W-:Y:S01]  /*5170*/  F2FP.SATFINITE.E4M3.F32.PACK_AB_MERGE_C R46, R49.reuse, R46, RZ ;  /* 0x0000002e312e723e */ /* 0x042fe200048070ff */
[----:B------:R-:W-:-:S03]  /*5180*/  FADD.FTZ R49, R49, R8 ;  /* 0x0000000831317221 */ /* 0x000fc60000010000 */
[----:B------:R-:W-:-:S03]  /*5190*/  F2FP.SATFINITE.E4M3.F32.PACK_AB_MERGE_C R179, R45, R38, R46 ;  /* 0x000000262db3723e */ /* 0x000fc6000480702e */
[----:B------:R-:W1:Y:S01]  /*51a0*/  MUFU.EX2 R43, R90 ;  /* 0x0000005a002b7308 */ /* 0x000e620000000800 */
[C---:B--2---:R-:W-:Y:S01]  /*51b0*/  F2FP.SATFINITE.E4M3.F32.PACK_AB_MERGE_C R59, R86.reuse, R59, RZ ;  /* 0x0000003b563b723e */ /* 0x044fe200048070ff */
[----:B------:R-:W-:-:S03]  /*51c0*/  FADD.FTZ R86, R86, R5 ;  /* 0x0000000556567221 */ /* 0x000fc60000010000 */
[----:B------:R-:W-:Y:S02]  /*51d0*/  F2FP.SATFINITE.E4M3.F32.PACK_AB_MERGE_C R178, R58, R37, R59 ;  /* 0x000000253ab2723e */ /* 0x000fe4000480703b */
[----:B------:R-:W-:Y:S01]  /*51e0*/  CS2R R58, SRZ ;  /* 0x00000000003a7805 */ /* 0x000fe2000001ff00 */
        /* <DEDUP_REMOVED lines=9> */
[----:B------:R0:W3:Y:S01]  /*5280*/  MUFU.EX2 R75, R70 ;  /* 0x00000046004b7308 */ /* 0x0000e20000000800 */
[----:B-1----:R-:W-:-:S07]  /*5290*/  FADD.FTZ R6, R54, R5 ;  /* 0x0000000536067221 */ /* 0x002fce0000010000 */
[----:B------:R-:W1:Y:S01]  /*52a0*/  MUFU.EX2 R52, R52 ;  /* 0x0000003400347308 */ /* 0x000e620000000800 */
[C---:B--2---:R-:W-:Y:S01]  /*52b0*/  F2FP.SATFINITE.E4M3.F32.PACK_AB_MERGE_C R50, R65.reuse, R50, RZ ;  /* 0x000000324132723e */ /* 0x044fe200048070ff */
[----:B------:R-:W-:Y:S01]  /*52c0*/  FADD.FTZ R65, R65, R8 ;  /* 0x0000000841417221 */ /* 0x000fe20000010000 */
[----:B0-----:R-:W-:Y:S02]  /*52d0*/  CS2R R70, SRZ ;  /* 0x0000000000467805 */ /* 0x001fe4000001ff00 */
[----:B------:R-:W-:Y:S02]  /*52e0*/  F2FP.SATFINITE.E4M3.F32.PACK_AB_MERGE_C R173, R69, R36, R50 ;  /* 0x0000002445ad723e */ /* 0x000fe40004807032 */
[----:B------:R-:W-:Y:S02]  /*52f0*/  CS2R R36, SRZ ;  /* 0x0000000000247805 */ /* 0x000fe4000001ff00 */
[----:B------:R-:W-:Y:S01]  /*5300*/  CS2R R50, SRZ ;  /* 0x0000000000327805 */ /* 0x000fe2000001ff00 */
[----:B------:R-:W0:Y:S01]  /*5310*/  MUFU.EX2 R2, R2 ;  /* 0x0000000200027308 */ /* 0x000e220000000800 */
[C---:B---3--:R-:W-:Y:S01]  /*5320*/  F2FP.SATFINITE.E4M3.F32.PACK_AB_MERGE_C R54, R75.reuse, R54, RZ ;  /* 0x000000364b36723e */ /* 0x048fe200048070ff */
[----:B------:R-:W-:Y:S01]  /*5330*/  FADD.FTZ R75, R75, R6 ;  /* 0x000000064b4b7221 */ /* 0x000fe20000010000 */
[----:B------:R-:W-:-:S02]  /*5340*/  CS2R R68, SRZ ;  /* 0x0000000000447805 */ /* 0x000fc4000001ff00 */
[----:B------:R-:W-:-:S03]  /*5350*/  F2FP.SATFINITE.E4M3.F32.PACK_AB_MERGE_C R172, R62, R43, R54 ;  /* 0x0000002b3eac723e */ /* 0x000fc60004807036 */
[----:B------:R-:W2:Y:S01]  /*5360*/  MUFU.EX2 R63, R63 ;  /* 0x0000003f003f7308 */ /* 0x000ea20000000800 */
[----:B-1----:R-:W-:-:S01]  /*5370*/  FADD.FTZ R8, R52, R65 ;  /* 0x0000004134087221 */ /* 0x002fc20000010000 */
[----:B------:R-:W-:-:S06]  /*5380*/  CS2R R64, SRZ ;  /* 0x0000000000407805 */ /* 0x000fcc000001ff00 */
[----:B------:R-:W1:Y:S01]  /*5390*/  MUFU.EX2 R79, R34 ;  /* 0x00000022004f7308 */ /* 0x000e620000000800 */
[----:B0-----:R-:W-:-:S01]  /*53a0*/  FADD.FTZ R6, R2, R75 ;  /* 0x0000004b02067221 */ /* 0x001fc20000010000 */
[----:B------:R-:W-:-:S06]  /*53b0*/  CS2R R74, SRZ ;  /* 0x00000000004a7805 */ /* 0x000fcc000001ff00 */
        /* <DEDUP_REMOVED lines=9> */
[C---:B-1----:R-:W-:Y:S01]  /*5450*/  F2FP.SATFINITE.E4M3.F32.PACK_AB_MERGE_C R55, R96.reuse, R55, RZ ;  /* 0x000000376037723e */ /* 0x042fe200048070ff */
[----:B------:R-:W-:-:S03]  /*5460*/  FADD.FTZ R96, R96, R7 ;  /* 0x0000000760607221 */ /* 0x000fc60000010000 */
[----:B------:R-:W-:Y:S02]  /*5470*/  F2FP.SATFINITE.E4M3.F32.PACK_AB_MERGE_C R175, R63, R52, R55 ;  /* 0x000000343faf723e */ /* 0x000fe40004807037 */
[----:B------:R-:W-:Y:S02]  /*5480*/  CS2R R52, SRZ ;  /* 0x0000000000347805 */ /* 0x000fe4000001ff00 */
[----:B------:R-:W-:Y:S01]  /*5490*/  CS2R R54, SRZ ;  /* 0x0000000000367805 */ /* 0x000fe2000001ff00 */
[----:B------:R-:W1:Y:S01]  /*54a0*/  MUFU.EX2 R87, R87 ;  /* 0x0000005700577308 */ /* 0x000e620000000800 */
[----:B0-----:R-:W-:-:S01]  /*54b0*/  FADD.FTZ R8, R93, R6 ;  /* 0x000000065d087221 */ /* 0x001fc20000010000 */
[----:B------:R-:W-:Y:S02]  /*54c0*/  F2FP.SATFINITE.E4M3.F32.PACK_AB_MERGE_C R42, R93, R42, RZ ;  /* 0x0000002a5d2a723e */ /* 0x000fe400048070ff */
[----:B------:R-:W-:Y:S02]  /*54d0*/  CS2R R62, SRZ ;  /* 0x00000000003e7805 */ /* 0x000fe4000001ff00 */
[----:B------:R-:W-:-:S02]  /*54e0*/  F2FP.SATFINITE.E4M3.F32.PACK_AB_MERGE_C R174, R79, R2, R42 ;  /* 0x000000024fae723e */ /* 0x000fc4000480702a */
[----:B------:R-:W-:Y:S01]  /*54f0*/  CS2R R42, SRZ ;  /* 0x00000000002a7805 */ /* 0x000fe2000001ff00 */
[----:B------:R-:W0:Y:S01]  /*5500*/  MUFU.EX2 R98, R98 ;  /* 0x0000006200627308 */ /* 0x000e220000000800 */
[----:B--2---:R-:W-:-:S01]  /*5510*/  FADD.FTZ R7, R47, R96 ;  /* 0x000000602f077221 */ /* 0x004fc20000010000 */
        /* <DEDUP_REMOVED lines=12> */
[C---:B--2---:R-:W-:Y:S01]  /*55e0*/  F2FP.SATFINITE.E4M3.F32.PACK_AB_MERGE_C R41, R100.reuse, R41, RZ ;  /* 0x000000296429723e */ /* 0x044fe200048070ff */
[----:B------:R-:W-:-:S03]  /*55f0*/  FADD.FTZ R100, R100, R7 ;  /* 0x0000000764647221 */ /* 0x000fc60000010000 */
[----:B------:R-:W-:Y:S02]  /*5600*/  F2FP.SATFINITE.E4M3.F32.PACK_AB_MERGE_C R169, R98, R47, R41 ;  /* 0x0000002f62a9723e */ /* 0x000fe40004807029 */
[----:B------:R-:W-:Y:S02]  /*5610*/  CS2R R40, SRZ ;  /* 0x0000000000287805 */ /* 0x000fe4000001ff00 */
[----:B------:R-:W-:Y:S01]  /*5620*/  CS2R R46, SRZ ;  /* 0x00000000002e7805 */ /* 0x000fe2000001ff00 */
[----:B------:R-:W2:Y:S01]  /*5630*/  MUFU.EX2 R83, R83 ;  /* 0x0000005300537308 */ /* 0x000ea20000000800 */
[----:B-1----:R-:W-:-:S01]  /*5640*/  FADD.FTZ R10, R85, R10 ;  /* 0x0000000a550a7221 */ /* 0x002fc20000010000 */
[----:B------:R-:W-:Y:S02]  /*5650*/  F2FP.SATFINITE.E4M3.F32.PACK_AB_MERGE_C R48, R85, R48, RZ ;  /* 0x000000305530723e */ /* 0x000fe400048070ff */
[----:B------:R-:W-:Y:S02]  /*5660*/  CS2R R84, SRZ ;  /* 0x0000000000547805 */ /* 0x000fe4000001ff00 */
[----:B------:R-:W-:-:S02]  /*5670*/  F2FP.SATFINITE.E4M3.F32.PACK_AB_MERGE_C R168, R44, R87, R48 ;  /* 0x000000572ca8723e */ /* 0x000fc40004807030 */
[----:B------:R-:W-:Y:S01]  /*5680*/  CS2R R44, SRZ ;  /* 0x00000000002c7805 */ /* 0x000fe2000001ff00 */
[----:B------:R-:W1:Y:S01]  /*5690*/  MUFU.EX2 R102, R102 ;  /* 0x0000006600667308 */ /* 0x000e620000000800 */
[----:B0-----:R-:W-:-:S01]  /*56a0*/  FADD.FTZ R5, R35, R100 ;  /* 0x0000006423057221 */ /* 0x001fc20000010000 */
[----:B------:R-:W-:Y:S02]  /*56b0*/  CS2R R48, SRZ ;  /* 0x0000000000307805 */ /* 0x000fe4000001ff00 */
[----:B------:R-:W-:-:S04]  /*56c0*/  CS2R R86, SRZ ;  /* 0x0000000000567805 */ /* 0x000fc8000001ff00 */
[----:B------:R-:W0:Y:S08]  /*56d0*/  MUFU.EX2 R94, R94 ;  /* 0x0000005e005e7308 */ /* 0x000e300000000800 */
[----:B------:R-:W-:Y:S08]  /*56e0*/  MUFU.EX2 R27, R27 ;  /* 0x0000001b001b7308 */ /* 0x000ff00000000800 */
[----:B------:R2:W3:Y:S08]  /*56f0*/  MUFU.EX2 R8, R3 ;  /* 0x0000000300087308 */ /* 0x0004f00000000800 */
[----:B------:R-:W4:Y:S01]  /*5700*/  MUFU.EX2 R81, R81 ;  /* 0x0000005100517308 */ /* 0x000f220000000800 */
[----:B--2---:R-:W-:-:S01]  /*5710*/  FADD.FTZ R3, R83, R10 ;  /* 0x0000000a53037221 */ /* 0x004fc20000010000 */
[----:B-1----:R-:W-:-:S03]  /*5720*/  FADD.FTZ R10, R102, R5 ;  /* 0x00000005660a7221 */ /* 0x002fc60000010000 */
[----:B0-----:R-:W-:-:S03]  /*5730*/  FADD.FTZ R2, R94, R3 ;  /* 0x000000035e027221 */ /* 0x001fc60000010000 */
[----:B------:R0:W1:Y:S01]  /*5740*/  MUFU.EX2 R6, R39 ;  /* 0x0000002700067308 */ /* 0x0000620000000800 */
[----:B---3--:R-:W-:Y:S01]  /*5750*/  F2FP.SATFINITE.E4M3.F32.PACK_AB_MERGE_C R7, R8, R27, RZ ;  /* 0x0000001b0807723e */ /* 0x008fe200048070ff */
[----:B------:R-:W-:-:S03]  /*5760*/  FADD.FTZ R27, R27, R10 ;  /* 0x0000000a1b1b7221 */ /* 0x000fc60000010000 */
[----:B------:R-:W-:Y:S02]  /*5770*/  F2FP.SATFINITE.E4M3.F32.PACK_AB_MERGE_C R171, R102, R35, R7 ;  /* 0x0000002366ab723e */ /* 0x000fe40004807007 */
[----:B------:R-:W-:Y:S01]  /*5780*/  CS2R R34, SRZ ;  /* 0x0000000000227805 */ /* 0x000fe2000001ff00 */
[----:B----4-:R-:W-:Y:S01]  /*5790*/  FADD.FTZ R3, R81, R2 ;  /* 0x0000000251037221 */ /* 0x010fe20000010000 */
[----:B------:R-:W-:-:S01]  /*57a0*/  FADD.FTZ R2, R8, R27 ;  /* 0x0000001b08027221 */ /* 0x000fc20000010000 */
[----:B------:R-:W-:Y:S02]  /*57b0*/  CS2R R26, SRZ ;  /* 0x00000000001a7805 */ /* 0x000fe4000001ff00 */
[----:B0-----:R-:W-:Y:S02]  /*57c0*/  CS2R R38, SRZ ;  /* 0x0000000000267805 */ /* 0x001fe4000001ff00 */
[C---:B-1----:R-:W-:Y:S01]  /*57d0*/  F2FP.SATFINITE.E4M3.F32.PACK_AB_MERGE_C R5, R6.reuse, R81, RZ ;  /* 0x000000510605723e */ /* 0x042fe200048070ff */
[----:B------:R-:W-:-:S01]  /*57e0*/  FADD.FTZ R3, R6, R3 ;  /* 0x0000000306037221 */ /* 0x000fc20000010000 */
[----:B------:R-:W-:-:S02]  /*57f0*/  CS2R R80, SRZ ;  /* 0x0000000000507805 */ /* 0x000fc4000001ff00 */
[----:B------:R-:W-:Y:S02]  /*5800*/  F2FP.SATFINITE.E4M3.F32.PACK_AB_MERGE_C R170, R94, R83, R5 ;  /* 0x000000535eaa723e */ /* 0x000fe40004807005 */
        /* <DEDUP_REMOVED lines=39> */
.L_x_2795:
[----:B------:R-:W-:Y:S01]  /*5a80*/  ISETP.NE.AND P2, PT, RZ, UR45, PT ;  /* 0x0000002dff007c0c */ /* 0x000fe2000bf45270 */
[----:B------:R-:W-:-:S04]  /*5a90*/  UISETP.NE.AND UP0, UPT, UR30, 0x1, UPT ;  /* 0x000000011e00788c */ /* 0x000fc8000bf05270 */
[----:B------:R-:W-:-:S04]  /*5aa0*/  USEL UR48, URZ, 0x1, UP0 ;  /* 0x000000013f307887 */ /* 0x000fc80008000000 */
[----:B------:R-:W-:-:S04]  /*5ab0*/  ULOP3.LUT UR48, UR32, UR48, URZ, 0x3c, !UPT ;  /* 0x0000003020307292 */ /* 0x000fc8000f8e3c3f */
[----:B------:R-:W-:Y:S08]  /*5ac0*/  @P2 BRA `(.L_x_2785) ;  /* 0x0000000000382947 */ /* 0x000ff00003800000 */
[----:B------:R-:W-:Y:S05]  /*5ad0*/  @!P1 BRA `(.L_x_2786) ;  /* 0x0000000000049947 */ /* 0x000fea0003800000 */
[----:B------:R-:W-:Y:S01]  /*5ae0*/  BPT.TRAP 0x1 ;  /* 0x000000040000795c */ /* 0x000fe20000300000 */
.L_x_2786:
        /* <DEDUP_REMOVED lines=9> */
.L_x_2787:
[----:B-1----:R-:W-:Y:S05]  /*5b80*/  @P0 BRA `(.L_x_2785) ;  /* 0x0000000000080947 */ /* 0x002fea0003800000 */
[----:B------:R-:W1:Y:S02]  /*5b90*/  SYNCS.PHASECHK.TRANS64.TRYWAIT P0, [UR6+0x22830], R7 ;  /* 0x02283007ff0075a7 */ /* 0x000e640008000146 */
[----:B-1----:R-:W-:Y:S05]  /*5ba0*/  @!P0 BRA `(.L_x_2788) ;  /* 0x0000013000488947 */ /* 0x002fea0003800000 */
.L_x_2785:
        /* <DEDUP_REMOVED lines=132> */
.L_x_2790:
[----:B------:R-:W-:Y:S01]  /*63f0*/  ULEA UR6, UR30, UR43, 0x3 ;  /* 0x0000002b1e067291 */ /* 0x000fe2000f8e183f */
[----:B------:R-:W-:-:S05]  /*6400*/  IMAD.U32 R7, RZ, RZ, UR32 ;  /* 0x00000020ff077e24 */ /* 0x000fca000f8e00ff */
[----:B------:R-:W-:-:S04]  /*6410*/  SHF.L.U32 R7, R7, 0x1f, RZ ;  /* 0x0000001f07077819 */ /* 0x000fc800000006ff */
[----:B------:R0:W1:Y:S01]  /*6420*/  SYNCS.PHASECHK.TRANS64.TRYWAIT P0, [UR6+0x22850], R7 ;  /* 0x02285007ff0075a7 */ /* 0x0000620008000146 */
[----:B------:R-:W-:Y:S05]  /*6430*/  @!P1 BRA `(.L_x_2791) ;  /* 0x0000000000049947 */ /* 0x000fea0003800000 */
[----:B------:R-:W-:Y:S01]  /*6440*/  BPT.TRAP 0x1 ;  /* 0x000000040000795c */ /* 0x000fe20000300000 */
.L_x_2791:
[----:B-1----:R-:W-:Y:S05]  /*6450*/  @P0 BRA `(.L_x_2789) ;  /* 0x0000000000080947 */ /* 0x002fea0003800000 */
[----:B------:R-:W1:Y:S02]  /*6460*/  SYNCS.PHASECHK.TRANS64.TRYWAIT P0, [UR6+0x22850], R7 ;  /* 0x02285007ff0075a7 */ /* 0x000e640008000146 */
[----:B-1----:R-:W-:Y:S05]  /*6470*/  @!P0 BRA `(.L_x_2792) ;  /* 0x00000128002c8947 */ /* 0x002fea0003800000 */
.L_x_2789:
        /* <DEDUP_REMOVED lines=36> */
.L_x_2793:
[----:B------:R-:W-:Y:S01]  /*66c0*/  UISETP.NE.AND UP0, UPT, UR53, URZ, UPT ;  /* 0x0000003f3500728c */ /* 0x000fe2000bf05270 */
[C---:B------:R-:W-:Y:S01]  /*66d0*/  FMUL.FTZ R168, R0.reuse, R152 ;  /* 0x0000009800a87220 */ /* 0x040fe20000410000 */
[C---:B------:R-:W-:Y:S01]  /*66e0*/  FMUL.FTZ R152, R0.reuse, R153 ;  /* 0x0000009900987220 */ /* 0x040fe20000410000 */
[C---:B------:R-:W-:Y:S01]  /*66f0*/  FMUL.FTZ R153, R0.reuse, R156 ;  /* 0x0000009c00997220 */ /* 0x040fe20000410000 */
[C---:B------:R-:W-:Y:S01]  /*6700*/  FMUL.FTZ R156, R0.reuse, R160 ;  /* 0x000000a0009c7220 */ /* 0x040fe20000410000 */
[C---:B------:R-:W-:Y:S01]  /*6710*/  FMUL.FTZ R160, R0.reuse, R136 ;  /* 0x0000008800a07220 */ /* 0x040fe20000410000 */
[----:B------:R-:W-:Y:S01]  /*6720*/  PLOP3.LUT P0, PT, PT, PT, UP0, 0x80, 0x0 ;  /* 0x000000000000781c */ /* 0x000fe20003f0f008 */
[C---:B------:R-:W-:Y:S01]  /*6730*/  FMUL.FTZ R136, R0.reuse, R143 ;  /* 0x0000008f00887220 */ /* 0x040fe20000410000 */
[----:B------:R-:W-:Y:S01]  /*6740*/  PLOP3.LUT P2, PT, PT, PT, UP0, 0x80, 0x0 ;  /* 0x000000000000781c */ /* 0x000fe20003f4f008 */
[C---:B------:R-:W-:Y:S01]  /*6750*/  FMUL.FTZ R143, R0.reuse, R144 ;  /* 0x00000090008f7220 */ /* 0x040fe20000410000 */
[C---:B------:R-:W-:Y:S01]  /*6760*/  FMUL.FTZ R144, R0.reuse, R149 ;  /* 0x0000009500907220 */ /* 0x040fe20000410000 */
[C---:B------:R-:W-:Y:S01]  /*6770*/  FMUL.FTZ R15, R0.reuse, R138 ;  /* 0x0000008a000f7220 */ /* 0x040fe20000410000 */
[C---:B------:R-:W-:Y:S01]  /*6780*/  FMUL.FTZ R149, R0.reuse, R124 ;  /* 0x0000007c00957220 */ /* 0x040fe20000410000 */
[----:B------:R-:W-:Y:S01]  /*6790*/  FMUL.FTZ R138, R0, R147 ;  /* 0x00000093008a7220 */ /* 0x000fe20000410000 */
[----:B------:R-:W-:-:S02]  /*67a0*/  VIADD R124, R18, UR39 ;  /* 0x00000027127c7c36 */ /* 0x000fc40008000000 */
[C---:B------:R-:W-:Y:S01]  /*67b0*/  FMUL.FTZ R147, R0.reuse, R120 ;  /* 0x0000007800937220 */ /* 0x040fe20000410000 */
[C---:B------:R-:W-:Y:S01]  /*67c0*/  FMUL.FTZ R120, R0.reuse, R122 ;  /* 0x0000007a00787220 */ /* 0x040fe20000410000 */
[----:B------:R-:W-:Y:S01]  /*67d0*/  @UP0 ULDC UR6, c[0x0][0x44c] ;  /* 0x0001130000060ab9 */ /* 0x000fe20000000800 */
[----:B------:R-:W-:Y:S01]  /*67e0*/  FMUL.FTZ R122, R0, R126 ;  /* 0x0000007e007a7220 */ /* 0x000fe20000410000 */
[----:B------:R-:W-:Y:S01]  /*67f0*/  @P0 IMAD.HI.U32 R126, R124, UR6, RZ ;  /* 0x000000067c7e0c27 */ /* 0x000fe2000f8e00ff */
[----:B------:R-:W-:-:S03]  /*6800*/  @UP0 ULDC UR6, c[0x0][0x450] ;  /* 0x0001140000060ab9 */ /* 0x000fc60000000800 */
[C---:B------:R-:W-:Y:S01]  /*6810*/  FMUL.FTZ R8, R0.reuse, R155 ;  /* 0x0000009b00087220 */ /* 0x040fe20000410000 */
[C---:B------:R-:W-:Y:S01]  /*6820*/  FMUL.FTZ R155, R0.reuse, R161 ;  /* 0x000000a1009b7220 */ /* 0x040fe20000410000 */
[C---:B------:R-:W-:Y:S01]  /*6830*/  FMUL.FTZ R11, R0.reuse, R162 ;  /* 0x000000a2000b7220 */ /* 0x040fe20000410000 */
[----:B------:R-:W-:Y:S01]  /*6840*/  @P2 SHF.R.U32.HI R124, RZ, UR6, R126 ;  /* 0x00000006ff7c2c19 */ /* 0x000fe2000801167e */
[----:B------:R-:W-:Y:S01]  /*6850*/  UIMAD UR6, UR31, -0xa0, URZ ;  /* 0xffffff601f0678a4 */ /* 0x000fe2000f8e023f */
[C---:B------:R-:W-:Y:S01]  /*6860*/  FMUL.FTZ R162, R0.reuse, R140 ;  /* 0x0000008c00a27220 */ /* 0x040fe20000410000 */
[C---:B------:R-:W-:Y:S01]  /*6870*/  FMUL.FTZ R140, R0.reuse, R151 ;  /* 0x00000097008c7220 */ /* 0x040fe20000410000 */
[C---:B------:R-:W-:Y:S01]  /*6880*/  FMUL.FTZ R151, R0.reuse, R128 ;  /* 0x0000008000977220 */ /* 0x040fe20000410000 */
[----:B------:R-:W1:Y:S01]  /*6890*/  SHFL.IDX PT, R161, R124, RZ, 0x1c1f ;  /* 0x001c1fff7ca17589 */ /* 0x000e6200000e0000 */
[----:B------:R-:W-:Y:S01]  /*68a0*/  FMUL.FTZ R20, R0, R139 ;  /* 0x0000008b00147220 */ /* 0x000fe20000410000 */
[----:B------:R-:W-:-:S02]  /*68b0*/  IMAD.U32 R128, RZ, RZ, UR6 ;  /* 0x00000006ff807e24 */ /* 0x000fc4000f8e00ff */
[C---:B------:R-:W-:Y:S01]  /*68c0*/  FMUL.FTZ R139, R0.reuse, R150 ;  /* 0x00000096008b7220 */ /* 0x040fe20000410000 */
[C---:B------:R-:W-:Y:S01]  /*68d0*/  FMUL.FTZ R150, R0.reuse, R129 ;  /* 0x0000008100967220 */ /* 0x040fe20000410000 */
[----:B------:R-:W-:Y:S01]  /*68e0*/  IMAD.U32 R129, RZ, RZ, UR52 ;  /* 0x00000034ff817e24 */ /* 0x000fe2000f8e00ff */
[----:B------:R-:W2:Y:S01]  /*68f0*/  MUFU.TANH R168, R168 ;  /* 0x000000a800a87308 */ /* 0x000ea20000002400 */
[----:B------:R-:W-:Y:S01]  /*6900*/  IADD3 R128, -R17, 0x1, R128 ;  /* 0x0000000111807810 */ /* 0x000fe20007ffe180 */
[C---:B0-----:R-:W-:Y:S01]  /*6910*/  FMUL.FTZ R7, R0.reuse, R154 ;  /* 0x0000009a00077220 */ /* 0x041fe20000410000 */
[C---:B------:R-:W-:Y:S01]  /*6920*/  FMUL.FTZ R154, R0.reuse, R157 ;  /* 0x0000009d009a7220 */ /* 0x040fe20000410000 */
[C---:B------:R-:W-:Y:S01]  /*6930*/  FMUL.FTZ R157, R0.reuse, R165 ;  /* 0x000000a5009d7220 */ /* 0x040fe20000410000 */
[----:B------:R-:W-:Y:S01]  /*6940*/  IADD3 R128, -R129, UR51, R128 ;  /* 0x0000003381807c10 */ /* 0x000fe2000fffe180 */
        /* <DEDUP_REMOVED lines=11> */
[----:B------:R-:W-:Y:S01]  /*6a00*/  FMUL.FTZ R10, R0, R159 ;  /* 0x0000009f000a7220 */ /* 0x000fe20000410000 */
[----:B-1----:R-:W-:-:S02]  /*6a10*/  IMAD.IADD R161, R128, 0x1, R161 ;  /* 0x0000000180a17824 */ /* 0x002fc400078e02a1 */
[C---:B------:R-:W-:Y:S01]  /*6a20*/  FMUL.FTZ R159, R0.reuse, R137 ;  /* 0x00000089009f7220 */ /* 0x040fe20000410000 */
[C---:B------:R-:W-:Y:S01]  /*6a30*/  FMUL.FTZ R137, R0.reuse, R146 ;  /* 0x0000009200897220 */ /* 0x040fe20000410000 */
[C---:B------:R-:W-:Y:S01]  /*6a40*/  FMUL.FTZ R164, R0.reuse, R132 ;  /* 0x0000008400a47220 */ /* 0x040fe20000410000 */
[C---:B------:R-:W-:Y:S01]  /*6a50*/  FMUL.FTZ R146, R0.reuse, R121 ;  /* 0x0000007900927220 */ /* 0x040fe20000410000 */
[C---:B------:R-:W-:Y:S01]  /*6a60*/  ISETP.GT.AND P0, PT, R161.reuse, RZ, PT ;  /* 0x000000ffa100720c */ /* 0x040fe20003f04270 */
[----:B------:R-:W1:Y:S01]  /*6a70*/  MUFU.TANH R154, R154 ;  /* 0x0000009a009a7308 */ /* 0x000e620000002400 */
[C---:B------:R-:W-:Y:S01]  /*6a80*/  ISETP.GT.AND P2, PT, R161.reuse, 0x1, PT ;  /* 0x00000001a100780c */ /* 0x040fe20003f44270 */
[----:B------:R-:W-:Y:S01]  /*6a90*/  FMUL.FTZ R121, R0, R123 ;  /* 0x0000007b00797220 */ /* 0x000fe20000410000 */
[----:B--2---:R-:W-:Y:S01]  /*6aa0*/  FSEL R104, R168, -INF , P0 ;  /* 0xff800000a8687808 */ /* 0x004fe20000000000 */
[C---:B------:R-:W-:Y:S01]  /*6ab0*/  FMUL.FTZ R123, R0.reuse, R127 ;  /* 0x0000007f007b7220 */ /* 0x040fe20000410000 */
[C---:B------:R-:W-:Y:S01]  /*6ac0*/  ISETP.GT.AND P0, PT, R161.reuse, 0x8, PT ;  /* 0x00000008a100780c */ /* 0x040fe20003f04270 */
[----:B------:R-:W-:Y:S01]  /*6ad0*/  FMUL.FTZ R127, R0, R134 ;  /* 0x00000086007f7220 */ /* 0x000fe20000410000 */
[----:B0-----:R-:W-:Y:S01]  /*6ae0*/  FSEL R130, R152, -INF , P2 ;  /* 0xff80000098827808 */ /* 0x001fe20001000000 */
[----:B------:R-:W0:Y:S01]  /*6af0*/  MUFU.TANH R156, R156 ;  /* 0x0000009c009c7308 */ /* 0x000e220000002400 */
[----:B------:R-:W-:Y:S01]  /*6b00*/  FMNMX.FTZ R131, R104, R5, !PT ;  /* 0x0000000568837209 */ /* 0x000fe20007810000 */
[C---:B------:R-:W-:Y:S01]  /*6b10*/  FMUL.FTZ R152, R0.reuse, R105 ;  /* 0x0000006900987220 */ /* 0x040fe20000410000 */
[----:B------:R-:W-:Y:S01]  /*6b20*/  ISETP.GT.AND P2, PT, R161, 0x9, PT ;  /* 0x00000009a100780c */ /* 0x000fe20003f44270 */
[C---:B------:R-:W-:Y:S01]  /*6b30*/  FMUL.FTZ R129, R0.reuse, R135 ;  /* 0x0000008700817220 */ /* 0x040fe20000410000 */
[----:B---3--:R-:W-:Y:S01]  /*6b40*/  FSEL R105, R153, -INF , P0 ;  /* 0xff80000099697808 */ /* 0x008fe20000000000 */
[----:B------:R-:W-:Y:S01]  /*6b50*/  FMUL.FTZ R12, R0, R163 ;  /* 0x000000a3000c7220 */ /* 0x000fe20000410000 */
[----:B------:R-:W-:Y:S01]  /*6b60*/  FMNMX.FTZ R132, R130, R131, !PT ;  /* 0x0000008382847209 */ /* 0x000fe20007810000 */
[----:B------:R-:W2:Y:S01]  /*6b70*/  MUFU.TANH R155, R155 ;  /* 0x0000009b009b7308 */ /* 0x000ea20000002400 */
[----:B------:R-:W-:Y:S01]  /*6b80*/  ISETP.GT.AND P0, PT, R161, 0x10, PT ;  /* 0x00000010a100780c */ /* 0x000fe20003f04270 */
[----:B------:R-:W-:Y:S01]  /*6b90*/  FMUL.FTZ R163, R0, R133 ;  /* 0x0000008500a37220 */ /* 0x000fe20000410000 */
[----:B-1----:R-:W-:Y:S01]  /*6ba0*/  FSEL R131, R154, -INF , P2 ;  /* 0xff8000009a837808 */ /* 0x002fe20001000000 */
[C---:B------:R-:W-:Y:S01]  /*6bb0*/  FMUL.FTZ R141, R0.reuse, R141 ;  /* 0x0000008d008d7220 */ /* 0x040fe20000410000 */
[----:B------:R-:W-:Y:S01]  /*6bc0*/  FMNMX.FTZ R134, R105, R132, !PT ;  /* 0x0000008469867209 */ /* 0x000fe20007810000 */
[----:B------:R-:W-:Y:S01]  /*6bd0*/  FMUL.FTZ R132, R0, R106 ;  /* 0x0000006a00847220 */ /* 0x000fe20000410000 */
[----:B------:R-:W-:Y:S01]  /*6be0*/  ISETP.GT.AND P2, PT, R161, 0x11, PT ;  /* 0x00000011a100780c */ /* 0x000fe20003f44270 */
[----:B------:R-:W1:Y:S01]  /*6bf0*/  MUFU.TANH R158, R158 ;  /* 0x0000009e009e7308 */ /* 0x000e620000002400 */
[----:B0-----:R-:W-:Y:S01]  /*6c00*/  FSEL R106, R156, -INF , P0 ;  /* 0xff8000009c6a7808 */ /* 0x001fe20000000000 */
[C---:B------:R-:W-:Y:S01]  /*6c10*/  FMUL.FTZ R153, R0.reuse, R108 ;  /* 0x0000006c00997220 */ /* 0x040fe20000410000 */
[----:B------:R-:W-:Y:S01]  /*6c20*/  FMNMX.FTZ R135, R131, R134, !PT ;  /* 0x0000008683877209 */ /* 0x000fe20007810000 */
[C---:B------:R-:W-:Y:S01]  /*6c30*/  FMUL.FTZ R134, R0.reuse, R107 ;  /* 0x0000006b00867220 */ /* 0x040fe20000410000 */
[----:B------:R-:W-:Y:S01]  /*6c40*/  ISETP.GT.AND P0, PT, R161, 0x18, PT ;  /* 0x00000018a100780c */ /* 0x000fe20003f04270 */
[----:B------:R-:W-:Y:S01]  /*6c50*/  FMUL.FTZ R88, R0, R88 ;  /* 0x0000005800587220 */ /* 0x000fe20000410000 */
[----:B------:R-:W-:Y:S01]  /*6c60*/  FMNMX.FTZ R154, R106, R135, !PT ;  /* 0x000000876a9a7209 */ /* 0x000fe20007810000 */
[----:B------:R-:W0:Y:S01]  /*6c70*/  MUFU.TANH R157, R157 ;  /* 0x0000009d009d7308 */ /* 0x000e220000002400 */
        /* <DEDUP_REMOVED lines=8> */
[----:B-1----:R-:W-:Y:S01]  /*6d00*/  FSEL R107, R158, -INF , P0 ;  /* 0xff8000009e6b7808 */ /* 0x002fe20000000000 */
[C---:B------:R-:W-:Y:S01]  /*6d10*/  FMUL.FTZ R118, R0.reuse, R118 ;  /* 0x0000007600767220 */ /* 0x040fe20000410000 */
[----:B------:R-:W-:Y:S01]  /*6d20*/  ISETP.GT.AND P0, PT, R161, 0x20, PT ;  /* 0x00000020a100780c */ /* 0x000fe20003f04270 */
[C---:B------:R-:W-:Y:S01]  /*6d30*/  FMUL.FTZ R119, R0.reuse, R119 ;  /* 0x0000007700777220 */ /* 0x040fe20000410000 */
[----:B------:R-:W-:Y:S01]  /*6d40*/  FMNMX.FTZ R154, R107, R154, !PT ;  /* 0x0000009a6b9a7209 */ /* 0x000fe20007810000 */
[C---:B------:R-:W-:Y:S01]  /*6d50*/  FMUL.FTZ R90, R0.reuse, R90 ;  /* 0x0000005a005a7220 */ /* 0x040fe20000410000 */
[C---:B------:R-:W-:Y:S01]  /*6d60*/  FMUL.FTZ R91, R0.reuse, R91 ;  /* 0x0000005b005b7220 */ /* 0x040fe20000410000 */
[----:B------:R-:W1:Y:S01]  /*6d70*/  MUFU.TANH R159, R159 ;  /* 0x0000009f009f7308 */ /* 0x000e620000002400 */
[----:B0-----:R-:W-:Y:S01]  /*6d80*/  FSEL R157, R157, -INF , P2 ;  /* 0xff8000009d9d7808 */ /* 0x001fe20001000000 */
[C---:B------:R-:W-:Y:S01]  /*6d90*/  FMUL.FTZ R94, R0.reuse, R94 ;  /* 0x0000005e005e7220 */ /* 0x040fe20000410000 */
[----:B------:R-:W-:Y:S01]  /*6da0*/  ISETP.GT.AND P2, PT, R161, 0x21, PT ;  /* 0x00000021a100780c */ /* 0x000fe20003f44270 */
[C---:B------:R-:W-:Y:S01]  /*6db0*/  FMUL.FTZ R95, R0.reuse, R95 ;  /* 0x0000005f005f7220 */ /* 0x040fe20000410000 */
[----:B------:R-:W-:Y:S01]  /*6dc0*/  FMNMX.FTZ R155, R157, R154, !PT ;  /* 0x0000009a9d9b7209 */ /* 0x000fe20007810000 */
[C---:B------:R-:W-:Y:S01]  /*6dd0*/  FMUL.FTZ R154, R0.reuse, R109 ;  /* 0x0000006d009a7220 */ /* 0x040fe20000410000 */
[----:B------:R-:W-:Y:S01]  /*6de0*/  FMUL.FTZ R98, R0, R98 ;  /* 0x0000006200627220 */ /* 0x000fe20000410000 */
[----:B------:R-:W0:Y:S01]  /*6df0*/  MUFU.TANH R162, R162 ;  /* 0x000000a200a27308 */ /* 0x000e220000002400 */
[----:B--2---:R-:W-:Y:S01]  /*6e00*/  FSEL R108, R160, -INF , P0 ;  /* 0xff800000a06c7808 */ /* 0x004fe20000000000 */
[C---:B------:R-:W-:Y:S01]  /*6e10*/  FMUL.FTZ R99, R0.reuse, R99 ;  /* 0x0000006300637220 */ /* 0x040fe20000410000 */
[----:B------:R-:W-:Y:S01]  /*6e20*/  ISETP.GT.AND P0, PT, R161, 0x28, PT ;  /* 0x00000028a100780c */ /* 0x000fe20003f04270 */
[----:B------:R-:W-:Y:S01]  /*6e30*/  FMUL.FTZ R103, R0, R103 ;  /* 0x0000006700677220 */ /* 0x000fe20000410000 */
[----:B------:R-:W-:Y:S01]  /*6e40*/  FMNMX.FTZ R156, R108, R155, !PT ;  /* 0x0000009b6c9c7209 */ /* 0x000fe20007810000 */
[C---:B------:R-:W-:Y:S01]  /*6e50*/  FMUL.FTZ R155, R0.reuse, R112 ;  /* 0x00000070009b7220 */ /* 0x040fe20000410000 */
[----:B------:R-:W-:Y:S01]  /*6e60*/  ULEA UR6, UR47, UR43, 0x3 ;  /* 0x0000002b2f067291 */ /* 0x000fe2000f8e183f */
[----:B------:R-:W2:Y:S01]  /*6e70*/  MUFU.TANH R141, R141 ;  /* 0x0000008d008d7308 */ /* 0x000ea20000002400 */
[----:B-1----:R-:W-:Y:S01]  /*6e80*/  FSEL R135, R159, -INF , P2 ;  /* 0xff8000009f877808 */ /* 0x002fe20001000000 */
[----:B------:R-:W-:Y:S01]  /*6e90*/  FMUL.FTZ R159, R0, R117 ;  /* 0x00000075009f7220 */ /* 0x000fe20000410000 */
[----:B------:R-:W-:Y:S01]  /*6ea0*/  ISETP.GT.AND P2, PT, R161, 0x29, PT ;  /* 0x00000029a100780c */ /* 0x000fe20003f44270 */
[----:B------:R-:W-:Y:S01]  /*6eb0*/  UIADD3 UR6, UR6, 0x22840, URZ ;  /* 0x0002284006067890 */ /* 0x000fe2000fffe03f */
[----:B------:R-:W-:-:S03]  /*6ec0*/  FMNMX.FTZ R156, R135, R156, !PT ;  /* 0x0000009c879c7209 */ /* 0x000fc60007810000 */
[----:B------:R-:W1:Y:S01]  /*6ed0*/  MUFU.TANH R143, R143 ;  /* 0x0000008f008f7308 */ /* 0x000e620000002400 */
[----:B0-----:R-:W-:Y:S01]  /*6ee0*/  FSEL R109, R162, -INF , P0 ;  /* 0xff800000a26d7808 */ /* 0x001fe20000000000 */
[----:B------:R-:W-:Y:S01]  /*6ef0*/  UPRMT UR6, UR42, 0x654, UR6 ;  /* 0x000006542a067896 */ /* 0x000fe20008000006 */
[----:B------:R-:W-:Y:S02]  /*6f00*/  ISETP.GT.AND P0, PT, R161, 0x30, PT ;  /* 0x00000030a100780c */ /* 0x000fe40003f04270 */
[----:B------:R-:W-:-:S03]  /*6f10*/  FMNMX.FTZ R156, R109, R156, !PT ;  /* 0x0000009c6d9c7209 */ /* 0x000fc60007810000 */
[----:B------:R-:W0:Y:S01]  /*6f20*/  MUFU.TANH R142, R142 ;  /* 0x0000008e008e7308 */ /* 0x000e220000002400 */
[----:B--2---:R-:W-:Y:S02]  /*6f30*/  FSEL R141, R141, -INF , P2 ;  /* 0xff8000008d8d7808 */ /* 0x004fe40001000000 */
[----:B------:R-:W-:Y:S01]  /*6f40*/  ISETP.GT.AND P2, PT, R161, 0x31, PT ;  /* 0x00000031a100780c */ /* 0x000fe20003f44270 */
[----:B------:R-:W-:Y:S04]  /*6f50*/  SYNCS.ARRIVE.TRANS64.RED.A1T0 RZ, [UR6], RZ ;  /* 0x000000ffffff79a7 */ /* 0x000fe80008100406 */
[----:B------:R-:W2:Y:S01]  /*6f60*/  MUFU.TANH R145, R145 ;  /* 0x0000009100917308 */ /* 0x000ea20000002400 */
[----:B-1----:R-:W-:Y:S02]  /*6f70*/  FSEL R112, R143, -INF , P0 ;  /* 0xff8000008f707808 */ /* 0x002fe40000000000 */
[----:B------:R-:W-:Y:S01]  /*6f80*/  FMNMX.FTZ R143, R141, R156, !PT ;  /* 0x0000009c8d8f7209 */ /* 0x000fe20007810000 */
[----:B------:R-:W-:Y:S01]  /*6f90*/  FMUL.FTZ R156, R0, R113 ;  /* 0x00000071009c7220 */ /* 0x000fe20000410000 */
[----:B------:R-:W-:-:S02]  /*6fa0*/  ISETP.GT.AND P0, PT, R161, 0x38, PT ;  /* 0x00000038a100780c */ /* 0x000fc40003f04270 */
[----:B------:R-:W-:Y:S01]  /*6fb0*/  FMNMX.FTZ R143, R112, R143, !PT ;  /* 0x0000008f708f7209 */ /* 0x000fe20007810000 */
[----:B------:R-:W1:Y:S01]  /*6fc0*/  MUFU.TANH R144, R144 ;  /* 0x0000009000907308 */ /* 0x000e620000002400 */
[----:B0-----:R-:W-:Y:S02]  /*6fd0*/  FSEL R142, R142, -INF , P2 ;  /* 0xff8000008e8e7808 */ /* 0x001fe40001000000 */
[----:B------:R-:W-:Y:S02]  /*6fe0*/  ISETP.GT.AND P2, PT, R161, 0x39, PT ;  /* 0x00000039a100780c */ /* 0x000fe40003f44270 */
[----:B------:R-:W-:-:S03]  /*6ff0*/  FMNMX.FTZ R158, R142, R143, !PT ;  /* 0x0000008f8e9e7209 */ /* 0x000fc60007810000 */
[----:B------:R-:W0:Y:S01]  /*7000*/  MUFU.TANH R147, R147 ;  /* 0x0000009300937308 */ /* 0x000e220000002400 */
[----:B--2---:R-:W-:Y:S02]  /*7010*/  FSEL R113, R145, -INF , P0 ;  /* 0xff80000091717808 */ /* 0x004fe40000000000 */
[----:B------:R-:W-:-:S05]  /*7020*/  ISETP.GT.AND P0, PT, R161, 0x40, PT ;  /* 0x00000040a100780c */ /* 0x000fca0003f04270 */
[----:B------:R-:W2:Y:S01]  /*7030*/  MUFU.TANH R146, R146 ;  /* 0x0000009200927308 */ /* 0x000ea20000002400 */
[----:B-1----:R-:W-:Y:S02]  /*7040*/  FSEL R143, R144, -INF , P2 ;  /* 0xff800000908f7808 */ /* 0x002fe40001000000 */
[----:B------:R-:W-:Y:S01]  /*7050*/  FMNMX.FTZ R144, R113, R158, !PT ;  /* 0x0000009e71907209 */ /* 0x000fe20007810000 */
[----:B------:R-:W-:Y:S01]  /*7060*/  FMUL.FTZ R158, R0, R116 ;  /* 0x00000074009e7220 */ /* 0x000fe20000410000 */
[----:B------:R-:W-:Y:S02]  /*7070*/  ISETP.GT.AND P2, PT, R161, 0x41, PT ;  /* 0x00000041a100780c */ /* 0x000fe40003f44270 */
[----:B------:R-:W-:Y:S01]  /*7080*/  FMNMX.FTZ R145, R143, R144, !PT ;  /* 0x000000908f917209 */ /* 0x000fe20007810000 */
[----:B------:R-:W1:Y:S01]  /*7090*/  MUFU.TANH R149, R149 ;  /* 0x0000009500957308 */ /* 0x000e620000002400 */
[----:B0-----:R-:W-:Y:S02]  /*70a0*/  FSEL R116, R147, -INF , P0 ;  /* 0xff80000093747808 */ /* 0x001fe40000000000 */
[----:B------:R-:W-:-:S02]  /*70b0*/  ISETP.GT.AND P0, PT, R161, 0x48, PT ;  /* 0x00000048a100780c */ /* 0x000fc40003f04270 */
[----:B------:R-:W-:-:S03]  /*70c0*/  FMNMX.FTZ R145, R116, R145, !PT ;  /* 0x0000009174917209 */ /* 0x000fc60007810000 */
[----:B------:R-:W0:Y:S01]  /*70d0*/  MUFU.TANH R148, R148 ;  /* 0x0000009400947308 */ /* 0x000e220000002400 */
[----:B--2---:R-:W-:Y:S02]  /*70e0*/  FSEL R144, R146, -INF , P2 ;  /* 0xff80000092907808 */ /* 0x004fe40001000000 */
[----:B------:R-:W-:Y:S02]  /*70f0*/  ISETP.GT.AND P2, PT, R161, 0x49, PT ;  /* 0x00000049a100780c */ /* 0x000fe40003f44270 */
[----:B------:R-:W-:-:S03]  /*7100*/  FMNMX.FTZ R146, R144, R145, !PT ;  /* 0x0000009190927209 */ /* 0x000fc60007810000 */
[----:B------:R-:W2:Y:S01]  /*7110*/  MUFU.TANH R151, R151 ;  /* 0x0000009700977308 */ /* 0x000ea20000002400 */
[----:B-1----:R-:W-:Y:S02]  /*7120*/  FSEL R117, R149, -INF , P0 ;  /* 0xff80000095757808 */ /* 0x002fe40000000000 */
[----:B------:R-:W-:-:S05]  /*7130*/  ISETP.GT.AND P0, PT, R161, 0x50, PT ;  /* 0x00000050a100780c */ /* 0x000fca0003f04270 */
[----:B------:R-:W1:Y:S01]  /*7140*/  MUFU.TANH R150, R150 ;  /* 0x0000009600967308 */ /* 0x000e620000002400 */
[----:B0-----:R-:W-:Y:S02]  /*7150*/  FSEL R145, R148, -INF , P2 ;  /* 0xff80000094917808 */ /* 0x001fe40001000000 */
[----:B------:R-:W-:Y:S02]  /*7160*/  FMNMX.FTZ R148, R117, R146, !PT ;  /* 0x0000009275947209 */ /* 0x000fe40007810000 */
[----:B------:R-:W-:Y:S02]  /*7170*/  ISETP.GT.AND P2, PT, R161, 0x51, PT ;  /* 0x00000051a100780c */ /* 0x000fe40003f44270 */
[----:B------:R-:W-:Y:S01]  /*7180*/  FMNMX.FTZ R149, R145, R148, !PT ;  /* 0x0000009491957209 */ /* 0x000fe20007810000 */
[----:B------:R-:W0:Y:S01]  /*7190*/  MUFU.TANH R164, R164 ;  /* 0x000000a400a47308 */ /* 0x000e220000002400 */
[----:B--2---:R-:W-:Y:S01]  /*71a0*/  FSEL R146, R151, -INF , P0 ;  /* 0xff80000097927808 */ /* 0x004fe20000000000 */
[----:B------:R-:W-:Y:S01]  /*71b0*/  FMUL.FTZ R151, R0, R92 ;  /* 0x0000005c00977220 */ /* 0x000fe20000410000 */
[----:B------:R-:W-:-:S02]  /*71c0*/  ISETP.GT.AND P0, PT, R161, 0x58, PT ;  /* 0x00000058a100780c */ /* 0x000fc40003f04270 */
[----:B------:R-:W-:-:S03]  /*71d0*/  FMNMX.FTZ R148, R146, R149, !PT ;  /* 0x0000009592947209 */ /* 0x000fc60007810000 */
[----:B------:R-:W2:Y:S01]  /*71e0*/  MUFU.TANH R163, R163 ;  /* 0x000000a300a37308 */ /* 0x000ea20000002400 */
[----:B-1----:R-:W-:Y:S01]  /*71f0*/  FSEL R147, R150, -INF , P2 ;  /* 0xff80000096937808 */ /* 0x002fe20001000000 */
[----:B------:R-:W-:Y:S01]  /*7200*/  FMUL.FTZ R150, R0, R89 ;  /* 0x0000005900967220 */ /* 0x000fe20000410000 */
        /* <DEDUP_REMOVED lines=13> */
[----:B------:R-:W-:Y:S01]  /*72e0*/  MUFU.TANH R154, R154 ;  /* 0x0000009a009a7308 */ /* 0x000fe20000002400 */
[----:B0-----:R-:W-:Y:S01]  /*72f0*/  FSEL R149, R152, -INF , P2 ;  /* 0xff80000098957808 */ /* 0x001fe20001000000 */
[----:B------:R-:W-:Y:S01]  /*7300*/  FMUL.FTZ R152, R0, R93 ;  /* 0x0000005d00987220 */ /* 0x000fe20000410000 */
[----:B------:R-:W-:-:S05]  /*7310*/  ISETP.GT.AND P2, PT, R161, 0x69, PT ;  /* 0x00000069a100780c */ /* 0x000fca0003f44270 */
[----:B------:R-:W0:Y:S01]  /*7320*/  MUFU.TANH R155, R155 ;  /* 0x0000009b009b7308 */ /* 0x000e220000002400 */
[----:B--2---:R-:W-:Y:S01]  /*7330*/  FSEL R93, R153, -INF , P0 ;  /* 0xff800000995d7808 */ /* 0x004fe20000000000 */
[----:B------:R-:W-:Y:S01]  /*7340*/  FMUL.FTZ R153, R0, R96 ;  /* 0x0000006000997220 */ /* 0x000fe20000410000 */
[----:B------:R-:W-:-:S05]  /*7350*/  ISETP.GT.AND P0, PT, R161, 0x70, PT ;  /* 0x00000070a100780c */ /* 0x000fca0003f04270 */
[----:B------:R-:W-:Y:S08]  /*7360*/  MUFU.TANH R156, R156 ;  /* 0x0000009c009c7308 */ /* 0x000ff00000002400 */
[----:B------:R1:W-:Y:S01]  /*7370*/  MUFU.TANH R162, R150 ;  /* 0x0000009600a27308 */ /* 0x0003e20000002400 */
[----:B0-----:R-:W-:Y:S02]  /*7380*/  FSEL R96, R155, -INF , P0 ;  /* 0xff8000009b607808 */ /* 0x001fe40000000000 */
[----:B------:R-:W-:-:S05]  /*7390*/  ISETP.GT.AND P0, PT, R161, 0x78, PT ;  /* 0x00000078a100780c */ /* 0x000fca0003f04270 */
[----:B------:R-:W0:Y:S01]  /*73a0*/  MUFU.TANH R158, R158 ;  /* 0x0000009e009e7308 */ /* 0x000e220000002400 */
[----:B-1----:R-:W-:-:S04]  /*73b0*/  FMNMX.FTZ R150, R92, R163, !PT ;  /* 0x000000a35c967209 */ /* 0x002fc80007810000 */
[----:B------:R-:W-:Y:S02]  /*73c0*/  FMNMX.FTZ R160, R149, R150, !PT ;  /* 0x0000009695a07209 */ /* 0x000fe40007810000 */
[----:B------:R-:W-:Y:S01]  /*73d0*/  FSEL R150, R154, -INF , P2 ;  /* 0xff8000009a967808 */ /* 0x000fe20001000000 */
[----:B------:R-:W-:Y:S01]  /*73e0*/  MUFU.TANH R159, R159 ;  /* 0x0000009f009f7308 */ /* 0x000fe20000002400 */
[----:B------:R-:W-:Y:S01]  /*73f0*/  ISETP.GT.AND P2, PT, R161, 0x71, PT ;  /* 0x00000071a100780c */ /* 0x000fe20003f44270 */
[----:B------:R-:W-:-:S06]  /*7400*/  FMUL.FTZ R154, R0, R97 ;  /* 0x00000061009a7220 */ /* 0x000fcc0000410000 */
[----:B------:R1:W-:Y:S01]  /*7410*/  MUFU.TANH R164, R151 ;  /* 0x0000009700a47308 */ /* 0x0003e20000002400 */
[----:B0-----:R-:W-:Y:S02]  /*7420*/  FSEL R97, R158, -INF , P0 ;  /* 0xff8000009e617808 */ /* 0x001fe40000000000 */
[----:B------:R-:W-:-:S05]  /*7430*/  ISETP.GT.AND P0, PT, R161, 0x80, PT ;  /* 0x00000080a100780c */ /* 0x000fca0003f04270 */
[----:B------:R-:W0:Y:S01]  /*7440*/  MUFU.TANH R88, R88 ;  /* 0x0000005800587308 */ /* 0x000e220000002400 */
[----:B-1----:R-:W-:-:S04]  /*7450*/  FMNMX.FTZ R151, R93, R160, !PT ;  /* 0x000000a05d977209 */ /* 0x002fc80007810000 */
[----:B------:R-:W-:Y:S02]  /*7460*/  FMNMX.FTZ R155, R150, R151, !PT ;  /* 0x00000097969b7209 */ /* 0x000fe40007810000 */
[----:B------:R-:W-:Y:S01]  /*7470*/  FSEL R151, R156, -INF , P2 ;  /* 0xff8000009c977808 */ /* 0x000fe20001000000 */
[----:B------:R1:W2:Y:S01]  /*7480*/  MUFU.TANH R163, R152 ;  /* 0x0000009800a37308 */ /* 0x0002a20000002400 */
[----:B------:R-:W-:-:S07]  /*7490*/  ISETP.GT.AND P2, PT, R161, 0x79, PT ;  /* 0x00000079a100780c */ /* 0x000fce0003f44270 */
[----:B------:R3:W4:Y:S01]  /*74a0*/  MUFU.TANH R160, R153 ;  /* 0x0000009900a07308 */ /* 0x0007220000002400 */
[----:B-1----:R-:W-:Y:S01]  /*74b0*/  FMNMX.FTZ R152, R96, R155, !PT ;  /* 0x0000009b60987209 */ /* 0x002fe20007810000 */
[----:B------:R-:W-:Y:S01]  /*74c0*/  FMUL.FTZ R155, R0, R100 ;  /* 0x00000064009b7220 */ /* 0x000fe20000410000 */
[----:B0-----:R-:W-:Y:S01]  /*74d0*/  FSEL R100, R88, -INF , P0 ;  /* 0xff80000058647808 */ /* 0x001fe20000000000 */
[----:B------:R-:W-:Y:S01]  /*74e0*/  FMUL.FTZ R88, R0, R101 ;  /* 0x0000006500587220 */ /* 0x000fe20000410000 */
[----:B------:R-:W-:Y:S02]  /*74f0*/  FMNMX.FTZ R156, R151, R152, !PT ;  /* 0x00000098979c7209 */ /* 0x000fe40007810000 */
[----:B------:R-:W-:Y:S01]  /*7500*/  FSEL R152, R159, -INF , P2 ;  /* 0xff8000009f987808 */ /* 0x000fe20001000000 */
[----:B------:R0:W1:Y:S01]  /*7510*/  MUFU.TANH R158, R154 ;  /* 0x0000009a009e7308 */ /* 0x0000620000002400 */
[----:B---3--:R-:W-:Y:S02]  /*7520*/  FMNMX.FTZ R153, R97, R156, !PT ;  /* 0x0000009c61997209 */ /* 0x008fe40007810000 */
[----:B------:R-:W-:-:S02]  /*7530*/  ISETP.GT.AND P2, PT, R161, 0x81, PT ;  /* 0x00000081a100780c */ /* 0x000fc40003f44270 */
[----:B------:R-:W-:Y:S02]  /*7540*/  FMNMX.FTZ R159, R152, R153, !PT ;  /* 0x00000099989f7209 */ /* 0x000fe40007810000 */
[C---:B------:R-:W-:Y:S01]  /*7550*/  ISETP.GT.AND P0, PT, R161.reuse, 0x88, PT ;  /* 0x00000088a100780c */ /* 0x040fe20003f04270 */
[----:B------:R3:W5:Y:S01]  /*7560*/  MUFU.TANH R165, R155 ;  /* 0x0000009b00a57308 */ /* 0x0007620000002400 */
[----:B------:R-:W-:Y:S02]  /*7570*/  FSEL R153, R162, -INF , P2 ;  /* 0xff800000a2997808 */ /* 0x000fe40001000000 */
[----:B0-----:R-:W-:Y:S02]  /*7580*/  FMNMX.FTZ R154, R100, R159, !PT ;  /* 0x0000009f649a7209 */ /* 0x001fe40007810000 */
[----:B------:R-:W-:Y:S02]  /*7590*/  ISETP.GT.AND P2, PT, R161, 0x89, PT ;  /* 0x00000089a100780c */ /* 0x000fe40003f44270 */
[----:B------:R-:W-:Y:S01]  /*75a0*/  FSEL R101, R164, -INF , P0 ;  /* 0xff800000a4657808 */ /* 0x000fe20000000000 */
[----:B------:R-:W0:Y:S01]  /*75b0*/  MUFU.TANH R88, R88 ;  /* 0x0000005800587308 */ /* 0x000e220000002400 */
[----:B------:R-:W-:Y:S01]  /*75c0*/  FMNMX.FTZ R156, R153, R154, !PT ;  /* 0x0000009a999c7209 */ /* 0x000fe20007810000 */
[----:B---3--:R-:W-:Y:S01]  /*75d0*/  FMUL.FTZ R155, R0, R110 ;  /* 0x0000006e009b7220 */ /* 0x008fe20000410000 */
[----:B------:R-:W-:-:S02]  /*75e0*/  ISETP.GT.AND P0, PT, R161, 0x90, PT ;  /* 0x00000090a100780c */ /* 0x000fc40003f04270 */
[----:B--2---:R-:W-:Y:S02]  /*75f0*/  FSEL R154, R163, -INF , P2 ;  /* 0xff800000a39a7808 */ /* 0x004fe40001000000 */
[----:B------:R-:W-:Y:S01]  /*7600*/  FMNMX.FTZ R159, R101, R156, !PT ;  /* 0x0000009c659f7209 */ /* 0x000fe20007810000 */
[----:B------:R-:W2:Y:S01]  /*7610*/  MUFU.TANH R7, R7 ;  /* 0x0000000700077308 */ /* 0x000ea20000002400 */
[C---:B------:R-:W-:Y:S02]  /*7620*/  ISETP.GT.AND P2, PT, R161.reuse, 0x91, PT ;  /* 0x00000091a100780c */ /* 0x040fe40003f44270 */
[----:B----4-:R-:W-:Y:S01]  /*7630*/  FSEL R156, R160, -INF , P0 ;  /* 0xff800000a09c7808 */ /* 0x010fe20000000000 */
[----:B------:R-:W-:Y:S01]  /*7640*/  FMUL.FTZ R160, R0, R102 ;  /* 0x0000006600a07220 */ /* 0x000fe20000410000 */
[----:B------:R-:W-:Y:S02]  /*7650*/  FMNMX.FTZ R159, R154, R159, !PT ;  /* 0x0000009f9a9f7209 */ /* 0x000fe40007810000 */
[----:B------:R-:W-:Y:S01]  /*7660*/  ISETP.GT.AND P0, PT, R161, 0x98, PT ;  /* 0x00000098a100780c */ /* 0x000fe20003f04270 */
[----:B------:R-:W3:Y:S01]  /*7670*/  MUFU.TANH R8, R8 ;  /* 0x0000000800087308 */ /* 0x000ee20000002400 */
[----:B-1----:R-:W-:-:S02]  /*7680*/  FSEL R110, R158, -INF , P2 ;  /* 0xff8000009e6e7808 */ /* 0x002fc40001000000 */
[----:B------:R-:W-:Y:S01]  /*7690*/  FMNMX.FTZ R163, R156, R159, !PT ;  /* 0x0000009f9ca37209 */ /* 0x000fe20007810000 */
[----:B------:R-:W-:Y:S01]  /*76a0*/  FMUL.FTZ R159, R0, R111 ;  /* 0x0000006f009f7220 */ /* 0x000fe20000410000 */
[----:B------:R-:W-:Y:S02]  /*76b0*/  ISETP.GT.AND P2, PT, R161, 0x99, PT ;  /* 0x00000099a100780c */ /* 0x000fe40003f44270 */
[----:B-----5:R-:W-:Y:S01]  /*76c0*/  FSEL R158, R165, -INF , P0 ;  /* 0xff800000a59e7808 */ /* 0x020fe20000000000 */
[----:B------:R-:W-:Y:S01]  /*76d0*/  MUFU.TANH R9, R9 ;  /* 0x0000000900097308 */ /* 0x000fe20000002400 */
[----:B------:R-:W-:Y:S02]  /*76e0*/  FMNMX.FTZ R163, R110, R163, !PT ;  /* 0x000000a36ea37209 */ /* 0x000fe40007810000 */
[----:B0-----:R-:W-:Y:S02]  /*76f0*/  FSEL R111, R88, -INF , P2 ;  /* 0xff800000586f7808 */ /* 0x001fe40001000000 */
[----:B------:R-:W-:-:S02]  /*7700*/  FMNMX.FTZ R88, R158, R163, !PT ;  /* 0x000000a39e587209 */ /* 0x000fc40007810000 */
[----:B------:R-:W0:Y:S01]  /*7710*/  SHFL.IDX PT, R163, R124, 0x1, 0x1c1f ;  /* 0x003c1f007ca37f89 */ /* 0x000e2200000e0000 */
[----:B------:R-:W1:Y:S01]  /*7720*/  MUFU.TANH R10, R10 ;  /* 0x0000000a000a7308 */ /* 0x000e620000002400 */
[----:B------:R-:W-:-:S05]  /*7730*/  FMNMX.FTZ R88, R111, R88, !PT ;  /* 0x000000586f587209 */ /* 0x000fca0007810000 */
[----:B------:R-:W4:Y:S02]  /*7740*/  SHFL.BFLY PT, R161, R88, 0x2, 0x1f ;  /* 0x0c401f0058a17f89 */ /* 0x000f2400000e0000 */
[----:B------:R-:W-:Y:S08]  /*7750*/  MUFU.TANH R11, R11 ;  /* 0x0000000b000b7308 */ /* 0x000ff00000002400 */
[----:B------:R-:W5:Y:S01]  /*7760*/  MUFU.TANH R12, R12 ;  /* 0x0000000c000c7308 */ /* 0x000f620000002400 */
[----:B0-----:R-:W-:-:S07]  /*7770*/  IMAD.IADD R128, R128, 0x1, R163 ;  /* 0x0000000180807824 */ /* 0x001fce00078e02a3 */
[----:B------:R-:W-:Y:S01]  /*7780*/  MUFU.TANH R13, R13 ;  /* 0x0000000d000d7308 */ /* 0x000fe20000002400 */
[----:B------:R-:W-:Y:S02]  /*7790*/  ISETP.GT.AND P2, PT, R128, RZ, PT ;  /* 0x000000ff8000720c */ /* 0x000fe40003f44270 */
[----:B----4-:R-:W-:Y:S02]  /*77a0*/  FMNMX.FTZ R161, R88, R161, !PT ;  /* 0x000000a158a17209 */ /* 0x010fe40007810000 */
[----:B------:R-:W-:-:S03]  /*77b0*/  ISETP.GT.AND P3, PT, R128, 0x1, PT ;  /* 0x000000018000780c */ /* 0x000fc60003f64270 */
[----:B------:R-:W0:Y:S01]  /*77c0*/  MUFU.TANH R14, R14 ;  /* 0x0000000e000e7308 */ /* 0x000e220000002400 */
[----:B--2---:R-:W-:Y:S01]  /*77d0*/  FSEL R7, R7, -INF , P2 ;  /* 0xff80000007077808 */ /* 0x004fe20001000000 */
[----:B------:R-:W2:Y:S01]  /*77e0*/  SHFL.BFLY PT, R88, R161, 0x1, 0x1f ;  /* 0x0c201f00a1587f89 */ /* 0x000ea200000e0000 */
[----:B------:R-:W-:Y:S02]  /*77f0*/  ISETP.GT.AND P2, PT, R128, 0x8, PT ;  /* 0x000000088000780c */ /* 0x000fe40003f44270 */
[----:B---3--:R-:W-:Y:S02]  /*7800*/  FSEL R8, R8, -INF , P3 ;  /* 0xff80000008087808 */ /* 0x008fe40001800000 */
[----:B------:R-:W-:Y:S01]  /*7810*/  ISETP.GT.AND P3, PT, R128, 0x9, PT ;  /* 0x000000098000780c */ /* 0x000fe20003f64270 */
[----:B------:R-:W-:Y:S03]  /*7820*/  MUFU.TANH R15, R15 ;  /* 0x0000000f000f7308 */ /* 0x000fe60000002400 */
[----:B-1----:R-:W-:-:S02]  /*7830*/  FSEL R10, R10, -INF , P3 ;  /* 0xff8000000a0a7808 */ /* 0x002fc40001800000 */
[----:B------:R-:W-:-:S03]  /*7840*/  ISETP.GT.AND P3, PT, R128, 0x11, PT ;  /* 0x000000118000780c */ /* 0x000fc60003f64270 */
[----:B------:R-:W1:Y:S01]  /*7850*/  MUFU.TANH R20, R20 ;  /* 0x0000001400147308 */ /* 0x000e620000002400 */
[----:B-----5:R-:W-:Y:S02]  /*7860*/  FSEL R12, R12, -INF , P3 ;  /* 0xff8000000c0c7808 */ /* 0x020fe40001800000 */
[----:B------:R-:W-:-:S04]  /*7870*/  ISETP.GT.AND P3, PT, R128, 0x19, PT ;  /* 0x000000198000780c */ /* 0x000fc80003f64270 */
[----:B0-----:R-:W-:Y:S01]  /*7880*/  FSEL R14, R14, -INF , P3 ;  /* 0xff8000000e0e7808 */ /* 0x001fe20001800000 */
[----:B------:R-:W0:Y:S01]  /*7890*/  MUFU.TANH R21, R21 ;  /* 0x0000001500157308 */ /* 0x000e220000002400 */
[----:B------:R-:W-:Y:S02]  /*78a0*/  ISETP.GT.AND P3, PT, R128, 0x21, PT ;  /* 0x000000218000780c */ /* 0x000fe40003f64270 */
[----:B--2---:R-:W-:Y:S01]  /*78b0*/  FMNMX.FTZ R88, R161, R88, !PT ;  /* 0x00000058a1587209 */ /* 0x004fe20007810000 */
[----:B------:R-:W-:-:S03]  /*78c0*/  IMAD.U32 R161, RZ, RZ, UR28 ;  /* 0x0000001cffa17e24 */ /* 0x000fc6000f8e00ff */
[C---:B------:R-:W-:Y:S01]  /*78d0*/  FSETP.NEU.FTZ.AND P0, PT, R88.reuse, -INF , PT ;  /* 0xff8000005800780b */ /* 0x040fe20003f1d000 */
[----:B------:R-:W-:-:S01]  /*78e0*/  FFMA.FTZ R102, R88, R161, -8 ;  /* 0xc100000058667423 */ /* 0x000fc200000100a1 */
[----:B------:R-:W2:Y:S01]  /*78f0*/  MUFU.TANH R136, R136 ;  /* 0x0000008800887308 */ /* 0x000ea20000002400 */
[----:B-1----:R-:W-:Y:S02]  /*7900*/  FSEL R20, R20, -INF , P3 ;  /* 0xff80000014147808 */ /* 0x002fe40001800000 */
[----:B------:R-:W-:Y:S02]  /*7910*/  ISETP.GT.AND P3, PT, R128, 0x29, PT ;  /* 0x000000298000780c */ /* 0x000fe40003f64270 */
[----:B------:R-:W-:-:S03]  /*7920*/  FSEL R102, R102, RZ, P0 ;  /* 0x000000ff66667208 */ /* 0x000fc60000000000 */
[----:B------:R-:W1:Y:S02]  /*7930*/  MUFU.TANH R137, R137 ;  /* 0x0000008900897308 */ /* 0x000e640000002400 */
[----:B------:R-:W-:-:S01]  /*7940*/  FFMA.FTZ R161, R130, UR28, -R102 ;  /* 0x0000001c82a17c23 */ /* 0x000fc20008010866 */
[--C-:B------:R-:W-:Y:S01]  /*7950*/  FFMA.FTZ R130, R131, UR28, -R102.reuse ;  /* 0x0000001c83827c23 */ /* 0x100fe20008010866 */
[----:B------:R-:W-:-:S01]  /*7960*/  FFMA.FTZ R131, R133, UR28, -R102 ;  /* 0x0000001c85837c23 */ /* 0x000fc20008010866 */
[----:B------:R-:W-:Y:S01]  /*7970*/  FMNMX.FTZ R133, R7, R6, !PT ;  /* 0x0000000607857209 */ /* 0x000fe20007810000 */
[----:B------:R-:W-:-:S01]  /*7980*/  FFMA.FTZ R163, R107, UR28, -R102 ;  /* 0x0000001c6ba37c23 */ /* 0x000fc20008010866 */
[----:B------:R-:W-:Y:S01]  /*7990*/  FSEL R107, R9, -INF , P2 ;  /* 0xff800000096b7808 */ /* 0x000fe20001000000 */
[----:B------:R-:W3:Y:S01]  /*79a0*/  MUFU.TANH R138, R138 ;  /* 0x0000008a008a7308 */ /* 0x000ee20000002400 */
[----:B------:R-:W-:Y:S01]  /*79b0*/  FMNMX.FTZ R124, R8, R133, !PT ;  /* 0x00000085087c7209 */ /* 0x000fe20007810000 */
[--C-:B------:R-:W-:Y:S01]  /*79c0*/  FFMA.FTZ R141, R141, UR28, -R102.reuse ;  /* 0x0000001c8d8d7c23 */ /* 0x100fe20008010866 */
[----:B------:R-:W-:Y:S01]  /*79d0*/  ISETP.GT.AND P2, PT, R128, 0x10, PT ;  /* 0x000000108000780c */ /* 0x000fe20003f44270 */
[--C-:B------:R-:W-:Y:S01]  /*79e0*/  FFMA.FTZ R145, R145, UR28, -R102.reuse ;  /* 0x0000001c91917c23 */ /* 0x100fe20008010866 */
[----:B------:R-:W-:Y:S01]  /*79f0*/  FMNMX.FTZ R133, R107, R124, !PT ;  /* 0x0000007c6b857209 */ /* 0x000fe20007810000 */
[--C-:B------:R-:W-:Y:S01]  /*7a00*/  FFMA.FTZ R146, R146, UR28, -R102.reuse ;  /* 0x0000001c92927c23 */ /* 0x100fe20008010866 */
[----:B------:R-:W-:Y:S01]  /*7a10*/  FSEL R11, R11, -INF , P2 ;  /* 0xff8000000b0b7808 */ /* 0x000fe20001000000 */
[----:B------:R4:W-:Y:S01]  /*7a20*/  MUFU.EX2 R9, R163 ;  /* 0x000000a300097308 */ /* 0x0009e20000000800 */
[----:B------:R-:W-:Y:S01]  /*7a30*/  FMNMX.FTZ R162, R10, R133, !PT ;  /* 0x000000850aa27209 */ /* 0x000fe20007810000 */
[--C-:B------:R-:W-:Y:S01]  /*7a40*/  FFMA.FTZ R157, R157, UR28, -R102.reuse ;  /* 0x0000001c9d9d7c23 */ /* 0x100fe20008010866 */
[----:B------:R-:W-:Y:S01]  /*7a50*/  ISETP.GT.AND P2, PT, R128, 0x18, PT ;  /* 0x000000188000780c */ /* 0x000fe20003f44270 */
[--C-:B------:R-:W-:Y:S01]  /*7a60*/  FFMA.FTZ R104, R104, UR28, -R102.reuse ;  /* 0x0000001c68687c23 */ /* 0x100fe20008010866 */
[----:B------:R-:W-:Y:S01]  /*7a70*/  FMNMX.FTZ R133, R11, R162, !PT ;  /* 0x000000a20b857209 */ /* 0x000fe20007810000 */
[--C-:B------:R-:W-:Y:S01]  /*7a80*/  FFMA.FTZ R162, R135, UR28, -R102.reuse ;  /* 0x0000001c87a27c23 */ /* 0x100fe20008010866 */
[----:B------:R-:W-:-:S01]  /*7a90*/  FFMA.FTZ R135, R109, UR28, -R102 ;  /* 0x0000001c6d877c23 */ /* 0x000fc20008010866 */
[----:B------:R-:W5:Y:S01]  /*7aa0*/  MUFU.TANH R139, R139 ;  /* 0x0000008b008b7308 */ /* 0x000f620000002400 */
[----:B----4-:R-:W-:-:S01]  /*7ab0*/  FFMA.FTZ R163, R108, UR28, -R102 ;  /* 0x0000001c6ca37c23 */ /* 0x010fc20008010866 */
[----:B------:R-:W-:Y:S01]  /*7ac0*/  FSEL R108, R13, -INF , P2 ;  /* 0xff8000000d6c7808 */ /* 0x000fe20001000000 */
[----:B------:R-:W-:-:S01]  /*7ad0*/  FFMA.FTZ R105, R105, UR28, -R102 ;  /* 0x0000001c69697c23 */ /* 0x000fc20008010866 */
[----:B------:R-:W-:Y:S01]  /*7ae0*/  FMNMX.FTZ R133, R12, R133, !PT ;  /* 0x000000850c857209 */ /* 0x000fe20007810000 */
[----:B------:R-:W-:-:S01]  /*7af0*/  FFMA.FTZ R106, R106, UR28, -R102 ;  /* 0x0000001c6a6a7c23 */ /* 0x000fc20008010866 */
[----:B------:R-:W-:Y:S01]  /*7b00*/  ISETP.GT.AND P2, PT, R128, 0x20, PT ;  /* 0x000000208000780c */ /* 0x000fe20003f44270 */
[----:B------:R-:W-:-:S01]  /*7b10*/  FFMA.FTZ R112, R112, UR28, -R102 ;  /* 0x0000001c70707c23 */ /* 0x000fc20008010866 */
[----:B------:R-:W-:Y:S01]  /*7b20*/  FMNMX.FTZ R133, R108, R133, !PT ;  /* 0x000000856c857209 */ /* 0x000fe20007810000 */
[----:B------:R-:W4:Y:S01]  /*7b30*/  MUFU.TANH R140, R140 ;  /* 0x0000008c008c7308 */ /* 0x000f220000002400 */
[----:B------:R-:W-:Y:S01]  /*7b40*/  FSEL R15, R15, -INF , P2 ;  /* 0xff8000000f0f7808 */ /* 0x000fe20001000000 */
[--C-:B------:R-:W-:Y:S01]  /*7b50*/  FFMA.FTZ R113, R113, UR28, -R102.reuse ;  /* 0x0000001c71717c23 */ /* 0x100fe20008010866 */
[----:B------:R-:W-:Y:S01]  /*7b60*/  FMNMX.FTZ R164, R14, R133, !PT ;  /* 0x000000850ea47209 */ /* 0x000fe20007810000 */
[--C-:B------:R-:W-:Y:S01]  /*7b70*/  FFMA.FTZ R116, R116, UR28, -R102.reuse ;  /* 0x0000001c74747c23 */ /* 0x100fe20008010866 */
[----:B------:R-:W-:Y:S01]  /*7b80*/  ISETP.GT.AND P2, PT, R128, 0x28, PT ;  /* 0x000000288000780c */ /* 0x000fe20003f44270 */
[--C-:B------:R-:W-:Y:S01]  /*7b90*/  FFMA.FTZ R117, R117, UR28, -R102.reuse ;  /* 0x0000001c75757c23 */ /* 0x100fe20008010866 */
[----:B------:R-:W-:Y:S01]  /*7ba0*/  FMNMX.FTZ R133, R15, R164, !PT ;  /* 0x000000a40f857209 */ /* 0x000fe20007810000 */
[----:B------:R-:W4:Y:S01]  /*7bb0*/  MUFU.TANH R120, R120 ;  /* 0x0000007800787308 */ /* 0x000f220000002400 */
[----:B0-----:R-:W-:Y:S01]  /*7bc0*/  FSEL R109, R21, -INF , P2 ;  /* 0xff800000156d7808 */ /* 0x001fe20001000000 */
[--C-:B------:R-:W-:Y:S01]  /*7bd0*/  FFMA.FTZ R92, R92, UR28, -R102.reuse ;  /* 0x0000001c5c5c7c23 */ /* 0x100fe20008010866 */
[----:B------:R-:W-:Y:S01]  /*7be0*/  FMNMX.FTZ R164, R20, R133, !PT ;  /* 0x0000008514a47209 */ /* 0x000fe20007810000 */
[--C-:B------:R-:W-:Y:S01]  /*7bf0*/  FFMA.FTZ R149, R149, UR28, -R102.reuse ;  /* 0x0000001c95957c23 */ /* 0x100fe20008010866 */
[----:B------:R-:W-:Y:S01]  /*7c00*/  ISETP.GT.AND P2, PT, R128, 0x30, PT ;  /* 0x000000308000780c */ /* 0x000fe20003f44270 */
[--C-:B------:R-:W-:Y:S01]  /*7c10*/  FFMA.FTZ R93, R93, UR28, -R102.reuse ;  /* 0x0000001c5d5d7c23 */ /* 0x100fe20008010866 */
[----:B--2---:R-:W-:Y:S01]  /*7c20*/  FSEL R136, R136, -INF , P3 ;  /* 0xff80000088887808 */ /* 0x004fe20001800000 */
[----:B------:R-:W0:Y:S01]  /*7c30*/  MUFU.TANH R121, R121 ;  /* 0x0000007900797308 */ /* 0x000e220000002400 */
        /* <DEDUP_REMOVED lines=10> */
[----:B---3--:R-:W-:Y:S01]  /*7ce0*/  FSEL R138, R138, -INF , P3 ;  /* 0xff8000008a8a7808 */ /* 0x008fe20001800000 */
[--C-:B------:R-:W-:Y:S01]  /*7cf0*/  FFMA.FTZ R153, R153, UR28, -R102.reuse ;  /* 0x0000001c99997c23 */ /* 0x100fe20008010866 */
[----:B------:R-:W-:Y:S01]  /*7d00*/  FMNMX.FTZ R133, R137, R166, !PT ;  /* 0x000000a689857209 */ /* 0x000fe20007810000 */
[--C-:B------:R-:W-:Y:S01]  /*7d10*/  FFMA.FTZ R101, R101, UR28, -R102.reuse ;  /* 0x0000001c65657c23 */ /* 0x100fe20008010866 */
[----:B------:R-:W-:Y:S01]  /*7d20*/  ISETP.GT.AND P3, PT, R128, 0x39, PT ;  /* 0x000000398000780c */ /* 0x000fe20003f64270 */
[----:B------:R-:W2:Y:S01]  /*7d30*/  MUFU.TANH R123, R123 ;  /* 0x0000007b007b7308 */ /* 0x000ea20000002400 */
[----:B-----5:R-:W-:Y:S01]  /*7d40*/  FSEL R139, R139, -INF , P2 ;  /* 0xff8000008b8b7808 */ /* 0x020fe20001000000 */
[--C-:B------:R-:W-:Y:S01]  /*7d50*/  FFMA.FTZ R156, R156, UR28, -R102.reuse ;  /* 0x0000001c9c9c7c23 */ /* 0x100fe20008010866 */
[----:B------:R-:W-:Y:S01]  /*7d60*/  FMNMX.FTZ R166, R138, R133, !PT ;  /* 0x000000858aa67209 */ /* 0x000fe20007810000 */
[--C-:B------:R-:W-:Y:S01]  /*7d70*/  FFMA.FTZ R133, R142, UR28, -R102.reuse ;  /* 0x0000001c8e857c23 */ /* 0x100fe20008010866 */
[----:B------:R-:W-:Y:S01]  /*7d80*/  ISETP.GT.AND P2, PT, R128, 0x40, PT ;  /* 0x000000408000780c */ /* 0x000fe20003f44270 */
[----:B------:R-:W-:Y:S01]  /*7d90*/  FFMA.FTZ R111, R111, UR28, -R102 ;  /* 0x0000001c6f6f7c23 */ /* 0x000fe20008010866 */
[----:B----4-:R-:W-:Y:S01]  /*7da0*/  FSEL R140, R140, -INF , P3 ;  /* 0xff8000008c8c7808 */ /* 0x010fe20001800000 */
[----:B------:R3:W-:Y:S01]  /*7db0*/  MUFU.EX2 R21, R135 ;  /* 0x0000008700157308 */ /* 0x0007e20000000800 */
[----:B------:R-:W-:-:S02]  /*7dc0*/  ISETP.GT.AND P3, PT, R128, 0x41, PT ;  /* 0x000000418000780c */ /* 0x000fc40003f64270 */
[----:B------:R-:W-:Y:S02]  /*7dd0*/  FSEL R120, R120, -INF , P2 ;  /* 0xff80000078787808 */ /* 0x000fe40001000000 */
[C---:B------:R-:W-:Y:S02]  /*7de0*/  ISETP.GT.AND P2, PT, R128.reuse, 0x48, PT ;  /* 0x000000488000780c */ /* 0x040fe40003f44270 */
[----:B0-----:R-:W-:Y:S01]  /*7df0*/  FSEL R121, R121, -INF , P3 ;  /* 0xff80000079797808 */ /* 0x001fe20001800000 */
[----:B------:R-:W0:Y:S01]  /*7e00*/  MUFU.TANH R125, R125 ;  /* 0x0000007d007d7308 */ /* 0x000e220000002400 */
[----:B---3--:R-:W-:Y:S02]  /*7e10*/  FMNMX.FTZ R135, R139, R166, !PT ;  /* 0x000000a68b877209 */ /* 0x008fe40007810000 */
[----:B------:R-:W-:Y:S02]  /*7e20*/  ISETP.GT.AND P3, PT, R128, 0x49, PT ;  /* 0x000000498000780c */ /* 0x000fe40003f64270 */
[----:B------:R-:W-:-:S02]  /*7e30*/  FMNMX.FTZ R135, R140, R135, !PT ;  /* 0x000000878c877209 */ /* 0x000fc40007810000 */
[----:B-1----:R-:W-:Y:S01]  /*7e40*/  FSEL R122, R122, -INF , P2 ;  /* 0xff8000007a7a7808 */ /* 0x002fe20001000000 */
[----:B------:R-:W1:Y:S01]  /*7e50*/  MUFU.TANH R126, R126 ;  /* 0x0000007e007e7308 */ /* 0x000e620000002400 */
[----:B------:R-:W-:Y:S02]  /*7e60*/  FMNMX.FTZ R142, R120, R135, !PT ;  /* 0x00000087788e7209 */ /* 0x000fe40007810000 */
[----:B------:R-:W-:Y:S02]  /*7e70*/  ISETP.GT.AND P2, PT, R128, 0x50, PT ;  /* 0x000000508000780c */ /* 0x000fe40003f44270 */
[----:B------:R-:W-:Y:S01]  /*7e80*/  FMNMX.FTZ R135, R121, R142, !PT ;  /* 0x0000008e79877209 */ /* 0x000fe20007810000 */
[----:B------:R-:W-:Y:S01]  /*7e90*/  FFMA.FTZ R142, R143, UR28, -R102 ;  /* 0x0000001c8f8e7c23 */ /* 0x000fe20008010866 */
[----:B--2---:R-:W-:Y:S01]  /*7ea0*/  FSEL R123, R123, -INF , P3 ;  /* 0xff8000007b7b7808 */ /* 0x004fe20001800000 */
[----:B------:R-:W2:Y:S01]  /*7eb0*/  MUFU.TANH R127, R127 ;  /* 0x0000007f007f7308 */ /* 0x000ea20000002400 */
[----:B------:R-:W-:-:S02]  /*7ec0*/  FMNMX.FTZ R166, R122, R135, !PT ;  /* 0x000000877aa67209 */ /* 0x000fc40007810000 */
[C---:B------:R-:W-:Y:S02]  /*7ed0*/  ISETP.GT.AND P3, PT, R128.reuse, 0x51, PT ;  /* 0x000000518000780c */ /* 0x040fe40003f64270 */
[----:B0-----:R-:W-:Y:S02]  /*7ee0*/  FSEL R125, R125, -INF , P2 ;  /* 0xff8000007d7d7808 */ /* 0x001fe40001000000 */
[----:B------:R-:W-:Y:S01]  /*7ef0*/  FMNMX.FTZ R166, R123, R166, !PT ;  /* 0x000000a67ba67209 */ /* 0x000fe20007810000 */
[----:B------:R-:W0:Y:S01]  /*7f00*/  MUFU.TANH R129, R129 ;  /* 0x0000008100817308 */ /* 0x000e220000002400 */
[----:B------:R-:W-:Y:S02]  /*7f10*/  ISETP.GT.AND P2, PT, R128, 0x58, PT ;  /* 0x000000588000780c */ /* 0x000fe40003f44270 */
[----:B-1----:R-:W-:Y:S02]  /*7f20*/  FSEL R126, R126, -INF , P3 ;  /* 0xff8000007e7e7808 */ /* 0x002fe40001800000 */
[----:B------:R-:W-:-:S02]  /*7f30*/  FMNMX.FTZ R135, R125, R166, !PT ;  /* 0x000000a67d877209 */ /* 0x000fc40007810000 */
[----:B------:R-:W-:Y:S01]  /*7f40*/  ISETP.GT.AND P3, PT, R128, 0x59, PT ;  /* 0x000000598000780c */ /* 0x000fe20003f64270 */
[----:B------:R-:W1:Y:S01]  /*7f50*/  MUFU.TANH R132, R132 ;  /* 0x0000008400847308 */ /* 0x000e620000002400 */
[----:B--2---:R-:W-:Y:S02]  /*7f60*/  FSEL R127, R127, -INF , P2 ;  /* 0xff8000007f7f7808 */ /* 0x004fe40001000000 */
[----:B------:R-:W-:Y:S01]  /*7f70*/  FMNMX.FTZ R166, R126, R135, !PT ;  /* 0x000000877ea67209 */ /* 0x000fe20007810000 */
[----:B------:R-:W-:-:S01]  /*7f80*/  FFMA.FTZ R135, R144, UR28, -R102 ;  /* 0x0000001c90877c23 */ /* 0x000fc20008010866 */
[----:B------:R-:W-:Y:S02]  /*7f90*/  ISETP.GT.AND P2, PT, R128, 0x60, PT ;  /* 0x000000608000780c */ /* 0x000fe40003f44270 */
[----:B------:R-:W-:Y:S01]  /*7fa0*/  FMNMX.FTZ R166, R127, R166, !PT ;  /* 0x000000a67fa67209 */ /* 0x000fe20007810000 */
[----:B------:R-:W2:Y:S01]  /*7fb0*/  MUFU.TANH R134, R134 ;  /* 0x0000008600867308 */ /* 0x000ea20000002400 */
[----:B0-----:R-:W-:-:S02]  /*7fc0*/  FSEL R129, R129, -INF , P3 ;  /* 0xff80000081817808 */ /* 0x001fc40001800000 */
[----:B------:R-:W-:-:S05]  /*7fd0*/  ISETP.GT.AND P3, PT, R128, 0x61, PT ;  /* 0x000000618000780c */ /* 0x000fca0003f64270 */
[----:B------:R-:W0:Y:S01]  /*7fe0*/  MUFU.TANH R155, R155 ;  /* 0x0000009b009b7308 */ /* 0x000e220000002400 */
[----:B-1----:R-:W-:Y:S02]  /*7ff0*/  FSEL R132, R132, -INF , P2 ;  /* 0xff80000084847808 */ /* 0x002fe40001000000 */
[----:B------:R-:W-:-:S05]  /*8000*/  ISETP.GT.AND P2, PT, R128, 0x68, PT ;  /* 0x000000688000780c */ /* 0x000fca0003f44270 */
[----:B------:R-:W1:Y:S01]  /*8010*/  MUFU.TANH R159, R159 ;  /* 0x0000009f009f7308 */ /* 0x000e620000002400 */
[----:B--2---:R-:W-:Y:S02]  /*8020*/  FSEL R134, R134, -INF , P3 ;  /* 0xff80000086867808 */ /* 0x004fe40001800000 */
[----:B------:R-:W-:-:S05]  /*8030*/  ISETP.GT.AND P3, PT, R128, 0x69, PT ;  /* 0x000000698000780c */ /* 0x000fca0003f64270 */
[----:B------:R-:W2:Y:S01]  /*8040*/  MUFU.TANH R114, R114 ;  /* 0x0000007200727308 */ /* 0x000ea20000002400 */
[----:B0-----:R-:W-:Y:S02]  /*8050*/  FSEL R155, R155, -INF , P2 ;  /* 0xff8000009b9b7808 */ /* 0x001fe40001000000 */
[----:B------:R-:W-:-:S05]  /*8060*/  ISETP.GT.AND P2, PT, R128, 0x70, PT ;  /* 0x000000708000780c */ /* 0x000fca0003f44270 */
[----:B------:R0:W-:Y:S01]  /*8070*/  MUFU.EX2 R164, R141 ;  /* 0x0000008d00a47308 */ /* 0x0001e20000000800 */
[----:B-1----:R-:W-:Y:S02]  /*8080*/  FSEL R159, R159, -INF , P3 ;  /* 0xff8000009f9f7808 */ /* 0x002fe40001800000 */
[----:B------:R-:W-:-:S05]  /*8090*/  ISETP.GT.AND P3, PT, R128, 0x71, PT ;  /* 0x000000718000780c */ /* 0x000fca0003f64270 */
[----:B------:R-:W1:Y:S01]  /*80a0*/  MUFU.TANH R115, R115 ;  /* 0x0000007300737308 */ /* 0x000e620000002400 */
[----:B0-----:R-:W-:-:S04]  /*80b0*/  FMNMX.FTZ R141, R129, R166, !PT ;  /* 0x000000a6818d7209 */ /* 0x001fc80007810000 */
[----:B------:R-:W-:-:S03]  /*80c0*/  FMNMX.FTZ R141, R132, R141, !PT ;  /* 0x0000008d848d7209 */ /* 0x000fc60007810000 */
[----:B------:R-:W0:Y:S01]  /*80d0*/  MUFU.TANH R118, R118 ;  /* 0x0000007600767308 */ /* 0x000e220000002400 */
[----:B------:R-:W-:Y:S02]  /*80e0*/  FMNMX.FTZ R144, R134, R141, !PT ;  /* 0x0000008d86907209 */ /* 0x000fe40007810000 */
[----:B--2---:R-:W-:Y:S02]  /*80f0*/  FSEL R141, R114, -INF , P2 ;  /* 0xff800000728d7808 */ /* 0x004fe40001000000 */
[----:B------:R-:W-:Y:S02]  /*8100*/  FMNMX.FTZ R144, R155, R144, !PT ;  /* 0x000000909b907209 */ /* 0x000fe40007810000 */
[----:B------:R-:W-:Y:S01]  /*8110*/  ISETP.GT.AND P2, PT, R128, 0x78, PT ;  /* 0x000000788000780c */ /* 0x000fe20003f44270 */
[----:B------:R-:W2:Y:S01]  /*8120*/  MUFU.TANH R119, R119 ;  /* 0x0000007700777308 */ /* 0x000ea20000002400 */
[----:B------:R-:W-:Y:S02]  /*8130*/  FMNMX.FTZ R144, R159, R144, !PT ;  /* 0x000000909f907209 */ /* 0x000fe40007810000 */
[----:B-1----:R-:W-:-:S02]  /*8140*/  FSEL R115, R115, -INF , P3 ;  /* 0xff80000073737808 */ /* 0x002fc40001800000 */
[----:B------:R-:W-:Y:S02]  /*8150*/  FMNMX.FTZ R144, R141, R144, !PT ;  /* 0x000000908d907209 */ /* 0x000fe40007810000 */
[----:B------:R-:W-:Y:S01]  /*8160*/  ISETP.GT.AND P3, PT, R128, 0x79, PT ;  /* 0x000000798000780c */ /* 0x000fe20003f64270 */
[----:B------:R-:W1:Y:S01]  /*8170*/  MUFU.TANH R90, R90 ;  /* 0x0000005a005a7308 */ /* 0x000e620000002400 */
[----:B0-----:R-:W-:Y:S02]  /*8180*/  FSEL R143, R118, -INF , P2 ;  /* 0xff800000768f7808 */ /* 0x001fe40001000000 */
[----:B------:R-:W-:Y:S02]  /*8190*/  FMNMX.FTZ R144, R115, R144, !PT ;  /* 0x0000009073907209 */ /* 0x000fe40007810000 */
[----:B------:R-:W-:Y:S02]  /*81a0*/  ISETP.GT.AND P2, PT, R128, 0x80, PT ;  /* 0x000000808000780c */ /* 0x000fe40003f44270 */
[----:B------:R-:W-:Y:S01]  /*81b0*/  FMNMX.FTZ R144, R143, R144, !PT ;  /* 0x000000908f907209 */ /* 0x000fe20007810000 */
[----:B------:R-:W0:Y:S01]  /*81c0*/  MUFU.TANH R91, R91 ;  /* 0x0000005b005b7308 */ /* 0x000e220000002400 */
[----:B--2---:R-:W-:-:S02]  /*81d0*/  FSEL R119, R119, -INF , P3 ;  /* 0xff80000077777808 */ /* 0x004fc40001800000 */
[----:B------:R-:W-:-:S05]  /*81e0*/  ISETP.GT.AND P3, PT, R128, 0x81, PT ;  /* 0x000000818000780c */ /* 0x000fca0003f64270 */
[----:B------:R-:W2:Y:S01]  /*81f0*/  MUFU.TANH R94, R94 ;  /* 0x0000005e005e7308 */ /* 0x000ea20000002400 */
[----:B-1----:R-:W-:Y:S02]  /*8200*/  FSEL R90, R90, -INF , P2 ;  /* 0xff8000005a5a7808 */ /* 0x002fe40001000000 */
[----:B------:R-:W-:-:S05]  /*8210*/  ISETP.GT.AND P2, PT, R128, 0x88, PT ;  /* 0x000000888000780c */ /* 0x000fca0003f44270 */
[----:B------:R-:W1:Y:S01]  /*8220*/  MUFU.TANH R95, R95 ;  /* 0x0000005f005f7308 */ /* 0x000e620000002400 */
[----:B0-----:R-:W-:Y:S02]  /*8230*/  FSEL R91, R91, -INF , P3 ;  /* 0xff8000005b5b7808 */ /* 0x001fe40001800000 */
[----:B------:R-:W-:-:S05]  /*8240*/  ISETP.GT.AND P3, PT, R128, 0x89, PT ;  /* 0x000000898000780c */ /* 0x000fca0003f64270 */
[----:B------:R0:W-:Y:S08]  /*8250*/  MUFU.EX2 R114, R145 ;  /* 0x0000009100727308 */ /* 0x0001f00000000800 */
[----:B------:R-:W3:Y:S01]  /*8260*/  MUFU.TANH R98, R98 ;  /* 0x0000006200627308 */ /* 0x000ee20000002400 */
[----:B0-----:R-:W-:-:S01]  /*8270*/  FFMA.FTZ R145, R147, UR28, -R102 ;  /* 0x0000001c93917c23 */ /* 0x001fc20008010866 */
[----:B------:R-:W-:-:S02]  /*8280*/  FMNMX.FTZ R147, R119, R144, !PT ;  /* 0x0000009077937209 */ /* 0x000fc40007810000 */
[----:B--2---:R-:W-:Y:S02]  /*8290*/  FSEL R144, R94, -INF , P2 ;  /* 0xff8000005e907808 */ /* 0x004fe40001000000 */
[C---:B------:R-:W-:Y:S02]  /*82a0*/  ISETP.GT.AND P2, PT, R128.reuse, 0x90, PT ;  /* 0x000000908000780c */ /* 0x040fe40003f44270 */
[----:B------:R-:W0:Y:S01]  /*82b0*/  MUFU.TANH R99, R99 ;  /* 0x0000006300637308 */ /* 0x000e220000002400 */
[----:B-1----:R-:W-:Y:S02]  /*82c0*/  FSEL R95, R95, -INF , P3 ;  /* 0xff8000005f5f7808 */ /* 0x002fe40001800000 */
[----:B------:R-:W-:-:S05]  /*82d0*/  ISETP.GT.AND P3, PT, R128, 0x91, PT ;  /* 0x000000918000780c */ /* 0x000fca0003f64270 */
[----:B------:R1:W-:Y:S01]  /*82e0*/  MUFU.EX2 R118, R146 ;  /* 0x0000009200767308 */ /* 0x0003e20000000800 */
[----:B---3--:R-:W-:Y:S02]  /*82f0*/  FSEL R98, R98, -INF , P2 ;  /* 0xff80000062627808 */ /* 0x008fe40001000000 */
[----:B------:R-:W-:-:S05]  /*8300*/  ISETP.GT.AND P2, PT, R128, 0x98, PT ;  /* 0x000000988000780c */ /* 0x000fca0003f44270 */
[----:B------:R2:W-:Y:S01]  /*8310*/  MUFU.EX2 R124, R157 ;  /* 0x0000009d007c7308 */ /* 0x0005e20000000800 */
[----:B-1----:R-:W-:Y:S01]  /*8320*/  FMNMX.FTZ R146, R90, R147, !PT ;  /* 0x000000935a927209 */ /* 0x002fe20007810000 */
[--C-:B------:R-:W-:Y:S01]  /*8330*/  FFMA.FTZ R147, R148, UR28, -R102.reuse ;  /* 0x0000001c94937c23 */ /* 0x100fe20008010866 */
[----:B0-----:R-:W-:Y:S01]  /*8340*/  FSEL R99, R99, -INF , P3 ;  /* 0xff80000063637808 */ /* 0x001fe20001800000 */
[----:B------:R-:W-:Y:S01]  /*8350*/  FFMA.FTZ R148, R154, UR28, -R102 ;  /* 0x0000001c9a947c23 */ /* 0x000fe20008010866 */
[----:B------:R-:W-:-:S03]  /*8360*/  ISETP.GT.AND P3, PT, R128, 0x99, PT ;  /* 0x000000998000780c */ /* 0x000fc60003f64270 */
[----:B------:R-:W0:Y:S01]  /*8370*/  MUFU.TANH R160, R160 ;  /* 0x000000a000a07308 */ /* 0x000e220000002400 */
[----:B--2---:R-:W-:-:S01]  /*8380*/  FFMA.FTZ R157, R89, UR28, -R102 ;  /* 0x0000001c599d7c23 */ /* 0x004fc20008010866 */
[----:B------:R-:W-:-:S04]  /*8390*/  FMNMX.FTZ R89, R91, R146, !PT ;  /* 0x000000925b597209 */ /* 0x000fc80007810000 */
[----:B------:R-:W-:Y:S02]  /*83a0*/  FMNMX.FTZ R146, R144, R89, !PT ;  /* 0x0000005990927209 */ /* 0x000fe40007810000 */
[----:B------:R-:W1:Y:S02]  /*83b0*/  MUFU.TANH R103, R103 ;  /* 0x0000006700677308 */ /* 0x000e640000002400 */
[----:B------:R-:W-:-:S04]  /*83c0*/  FMNMX.FTZ R89, R95, R146, !PT ;  /* 0x000000925f597209 */ /* 0x000fc80007810000 */
[----:B------:R-:W-:Y:S02]  /*83d0*/  FMNMX.FTZ R146, R98, R89, !PT ;  /* 0x0000005962927209 */ /* 0x000fe40007810000 */
[----:B------:R2:W-:Y:S01]  /*83e0*/  MUFU.EX2 R94, R157 ;  /* 0x0000009d005e7308 */ /* 0x0005e20000000800 */
[----:B0-----:R-:W-:Y:S02]  /*83f0*/  FSEL R160, R160, -INF , P2 ;  /* 0xff800000a0a07808 */ /* 0x001fe40001000000 */
[----:B------:R-:W-:-:S04]  /*8400*/  FMNMX.FTZ R89, R99, R146, !PT ;  /* 0x0000009263597209 */ /* 0x000fc80007810000 */
[----:B------:R-:W-:Y:S01]  /*8410*/  FMNMX.FTZ R128, R160, R89, !PT ;  /* 0x00000059a0807209 */ /* 0x000fe20007810000 */
[----:B------:R0:W-:Y:S01]  /*8420*/  MUFU.EX2 R13, R163 ;  /* 0x000000a3000d7308 */ /* 0x0001e20000000800 */
[----:B-1----:R-:W-:Y:S01]  /*8430*/  FSEL R103, R103, -INF , P3 ;  /* 0xff80000067677808 */ /* 0x002fe20001800000 */
[--C-:B--2---:R-:W-:Y:S01]  /*8440*/  FFMA.FTZ R157, R110, UR28, -R102.reuse ;  /* 0x0000001c6e9d7c23 */ /* 0x104fe20008010866 */
[----:B------:R-:W-:-:S02]  /*8450*/  FFMA.FTZ R110, R158, UR28, -R102 ;  /* 0x0000001c9e6e7c23 */ /* 0x000fc40008010866 */
[----:B------:R-:W-:Y:S01]  /*8460*/  FMNMX.FTZ R89, R103, R128, !PT ;  /* 0x0000008067597209 */ /* 0x000fe20007810000 */
[----:B------:R-:W-:-:S01]  /*8470*/  FFMA.FTZ R128, R150, UR28, -R102 ;  /* 0x0000001c96807c23 */ /* 0x000fc20008010866 */
[----:B------:R-:W-:Y:S01]  /*8480*/  FFMA.FTZ R150, R152, UR28, -R102 ;  /* 0x0000001c98967c23 */ /* 0x000fe20008010866 */
[----:B------:R-:W-:Y:S02]  /*8490*/  MUFU.EX2 R104, R104 ;  /* 0x0000006800687308 */ /* 0x000fe40000000800 */
[----:B------:R-:W1:Y:S06]  /*84a0*/  SHFL.BFLY PT, R146, R89, 0x2, 0x1f ;  /* 0x0c401f0059927f89 */ /* 0x000e6c00000e0000 */
[----:B------:R-:W-:Y:S08]  /*84b0*/  MUFU.EX2 R161, R161 ;  /* 0x000000a100a17308 */ /* 0x000ff00000000800 */
[----:B------:R-:W-:Y:S08]  /*84c0*/  MUFU.EX2 R105, R105 ;  /* 0x0000006900697308 */ /* 0x000ff00000000800 */
[----:B------:R-:W-:Y:S01]  /*84d0*/  MUFU.EX2 R130, R130 ;  /* 0x0000008200827308 */ /* 0x000fe20000000800 */
[----:B-1----:R-:W-:-:S05]  /*84e0*/  FMNMX.FTZ R152, R89, R146, !PT ;  /* 0x0000009259987209 */ /* 0x002fca0007810000 */
[----:B------:R-:W1:Y:S02]  /*84f0*/  SHFL.BFLY PT, R89, R152, 0x1, 0x1f ;  /* 0x0c201f0098597f89 */ /* 0x000e6400000e0000 */
[----:B------:R-:W-:Y:S08]  /*8500*/  MUFU.EX2 R106, R106 ;  /* 0x0000006a006a7308 */ /* 0x000ff00000000800 */
[----:B------:R-:W-:Y:S08]  /*8510*/  MUFU.EX2 R131, R131 ;  /* 0x0000008300837308 */ /* 0x000ff00000000800 */
[----:B------:R-:W-:Y:S01]  /*8520*/  MUFU.EX2 R162, R162 ;  /* 0x000000a200a27308 */ /* 0x000fe20000000800 */
[----:B-1----:R-:W-:Y:S01]  /*8530*/  FMNMX.FTZ R89, R152, R89, !PT ;  /* 0x0000005998597209 */ /* 0x002fe20007810000 */
[----:B------:R-:W-:-:S06]  /*8540*/  IMAD.U32 R152, RZ, RZ, UR28 ;  /* 0x0000001cff987e24 */ /* 0x000fcc000f8e00ff */
[----:B------:R-:W-:Y:S01]  /*8550*/  MUFU.EX2 R112, R112 ;  /* 0x0000007000707308 */ /* 0x000fe20000000800 */
[C---:B------:R-:W-:Y:S01]  /*8560*/  FSETP.NEU.FTZ.AND P2, PT, R89.reuse, -INF , PT ;  /* 0xff8000005900780b */ /* 0x040fe20003f5d000 */
[----:B------:R-:W-:-:S03]  /*8570*/  FFMA.FTZ R152, R89, R152, -8 ;  /* 0xc100000059987423 */ /* 0x000fc60000010098 */
[----:B------:R-:W-:Y:S02]  /*8580*/  FSEL R165, R89, RZ, P2 ;  /* 0x000000ff59a57208 */ /* 0x000fe40001000000 */
[----:B------:R-:W-:Y:S01]  /*8590*/  FSEL R102, R152, RZ, P2 ;  /* 0x000000ff98667208 */ /* 0x000fe20001000000 */
[----:B------:R-:W-:Y:S02]  /*85a0*/  MUFU.EX2 R133, R133 ;  /* 0x0000008500857308 */ /* 0x000fe40000000800 */
[----:B------:R-:W-:-:S02]  /*85b0*/  FADD.FTZ R6, -R165, R6 ;  /* 0x00000006a5067221 */ /* 0x000fc40000010100 */
[--C-:B0-----:R-:W-:Y:S01]  /*85c0*/  FFMA.FTZ R163, R14, UR28, -R102.reuse ;  /* 0x0000001c0ea37c23 */ /* 0x101fe20008010866 */
        /* <DEDUP_REMOVED lines=8> */
[----:B------:R-:W-:Y:S01]  /*8650*/  FSEL R140, R88, RZ, P0 ;  /* 0x000000ff588c7208 */ /* 0x000fe20000000000 */
[--C-:B------:R-:W-:Y:S01]  /*8660*/  FFMA.FTZ R7, R7, UR28, -R102.reuse ;  /* 0x0000001c07077c23 */ /* 0x100fe20008010866 */
[----:B------:R-:W-:Y:S01]  /*8670*/  FMUL.FTZ R6, R6, UR28 ;  /* 0x0000001c06067c20 */ /* 0x000fe20008410000 */
[--C-:B------:R-:W-:Y:S01]  /*8680*/  FFMA.FTZ R8, R8, UR28, -R102.reuse ;  /* 0x0000001c08087c23 */ /* 0x100fe20008010866 */
[----:B------:R-:W-:-:S01]  /*8690*/  FFMA.FTZ R107, R107, UR28, -R102 ;  /* 0x0000001c6b6b7c23 */ /* 0x000fc20008010866 */
[----:B------:R-:W-:Y:S01]  /*86a0*/  FADD.FTZ R140, -R140, R5 ;  /* 0x000000058c8c7221 */ /* 0x000fe20000010100 */
[----:B------:R-:W-:-:S01]  /*86b0*/  FFMA.FTZ R10, R10, UR28, -R102 ;  /* 0x0000001c0a0a7c23 */ /* 0x000fc20008010866 */
[----:B------:R-:W-:Y:S01]  /*86c0*/  MUFU.EX2 R7, R7 ;  /* 0x0000000700077308 */ /* 0x000fe20000000800 */
[----:B------:R-:W-:-:S01]  /*86d0*/  FFMA.FTZ R11, R11, UR28, -R102 ;  /* 0x0000001c0b0b7c23 */ /* 0x000fc20008010866 */
[----:B------:R-:W-:Y:S01]  /*86e0*/  FMUL.FTZ R140, R140, UR28 ;  /* 0x0000001c8c8c7c20 */ /* 0x000fe20008410000 */
        /* <DEDUP_REMOVED lines=14> */
[----:B0-----:R-:W-:-:S07]  /*87d0*/  FFMA.FTZ R140, R129, UR28, -R102 ;  /* 0x0000001c818c7c23 */ /* 0x001fce0008010866 */
[----:B------:R-:W0:Y:S01]  /*87e0*/  MUFU.EX2 R8, R8 ;  /* 0x0000000800087308 */ /* 0x000e220000000800 */
[----:B-1----:R-:W-:-:S04]  /*87f0*/  FFMA.FTZ R152, R165, R3, R104 ;  /* 0x00000003a5987223 */ /* 0x002fc80000010068 */
[----:B------:R-:W-:-:S03]  /*8800*/  FADD.FTZ R152, R161, R152 ;  /* 0x00000098a1987221 */ /* 0x000fc60000010000 */
[----:B------:R-:W1:Y:S01]  /*8810*/  MUFU.EX2 R107, R107 ;  /* 0x0000006b006b7308 */ /* 0x000e620000000800 */
[----:B--2---:R-:W-:-:S07]  /*8820*/  FFMA.FTZ R3, R6, R2, R7 ;  /* 0x0000000206037223 */ /* 0x004fce0000010007 */
[----:B------:R-:W2:Y:S01]  /*8830*/  MUFU.EX2 R10, R10 ;  /* 0x0000000a000a7308 */ /* 0x000ea20000000800 */
[----:B0-----:R-:W-:-:S01]  /*8840*/  FADD.FTZ R2, R8, R3 ;  /* 0x0000000308027221 */ /* 0x001fc20000010000 */
[----:B------:R-:W-:-:S04]  /*8850*/  FADD.FTZ R3, R105, R152 ;  /* 0x0000009869037221 */ /* 0x000fc80000010000 */
[----:B------:R-:W-:Y:S02]  /*8860*/  FADD.FTZ R3, R130, R3 ;  /* 0x0000000382037221 */ /* 0x000fe40000010000 */
[----:B------:R-:W0:Y:S01]  /*8870*/  MUFU.EX2 R11, R11 ;  /* 0x0000000b000b7308 */ /* 0x000e220000000800 */
[----:B-1----:R-:W-:-:S07]  /*8880*/  FADD.FTZ R127, R107, R2 ;  /* 0x000000026b7f7221 */ /* 0x002fce0000010000 */
[----:B------:R-:W1:Y:S01]  /*8890*/  MUFU.EX2 R12, R12 ;  /* 0x0000000c000c7308 */ /* 0x000e620000000800 */
[----:B--2---:R-:W-:-:S01]  /*88a0*/  FADD.FTZ R2, R10, R127 ;  /* 0x0000007f0a027221 */ /* 0x004fc20000010000 */
[----:B------:R-:W-:Y:S01]  /*88b0*/  FFMA.FTZ R127, R132, UR28, -R102 ;  /* 0x0000001c847f7c23 */ /* 0x000fe20008010866 */
[----:B------:R-:W-:-:S05]  /*88c0*/  FADD.FTZ R132, R106, R3 ;  /* 0x000000036a847221 */ /* 0x000fca0000010000 */
[----:B------:R-:W2:Y:S01]  /*88d0*/  MUFU.EX2 R108, R108 ;  /* 0x0000006c006c7308 */ /* 0x000ea20000000800 */
[----:B0-----:R-:W-:-:S01]  /*88e0*/  FADD.FTZ R3, R11, R2 ;  /* 0x000000020b037221 */ /* 0x001fc20000010000 */
[----:B------:R-:W-:Y:S01]  /*88f0*/  FADD.FTZ R2, R131, R132 ;  /* 0x0000008483027221 */ /* 0x000fe20000010000 */
[----:B------:R-:W-:-:S03]  /*8900*/  FFMA.FTZ R132, R134, UR28, -R102 ;  /* 0x0000001c86847c23 */ /* 0x000fc60008010866 */
[----:B------:R-:W-:Y:S02]  /*8910*/  FADD.FTZ R129, R9, R2 ;  /* 0x0000000209817221 */ /* 0x000fe40000010000 */
[----:B------:R-:W0:Y:S01]  /*8920*/  MUFU.EX2 R163, R163 ;  /* 0x000000a300a37308 */ /* 0x000e220000000800 */
[----:B-1----:R-:W-:-:S01]  /*8930*/  FADD.FTZ R3, R12, R3 ;  /* 0x000000030c037221 */ /* 0x002fc20000010000 */
[----:B------:R-:W-:Y:S01]  /*8940*/  FADD.FTZ R134, R124, R129 ;  /* 0x000000817c867221 */ /* 0x000fe20000010000 */
[----:B------:R-:W-:-:S03]  /*8950*/  FFMA.FTZ R129, R155, UR28, -R102 ;  /* 0x0000001c9b817c23 */ /* 0x000fc60008010866 */
[----:B------:R-:W-:Y:S01]  /*8960*/  FADD.FTZ R155, R13, R134 ;  /* 0x000000860d9b7221 */ /* 0x000fe20000010000 */
[----:B------:R-:W-:-:S01]  /*8970*/  FFMA.FTZ R134, R159, UR28, -R102 ;  /* 0x0000001c9f867c23 */ /* 0x000fc20008010866 */
        /* <DEDUP_REMOVED lines=15> */
[----:B------:R-:W-:-:S04]  /*8a70*/  FADD.FTZ R2, R112, R155 ;  /* 0x0000009b70027221 */ /* 0x000fc80000010000 */
[----:B------:R-:W-:Y:S02]  /*8a80*/  FADD.FTZ R2, R133, R2 ;  /* 0x0000000285027221 */ /* 0x000fe40000010000 */
[----:B------:R-:W1:Y:S01]  /*8a90*/  MUFU.EX2 R113, R113 ;  /* 0x0000007100717308 */ /* 0x000e620000000800 */
[----:B--2---:R-:W-:-:S07]  /*8aa0*/  FADD.FTZ R152, R136, R3 ;  /* 0x0000000388987221 */ /* 0x004fce0000010000 */
[----:B------:R-:W2:Y:S01]  /*8ab0*/  MUFU.EX2 R138, R138 ;  /* 0x0000008a008a7308 */ /* 0x000ea20000000800 */
[----:B0-----:R-:W-:-:S01]  /*8ac0*/  FADD.FTZ R3, R137, R152 ;  /* 0x0000009889037221 */ /* 0x001fc20000010000 */
[----:B------:R-:W-:-:S06]  /*8ad0*/  FFMA.FTZ R152, R115, UR28, -R102 ;  /* 0x0000001c73987c23 */ /* 0x000fcc0008010866 */
[----:B------:R-:W0:Y:S01]  /*8ae0*/  MUFU.EX2 R142, R142 ;  /* 0x0000008e008e7308 */ /* 0x000e220000000800 */
[----:B-1----:R-:W-:-:S07]  /*8af0*/  FADD.FTZ R115, R113, R2 ;  /* 0x0000000271737221 */ /* 0x002fce0000010000 */
        /* <DEDUP_REMOVED lines=9> */
[----:B------:R-:W-:Y:S01]  /*8b90*/  MUFU.EX2 R121, R121 ;  /* 0x0000007900797308 */ /* 0x000fe20000000800 */
[----:B0-----:R-:W-:-:S07]  /*8ba0*/  FADD.FTZ R154, R120, R155 ;  /* 0x0000009b789a7221 */ /* 0x001fce0000010000 */
[----:B------:R-:W0:Y:S01]  /*8bb0*/  MUFU.EX2 R117, R117 ;  /* 0x0000007500757308 */ /* 0x000e220000000800 */
[----:B-1----:R-:W-:-:S07]  /*8bc0*/  FADD.FTZ R2, R135, R2 ;  /* 0x0000000287027221 */ /* 0x002fce0000010000 */
[----:B------:R-:W1:Y:S08]  /*8bd0*/  MUFU.EX2 R5, R5 ;  /* 0x0000000500057308 */ /* 0x000e700000000800 */
[----:B------:R-:W2:Y:S01]  /*8be0*/  MUFU.EX2 R122, R122 ;  /* 0x0000007a007a7308 */ /* 0x000ea20000000800 */
[----:B0-----:R-:W-:-:S04]  /*8bf0*/  FADD.FTZ R3, R117, R2 ;  /* 0x0000000275037221 */ /* 0x001fc80000010000 */
[----:B------:R-:W-:-:S03]  /*8c00*/  FADD.FTZ R3, R114, R3 ;  /* 0x0000000372037221 */ /* 0x000fc60000010000 */
[----:B------:R-:W-:Y:S08]  /*8c10*/  MUFU.EX2 R123, R123 ;  /* 0x0000007b007b7308 */ /* 0x000ff00000000800 */
[----:B------:R-:W0:Y:S08]  /*8c20*/  MUFU.EX2 R145, R145 ;  /* 0x0000009100917308 */ /* 0x000e300000000800 */
[----:B------:R-:W-:Y:S08]  /*8c30*/  MUFU.EX2 R146, R150 ;  /* 0x0000009600927308 */ /* 0x000ff00000000800 */
[----:B------:R3:W-:Y:S08]  /*8c40*/  MUFU.EX2 R150, R156 ;  /* 0x0000009c00967308 */ /* 0x0007f00000000800 */
[----:B------:R-:W4:Y:S01]  /*8c50*/  MUFU.EX2 R126, R126 ;  /* 0x0000007e007e7308 */ /* 0x000f220000000800 */
[----:B---3--:R-:W-:-:S01]  /*8c60*/  FADD.FTZ R156, R121, R154 ;  /* 0x0000009a799c7221 */ /* 0x008fc20000010000 */
[----:B------:R-:W-:-:S03]  /*8c70*/  FFMA.FTZ R154, R119, UR28, -R102 ;  /* 0x0000001c779a7c23 */ /* 0x000fc60008010866 */
[----:B-1----:R-:W-:Y:S01]  /*8c80*/  FADD.FTZ R119, R5, R156 ;  /* 0x0000009c05777221 */ /* 0x002fe20000010000 */
[----:B------:R-:W-:-:S02]  /*8c90*/  FADD.FTZ R156, R118, R3 ;  /* 0x00000003769c7221 */ /* 0x000fc40000010000 */
[----:B------:R-:W1:Y:S01]  /*8ca0*/  MUFU.EX2 R125, R125 ;  /* 0x0000007d007d7308 */ /* 0x000e620000000800 */
[----:B--2---:R-:W-:-:S01]  /*8cb0*/  FADD.FTZ R2, R122, R119 ;  /* 0x000000777a027221 */ /* 0x004fc20000010000 */
[----:B0-----:R-:W-:-:S03]  /*8cc0*/  FADD.FTZ R119, R145, R156 ;  /* 0x0000009c91777221 */ /* 0x001fc60000010000 */
[----:B------:R-:W-:Y:S01]  /*8cd0*/  FADD.FTZ R3, R123, R2 ;  /* 0x000000027b037221 */ /* 0x000fe20000010000 */
[----:B------:R-:W-:-:S01]  /*8ce0*/  FADD.FTZ R156, R94, R119 ;  /* 0x000000775e9c7221 */ /* 0x000fc20000010000 */
[----:B------:R-:W-:Y:S01]  /*8cf0*/  FFMA.FTZ R119, R144, UR28, -R102 ;  /* 0x0000001c90777c23 */ /* 0x000fe20008010866 */
[----:B------:R-:W0:Y:S01]  /*8d00*/  MUFU.EX2 R147, R147 ;  /* 0x0000009300937308 */ /* 0x000e220000000800 */
[----:B----4-:R-:W-:-:S07]  /*8d10*/  FADD.FTZ R2, R126, R3 ;  /* 0x000000037e027221 */ /* 0x010fce0000010000 */
        /* <DEDUP_REMOVED lines=12> */
[----:B------:R-:W-:-:S06]  /*8de0*/  FFMA.FTZ R144, R95, UR28, -R102 ;  /* 0x0000001c5f907c23 */ /* 0x000fcc0008010866 */
        /* <DEDUP_REMOVED lines=10> */
[----:B------:R-:W-:-:S06]  /*8e90*/  FFMA.FTZ R95, R98, UR28, -R102 ;  /* 0x0000001c625f7c23 */ /* 0x000fcc0008010866 */
        /* <DEDUP_REMOVED lines=15> */
[----:B--2---:R-:W-:-:S01]  /*8f90*/  FADD.FTZ R143, R154, R99 ;  /* 0x000000639a8f7221 */ /* 0x004fc20000010000 */
[--C-:B------:R-:W-:Y:S01]  /*8fa0*/  FFMA.FTZ R99, R160, UR28, -R102.reuse ;  /* 0x0000001ca0637c23 */ /* 0x100fe20008010866 */
[----:B------:R-:W-:-:S05]  /*8fb0*/  FFMA.FTZ R102, R103, UR28, -R102 ;  /* 0x0000001c67667c23 */ /* 0x000fca0008010866 */
        /* <DEDUP_REMOVED lines=27> */
[----:B0-----:R-:W-:-:S03]  /*9170*/  FADD.FTZ R3, R111, R156 ;  /* 0x0000009c6f037221 */ /* 0x001fc60000010000 */
[----:B--2---:R-:W-:Y:S01]  /*9180*/  FADD.FTZ R2, R102, R2 ;  /* 0x0000000266027221 */ /* 0x004fe20000010000 */
[----:B------:R-:W-:Y:S06]  /*9190*/  @!P1 BRA `(.L_x_2794) ;  /* 0x0000000000049947 */ /* 0x000fec0003800000 */
[----:B------:R-:W-:Y:S01]  /*91a0*/  BPT.TRAP 0x1 ;  /* 0x000000040000795c */ /* 0x000fe20000300000 */
.L_x_2794:
        /* <DEDUP_REMOVED lines=16> */
[-C--:B------:R-:W-:Y:S01]  /*92b0*/  FMUL.FTZ R27, R27, R6.reuse ;  /* 0x000000061b1b7220 */ /* 0x080fe20000410000 */
[----:B------:R-:W-:Y:S01]  /*92c0*/  F2FP.SATFINITE.E4M3.F32.PACK_AB_MERGE_C R113, R142, R113, RZ ;  /* 0x000000718e71723e */ /* 0x000fe200048070ff */
[----:B------:R-:W-:Y:S01]  /*92d0*/  FMUL.FTZ R30, R30, R6 ;  /* 0x000000061e1e7220 */ /* 0x000fe20000410000 */
[----:B------:R-:W-:Y:S01]  /*92e0*/  F2FP.SATFINITE.E4M3.F32.PACK_AB_MERGE_C R138, R139, R138, RZ ;  /* 0x0000008a8b8a723e */ /* 0x000fe200048070ff */
[----:B------:R-:W-:Y:S01]  /*92f0*/  SYNCS.ARRIVE.TRANS64.RED.A1T0 RZ, [UR6], RZ ;  /* 0x000000ffffff79a7 */ /* 0x000fe20008100406 */
        /* <DEDUP_REMOVED lines=95> */
.L_x_2784:
[----:B------:R-:W-:-:S06]  /*98f0*/  UISETP.GE.AND UP0, UPT, UR31, UR41, UPT ;  /* 0x000000291f00728c */ /* 0x000fcc000bf06270 */
[----:B------:R-:W-:-:S13]  /*9900*/  PLOP3.LUT P0, PT, PT, PT, UP0, 0x80, 0x0 ;  /* 0x000000000000781c */ /* 0x000fda0003f0f008 */
[----:B------:R-:W-:Y:S05]  /*9910*/  @!P0 BRA `(.L_x_2796) ;  /* 0x0000003000c48947 */ /* 0x000fea0003800000 */
[----:B------:R-:W-:Y:S01]  /*9920*/  IMAD.MOV.U32 R6, RZ, RZ, R89 ;  /* 0x000000ffff067224 */ /* 0x000fe200078e0059 */
[----:B------:R-:W-:Y:S01]  /*9930*/  UMOV UR30, UR48 ;  /* 0x00000030001e7c82 */ /* 0x000fe20008000000 */
[----:B------:R-:W-:Y:S01]  /*9940*/  IMAD.MOV.U32 R5, RZ, RZ, R88 ;  /* 0x000000ffff057224 */ /* 0x000fe200078e0058 */
[----:B------:R-:W-:Y:S01]  /*9950*/  UMOV UR29, UR47 ;  /* 0x0000002f001d7c82 */ /* 0x000fe20008000000 */
[----:B------:R-:W-:-:S05]  /*9960*/  ULDC UR28, c[0x0][0x988] ;  /* 0x00026200001c7ab9 */ /* 0x000fca0000000800 */
.L_x_2807:
        /* <DEDUP_REMOVED lines=9> */
.L_x_2798:
[----:B------:R-:W-:Y:S01]  /*9a00*/  ULEA UR6, UR47, UR43, 0x3 ;  /* 0x0000002b2f067291 */ /* 0x000fe2000f8e183f */
[----:B------:R-:W-:-:S05]  /*9a10*/  IMAD.U32 R7, RZ, RZ, UR48 ;  /* 0x00000030ff077e24 */ /* 0x000fca000f8e00ff */
[----:B------:R-:W-:-:S04]  /*9a20*/  SHF.L.U32 R7, R7, 0x1f, RZ ;  /* 0x0000001f07077819 */ /* 0x000fc800000006ff */
[----:B------:R0:W1:Y:S01]  /*9a30*/  SYNCS.PHASECHK.TRANS64.TRYWAIT P0, [UR6+0x22830], R7 ;  /* 0x02283007ff0075a7 */ /* 0x0000620008000146 */
[----:B------:R-:W-:Y:S05]  /*9a40*/  @!P1 BRA `(.L_x_2799) ;  /* 0x0000000000049947 */ /* 0x000fea0003800000 */
[----:B------:R-:W-:Y:S01]  /*9a50*/  BPT.TRAP 0x1 ;  /* 0x000000040000795c */ /* 0x000fe20000300000 */
.L_x_2799:
[----:B-1----:R-:W-:Y:S05]  /*9a60*/  @P0 BRA `(.L_x_2797) ;  /* 0x0000000000080947 */ /* 0x002fea0003800000 */
[----:B------:R-:W1:Y:S02]  /*9a70*/  SYNCS.PHASECHK.TRANS64.TRYWAIT P0, [UR6+0x22830], R7 ;  /* 0x02283007ff0075a7 */ /* 0x000e640008000146 */
[----:B-1----:R-:W-:Y:S05]  /*9a80*/  @!P0 BRA `(.L_x_2800) ;  /* 0x000000f000c08947 */ /* 0x002fea0003800000 */
.L_x_2797:
[----:B-1----:R-:W1:Y:S01]  /*9a90*/  S2R R8, SR_TID.X ;  /* 0x0000000000087919 */ /* 0x002e620000002100 */
[----:B------:R-:W-:Y:S01]  /*9aa0*/  R2UR UR32, R4 ;  /* 0x00000000042072ca */ /* 0x000fe200000e0000 */
[----:B------:R-:W-:Y:S01]  /*9ab0*/  UMOV UR19, 0x40000040 ;  /* 0x4000004000137882 */ /* 0x000fe20000000000 */
[----:B------:R-:W-:Y:S01]  /*9ac0*/  UMOV UR20, UR16 ;  /* 0x0000001000147c82 */ /* 0x000fe20008000000 */
[----:B------:R-:W-:Y:S01]  /*9ad0*/  UMOV UR21, UR17 ;  /* 0x0000001100157c82 */ /* 0x000fe20008000000 */
[----:B------:R-:W-:Y:S01]  /*9ae0*/  UMOV UR23, 0x40000040 ;  /* 0x4000004000177882 */ /* 0x000fe20000000000 */
[----:B------:R-:W-:Y:S01]  /*9af0*/  UMOV UR24, UR16 ;  /* 0x0000001000187c82 */ /* 0x000fe20008000000 */
[----:B------:R-:W-:Y:S01]  /*9b00*/  UMOV UR25, UR17 ;  /* 0x0000001100197c82 */ /* 0x000fe20008000000 */
[----:B------:R-:W-:Y:S01]  /*9b10*/  UMOV UR27, 0x40000040 ;  /* 0x40000040001b7882 */ /* 0x000fe20000000000 */
[----:B------:R-:W-:Y:S01]  /*9b20*/  UMOV UR7, 0x40000040 ;  /* 0x4000004000077882 */ /* 0x000fe20000000000 */
[----:B------:R-:W-:Y:S01]  /*9b30*/  UMOV UR11, 0x40000040 ;  /* 0x40000040000b7882 */ /* 0x000fe20000000000 */
[----:B------:R-:W-:-:S03]  /*9b40*/  UMOV UR15, 0x40000040 ;  /* 0x40000040000f7882 */ /* 0x000fc60000000000 */
[----:B------:R-:W-:-:S04]  /*9b50*/  UIMAD UR32, UR47, 0x500, UR32 ;  /* 0x000005002f2078a4 */ /* 0x000fc8000f8e0220 */
[----:B------:R-:W-:Y:S02]  /*9b60*/  UIADD3 UR22, UR32, 0x100, URZ ;  /* 0x0000010020167890 */ /* 0x000fe4000fffe03f */
[----:B------:R-:W-:Y:S02]  /*9b70*/  UIADD3 UR26, UR32, 0x200, URZ ;  /* 0x00000200201a7890 */ /* 0x000fe4000fffe03f */
[----:B------:R-:W-:Y:S01]  /*9b80*/  UMOV UR18, UR32 ;  /* 0x0000002000127c82 */ /* 0x000fe20008000000 */
[----:B------:R-:W-:Y:S02]  /*9b90*/  UIADD3 UR6, UR32, 0x400, URZ ;  /* 0x0000040020067890 */ /* 0x000fe4000fffe03f */
[----:B------:R-:W-:Y:S02]  /*9ba0*/  UIADD3 UR10, UR32, 0x402, URZ ;  /* 0x00000402200a7890 */ /* 0x000fe4000fffe03f */
[----:B------:R-:W-:Y:S01]  /*9bb0*/  UIADD3 UR14, UR32, 0x6, URZ ;  /* 0x00000006200e7890 */ /* 0x000fe2000fffe03f */
        /* <DEDUP_REMOVED lines=110> */
.L_x_2802:
[----:B------:R-:W-:Y:S01]  /*a2a0*/  ULEA UR6, UR29, UR43, 0x3 ;  /* 0x0000002b1d067291 */ /* 0x000fe2000f8e183f */
[----:B------:R-:W-:-:S05]  /*a2b0*/  IMAD.U32 R7, RZ, RZ, UR30 ;  /* 0x0000001eff077e24 */ /* 0x000fca000f8e00ff */
[----:B------:R-:W-:-:S04]  /*a2c0*/  SHF.L.U32 R7, R7, 0x1f, RZ ;  /* 0x0000001f07077819 */ /* 0x000fc800000006ff */
[----:B------:R0:W1:Y:S01]  /*a2d0*/  SYNCS.PHASECHK.TRANS64.TRYWAIT P0, [UR6+0x22850], R7 ;  /* 0x02285007ff0075a7 */ /* 0x0000620008000146 */
[----:B------:R-:W-:Y:S05]  /*a2e0*/  @!P1 BRA `(.L_x_2803) ;  /* 0x0000000000049947 */ /* 0x000fea0003800000 */
[----:B------:R-:W-:Y:S01]  /*a2f0*/  BPT.TRAP 0x1 ;  /* 0x000000040000795c */ /* 0x000fe20000300000 */
.L_x_2803:
[----:B-1----:R-:W-:Y:S05]  /*a300*/  @P0 BRA `(.L_x_2801) ;  /* 0x0000000000080947 */ /* 0x002fea0003800000 */
[----:B------:R-:W1:Y:S02]  /*a310*/  SYNCS.PHASECHK.TRANS64.TRYWAIT P0, [UR6+0x22850], R7 ;  /* 0x02285007ff0075a7 */ /* 0x000e640008000146 */
[----:B-1----:R-:W-:Y:S05]  /*a320*/  @!P0 BRA `(.L_x_2804) ;  /* 0x000000e800b08947 */ /* 0x002fea0003800000 */
.L_x_2801:
        /* <DEDUP_REMOVED lines=36> */
.L_x_2805:
        /* <DEDUP_REMOVED lines=104> */
[----:B------:R-:W-:Y:S01]  /*abf0*/  IMAD.U32 R165, RZ, RZ, UR28 ;  /* 0x0000001cffa57e24 */ /* 0x000fe2000f8e00ff */
[----:B------:R-:W-:-:S04]  /*ac00*/  ULEA UR6, UR47, UR43, 0x3 ;  /* 0x0000002b2f067291 */ /* 0x000fc8000f8e183f */
[----:B------:R-:W-:Y:S01]  /*ac10*/  UIADD3 UR6, UR6, 0x22840, URZ ;  /* 0x0002284006067890 */ /* 0x000fe2000fffe03f */
[----:B------:R-:W1:Y:S01]  /*ac20*/  MUFU.TANH R155, R155 ;  /* 0x0000009b009b7308 */ /* 0x000e620000002400 */
[----:B--2---:R-:W-:Y:S02]  /*ac30*/  FMNMX.FTZ R160, R152, R161, !PT ;  /* 0x000000a198a07209 */ /* 0x004fe40007810000 */
        /* <DEDUP_REMOVED lines=140> */
[----:B-1----:R-:W-:Y:S01]  /*b500*/  FMNMX.FTZ R162, R160, R89, !PT ;  /* 0x00000059a0a27209 */ /* 0x002fe20007810000 */
[----:B------:R-:W-:-:S04]  /*b510*/  IMAD.U32 R160, RZ, RZ, UR28 ;  /* 0x0000001cffa07e24 */ /* 0x000fc8000f8e00ff */
[----:B------:R-:W1:Y:S01]  /*b520*/  SHFL.BFLY PT, R89, R162, 0x1, 0x1f ;  /* 0x0c201f00a2597f89 */ /* 0x000e6200000e0000 */
[----:B0-----:R-:W-:-:S05]  /*b530*/  FMNMX.FTZ R88, R161, R88, !PT ;  /* 0x00000058a1587209 */ /* 0x001fca0007810000 */
[C---:B------:R-:W-:Y:S01]  /*b540*/  FFMA.FTZ R159, R88.reuse, R165, -8 ;  /* 0xc1000000589f7423 */ /* 0x040fe200000100a5 */
[----:B------:R-:W-:-:S01]  /*b550*/  FADD.FTZ R5, -R88, R5 ;  /* 0x0000000558057221 */ /* 0x000fc20000010100 */
[----:B-1----:R-:W-:Y:S02]  /*b560*/  FMNMX.FTZ R89, R162, R89, !PT ;  /* 0x00000059a2597209 */ /* 0x002fe40007810000 */
[----:B------:R-:W-:-:S01]  /*b570*/  FFMA.FTZ R161, R8, UR28, -R159 ;  /* 0x0000001c08a17c23 */ /* 0x000fc2000801089f */
[--C-:B------:R-:W-:Y:S01]  /*b580*/  FFMA.FTZ R8, R7, UR28, -R159.reuse ;  /* 0x0000001c07087c23 */ /* 0x100fe2000801089f */
[----:B------:R-:W-:-:S01]  /*b590*/  FFMA.FTZ R7, R11, UR28, -R159 ;  /* 0x0000001c0b077c23 */ /* 0x000fc2000801089f */
[--C-:B------:R-:W-:Y:S01]  /*b5a0*/  FFMA.FTZ R11, R15, UR28, -R159.reuse ;  /* 0x0000001c0f0b7c23 */ /* 0x100fe2000801089f */
[----:B------:R-:W-:-:S01]  /*b5b0*/  FFMA.FTZ R15, R153, UR28, -R159 ;  /* 0x0000001c990f7c23 */ /* 0x000fc2000801089f */
[----:B------:R-:W-:Y:S01]  /*b5c0*/  FMUL.FTZ R163, R5, UR28 ;  /* 0x0000001c05a37c20 */ /* 0x000fe20008410000 */
[----:B------:R-:W-:-:S01]  /*b5d0*/  FFMA.FTZ R153, R157, UR28, -R159 ;  /* 0x0000001c9d997c23 */ /* 0x000fc2000801089f */
[C---:B------:R-:W-:Y:S01]  /*b5e0*/  FADD.FTZ R5, -R89.reuse, R6 ;  /* 0x0000000659057221 */ /* 0x040fe20000010100 */
[----:B------:R-:W-:-:S01]  /*b5f0*/  FFMA.FTZ R157, R89, R160, -8 ;  /* 0xc1000000599d7423 */ /* 0x000fc200000100a0 */
        /* <DEDUP_REMOVED lines=12> */
[----:B------:R-:W-:Y:S01]  /*b6c0*/  FFMA.FTZ R155, R156, UR28, -R157 ;  /* 0x0000001c9c9b7c23 */ /* 0x000fe2000801089d */
        /* <DEDUP_REMOVED lines=39> */
[----:B------:R-:W-:Y:S01]  /*b940*/  FFMA.FTZ R101, R101, UR28, -R159 ;  /* 0x0000001c65657c23 */ /* 0x000fe2000801089f */
        /* <DEDUP_REMOVED lines=41> */
[----:B------:R-:W-:-:S02]  /*bbe0*/  FFMA.FTZ R103, R103, UR28, -R157 ;  /* 0x0000001c67677c23 */ /* 0x000fc4000801089d */
        /* <DEDUP_REMOVED lines=144> */
.L_x_2806:
        /* <DEDUP_REMOVED lines=116> */
.L_x_2796:
[----:B------:R-:W-:Y:S06]  /*cc30*/  BAR.ARV 0x8, 0x180 ;  /* 0x0206000000007b1d */ /* 0x000fec0000002000 */
[----:B------:R-:W-:Y:S05]  /*cc40*/  @!P1 BRA `(.L_x_2808) ;  /* 0x0000000000049947 */ /* 0x000fea0003800000 */
[----:B------:R-:W-:Y:S01]  /*cc50*/  BPT.TRAP 0x1 ;  /* 0x000000040000795c */ /* 0x000fe20000300000 */
.L_x_2808:
[----:B------:R-:W-:Y:S01]  /*cc60*/  ULEA UR5, UR47, UR43, 0x3 ;  /* 0x0000002b2f057291 */ /* 0x000fe2000f8e183f */
[----:B------:R-:W-:-:S05]  /*cc70*/  IMAD.U32 R0, RZ, RZ, UR48 ;  /* 0x00000030ff007e24 */ /* 0x000fca000f8e00ff */
[----:B------:R-:W-:-:S04]  /*cc80*/  SHF.L.U32 R0, R0, 0x1f, RZ ;  /* 0x0000001f00007819 */ /* 0x000fc800000006ff */
[----:B------:R0:W1:Y:S01]  /*cc90*/  SYNCS.PHASECHK.TRANS64.TRYWAIT P0, [UR5+0x22850], R0 ;  /* 0x02285000ff0075a7 */ /* 0x0000620008000145 */
[----:B------:R-:W-:Y:S05]  /*cca0*/  @!P1 BRA `(.L_x_2809) ;  /* 0x0000000000049947 */ /* 0x000fea0003800000 */
[----:B------:R-:W-:Y:S01]  /*ccb0*/  BPT.TRAP 0x1 ;  /* 0x000000040000795c */ /* 0x000fe20000300000 */
.L_x_2809:
[----:B-1----:R-:W-:Y:S05]  /*ccc0*/  @P0 BRA `(.L_x_2810) ;  /* 0x0000000000080947 */ /* 0x002fea0003800000 */
[----:B------:R-:W1:Y:S02]  /*ccd0*/  SYNCS.PHASECHK.TRANS64.TRYWAIT P0, [UR5+0x22850], R0 ;  /* 0x02285000ff0075a7 */ /* 0x000e640008000145 */
[----:B-1----:R-:W-:Y:S05]  /*cce0*/  @!P0 BRA `(.L_x_2811) ;  /* 0x000000c000588947 */ /* 0x002fea0003800000 */
.L_x_2810:
        /* <DEDUP_REMOVED lines=19> */
[C---:B01----:R-:W-:Y:S02]  /*ce20*/  @P0 IMAD R0, R6.reuse, UR37, RZ ;  /* 0x0000002506000c24 */ /* 0x043fe4000f8e02ff */
[----:B------:R-:W-:-:S04]  /*ce30*/  @P0 IMAD.WIDE.U32 R4, R6, UR36, RZ ;  /* 0x0000002406040c25 */ /* 0x000fc8000f8e00ff */
[----:B------:R-:W-:-:S04]  /*ce40*/  @P0 IMAD R7, R7, UR36, R0 ;  /* 0x0000002407070c24 */ /* 0x000fc8000f8e0200 */
[----:B------:R-:W-:Y:S02]  /*ce50*/  @P0 IMAD.IADD R5, R5, 0x1, R7 ;  /* 0x0000000105050824 */ /* 0x000fe400078e0207 */
[----:B--2---:R-:W-:-:S04]  /*ce60*/  @P0 IMAD.WIDE.U32 R4, R8, UR38, R4 ;  /* 0x0000002608040c25 */ /* 0x004fc8000f8e0004 */
[----:B------:R-:W-:Y:S01]  /*ce70*/  @P0 IMAD R5, R9, UR38, R5 ;  /* 0x0000002609050c24 */ /* 0x000fe2000f8e0205 */
[----:B------:R-:W-:Y:S01]  /*ce80*/  @P0 LEA R6, P2, R4, UR6, 0x2 ;  /* 0x0000000604060c11 */ /* 0x000fe2000f8410ff */
[----:B------:R-:W-:-:S03]  /*ce90*/  UIADD3 UR6, UR4, 0x200, URZ ;  /* 0x0000020004067890 */ /* 0x000fc6000fffe03f */
[----:B------:R-:W-:Y:S01]  /*cea0*/  @P0 LEA.HI.X R7, R4, UR7, R5, 0x2, P2 ;  /* 0x0000000704070c11 */ /* 0x000fe200090f1405 */
[----:B------:R-:W-:Y:S01]  /*ceb0*/  UMOV UR7, 0xc0000010 ;  /* 0xc000001000077882 */ /* 0x000fe20000000000 */
[----:B------:R-:W-:-:S06]  /*cec0*/  IMAD.MOV.U32 R4, RZ, RZ, 0x3f800000 ;  /* 0x3f800000ff047424 */ /* 0x000fcc00078e00ff */
[----:B------:R0:W2:Y:S01]  /*ced0*/  @P0 LDG.E R4, desc[UR54][R6.64] ;  /* 0x0000003606040981 */ /* 0x0000a2000c1e1900 */
[----:B------:R-:W-:Y:S02]  /*cee0*/  WARPGROUP.DEPBAR.LE gsb0, 0x0 ;  /* 0x00008000000079c5 */ /* 0x000fe40000010000 */
[----:B------:R-:W-:-:S06]  /*cef0*/  WARPGROUP.ARRIVE ;  /* 0x00000000000079c5 */ /* 0x000fcc0000000000 */
[----:B------:R-:W-:Y:S01]  /*cf00*/  QGMMA.64x128x32.F32.E4M3.E4M3 R24, R176, gdesc[UR4], R24, gsb0 ;  /* 0x01e00004b0187df3 */ /* 0x000fe20008000818 */
[----:B------:R-:W-:Y:S01]  /*cf10*/  UIADD3 UR6, UR4, 0x300, URZ ;  /* 0x0000030004067890 */ /* 0x000fe2000fffe03f */
[----:B------:R-:W-:Y:S01]  /*cf20*/  UMOV UR7, 0xc0000010 ;  /* 0xc000001000077882 */ /* 0x000fe20000000000 */
[----:B------:R-:W1:Y:S04]  /*cf30*/  SHFL.BFLY PT, R0, R3, 0x2, 0x1f ;  /* 0x0c401f0003007f89 */ /* 0x000e6800000e0000 */
[----:B------:R-:W3:Y:S01]  /*cf40*/  SHFL.BFLY PT, R9, R2, 0x2, 0x1f ;  /* 0x0c401f0002097f89 */ /* 0x000ee200000e0000 */
[----:B------:R-:W-:Y:S02]  /*cf50*/  WARPGROUP.DEPBAR.LE gsb0, 0x0 ;  /* 0x00008000000079c5 */ /* 0x000fe40000010000 */
[----:B------:R-:W-:-:S06]  /*cf60*/  WARPGROUP.ARRIVE ;  /* 0x00000000000079c5 */ /* 0x000fcc0000000000 */
[----:B------:R-:W-:Y:S01]  /*cf70*/  QGMMA.64x128x32.F32.E4M3.E4M3 R24, R172, gdesc[UR4], R24, gsb0 ;  /* 0x01e00004ac187df3 */ /* 0x000fe20008000818 */
[----:B------:R-:W-:Y:S01]  /*cf80*/  UIADD3 UR6, UR4, 0x400, URZ ;  /* 0x0000040004067890 */ /* 0x000fe2000fffe03f */
[----:B------:R-:W-:Y:S01]  /*cf90*/  UMOV UR7, 0xc0000010 ;  /* 0xc000001000077882 */ /* 0x000fe20000000000 */
[----:B-1----:R-:W-:-:S01]  /*cfa0*/  FADD.FTZ R0, R0, R3 ;  /* 0x0000000300007221 */ /* 0x002fc20000010000 */
[----:B---3--:R-:W-:-:S04]  /*cfb0*/  FADD.FTZ R9, R9, R2 ;  /* 0x0000000209097221 */ /* 0x008fc80000010000 */
[----:B------:R-:W1:Y:S04]  /*cfc0*/  SHFL.BFLY PT, R5, R0, 0x1, 0x1f ;  /* 0x0c201f0000057f89 */ /* 0x000e6800000e0000 */
[----:B0-----:R-:W0:Y:S01]  /*cfd0*/  SHFL.BFLY PT, R6, R9, 0x1, 0x1f ;  /* 0x0c201f0009067f89 */ /* 0x001e2200000e0000 */
[----:B------:R-:W-:Y:S02]  /*cfe0*/  IMAD.MOV.U32 R3, RZ, RZ, RZ ;  /* 0x000000ffff037224 */ /* 0x000fe400078e00ff */
[----:B-1----:R-:W-:Y:S01]  /*cff0*/  FADD.FTZ R5, R0, R5 ;  /* 0x0000000500057221 */ /* 0x002fe20000010000 */
[----:B0-----:R-:W-:-:S04]  /*d000*/  FADD.FTZ R10, R9, R6 ;  /* 0x00000006090a7221 */ /* 0x001fc80000010000 */
        /* <DEDUP_REMOVED lines=29> */
.L_x_2812:
        /* <DEDUP_REMOVED lines=74> */
.L_x_2776:
        /* <DEDUP_REMOVED lines=51> */
[C---:B------:R-:W-:Y:S02]  /*d9b0*/  IADD3 R57, P6, R10.reuse, 0x20, RZ ;  /* 0x000000200a397810 */ /* 0x040fe40007fde0ff */
[----:B------:R-:W-:Y:S02]  /*d9c0*/  IADD3 R65, P1, R10, 0x40, RZ ;  /* 0x000000400a417810 */ /* 0x000fe40007f3e0ff */
[----:B------:R-:W-:Y:S01]  /*d9d0*/  SEL R143, R6, R9, P0 ;  /* 0x00000009068f7207 */ /* 0x000fe20000000000 */
[----:B------:R-:W-:Y:S01]  /*d9e0*/  IMAD.X R101, RZ, RZ, R11, P6 ;  /* 0x000000ffff657224 */ /* 0x000fe200030e060b */
[----:B------:R-:W-:Y:S02]  /*d9f0*/  SEL R27, R9, R6, P0 ;  /* 0x00000006091b7207 */ /* 0x000fe40000000000 */
[----:B------:R-:W-:Y:S02]  /*da00*/  LOP3.LUT R4, R57, 0x380, RZ, 0xc0, !PT ;  /* 0x0000038039047812 */ /* 0x000fe400078ec0ff */
[----:B------:R-:W-:-:S02]  /*da10*/  LOP3.LUT R6, R65, 0x380, RZ, 0xc0, !PT ;  /* 0x0000038041067812 */ /* 0x000fc400078ec0ff */
        /* <DEDUP_REMOVED lines=25> */
[----:B------:R-:W-:Y:S02]  /*dbb0*/  SHF.R.U64 R4, R4, 0x3, RZ ;  /* 0x0000000304047819 */ /* 0x000fe400000012ff */
[----:B------:R-:W-:Y:S02]  /*dbc0*/  SHF.R.U64 R6, R6, 0x3, RZ ;  /* 0x0000000306067819 */ /* 0x000fe400000012ff */
[----:B------:R-:W-:Y:S02]  /*dbd0*/  SEL R77, R78, R79, P0 ;  /* 0x0000004f4e4d7207 */ /* 0x000fe40000000000 */
[----:B------:R-:W-:Y:S02]  /*dbe0*/  SEL R63, R79, R78, P0 ;  /* 0x0000004e4f3f7207 */ /* 0x000fe40000000000 */
[----:B------:R-:W-:-:S02]  /*dbf0*/  IADD3 R71, P3, R10, 0x4000, RZ ;  /* 0x000040000a477810 */ /* 0x000fc40007f7e0ff */
[C---:B------:R-:W-:Y:S02]  /*dc00*/  IADD3 R75, P4, R10.reuse, 0x4020, RZ ;  /* 0x000040200a4b7810 */ /* 0x040fe40007f9e0ff */
[----:B------:R-:W-:Y:S01]  /*dc10*/  SEL R109, R47, R14, P0 ;  /* 0x0000000e2f6d7207 */ /* 0x000fe20000000000 */
[--C-:B------:R-:W-:Y:S01]  /*dc20*/  IMAD.X R95, RZ, RZ, R11.reuse, P3 ;  /* 0x000000ffff5f7224 */ /* 0x100fe200018e060b */
[----:B------:R-:W-:Y:S01]  /*dc30*/  IADD3 R79, P5, R10, 0x4040, RZ ;  /* 0x000040400a4f7810 */ /* 0x000fe20007fbe0ff */
[--C-:B------:R-:W-:Y:S01]  /*dc40*/  IMAD.X R9, RZ, RZ, R11.reuse, P4 ;  /* 0x000000ffff097224 */ /* 0x100fe200020e060b */
[----:B------:R-:W-:Y:S02]  /*dc50*/  SEL R55, R7, R8, P0 ;  /* 0x0000000807377207 */ /* 0x000fe40000000000 */
[----:B------:R-:W-:Y:S01]  /*dc60*/  SEL R25, R8, R7, P0 ;  /* 0x0000000708197207 */ /* 0x000fe20000000000 */
[----:B------:R-:W-:Y:S01]  /*dc70*/  IMAD.X R7, RZ, RZ, R11, P5 ;  /* 0x000000ffff077224 */ /* 0x000fe200028e060b */
[----:B------:R-:W-:-:S02]  /*dc80*/  SEL R47, R14, R47, P0 ;  /* 0x0000002f0e2f7207 */ /* 0x000fc40000000000 */
[----:B------:R-:W-:Y:S02]  /*dc90*/  LOP3.LUT R8, R67, 0x380, RZ, 0xc0, !PT ;  /* 0x0000038043087812 */ /* 0x000fe400078ec0ff */
[----:B------:R-:W-:Y:S02]  /*dca0*/  LOP3.LUT R100, R4, R57, RZ, 0x3c, !PT ;  /* 0x0000003904647212 */ /* 0x000fe400078e3cff */
[----:B------:R-:W-:Y:S02]  /*dcb0*/  LOP3.LUT R14, R6, R65, RZ, 0x3c, !PT ;  /* 0x00000041060e7212 */ /* 0x000fe400078e3cff */
[----:B------:R-:W-:Y:S02]  /*dcc0*/  LOP3.LUT R4, R71, 0x380, RZ, 0xc0, !PT ;  /* 0x0000038047047812 */ /* 0x000fe400078ec0ff */
[----:B------:R-:W-:Y:S02]  /*dcd0*/  LOP3.LUT R6, R75, 0x380, RZ, 0xc0, !PT ;  /* 0x000003804b067812 */ /* 0x000fe400078ec0ff */
[----:B------:R-:W-:-:S02]  /*dce0*/  LOP3.LUT R30, R79, 0x380, RZ, 0xc0, !PT ;  /* 0x000003804f1e7812 */ /* 0x000fc400078ec0ff */
[----:B------:R-:W-:Y:S02]  /*dcf0*/  SHF.R.U64 R8, R8, 0x3, RZ ;  /* 0x0000000308087819 */ /* 0x000fe400000012ff */
[----:B------:R-:W-:Y:S02]  /*dd00*/  SEL R105, R82, R83, P0 ;  /* 0x0000005352697207 */ /* 0x000fe40000000000 */
[----:B------:R-:W-:Y:S02]  /*dd10*/  SEL R64, R83, R82, P0 ;  /* 0x0000005253407207 */ /* 0x000fe40000000000 */
[----:B------:R-:W-:Y:S02]  /*dd20*/  SHF.R.U64 R4, R4, 0x3, RZ ;  /* 0x0000000304047819 */ /* 0x000fe400000012ff */
[----:B------:R-:W-:Y:S02]  /*dd30*/  SHF.R.U64 R6, R6, 0x3, RZ ;  /* 0x0000000306067819 */ /* 0x000fe400000012ff */
[----:B------:R-:W-:-:S02]  /*dd40*/  IADD3 R83, P6, R10, 0x4060, RZ ;  /* 0x000040600a537810 */ /* 0x000fc40007fde0ff */
[----:B------:R-:W-:Y:S02]  /*dd50*/  SHF.R.U64 R30, R30, 0x3, RZ ;  /* 0x000000031e1e7819 */ /* 0x000fe400000012ff */
[----:B------:R-:W-:Y:S02]  /*dd60*/  SEL R107, R12, R13, P0 ;  /* 0x0000000d0c6b7207 */ /* 0x000fe40000000000 */
[----:B------:R-:W-:Y:S01]  /*dd70*/  SEL R43, R13, R12, P0 ;  /* 0x0000000c0d2b7207 */ /* 0x000fe20000000000 */
[----:B------:R-:W-:Y:S01]  /*dd80*/  IMAD.X R13, RZ, RZ, R11, P2 ;  /* 0x000000ffff0d7224 */ /* 0x000fe200010e060b */
[----:B------:R-:W-:Y:S02]  /*dd90*/  LOP3.LUT R12, R8, R67, RZ, 0x3c, !PT ;  /* 0x00000043080c7212 */ /* 0x000fe400078e3cff */
[----:B------:R-:W-:Y:S02]  /*dda0*/  LOP3.LUT R94, R4, R71, RZ, 0x3c, !PT ;  /* 0x00000047045e7212 */ /* 0x000fe400078e3cff */
[----:B------:R-:W-:-:S02]  /*ddb0*/  LOP3.LUT R8, R6, R75, RZ, 0x3c, !PT ;  /* 0x0000004b06087212 */ /* 0x000fc400078e3cff */
[----:B------:R-:W-:Y:S02]  /*ddc0*/  LOP3.LUT R56, R83, 0x380, RZ, 0xc0, !PT ;  /* 0x0000038053387812 */ /* 0x000fe400078ec0ff */
[----:B------:R-:W-:Y:S02]  /*ddd0*/  LOP3.LUT R6, R30, R79, RZ, 0x3c, !PT ;  /* 0x0000004f1e067212 */ /* 0x000fe400078e3cff */
[----:B------:R-:W-:Y:S02]  /*dde0*/  LOP3.LUT R5, R10, 0x380, RZ, 0xc0, !PT ;  /* 0x000003800a057812 */ /* 0x000fe400078ec0ff */
[----:B------:R-:W-:Y:S02]  /*ddf0*/  MOV R94, R94 ;  /* 0x0000005e005e7202 */ /* 0x000fe40000000f00 */
[----:B------:R-:W-:Y:S02]  /*de00*/  SEL R129, R60, R61, P0 ;  /* 0x0000003d3c817207 */ /* 0x000fe40000000000 */
[----:B------:R-:W-:-:S02]  /*de10*/  SEL R37, R61, R60, P0 ;  /* 0x0000003c3d257207 */ /* 0x000fc40000000000 */
[----:B------:R-:W-:Y:S02]  /*de20*/  SHF.R.U64 R56, R56, 0x3, RZ ;  /* 0x0000000338387819 */ /* 0x000fe400000012ff */
[----:B------:R-:W-:Y:S02]  /*de30*/  MOV R95, R6 ;  /* 0x00000006005f7202 */ /* 0x000fe40000000f00 */
[----:B------:R-:W-:Y:S02]  /*de40*/  SEL R61, R86, R87, P0 ;  /* 0x00000057563d7207 */ /* 0x000fe40000000000 */
[----:B------:R-:W-:Y:S02]  /*de50*/  SEL R58, R87, R86, P0 ;  /* 0x00000056573a7207 */ /* 0x000fe40000000000 */
[----:B------:R-:W-:Y:S02]  /*de60*/  SHF.R.U64 R5, R5, 0x3, RZ ;  /* 0x0000000305057819 */ /* 0x000fe400000012ff */
[----:B------:R-:W-:-:S02]  /*de70*/  SEL R137, R15, R88, P0 ;  /* 0x000000580f897207 */ /* 0x000fc40000000000 */
[----:B------:R-:W-:Y:S01]  /*de80*/  SEL R33, R88, R15, P0 ;  /* 0x0000000f58217207 */ /* 0x000fe20000000000 */
[--C-:B------:R-:W-:Y:S01]  /*de90*/  IMAD.X R15, RZ, RZ, R11.reuse, P1 ;  /* 0x000000ffff0f7224 */ /* 0x100fe200008e060b */
[----:B------:R-:W-:Y:S02]  /*dea0*/  LOP3.LUT R4, R56, R83, RZ, 0x3c, !PT ;  /* 0x0000005338047212 */ /* 0x000fe400078e3cff */
[----:B------:R-:W-:Y:S01]  /*deb0*/  LOP3.LUT R10, R5, R10, RZ, 0x3c, !PT ;  /* 0x0000000a050a7212 */ /* 0x000fe200078e3cff */
[----:B------:R-:W-:Y:S01]  /*dec0*/  IMAD.X R5, RZ, RZ, R11, P6 ;  /* 0x000000ffff057224 */ /* 0x000fe200030e060b */
        /* <DEDUP_REMOVED lines=10> */
[----:B------:R-:W0:Y:S04]  /*df70*/  SHFL.IDX PT, R60, R25, R7, 0x1c1f ;  /* 0x001c1f07193c7589 */ /* 0x000e2800000e0000 */
[----:B------:R0:W-:Y:S04]  /*df80*/  SHFL.IDX PT, R59, R58, R7, 0x1c1f ;  /* 0x001c1f073a3b7589 */ /* 0x0001e800000e0000 */
[----:B------:R-:W-:Y:S04]  /*df90*/  SHFL.IDX PT, R57, R111, R24, 0x1c1f ;  /* 0x001c1f186f397589 */ /* 0x000fe800000e0000 */
[----:B------:R-:W-:Y:S04]  /*dfa0*/  SHFL.IDX PT, R101, R77, R24, 0x1c1f ;  /* 0x001c1f184d657589 */ /* 0x000fe800000e0000 */
[----:B------:R-:W-:Y:S04]  /*dfb0*/  SHFL.IDX PT, R44, R44, R7, 0x1c1f ;  /* 0x001c1f072c2c7589 */ /* 0x000fe800000e0000 */
[----:B------:R-:W-:Y:S04]  /*dfc0*/  SHFL.IDX PT, R66, R113, R24, 0x1c1f ;  /* 0x001c1f1871427589 */ /* 0x000fe800000e0000 */
[----:B------:R-:W-:Y:S01]  /*dfd0*/  SHFL.IDX PT, R70, R107, R24, 0x1c1f ;  /* 0x001c1f186b467589 */ /* 0x000fe200000e0000 */
[----:B0-----:R-:W-:-:S02]  /*dfe0*/  SEL R58, R55, R60, P0 ;  /* 0x0000003c373a7207 */ /* 0x001fc40000000000 */
[----:B------:R-:W-:Y:S01]  /*dff0*/  SEL R60, R60, R55, P0 ;  /* 0x000000373c3c7207 */ /* 0x000fe20000000000 */
        /* <DEDUP_REMOVED lines=8> */
[----:B------:R-:W-:Y:S01]  /*e080*/  SHFL.IDX PT, R73, R32, R7, 0x1c1f ;  /* 0x001c1f0720497589 */ /* 0x000fe200000e0000 */
[----:B0-----:R-:W-:-:S03]  /*e090*/  SEL R55, R45, R66, P0 ;  /* 0x000000422d377207 */ /* 0x001fc60000000000 */
        /* <DEDUP_REMOVED lines=14> */
[----:B------:R-:W2:Y:S01]  /*e180*/  SHFL.IDX PT, R87, R53, R7, 0x1c1f ;  /* 0x001c1f0735577589 */ /* 0x000ea200000e0000 */
[----:B0-----:R-:W-:-:S03]  /*e190*/  SEL R61, R27, R6, P0 ;  /* 0x000000061b3d7207 */ /* 0x001fc60000000000 */
[----:B------:R0:W-:Y:S04]  /*e1a0*/  SHFL.IDX PT, R90, R52, R7, 0x1c1f ;  /* 0x001c1f07345a7589 */ /* 0x0001e800000e0000 */
[----:B------:R-:W-:Y:S04]  /*e1b0*/  SHFL.IDX PT, R8, R141, R24, 0x1c1f ;  /* 0x001c1f188d087589 */ /* 0x000fe800000e0000 */
[----:B------:R-:W-:Y:S01]  /*e1c0*/  SHFL.IDX PT, R12, R133, R24, 0x1c1f ;  /* 0x001c1f18850c7589 */ /* 0x000fe200000e0000 */
[----:B0-----:R-:W-:-:S03]  /*e1d0*/  SEL R52, R70, R43, P0 ;  /* 0x0000002b46347207 */ /* 0x001fc60000000000 */
[----:B------:R-:W-:Y:S04]  /*e1e0*/  SHFL.IDX PT, R84, R119, R24, 0x1c1f ;  /* 0x001c1f1877547589 */ /* 0x000fe800000e0000 */
[----:B------:R-:W-:Y:S01]  /*e1f0*/  SHFL.IDX PT, R92, R115, R24, 0x1c1f ;  /* 0x001c1f18735c7589 */ /* 0x000fe200000e0000 */
[----:B-1----:R-:W-:-:S03]  /*e200*/  SEL R49, R71, R32, P0 ;  /* 0x0000002047317207 */ /* 0x002fc60000000000 */
[----:B------:R-:W-:Y:S04]  /*e210*/  SHFL.IDX PT, R67, R109, R24, 0x1c1f ;  /* 0x001c1f186d437589 */ /* 0x000fe800000e0000 */
[----:B------:R0:W-:Y:S04]  /*e220*/  SHFL.IDX PT, R9, R29, R7, 0x1c1f ;  /* 0x001c1f071d097589 */ /* 0x0001e800000e0000 */
[----:B------:R-:W1:Y:S04]  /*e230*/  SHFL.IDX PT, R35, R35, R7, 0x1c1f ;  /* 0x001c1f0723237589 */ /* 0x000e6800000e0000 */
[----:B------:R2:W-:Y:S01]  /*e240*/  SHFL.IDX PT, R93, R39, R7, 0x1c1f ;  /* 0x001c1f07275d7589 */ /* 0x0005e200000e0000 */
[----:B0-----:R-:W-:-:S03]  /*e250*/  SEL R29, R59, R56, P0 ;  /* 0x000000383b1d7207 */ /* 0x001fc60000000000 */
[----:B------:R0:W3:Y:S04]  /*e260*/  SHFL.IDX PT, R28, R47, R7, 0x1c1f ;  /* 0x001c1f072f1c7589 */ /* 0x0000e800000e0000 */
[----:B------:R-:W4:Y:S01]  /*e270*/  SHFL.IDX PT, R37, R46, R7, 0x1c1f ;  /* 0x001c1f072e257589 */ /* 0x000f2200000e0000 */
[----:B--2---:R-:W-:-:S03]  /*e280*/  SEL R39, R87, R82, P0 ;  /* 0x0000005257277207 */ /* 0x004fc60000000000 */
[----:B------:R2:W-:Y:S01]  /*e290*/  SHFL.IDX PT, R38, R50, R7, 0x1c1f ;  /* 0x001c1f0732267589 */ /* 0x0005e200000e0000 */
[----:B0-----:R-:W-:-:S03]  /*e2a0*/  SEL R47, R32, R71, P0 ;  /* 0x00000047202f7207 */ /* 0x001fc60000000000 */
[----:B------:R-:W-:Y:S04]  /*e2b0*/  SHFL.IDX PT, R10, R137, R24, 0x1c1f ;  /* 0x001c1f18890a7589 */ /* 0x000fe800000e0000 */
[----:B------:R0:W4:Y:S01]  /*e2c0*/  SHFL.IDX PT, R11, R33, R7, 0x1c1f ;  /* 0x001c1f07210b7589 */ /* 0x00012200000e0000 */
[----:B-1----:R-:W-:Y:S02]  /*e2d0*/  SEL R71, R12, R35, P0 ;  /* 0x000000230c477207 */ /* 0x002fe40000000000 */
[----:B--2---:R-:W-:Y:S01]  /*e2e0*/  SEL R50, R43, R70, P0 ;  /* 0x000000462b327207 */ /* 0x004fe20000000000 */
[----:B------:R-:W1:Y:S01]  /*e2f0*/  SHFL.IDX PT, R79, R48, R7, 0x1c1f ;  /* 0x001c1f07304f7589 */ /* 0x000e6200000e0000 */
[----:B------:R-:W-:Y:S02]  /*e300*/  SEL R70, R72, R73, P0 ;  /* 0x0000004948467207 */ /* 0x000fe40000000000 */
[----:B------:R-:W-:Y:S01]  /*e310*/  SEL R43, R34, R75, P0 ;  /* 0x0000004b222b7207 */ /* 0x000fe20000000000 */
[----:B------:R2:W1:Y:S01]  /*e320*/  SHFL.IDX PT, R91, R54, R7, 0x1c1f ;  /* 0x001c1f07365b7589 */ /* 0x00046200000e0000 */
[----:B------:R-:W-:-:S02]  /*e330*/  SEL R72, R73, R72, P0 ;  /* 0x0000004849487207 */ /* 0x000fc40000000000 */
[----:B0-----:R-:W-:Y:S01]  /*e340*/  SEL R33, R56, R59, P0 ;  /* 0x0000003b38217207 */ /* 0x001fe20000000000 */
[----:B------:R-:W0:Y:S01]  /*e350*/  SHFL.IDX PT, R76, R127, R24, 0x1c1f ;  /* 0x001c1f187f4c7589 */ /* 0x000e2200000e0000 */
[----:B------:R-:W-:Y:S02]  /*e360*/  SEL R56, R57, R44, P0 ;  /* 0x0000002c39387207 */ /* 0x000fe40000000000 */
[----:B------:R-:W-:Y:S01]  /*e370*/  SEL R59, R6, R27, P0 ;  /* 0x0000001b063b7207 */ /* 0x000fe20000000000 */
[----:B------:R-:W-:Y:S01]  /*e380*/  SHFL.IDX PT, R80, R123, R24, 0x1c1f ;  /* 0x001c1f187b507589 */ /* 0x000fe200000e0000 */
[----:B---3--:R-:W-:Y:S02]  /*e390*/  SEL R53, R67, R28, P0 ;  /* 0x0000001c43357207 */ /* 0x008fe40000000000 */
[----:B--2---:R-:W-:Y:S01]  /*e3a0*/  SEL R54, R44, R57, P0 ;  /* 0x000000392c367207 */ /* 0x004fe20000000000 */
[----:B------:R-:W-:Y:S01]  /*e3b0*/  SHFL.IDX PT, R5, R121, R24, 0x1c1f ;  /* 0x001c1f1879057589 */ /* 0x000fe200000e0000 */
[----:B------:R-:W-:-:S02]  /*e3c0*/  SEL R57, R66, R45, P0 ;  /* 0x0000002d42397207 */ /* 0x000fc40000000000 */
[----:B------:R-:W-:Y:S01]  /*e3d0*/  SEL R45, R75, R34, P0 ;  /* 0x000000224b2d7207 */ /* 0x000fe20000000000 */
[----:B------:R-:W-:Y:S01]  /*e3e0*/  SHFL.IDX PT, R4, R117, R24, 0x1c1f ;  /* 0x001c1f1875047589 */ /* 0x000fe200000e0000 */
[----:B------:R-:W-:Y:S02]  /*e3f0*/  SEL R66, R68, R69, P0 ;  /* 0x0000004544427207 */ /* 0x000fe40000000000 */
[----:B------:R-:W-:Y:S01]  /*e400*/  SEL R34, R90, R89, P0 ;  /* 0x000000595a227207 */ /* 0x000fe20000000000 */
[----:B------:R2:W3:Y:S01]  /*e410*/  SHFL.IDX PT, R81, R36, R7, 0x1c1f ;  /* 0x001c1f0724517589 */ /* 0x0004e200000e0000 */
[----:B------:R-:W-:Y:S02]  /*e420*/  SEL R51, R28, R67, P0 ;  /* 0x000000431c337207 */ /* 0x000fe40000000000 */
[----:B------:R-:W-:Y:S01]  /*e430*/  SEL R68, R69, R68, P0 ;  /* 0x0000004445447207 */ /* 0x000fe20000000000 */
[----:B------:R-:W3:Y:S01]  /*e440*/  SHFL.IDX PT, R86, R42, R7, 0x1c1f ;  /* 0x001c1f072a567589 */ /* 0x000ee200000e0000 */
[----:B----4-:R-:W-:-:S02]  /*e450*/  SEL R48, R74, R37, P0 ;  /* 0x000000254a307207 */ /* 0x010fc40000000000 */
[----:B------:R-:W-:Y:S01]  /*e460*/  SEL R46, R37, R74, P0 ;  /* 0x0000004a252e7207 */ /* 0x000fe20000000000 */
[----:B------:R4:W3:Y:S01]  /*e470*/  SHFL.IDX PT, R25, R41, R7, 0x1c1f ;  /* 0x001c1f0729197589 */ /* 0x0008e200000e0000 */
[----:B------:R-:W-:Y:S02]  /*e480*/  SEL R73, R35, R12, P0 ;  /* 0x0000000c23497207 */ /* 0x000fe40000000000 */
[----:B--2---:R-:W-:Y:S01]  /*e490*/  SEL R36, R89, R90, P0 ;  /* 0x0000005a59247207 */ /* 0x004fe20000000000 */
[----:B------:R-:W2:Y:S01]  /*e4a0*/  SHFL.IDX PT, R13, R129, R24, 0x1c1f ;  /* 0x001c1f18810d7589 */ /* 0x000ea200000e0000 */
[----:B------:R-:W-:Y:S02]  /*e4b0*/  SEL R90, R92, R93, P0 ;  /* 0x0000005d5c5a7207 */ /* 0x000fe40000000000 */
[----:B------:R-:W-:Y:S01]  /*e4c0*/  SEL R67, R10, R11, P0 ;  /* 0x0000000b0a437207 */ /* 0x000fe20000000000 */
[----:B------:R-:W-:Y:S01]  /*e4d0*/  SHFL.IDX PT, R15, R125, R24, 0x1c1f ;  /* 0x001c1f187d0f7589 */ /* 0x000fe200000e0000 */
[----:B------:R-:W-:-:S02]  /*e4e0*/  SEL R69, R11, R10, P0 ;  /* 0x0000000a0b457207 */ /* 0x000fc40000000000 */
[----:B----4-:R-:W-:Y:S01]  /*e4f0*/  SEL R41, R82, R87, P0 ;  /* 0x0000005752297207 */ /* 0x010fe20000000000 */
[----:B------:R-:W-:Y:S01]  /*e500*/  SHFL.IDX PT, R105, R105, R24, 0x1c1f ;  /* 0x001c1f1869697589 */ /* 0x000fe200000e0000 */
[----:B------:R-:W-:Y:S02]  /*e510*/  SEL R82, R84, R85, P0 ;  /* 0x0000005554527207 */ /* 0x000fe40000000000 */
[----:B-1----:R-:W-:Y:S01]  /*e520*/  SEL R44, R78, R79, P0 ;  /* 0x0000004f4e2c7207 */ /* 0x002fe20000000000 */
[----:B------:R1:W4:Y:S01]  /*e530*/  SHFL.IDX PT, R24, R40, R7, 0x1c1f ;  /* 0x001c1f0728187589 */ /* 0x00032200000e0000 */
[----:B------:R-:W-:Y:S02]  /*e540*/  SEL R42, R79, R78, P0 ;  /* 0x0000004e4f2a7207 */ /* 0x000fe40000000000 */
[----:B------:R-:W-:Y:S01]  /*e550*/  SEL R37, R88, R91, P0 ;  /* 0x0000005b58257207 */ /* 0x000fe20000000000 */
[----:B------:R0:W-:Y:S01]  /*e560*/  SHFL.IDX PT, R104, R63, R7, 0x1c1f ;  /* 0x001c1f073f687589 */ /* 0x0001e200000e0000 */
[----:B------:R-:W-:-:S02]  /*e570*/  SEL R35, R91, R88, P0 ;  /* 0x000000585b237207 */ /* 0x000fc40000000000 */
[----:B------:R-:W-:Y:S01]  /*e580*/  SEL R84, R85, R84, P0 ;  /* 0x0000005455547207 */ /* 0x000fe20000000000 */
[----:B------:R3:W4:Y:S01]  /*e590*/  SHFL.IDX PT, R103, R62, R7, 0x1c1f ;  /* 0x001c1f073e677589 */ /* 0x00072200000e0000 */
[----:B------:R-:W-:Y:S02]  /*e5a0*/  SEL R92, R93, R92, P0 ;  /* 0x0000005c5d5c7207 */ /* 0x000fe40000000000 */
[----:B-1----:R-:W-:Y:S01]  /*e5b0*/  SEL R40, R83, R38, P0 ;  /* 0x0000002653287207 */ /* 0x002fe20000000000 */
[----:B------:R1:W4:Y:S01]  /*e5c0*/  SHFL.IDX PT, R106, R64, R7, 0x1c1f ;  /* 0x001c1f07406a7589 */ /* 0x00032200000e0000 */
[----:B------:R-:W-:Y:S02]  /*e5d0*/  SEL R38, R38, R83, P0 ;  /* 0x0000005326267207 */ /* 0x000fe40000000000 */
[----:B0-----:R-:W-:Y:S02]  /*e5e0*/  SEL R63, R8, R9, P0 ;  /* 0x00000009083f7207 */ /* 0x001fe40000000000 */
[----:B------:R-:W-:-:S02]  /*e5f0*/  SEL R74, R76, R77, P0 ;  /* 0x0000004d4c4a7207 */ /* 0x000fc40000000000 */
[----:B---3--:R-:W-:Y:S02]  /*e600*/  SEL R62, R65, R26, P0 ;  /* 0x0000001a413e7207 */ /* 0x008fe40000000000 */
[----:B------:R-:W-:Y:S02]  /*e610*/  SEL R78, R80, R81, P0 ;  /* 0x00000051504e7207 */ /* 0x000fe40000000000 */
[----:B-1----:R-:W-:Y:S02]  /*e620*/  SEL R64, R26, R65, P0 ;  /* 0x000000411a407207 */ /* 0x002fe40000000000 */
[----:B------:R-:W-:Y:S02]  /*e630*/  SEL R65, R9, R8, P0 ;  /* 0x0000000809417207 */ /* 0x000fe40000000000 */
[----:B------:R-:W-:Y:S02]  /*e640*/  SEL R83, R5, R86, P0 ;  /* 0x0000005605537207 */ /* 0x000fe40000000000 */
[----:B------:R-:W-:-:S02]  /*e650*/  SEL R85, R86, R5, P0 ;  /* 0x0000000556557207 */ /* 0x000fc40000000000 */
[----:B------:R-:W-:Y:S02]  /*e660*/  SEL R91, R4, R25, P0 ;  /* 0x00000019045b7207 */ /* 0x000fe40000000000 */
[----:B------:R-:W-:Y:S02]  /*e670*/  SEL R93, R25, R4, P0 ;  /* 0x00000004195d7207 */ /* 0x000fe40000000000 */
[----:B------:R-:W-:Y:S02]  /*e680*/  SEL R76, R77, R76, P0 ;  /* 0x0000004c4d4c7207 */ /* 0x000fe40000000000 */
[----:B------:R-:W-:Y:S02]  /*e690*/  SEL R80, R81, R80, P0 ;  /* 0x0000005051507207 */ /* 0x000fe40000000000 */
[----:B------:R-:W-:Y:S02]  /*e6a0*/  F2FP.BF16.F32.PACK_AB R4, R59, R58 ;  /* 0x0000003a3b04723e */ /* 0x000fe400000010ff */
[----:B------:R-:W-:-:S02]  /*e6b0*/  F2FP.BF16.F32.PACK_AB R5, R57, R56 ;  /* 0x000000383905723e */ /* 0x000fc400000010ff */
[----:B------:R-:W-:Y:S02]  /*e6c0*/  F2FP.BF16.F32.PACK_AB R6, R61, R60 ;  /* 0x0000003c3d06723e */ /* 0x000fe400000010ff */
[----:B------:R-:W-:Y:S02]  /*e6d0*/  F2FP.BF16.F32.PACK_AB R7, R55, R54 ;  /* 0x000000363707723e */ /* 0x000fe400000010ff */
[----:B--2---:R-:W-:Y:S02]  /*e6e0*/  SEL R75, R13, R14, P0 ;  /* 0x0000000e0d4b7207 */ /* 0x004fe40000000000 */
[----:B------:R-:W-:Y:S01]  /*e6f0*/  SEL R77, R14, R13, P0 ;  /* 0x0000000d0e4d7207 */ /* 0x000fe20000000000 */
[----:B------:R0:W-:Y:S01]  /*e700*/  STSM.16.M88.4 [R99], R4 ;  /* 0x0000000463007844 */ /* 0x0001e20000000200 */
[----:B----4-:R-:W-:Y:S02]  /*e710*/  SEL R79, R15, R24, P0 ;  /* 0x000000180f4f7207 */ /* 0x010fe40000000000 */
[----:B------:R-:W-:-:S02]  /*e720*/  SEL R81, R24, R15, P0 ;  /* 0x0000000f18517207 */ /* 0x000fc40000000000 */
[----:B------:R-:W-:Y:S02]  /*e730*/  F2FP.BF16.F32.PACK_AB R8, R63, R62 ;  /* 0x0000003e3f08723e */ /* 0x000fe400000010ff */
[----:B------:R-:W-:Y:S02]  /*e740*/  F2FP.BF16.F32.PACK_AB R9, R53, R52 ;  /* 0x000000343509723e */ /* 0x000fe400000010ff */
[----:B------:R-:W-:Y:S02]  /*e750*/  F2FP.BF16.F32.PACK_AB R10, R65, R64 ;  /* 0x00000040410a723e */ /* 0x000fe400000010ff */
[----:B------:R-:W-:Y:S02]  /*e760*/  F2FP.BF16.F32.PACK_AB R11, R51, R50 ;  /* 0x00000032330b723e */ /* 0x000fe400000010ff */
[----:B------:R-:W-:Y:S02]  /*e770*/  F2FP.BF16.F32.PACK_AB R12, R67, R66 ;  /* 0x00000042430c723e */ /* 0x000fe400000010ff */
[----:B------:R-:W-:Y:S01]  /*e780*/  F2FP.BF16.F32.PACK_AB R13, R49, R48 ;  /* 0x00000030310d723e */ /* 0x000fe200000010ff */
[----:B------:R-:W-:Y:S01]  /*e790*/  STSM.16.M88.4 [R100], R8 ;  /* 0x0000000864007844 */ /* 0x000fe20000000200 */
[----:B------:R-:W-:Y:S01]  /*e7a0*/  F2FP.BF16.F32.PACK_AB R14, R69, R68 ;  /* 0x00000044450e723e */ /* 0x000fe200000010ff */
[----:B0-----:R-:W-:Y:S01]  /*e7b0*/  IMAD.U32 R99, RZ, RZ, UR9 ;  /* 0x00000009ff637e24 */ /* 0x001fe2000f8e00ff */
[----:B------:R-:W-:-:S02]  /*e7c0*/  F2FP.BF16.F32.PACK_AB R15, R47, R46 ;  /* 0x0000002e2f0f723e */ /* 0x000fc400000010ff */
[----:B------:R-:W-:Y:S02]  /*e7d0*/  F2FP.BF16.F32.PACK_AB R24, R71, R70 ;  /* 0x000000464718723e */ /* 0x000fe400000010ff */
[----:B------:R-:W-:Y:S01]  /*e7e0*/  F2FP.BF16.F32.PACK_AB R25, R45, R44 ;  /* 0x0000002c2d19723e */ /* 0x000fe200000010ff */
[----:B------:R-:W-:Y:S01]  /*e7f0*/  STSM.16.M88.4 [R97], R12 ;  /* 0x0000000c61007844 */ /* 0x000fe20000000200 */
[----:B------:R-:W-:Y:S02]  /*e800*/  F2FP.BF16.F32.PACK_AB R26, R73, R72 ;  /* 0x00000048491a723e */ /* 0x000fe400000010ff */
[----:B------:R-:W-:Y:S02]  /*e810*/  F2FP.BF16.F32.PACK_AB R27, R43, R42 ;  /* 0x0000002a2b1b723e */ /* 0x000fe400000010ff */
[----:B------:R-:W-:Y:S02]  /*e820*/  SEL R86, R102, R103, P0 ;  /* 0x0000006766567207 */ /* 0x000fe40000000000 */
[----:B------:R-:W-:Y:S01]  /*e830*/  SEL R88, R103, R102, P0 ;  /* 0x0000006667587207 */ /* 0x000fe20000000000 */
[----:B------:R0:W-:Y:S01]  /*e840*/  STSM.16.M88.4 [R98], R24 ;  /* 0x0000001862007844 */ /* 0x0001e20000000200 */
[----:B------:R-:W-:-:S02]  /*e850*/  SEL R87, R101, R104, P0 ;  /* 0x0000006865577207 */ /* 0x000fc40000000000 */
[----:B------:R-:W-:Y:S02]  /*e860*/  SEL R89, R104, R101, P0 ;  /* 0x0000006568597207 */ /* 0x000fe40000000000 */
[----:B------:R-:W-:Y:S02]  /*e870*/  SEL R32, R105, R106, P0 ;  /* 0x0000006a69207207 */ /* 0x000fe40000000000 */
[----:B------:R-:W-:Y:S02]  /*e880*/  SEL R28, R106, R105, P0 ;  /* 0x000000696a1c7207 */ /* 0x000fe40000000000 */
[----:B------:R-:W-:Y:S02]  /*e890*/  F2FP.BF16.F32.PACK_AB R4, R75, R74 ;  /* 0x0000004a4b04723e */ /* 0x000fe400000010ff */
[----:B------:R-:W-:Y:S02]  /*e8a0*/  F2FP.BF16.F32.PACK_AB R5, R41, R40 ;  /* 0x000000282905723e */ /* 0x000fe400000010ff */
[----:B------:R-:W-:-:S02]  /*e8b0*/  F2FP.BF16.F32.PACK_AB R6, R77, R76 ;  /* 0x0000004c4d06723e */ /* 0x000fc400000010ff */
[----:B------:R-:W-:Y:S01]  /*e8c0*/  F2FP.BF16.F32.PACK_AB R7, R39, R38 ;  /* 0x000000262707723e */ /* 0x000fe200000010ff */
[----:B0-----:R-:W-:Y:S01]  /*e8d0*/  IMAD.U32 R98, RZ, RZ, UR8 ;  /* 0x00000008ff627e24 */ /* 0x001fe2000f8e00ff */
[----:B------:R-:W-:Y:S01]  /*e8e0*/  F2FP.BF16.F32.PACK_AB R8, R79, R78 ;  /* 0x0000004e4f08723e */ /* 0x000fe200000010ff */
[----:B------:R-:W-:Y:S01]  /*e8f0*/  ULDC.64 UR8, c[0x0][0xc08] ;  /* 0x0003020000087ab9 */ /* 0x000fe20000000a00 */
        /* <DEDUP_REMOVED lines=11> */
[----:B------:R2:W-:Y:S01]  /*e9b0*/  STSM.16.M88.4 [R95], R12 ;  /* 0x0000000c5f007844 */ /* 0x0005e20000000200 */
[----:B------:R-:W-:Y:S01]  /*e9c0*/  F2FP.BF16.F32.PACK_AB R26, R93, R92 ;  /* 0x0000005c5d1a723e */ /* 0x000fe200000010ff */
[----:B0-----:R-:W0:Y:S01]  /*e9d0*/  LDC R94, c[0x0][0xbe8] ;  /* 0x0002fa00ff5e7b82 */ /* 0x001e220000000800 */
[----:B------:R-:W-:-:S02]  /*e9e0*/  F2FP.BF16.F32.PACK_AB R27, R29, R28 ;  /* 0x0000001c1d1b723e */ /* 0x000fc400000010ff */
[----:B------:R-:W-:-:S03]  /*e9f0*/  ISETP.NE.U32.AND P0, PT, RZ, UR10, PT ;  /* 0x0000000aff007c0c */ /* 0x000fc6000bf05070 */
[----:B------:R3:W-:Y:S02]  /*ea00*/  STSM.16.M88.4 [R96], R24 ;  /* 0x0000001860007844 */ /* 0x0007e40000000200 */
[----:B------:R-:W-:Y:S01]  /*ea10*/  BAR.SYNC.DEFER_BLOCKING 0x1, 0x100 ;  /* 0x0044000000007b1d */ /* 0x000fe20000010000 */
[----:B------:R-:W-:-:S13]  /*ea20*/  ISETP.NE.AND.EX P0, PT, RZ, UR11, PT, P0 ;  /* 0x0000000bff007c0c */ /* 0x000fda000bf05300 */
[----:B------:R-:W4:Y:S01]  /*ea30*/  @P0 LDG.E R97, desc[UR54][R98.64] ;  /* 0x0000003662610981 */ /* 0x000f22000c1e1900 */
[----:B------:R-:W-:Y:S01]  /*ea40*/  UISETP.NE.U32.AND UP0, UPT, UR8, URZ, UPT ;  /* 0x0000003f0800728c */ /* 0x000fe2000bf05070 */
[----:B0-----:R-:W-:Y:S01]  /*ea50*/  ISETP.NE.AND P1, PT, R94, 0x1, PT ;  /* 0x000000015e00780c */ /* 0x001fe20003f25270 */
[----:B------:R-:W-:Y:S02]  /*ea60*/  ULDC UR4, c[0x0][0xa88] ;  /* 0x0002a20000047ab9 */ /* 0x000fe40000000800 */
[----:B------:R-:W-:Y:S01]  /*ea70*/  UISETP.NE.AND.EX UP0, UPT, UR9, URZ, UPT, UP0 ;  /* 0x0000003f0900728c */ /* 0x000fe2000bf05300 */
[----:B-1----:R-:W-:Y:S01]  /*ea80*/  IMAD.U32 R9, RZ, RZ, UR4 ;  /* 0x00000004ff097e24 */ /* 0x002fe2000f8e00ff */
[----:B------:R-:W-:-:S04]  /*ea90*/  UMOV UR16, 0x9b8 ;  /* 0x000009b800107882 */ /* 0x000fc80000000000 */
[----:B------:R-:W-:-:S04]  /*eaa0*/  PLOP3.LUT P4, PT, PT, PT, UP0, 0x80, 0x0 ;  /* 0x000000000000781c */ /* 0x000fc80003f8f008 */
[----:B------:R-:W0:Y:S01]  /*eab0*/  @P1 LDC R6, c[0x0][0xbec] ;  /* 0x0002fb00ff061b82 */ /* 0x000e220000000800 */
[----:B------:R-:W-:-:S04]  /*eac0*/  @UP0 ULEA UR8, UP1, UR36, UR8, 0x2 ;  /* 0x0000000824080291 */ /* 0x000fc8000f82103f */
[----:B------:R-:W-:Y:S02]  /*ead0*/  @UP0 ULEA.HI.X UR9, UR36, UR9, UR37, 0x2, UP1 ;  /* 0x0000000924090291 */ /* 0x000fe400088f1425 */
[----:B------:R-:W-:Y:S01]  /*eae0*/  UISETP.GT.AND UP1, UPT, UR46, 0x1, UPT ;  /* 0x000000012e00788c */ /* 0x000fe2000bf24270 */
[----:B------:R-:W1:Y:S01]  /*eaf0*/  @P1 LDC R11, c[0x0][0xbf0] ;  /* 0x0002fc00ff0b1b82 */ /* 0x000e620000000800 */
[----:B------:R-:W-:Y:S02]  /*eb00*/  IMAD.U32 R4, RZ, RZ, UR8 ;  /* 0x00000008ff047e24 */ /* 0x000fe4000f8e00ff */
[----:B------:R-:W-:Y:S01]  /*eb10*/  USEL UR16, UR16, 0x978, UP1 ;  /* 0x0000097810107887 */ /* 0x000fe20008800000 */
[----:B------:R-:W-:Y:S01]  /*eb20*/  IMAD.U32 R5, RZ, RZ, UR9 ;  /* 0x00000009ff057e24 */ /* 0x000fe2000f8e00ff */
[----:B------:R-:W-:Y:S01]  /*eb30*/  UISETP.NE.U32.AND UP0, UPT, UR10, URZ, UPT ;  /* 0x0000003f0a00728c */ /* 0x000fe2000bf05070 */
[----:B--2---:R-:W-:Y:S01]  /*eb40*/  VIADD R13, R18, UR39 ;  /* 0x00000027120d7c36 */ /* 0x004fe20008000000 */
[----:B------:R-:W-:-:S02]  /*eb50*/  UMOV UR4, URZ ;  /* 0x0000003f00047c82 */ /* 0x000fc40008000000 */
[----:B------:R-:W-:Y:S01]  /*eb60*/  UISETP.NE.AND.EX UP0, UPT, UR11, URZ, UPT, UP0 ;  /* 0x0000003f0b00728c */ /* 0x000fe2000bf05300 */
[----:B------:R0:W5:Y:S01]  /*eb70*/  @P4 LDG.E R9, desc[UR54][R4.64] ;  /* 0x0000003604094981 */ /* 0x000162000c1e1900 */
[----:B------:R-:W-:Y:S01]  /*eb80*/  USEL UR7, UR40, URZ, UP1 ;  /* 0x0000003f28077287 */ /* 0x000fe20008800000 */
[----:B------:R-:W-:Y:S01]  /*eb90*/  IMAD.MOV.U32 R7, RZ, RZ, R13 ;  /* 0x000000ffff077224 */ /* 0x000fe200078e000d */
[----:B------:R-:W-:Y:S02]  /*eba0*/  USEL UR36, UR36, URZ, !UP0 ;  /* 0x0000003f24247287 */ /* 0x000fe4000c000000 */
[----:B------:R-:W-:Y:S01]  /*ebb0*/  ULDC.64 UR10, c[0x0][UR16+0x218] ;  /* 0x00008600100a7abb */ /* 0x000fe20008000a00 */
[----:B------:R-:W-:Y:S01]  /*ebc0*/  ULDC.64 UR14, c[0x0][UR16+0x228] ;  /* 0x00008a00100e7abb */ /* 0x000fe20008000a00 */
[----:B------:R-:W-:Y:S01]  /*ebd0*/  ULDC.64 UR12, c[0x0][UR16+0x220] ;  /* 0x00008800100c7abb */ /* 0x000fe20008000a00 */
[----:B------:R-:W-:Y:S02]  /*ebe0*/  UIMAD.WIDE.U32 UR8, UR10, UR38, URZ ;  /* 0x000000260a0872a5 */ /* 0x000fe4000f8e003f */
[----:B------:R-:W-:Y:S01]  /*ebf0*/  UIMAD.WIDE.U32 UR18, UR14, UR7, URZ ;  /* 0x000000070e1272a5 */ /* 0x000fe2000f8e003f */
[----:B0-----:R-:W-:Y:S01]  /*ec00*/  @P1 IMAD.HI.U32 R4, R13, R6, RZ ;  /* 0x000000060d041227 */ /* 0x001fe200078e00ff */
[----:B------:R-:W-:-:S02]  /*ec10*/  UIMAD UR10, UR11, UR38, URZ ;  /* 0x000000260b0a72a4 */ /* 0x000fc4000f8e023f */
[----:B------:R-:W-:Y:S02]  /*ec20*/  UIMAD UR14, UR15, UR7, URZ ;  /* 0x000000070f0e72a4 */ /* 0x000fe4000f8e023f */
[----:B------:R-:W-:Y:S01]  /*ec30*/  USEL UR37, UR37, URZ, !UP0 ;  /* 0x0000003f25257287 */ /* 0x000fe2000c000000 */
[----:B-1----:R-:W-:Y:S01]  /*ec40*/  @P1 SHF.R.U32.HI R7, RZ, R11, R4 ;  /* 0x0000000bff071219 */ /* 0x002fe20000011604 */
[----:B------:R-:W-:Y:S01]  /*ec50*/  UIMAD UR7, UR13, UR36, URZ ;  /* 0x000000240d0772a4 */ /* 0x000fe2000f8e023f */
[----:B------:R-:W-:Y:S01]  /*ec60*/  IMAD.U32 R4, RZ, RZ, UR18 ;  /* 0x00000012ff047e24 */ /* 0x000fe2000f8e00ff */
[----:B------:R-:W-:Y:S01]  /*ec70*/  UIADD3 UR9, UR9, UR10, URZ ;  /* 0x0000000a09097290 */ /* 0x000fe2000fffe03f */
[----:B------:R-:W-:Y:S01]  /*ec80*/  IMAD.U32 R5, RZ, RZ, UR19 ;  /* 0x00000013ff057e24 */ /* 0x000fe2000f8e00ff */
[----:B------:R-:W-:Y:S01]  /*ec90*/  UIMAD.WIDE.U32 UR10, UR12, UR36, URZ ;  /* 0x000000240c0a72a5 */ /* 0x000fe2000f8e003f */
[--C-:B------:R-:W-:Y:S01]  /*eca0*/  IMAD.MOV R11, RZ, RZ, -R7.reuse ;  /* 0x000000ffff0b7224 */ /* 0x100fe200078e0a07 */
[----:B------:R-:W-:Y:S01]  /*ecb0*/  UIMAD UR7, UR12, UR37, UR7 ;  /* 0x000000250c0772a4 */ /* 0x000fe2000f8e0207 */
[----:B------:R-:W-:Y:S01]  /*ecc0*/  SHF.R.S32.HI R5, RZ, 0x1f, R7 ;  /* 0x0000001fff057819 */ /* 0x000fe20000011407 */
[----:B------:R-:W-:Y:S01]  /*ecd0*/  UIADD3 UR14, UR19, UR14, URZ ;  /* 0x0000000e130e7290 */ /* 0x000fe2000fffe03f */
[----:B------:R-:W-:Y:S01]  /*ece0*/  IMAD R11, R94, R11, R13 ;  /* 0x0000000b5e0b7224 */ /* 0x000fe200078e020d */
[----:B------:R-:W-:-:S04]  /*ecf0*/  UIADD3 UR7, UR11, UR7, URZ ;  /* 0x000000070b077290 */ /* 0x000fc8000fffe03f */
[----:B------:R-:W-:Y:S01]  /*ed00*/  IMAD.U32 R8, RZ, RZ, UR14 ;  /* 0x0000000eff087e24 */ /* 0x000fe2000f8e00ff */
        /* <DEDUP_REMOVED lines=17> */
[----:B---3--:R-:W-:Y:S08]  /*ee20*/  @P4 BRA `(.L_x_2815) ;  /* 0x0000000000104947 */ /* 0x008ff00003800000 */
[----:B------:R-:W-:Y:S05]  /*ee30*/  @!P0 BRA `(.L_x_2815) ;  /* 0x00000000000c8947 */ /* 0x000fea0003800000 */
[----:B------:R-:W2:Y:S04]  /*ee40*/  LDG.E R4, desc[UR54][R98.64] ;  /* 0x0000003662047981 */ /* 0x000ea8000c1e1900 */
[----:B-----5:R-:W2:Y:S02]  /*ee50*/  LDG.E R9, desc[UR54][R98.64+0x4] ;  /* 0x0000043662097981 */ /* 0x020ea4000c1e1900 */
[----:B--2---:R-:W-:-:S07]  /*ee60*/  IMAD.IADD R9, R9, 0x1, -R4 ;  /* 0x0000000109097824 */ /* 0x004fce00078e0a04 */
.L_x_2815:
        /* <DEDUP_REMOVED lines=23> */
[----:B------:R-:W-:Y:S02]  /*efe0*/  IADD3 R25, P4, R20, 0x3000, RZ ;  /* 0x0000300014197810 */ /* 0x000fe40007f9e0ff */
[----:B------:R-:W-:Y:S02]  /*eff0*/  SHF.R.U64 R8, R8, 0x3, RZ ;  /* 0x0000000308087819 */ /* 0x000fe400000012ff */
[----:B------:R-:W-:-:S02]  /*f000*/  IADD3 R33, P3, R20, 0x4000, RZ ;  /* 0x0000400014217810 */ /* 0x000fc40007f7e0ff */
[----:B------:R-:W-:Y:S01]  /*f010*/  LOP3.LUT R8, R8, R9, RZ, 0x3c, !PT ;  /* 0x0000000908087212 */ /* 0x000fe200078e3cff */
[--C-:B------:R-:W-:Y:S01]  /*f020*/  IMAD.X R9, RZ, RZ, R21.reuse, P6 ;  /* 0x000000ffff097224 */ /* 0x100fe200030e0615 */
[C---:B------:R-:W-:Y:S02]  /*f030*/  IADD3 R37, P2, R20.reuse, 0x5000, RZ ;  /* 0x0000500014257810 */ /* 0x040fe40007f5e0ff */
[C---:B------:R-:W-:Y:S02]  /*f040*/  IADD3 R41, P0, R20.reuse, 0x6000, RZ ;  /* 0x0000600014297810 */ /* 0x040fe40007f1e0ff */
[C---:B------:R-:W-:Y:S01]  /*f050*/  LOP3.LUT R7, R20.reuse, 0x380, RZ, 0xc0, !PT ;  /* 0x0000038014077812 */ /* 0x040fe200078ec0ff */
[----:B------:R-:W-:Y:S01]  /*f060*/  UIMAD UR7, UR12, UR10, URZ ;  /* 0x0000000a0c0772a4 */ /* 0x000fe2000f8e023f */
[----:B------:R-:W-:Y:S01]  /*f070*/  IADD3 R5, P6, R20, 0x7000, RZ ;  /* 0x0000700014057810 */ /* 0x000fe20007fde0ff */
[----:B------:R-:W-:Y:S01]  /*f080*/  UIMAD.WIDE.U32 UR8, UR4, UR10, URZ ;  /* 0x0000000a040872a5 */ /* 0x000fe2000f8e003f */
[----:B------:R-:W-:Y:S01]  /*f090*/  LOP3.LUT R12, R13, 0x380, RZ, 0xc0, !PT ;  /* 0x000003800d0c7812 */ /* 0x000fe200078ec0ff */
[----:B------:R-:W5:Y:S01]  /*f0a0*/  LD.E.128 R8, desc[UR54][R8.64] ;  /* 0x0000003608087980 */ /* 0x000f62000c101d00 */
[----:B------:R-:W-:Y:S01]  /*f0b0*/  LOP3.LUT R24, R25, 0x380, RZ, 0xc0, !PT ;  /* 0x0000038019187812 */ /* 0x000fe200078ec0ff */
[----:B------:R-:W-:Y:S01]  /*f0c0*/  IMAD.X R45, RZ, RZ, R21, P6 ;  /* 0x000000ffff2d7224 */ /* 0x000fe200030e0615 */
[----:B------:R-:W-:-:S02]  /*f0d0*/  LOP3.LUT R32, R33, 0x380, RZ, 0xc0, !PT ;  /* 0x0000038021207812 */ /* 0x000fc400078ec0ff */
[----:B------:R-:W-:Y:S02]  /*f0e0*/  LOP3.LUT R36, R37, 0x380, RZ, 0xc0, !PT ;  /* 0x0000038025247812 */ /* 0x000fe400078ec0ff */
[----:B------:R-:W-:Y:S02]  /*f0f0*/  LOP3.LUT R40, R41, 0x380, RZ, 0xc0, !PT ;  /* 0x0000038029287812 */ /* 0x000fe400078ec0ff */
[----:B------:R-:W-:Y:S02]  /*f100*/  SHF.R.U64 R7, R7, 0x3, RZ ;  /* 0x0000000307077819 */ /* 0x000fe400000012ff */
[----:B------:R-:W-:Y:S02]  /*f110*/  LOP3.LUT R0, R5, 0x380, RZ, 0xc0, !PT ;  /* 0x0000038005007812 */ /* 0x000fe400078ec0ff */
[----:B------:R-:W-:Y:S02]  /*f120*/  SHF.R.U64 R12, R12, 0x3, RZ ;  /* 0x000000030c0c7819 */ /* 0x000fe400000012ff */
[----:B------:R-:W-:-:S02]  /*f130*/  SHF.R.U64 R24, R24, 0x3, RZ ;  /* 0x0000000318187819 */ /* 0x000fc400000012ff */
[----:B------:R-:W-:Y:S02]  /*f140*/  SHF.R.U64 R32, R32, 0x3, RZ ;  /* 0x0000000320207819 */ /* 0x000fe400000012ff */
[----:B------:R-:W-:Y:S02]  /*f150*/  SHF.R.U64 R36, R36, 0x3, RZ ;  /* 0x0000000324247819 */ /* 0x000fe400000012ff */
[----:B------:R-:W-:Y:S02]  /*f160*/  SHF.R.U64 R40, R40, 0x3, RZ ;  /* 0x0000000328287819 */ /* 0x000fe400000012ff */
[----:B------:R-:W-:Y:S02]  /*f170*/  LOP3.LUT R20, R7, R20, RZ, 0x3c, !PT ;  /* 0x0000001407147212 */ /* 0x000fe400078e3cff */
        /* <DEDUP_REMOVED lines=12> */
[----:B------:R-:W-:Y:S01]  /*f240*/  UIMAD UR7, UR4, UR11, UR7 ;  /* 0x0000000b040772a4 */ /* 0x000fe2000f8e0207 */
[----:B------:R1:W5:Y:S01]  /*f250*/  LD.E.128 R4, desc[UR54][R20.64] ;  /* 0x0000003614047980 */ /* 0x000362000c101d00 */
[----:B------:R-:W-:Y:S01]  /*f260*/  IMAD R0, R22, 0x20, R202 ;  /* 0x0000002016007824 */ /* 0x000fe200078e02ca */
[----:B------:R-:W-:-:S02]  /*f270*/  ULDC.64 UR10, c[0x0][0xae8] ;  /* 0x0002ba00000a7ab9 */ /* 0x000fc40000000a00 */
[----:B------:R-:W5:Y:S04]  /*f280*/  LD.E.128 R12, desc[UR54][R12.64] ;  /* 0x000000360c0c7980 */ /* 0x000f68000c101d00 */
[----:B------:R-:W5:Y:S01]  /*f290*/  LD.E.128 R24, desc[UR54][R24.64] ;  /* 0x0000003618187980 */ /* 0x000f62000c101d00 */
[----:B-1----:R-:W1:Y:S01]  /*f2a0*/  @P1 LDC R21, c[0x0][0xbec] ;  /* 0x0002fb00ff151b82 */ /* 0x002e620000000800 */
[----:B------:R-:W-:Y:S01]  /*f2b0*/  UIADD3 UR9, UR9, UR7, URZ ;  /* 0x0000000709097290 */ /* 0x000fe2000fffe03f */
[----:B------:R-:W-:Y:S01]  /*f2c0*/  VIADD R2, R0, UR39 ;  /* 0x0000002700027c36 */ /* 0x000fe20008000000 */
[----:B------:R-:W5:Y:S02]  /*f2d0*/  LD.E.128 R32, desc[UR54][R32.64] ;  /* 0x0000003620207980 */ /* 0x000f64000c101d00 */
[----:B------:R-:W-:-:S02]  /*f2e0*/  UIMAD.WIDE.U32 UR8, UR38, UR10, UR8 ;  /* 0x0000000a260872a5 */ /* 0x000fc4000f8e0008 */
[----:B------:R-:W-:Y:S01]  /*f2f0*/  USHF.R.S32.HI UR4, URZ, 0x1f, UR36 ;  /* 0x0000001f3f047899 */ /* 0x000fe20008011424 */
[----:B------:R-:W5:Y:S01]  /*f300*/  LD.E.128 R36, desc[UR54][R36.64] ;  /* 0x0000003624247980 */ /* 0x000f62000c101d00 */
[----:B------:R-:W-:-:S03]  /*f310*/  UIMAD UR9, UR38, UR11, UR9 ;  /* 0x0000000b260972a4 */ /* 0x000fc6000f8e0209 */
[----:B------:R-:W-:Y:S01]  /*f320*/  ULDC.64 UR10, c[0x0][0xaf0] ;  /* 0x0002bc00000a7ab9 */ /* 0x000fe20000000a00 */
[----:B------:R-:W5:Y:S01]  /*f330*/  LD.E.128 R40, desc[UR54][R40.64] ;  /* 0x0000003628287980 */ /* 0x000f62000c101d00 */
[----:B------:R-:W-:Y:S01]  /*f340*/  UIMAD UR4, UR4, UR10, URZ ;  /* 0x0000000a040472a4 */ /* 0x000fe2000f8e023f */
[----:B------:R-:W-:Y:S02]  /*f350*/  IMAD.MOV.U32 R29, RZ, RZ, R2 ;  /* 0x000000ffff1d7224 */ /* 0x000fe400078e0002 */
[----:B------:R-:W5:Y:S01]  /*f360*/  LD.E.128 R44, desc[UR54][R44.64] ;  /* 0x000000362c2c7980 */ /* 0x000f62000c101d00 */
[----:B------:R-:W-:Y:S01]  /*f370*/  UIMAD UR4, UR36, UR11, UR4 ;  /* 0x0000000b240472a4 */ /* 0x000fe2000f8e0204 */
[----:B-1----:R-:W-:Y:S01]  /*f380*/  @P1 IMAD.HI.U32 R0, R2, R21, RZ ;  /* 0x0000001502001227 */ /* 0x002fe200078e00ff */
[----:B------:R-:W-:Y:S01]  /*f390*/  UIMAD.WIDE.U32 UR36, UR36, UR10, UR8 ;  /* 0x0000000a242472a5 */ /* 0x000fe2000f8e0008 */
        /* <DEDUP_REMOVED lines=14> */
[----:B------:R-:W-:Y:S02]  /*f480*/  IMAD.U32 R20, RZ, RZ, UR36 ;  /* 0x00000024ff147e24 */ /* 0x000fe4000f8e00ff */
[----:B------:R-:W-:-:S02]  /*f490*/  IMAD.U32 R21, RZ, RZ, UR4 ;  /* 0x00000004ff157e24 */ /* 0x000fc4000f8e00ff */
[C---:B------:R-:W-:Y:S01]  /*f4a0*/  IMAD R51, R29.reuse, UR9, R0 ;  /* 0x000000091d337c24 */ /* 0x040fe2000f8e0200 */
[----:B------:R-:W-:Y:S01]  /*f4b0*/  SHF.R.S32.HI R0, RZ, 0x1f, R49 ;  /* 0x0000001fff007819 */ /* 0x000fe20000011431 */
[----:B------:R-:W-:Y:S01]  /*f4c0*/  IMAD.WIDE.U32 R20, R29, UR8, R20 ;  /* 0x000000081d147c25 */ /* 0x000fe2000f8e0014 */
[----:B------:R-:W-:-:S03]  /*f4d0*/  ULDC.64 UR8, c[0x0][0xad8] ;  /* 0x0002b60000087ab9 */ /* 0x000fc60000000a00 */
[----:B------:R-:W-:Y:S02]  /*f4e0*/  IMAD.IADD R21, R21, 0x1, R51 ;  /* 0x0000000115157824 */ /* 0x000fe400078e0233 */
[----:B------:R-:W-:Y:S02]  /*f4f0*/  IMAD R0, R0, UR8, RZ ;  /* 0x0000000800007c24 */ /* 0x000fe4000f8e02ff */
[----:B------:R-:W-:Y:S02]  /*f500*/  VIADD R53, R202, UR39 ;  /* 0x00000027ca357c36 */ /* 0x000fe40008000000 */
[C---:B------:R-:W-:Y:S02]  /*f510*/  IMAD R51, R49.reuse, UR9, R0 ;  /* 0x0000000931337c24 */ /* 0x040fe4000f8e0200 */
[----:B------:R-:W-:Y:S01]  /*f520*/  IMAD.WIDE.U32 R20, R49, UR8, R20 ;  /* 0x0000000831147c25 */ /* 0x000fe2000f8e0014 */
[----:B------:R-:W-:Y:S01]  /*f530*/  ISETP.GE.AND P2, PT, R53, R30, PT ;  /* 0x0000001e3500720c */ /* 0x000fe20003f46270 */
[----:B------:R-:W-:-:S02]  /*f540*/  ULDC.64 UR8, c[0x0][0xa80] ;  /* 0x0002a00000087ab9 */ /* 0x000fc40000000a00 */
[----:B------:R-:W-:Y:S01]  /*f550*/  IMAD.IADD R21, R21, 0x1, R51 ;  /* 0x0000000115157824 */ /* 0x000fe200078e0233 */
[C---:B------:R-:W-:Y:S01]  /*f560*/  LEA R0, P3, R20.reuse, UR8, 0x1 ;  /* 0x0000000814007c11 */ /* 0x040fe2000f8608ff */
[----:B------:R-:W-:Y:S02]  /*f570*/  VIADD R3, R3, 0x22820 ;  /* 0x0002282003037836 */ /* 0x000fe40000000000 */
[----:B------:R-:W-:Y:S01]  /*f580*/  VIADD R29, R53, 0x20 ;  /* 0x00000020351d7836 */ /* 0x000fe20000000000 */
[----:B------:R-:W-:Y:S02]  /*f590*/  LEA.HI.X R28, R20, UR9, R21, 0x1, P3 ;  /* 0x00000009141c7c11 */ /* 0x000fe400098f0c15 */
[----:B------:R-:W-:Y:S02]  /*f5a0*/  PRMT R3, RZ, 0x654, R3 ;  /* 0x00000654ff037816 */ /* 0x000fe40000000003 */
[-C--:B------:R-:W-:Y:S01]  /*f5b0*/  ISETP.GE.AND P0, PT, R29, R30.reuse, PT ;  /* 0x0000001e1d00720c */ /* 0x080fe20003f06270 */
[----:B------:R-:W-:Y:S01]  /*f5c0*/  VIADD R29, R53, 0x40 ;  /* 0x00000040351d7836 */ /* 0x000fe20000000000 */
[----:B-1----:R0:W-:Y:S01]  /*f5d0*/  SYNCS.ARRIVE.TRANS64.RED.A1T0 RZ, [R3+URZ], RZ ;  /* 0x000000ff03ff79a7 */ /* 0x0021e2000810043f */
[----:B------:R0:W1:Y:S01]  /*f5e0*/  SHFL.IDX PT, R20, R0, RZ, 0x181f ;  /* 0x00181fff00147589 */ /* 0x00006200000e0000 */
[----:B------:R-:W-:Y:S03]  /*f5f0*/  BSSY B1, `(.L_x_2817) ;  /* 0x000000d000017945 */ /* 0x000fe60003800000 */
[----:B------:R0:W2:Y:S01]  /*f600*/  SHFL.IDX PT, R21, R28, RZ, 0x181f ;  /* 0x00181fff1c157589 */ /* 0x0000a200000e0000 */
[----:B------:R-:W-:Y:S01]  /*f610*/  ISETP.GE.AND P1, PT, R29, R30, PT ;  /* 0x0000001e1d00720c */ /* 0x000fe20003f26270 */
[----:B------:R-:W-:-:S12]  /*f620*/  @P2 BRA `(.L_x_2818) ;  /* 0x0000000000242947 */ /* 0x000fd80003800000 */
[----:B------:R-:W-:Y:S02]  /*f630*/  ULDC UR4, c[0x0][0xac8] ;  /* 0x0002b20000047ab9 */ /* 0x000fe40000000800 */
[----:B------:R-:W-:Y:S02]  /*f640*/  ISETP.GE.AND P2, PT, R16, UR4, PT ;  /* 0x0000000410007c0c */ /* 0x000fe4000bf46270 */
[----:B------:R-:W-:-:S11]  /*f650*/  ISETP.GE.AND P3, PT, R19, UR4, PT ;  /* 0x0000000413007c0c */ /* 0x000fd6000bf66270 */
[CC--:B-1----:R-:W-:Y:S02]  /*f660*/  @!P2 LEA R2, P4, R16.reuse, R20.reuse, 0x1 ;  /* 0x000000141002a211 */ /* 0x0c2fe400078808ff */
[C---:B------:R-:W-:Y:S02]  /*f670*/  @!P3 LEA R20, P5, R19.reuse, R20, 0x1 ;  /* 0x000000141314b211 */ /* 0x040fe400078a08ff */
[-C--:B0-2---:R-:W-:Y:S02]  /*f680*/  @!P2 LEA.HI.X R3, R16, R21.reuse, R223, 0x1, P4 ;  /* 0x000000151003a211 */ /* 0x085fe400020f0cdf */
[----:B------:R-:W-:-:S03]  /*f690*/  @!P3 LEA.HI.X R21, R19, R21, R222, 0x1, P5 ;  /* 0x000000151315b211 */ /* 0x000fc600028f0cde */
[----:B-----5:R3:W-:Y:S04]  /*f6a0*/  @!P2 ST.E.128 desc[UR54][R2.64], R4 ;  /* 0x000000040200a985 */ /* 0x0207e8000c101d36 */
[----:B------:R3:W-:Y:S02]  /*f6b0*/  @!P3 ST.E.128 desc[UR54][R20.64], R32 ;  /* 0x000000201400b985 */ /* 0x0007e4000c101d36 */
.L_x_2818:
[----:B------:R-:W-:Y:S05]  /*f6c0*/  BSYNC B1 ;  /* 0x0000000000017941 */ /* 0x000fea0003800000 */
.L_x_2817:
[----:B---3-5:R3:W4:Y:S01]  /*f6d0*/  SHFL.IDX PT, R5, R28, 0x1, 0x181f ;  /* 0x00381f001c057f89 */ /* 0x02872200000e0000 */
[----:B------:R-:W-:Y:S03]  /*f6e0*/  BSSY B1, `(.L_x_2819) ;  /* 0x000000c000017945 */ /* 0x000fe60003800000 */
[----:B------:R3:W0:Y:S01]  /*f6f0*/  SHFL.IDX PT, R4, R0, 0x1, 0x181f ;  /* 0x00381f0000047f89 */ /* 0x00062200000e0000 */
[----:B------:R-:W-:Y:S05]  /*f700*/  @P0 BRA `(.L_x_2820) ;  /* 0x0000000000240947 */ /* 0x000fea0003800000 */
[----:B------:R-:W-:Y:S02]  /*f710*/  ULDC UR4, c[0x0][0xac8] ;  /* 0x0002b20000047ab9 */ /* 0x000fe40000000800 */
[----:B------:R-:W-:Y:S02]  /*f720*/  ISETP.GE.AND P3, PT, R16, UR4, PT ;  /* 0x0000000410007c0c */ /* 0x000fe4000bf66270 */
[----:B------:R-:W-:-:S11]  /*f730*/  ISETP.GE.AND P4, PT, R19, UR4, PT ;  /* 0x0000000413007c0c */ /* 0x000fd6000bf86270 */
[CC--:B0-----:R-:W-:Y:S02]  /*f740*/  @!P3 LEA R2, P0, R16.reuse, R4.reuse, 0x1 ;  /* 0x000000041002b211 */ /* 0x0c1fe400078008ff */
[C---:B------:R-:W-:Y:S02]  /*f750*/  @!P4 LEA R4, P2, R19.reuse, R4, 0x1 ;  /* 0x000000041304c211 */ /* 0x040fe400078408ff */
[-C--:B----4-:R-:W-:Y:S02]  /*f760*/  @!P3 LEA.HI.X R3, R16, R5.reuse, R223, 0x1, P0 ;  /* 0x000000051003b211 */ /* 0x090fe400000f0cdf */
[----:B------:R-:W-:-:S03]  /*f770*/  @!P4 LEA.HI.X R5, R19, R5, R222, 0x1, P2 ;  /* 0x000000051305c211 */ /* 0x000fc600010f0cde */
[----:B------:R0:W-:Y:S04]  /*f780*/  @!P3 ST.E.128 desc[UR54][R2.64], R8 ;  /* 0x000000080200b985 */ /* 0x0001e8000c101d36 */
[----:B------:R0:W-:Y:S02]  /*f790*/  @!P4 ST.E.128 desc[UR54][R4.64], R36 ;  /* 0x000000240400c985 */ /* 0x0001e4000c101d36 */
.L_x_2820:
[----:B------:R-:W-:Y:S05]  /*f7a0*/  BSYNC B1 ;  /* 0x0000000000017941 */ /* 0x000fea0003800000 */
.L_x_2819:
[----:B0---4-:R0:W4:Y:S01]  /*f7b0*/  SHFL.IDX PT, R5, R28, 0x2, 0x181f ;  /* 0x00581f001c057f89 */ /* 0x01112200000e0000 */
        /* <DEDUP_REMOVED lines=12> */
.L_x_2822:
[----:B------:R-:W-:Y:S05]  /*f880*/  BSYNC B1 ;  /* 0x0000000000017941 */ /* 0x000fea0003800000 */
.L_x_2821:
[----:B0-----:R-:W-:Y:S01]  /*f890*/  VIADD R3, R53, 0x60 ;  /* 0x0000006035037836 */ /* 0x001fe20000000000 */
[----:B---3--:R-:W0:Y:S04]  /*f8a0*/  SHFL.IDX PT, R28, R28, 0x3, 0x181f ;  /* 0x00781f001c1c7f89 */ /* 0x008e2800000e0000 */
[----:B------:R-:W-:Y:S01]  /*f8b0*/  ISETP.GE.AND P0, PT, R3, R30, PT ;  /* 0x0000001e0300720c */ /* 0x000fe20003f06270 */
[----:B------:R-:W3:-:S12]  /*f8c0*/  SHFL.IDX PT, R0, R0, 0x3, 0x181f ;  /* 0x00781f0000007f89 */ /* 0x000ed800000e0000 */
[----:B------:R-:W-:Y:S05]  /*f8d0*/  @P0 BRA `(.L_x_2823) ;  /* 0x0000001800180947 */ /* 0x000fea0003800000 */
        /* <DEDUP_REMOVED lines=11> */
.L_x_2816:
        /* <DEDUP_REMOVED lines=17> */
[----:B------:R-:W-:Y:S01]  /*faa0*/  UIMAD UR4, UR4, UR10, URZ ;  /* 0x0000000a040472a4 */ /* 0x000fe2000f8e023f */
[----:B0-----:R-:W-:-:S03]  /*fab0*/  @P1 IMAD.HI.U32 R0, R13, R0, RZ ;  /* 0x000000000d001227 */ /* 0x001fc600078e00ff */
[----:B------:R-:W-:Y:S02]  /*fac0*/  UIMAD UR4, UR36, UR11, UR4 ;  /* 0x0000000b240472a4 */ /* 0x000fe4000f8e0204 */
[----:B------:R-:W-:-:S03]  /*fad0*/  UIMAD.WIDE.U32 UR36, UR36, UR10, UR8 ;  /* 0x0000000a242472a5 */ /* 0x000fc6000f8e0008 */
[----:B------:R-:W-:Y:S01]  /*fae0*/  ULDC.64 UR10, c[0x0][0xb48] ;  /* 0x0002d200000a7ab9 */ /* 0x000fe20000000a00 */
[----:B------:R-:W-:Y:S01]  /*faf0*/  UIADD3 UR9, UR37, UR4, URZ ;  /* 0x0000000425097290 */ /* 0x000fe2000fffe03f */
[----:B-1----:R-:W-:Y:S02]  /*fb00*/  @P1 SHF.R.U32.HI R7, RZ, R5, R0 ;  /* 0x00000005ff071219 */ /* 0x002fe40000011600 */
[----:B------:R-:W-:Y:S02]  /*fb10*/  UMOV UR8, UR36 ;  /* 0x0000002400087c82 */ /* 0x000fe40008000000 */
[----:B------:R-:W-:Y:S01]  /*fb20*/  UIMAD.WIDE.U32 UR8, UR40, UR10, UR8 ;  /* 0x0000000a280872a5 */ /* 0x000fe2000f8e0008 */
[--C-:B------:R-:W-:Y:S01]  /*fb30*/  SHF.R.S32.HI R0, RZ, 0x1f, R7.reuse ;  /* 0x0000001fff007819 */ /* 0x100fe20000011407 */
[----:B------:R-:W-:Y:S02]  /*fb40*/  IMAD.MOV R9, RZ, RZ, -R7 ;  /* 0x000000ffff097224 */ /* 0x000fe400078e0a07 */
[----:B------:R-:W-:-:S02]  /*fb50*/  UIMAD UR40, UR40, UR11, UR9 ;  /* 0x0000000b282872a4 */ /* 0x000fc4000f8e0209 */
[----:B------:R-:W-:Y:S01]  /*fb60*/  IMAD R9, R94, R9, R13 ;  /* 0x000000095e097224 */ /* 0x000fe200078e020d */
[----:B------:R-:W-:Y:S01]  /*fb70*/  ULDC.64 UR10, c[0x0][0xb30] ;  /* 0x0002cc00000a7ab9 */ /* 0x000fe20000000a00 */
[----:B------:R-:W-:Y:S02]  /*fb80*/  IMAD.U32 R5, RZ, RZ, UR9 ;  /* 0x00000009ff057e24 */ /* 0x000fe4000f8e00ff */
[----:B------:R-:W-:Y:S02]  /*fb90*/  IMAD R0, R0, UR10, RZ ;  /* 0x0000000a00007c24 */ /* 0x000fe4000f8e02ff */
        /* <DEDUP_REMOVED lines=13> */
[----:B------:R-:W-:Y:S02]  /*fc70*/  LEA.HI.X R14, R4, UR9, R3, 0x2, P1 ;  /* 0x00000009040e7c11 */ /* 0x000fe400088f1403 */
        /* <DEDUP_REMOVED lines=8> */
[----:B012---:R-:W-:Y:S02]  /*fd00*/  @!P1 IMAD.WIDE R2, R17, 0x4, R4 ;  /* 0x0000000411029825 */ /* 0x007fe400078e0204 */
        /* <DEDUP_REMOVED lines=21> */
[----:B--2---:R-:W-:Y:S01]  /*fe60*/  @!P2 LEA R8, P5, R195, R4, 0x2 ;  /* 0x00000004c308a211 */ /* 0x004fe200078a10ff */
[----:B------:R1:W-:Y:S01]  /*fe70*/  @!P4 ST.E.64 desc[UR54][R2.64], R68 ;  /* 0x000000440200c985 */ /* 0x0003e2000c101b36 */
[----:B------:R-:W-:-:S02]  /*fe80*/  @!P3 LEA.HI.X R7, R196, R5, R213, 0x2, P6 ;  /* 0x00000005c407b211 */ /* 0x000fc400030f14d5 */
[----:B------:R-:W-:Y:S02]  /*fe90*/  ISETP.GE.AND P4, PT, R193, UR4, PT ;  /* 0x00000004c1007c0c */ /* 0x000fe4000bf86270 */
[----:B------:R-:W-:Y:S01]  /*fea0*/  ISETP.GE.AND P6, PT, R192, UR4, PT ;  /* 0x00000004c0007c0c */ /* 0x000fe2000bfc6270 */
[----:B------:R2:W-:Y:S01]  /*feb0*/  @!P3 ST.E.64 desc[UR54][R6.64], R70 ;  /* 0x000000460600b985 */ /* 0x0005e2000c101b36 */
[----:B------:R-:W-:Y:S02]  /*fec0*/  @!P2 LEA.HI.X R9, R195, R5, R212, 0x2, P5 ;  /* 0x00000005c309a211 */ /* 0x000fe400028f14d4 */
[----:B---3--:R-:W-:-:S03]  /*fed0*/  @!P1 LEA R10, P3, R194, R4, 0x2 ;  /* 0x00000004c20a9211 */ /* 0x008fc600078610ff */
        /* <DEDUP_REMOVED lines=11> */
[----:B--2---:R-:W-:Y:S02]  /*ff90*/  @!P2 LEA R6, P3, R191, R4, 0x2 ;  /* 0x00000004bf06a211 */ /* 0x004fe400078610ff */
[----:B------:R-:W-:Y:S01]  /*ffa0*/  ISETP.GE.AND P4, PT, R189, UR4, PT ;  /* 0x00000004bd007c0c */ /* 0x000fe2000bf86270 */
[----:B------:R4:W-:Y:S01]  /*ffb0*/  @!P6 ST.E.64 desc[UR54][R2.64], R78 ;  /* 0x0000004e0200e985 */ /* 0x0009e2000c101b36 */
[----:B------:R-:W-:Y:S02]  /*ffc0*/  ISETP.GE.AND P6, PT, R188, UR4, PT ;  /* 0x00000004bc007c0c */ /* 0x000fe4000bfc6270 */
[----:B------:R-:W-:-:S02]  /*ffd0*/  @!P2 LEA.HI.X R7, R191, R5, R208, 0x2, P3 ;  /* 0x00000005bf07a211 */ /* 0x000fc400018f14d0 */
[----:B---3--:R-:W-:-:S03]  /*ffe0*/  @!P1 LEA R8, P3, R190, R4, 0x2 ;  /* 0x00000004be089211 */ /* 0x008fc600078610ff */
        /* <DEDUP_REMOVED lines=12> */
.L_x_2825:
[----:B------:R-:W-:Y:S05]  /*100b0*/  BSYNC B1 ;  /* 0x0000000000017941 */ /* 0x000fea0003800000 */
.L_x_2824:
[----:B-1--4-:R1:W3:Y:S04]  /*100c0*/  SHFL.IDX PT, R5, R14, 0x1, 0x1c1f ;  /* 0x003c1f000e057f89 */ /* 0x0122e800000e0000 */
        /* <DEDUP_REMOVED lines=8> */
[-C--:B0-----:R-:W-:Y:S02]  /*10150*/  @!P1 LEA R6, P4, R201, R4.reuse, 0x2 ;  /* 0x00000004c9069211 */ /* 0x081fe400078810ff */
[----:B--23--:R-:W-:Y:S02]  /*10160*/  @!P6 IMAD.WIDE R2, R17, 0x4, R4 ;  /* 0x000000041102e825 */ /* 0x00cfe400078e0204 */
        /* <DEDUP_REMOVED lines=13> */
[----:B-1----:R-:W-:Y:S01]  /*10240*/  @!P4 LEA R14, P5, R197, R4, 0x2 ;  /* 0x00000004c50ec211 */ /* 0x002fe200078a10ff */
[----:B------:R1:W-:Y:S01]  /*10250*/  @!P2 ST.E.64 desc[UR54][R10.64], R50 ;  /* 0x000000320a00a985 */ /* 0x0003e2000c101b36 */
[----:B------:R-:W-:-:S02]  /*10260*/  ISETP.GE.AND P2, PT, R194, UR4, PT ;  /* 0x00000004c2007c0c */ /* 0x000fc4000bf46270 */
[-C--:B------:R-:W-:Y:S01]  /*10270*/  @!P4 LEA.HI.X R15, R197, R5.reuse, R214, 0x2, P5 ;  /* 0x00000005c50fc211 */ /* 0x080fe200028f14d6 */
[----:B------:R4:W-:Y:S02]  /*10280*/  @!P3 ST.E.64 desc[UR54][R12.64], R48 ;  /* 0x000000300c00b985 */ /* 0x0009e4000c101b36 */
[CC--:B0-----:R-:W-:Y:S02]  /*10290*/  @!P0 LEA R2, P3, R196.reuse, R4.reuse, 0x2 ;  /* 0x00000004c4028211 */ /* 0x0c1fe400078610ff */
[----:B------:R-:W-:Y:S01]  /*102a0*/  @!P4 ST.E.64 desc[UR54][R14.64], R46 ;  /* 0x0000002e0e00c985 */ /* 0x000fe2000c101b36 */
[----:B------:R-:W-:Y:S02]  /*102b0*/  ISETP.GE.AND P4, PT, R193, UR4, PT ;  /* 0x00000004c1007c0c */ /* 0x000fe4000bf86270 */
[----:B--2---:R-:W-:Y:S02]  /*102c0*/  @!P1 LEA R6, P5, R195, R4, 0x2 ;  /* 0x00000004c3069211 */ /* 0x004fe400078a10ff */
[----:B------:R-:W-:-:S02]  /*102d0*/  @!P0 LEA.HI.X R3, R196, R5, R213, 0x2, P3 ;  /* 0x00000005c4038211 */ /* 0x000fc400018f14d5 */
[----:B------:R-:W-:Y:S02]  /*102e0*/  ISETP.GE.AND P3, PT, R192, UR4, PT ;  /* 0x00000004c0007c0c */ /* 0x000fe4000bf66270 */
[CC--:B---3--:R-:W-:Y:S01]  /*102f0*/  @!P2 LEA R8, P6, R194.reuse, R4.reuse, 0x2 ;  /* 0x00000004c208a211 */ /* 0x0c8fe200078c10ff */
[----:B------:R0:W-:Y:S01]  /*10300*/  @!P0 ST.E.64 desc[UR54][R2.64], R44 ;  /* 0x0000002c02008985 */ /* 0x0001e2000c101b36 */
[-C--:B------:R-:W-:Y:S02]  /*10310*/  @!P1 LEA.HI.X R7, R195, R5.reuse, R212, 0x2, P5 ;  /* 0x00000005c3079211 */ /* 0x080fe400028f14d4 */
[----:B------:R-:W-:Y:S02]  /*10320*/  @!P2 LEA.HI.X R9, R194, R5, R211, 0x2, P6 ;  /* 0x00000005c209a211 */ /* 0x000fe400030f14d3 */
[----:B------:R-:W-:Y:S01]  /*10330*/  ISETP.GE.AND P0, PT, R191, UR4, PT ;  /* 0x00000004bf007c0c */ /* 0x000fe2000bf06270 */
[----:B------:R2:W-:Y:S01]  /*10340*/  @!P1 ST.E.64 desc[UR54][R6.64], R42 ;  /* 0x0000002a06009985 */ /* 0x0005e2000c101b36 */
[----:B-1----:R-:W-:-:S02]  /*10350*/  @!P4 LEA R10, P1, R193, R4, 0x2 ;  /* 0x00000004c10ac211 */ /* 0x002fc400078210ff */
[----:B------:R-:W-:Y:S01]  /*10360*/  ISETP.GE.AND P5, PT, R190, UR4, PT ;  /* 0x00000004be007c0c */ /* 0x000fe2000bfa6270 */
[----:B------:R1:W-:Y:S01]  /*10370*/  @!P2 ST.E.64 desc[UR54][R8.64], R40 ;  /* 0x000000280800a985 */ /* 0x0003e2000c101b36 */
[----:B------:R-:W-:Y:S02]  /*10380*/  @!P4 LEA.HI.X R11, R193, R5, R210, 0x2, P1 ;  /* 0x00000005c10bc211 */ /* 0x000fe400008f14d2 */
[----:B------:R-:W-:Y:S02]  /*10390*/  ISETP.GE.AND P2, PT, R189, UR4, PT ;  /* 0x00000004bd007c0c */ /* 0x000fe4000bf46270 */
[----:B------:R-:W-:Y:S01]  /*103a0*/  ISETP.GE.AND P1, PT, R188, UR4, PT ;  /* 0x00000004bc007c0c */ /* 0x000fe2000bf26270 */
[----:B------:R3:W-:Y:S01]  /*103b0*/  @!P4 ST.E.64 desc[UR54][R10.64], R38 ;  /* 0x000000260a00c985 */ /* 0x0007e2000c101b36 */
[-C--:B----4-:R-:W-:Y:S02]  /*103c0*/  @!P3 LEA R12, P6, R192, R4.reuse, 0x2 ;  /* 0x00000004c00cb211 */ /* 0x090fe400078c10ff */
[----:B0-----:R-:W-:-:S02]  /*103d0*/  @!P0 LEA R2, P4, R191, R4, 0x2 ;  /* 0x00000004bf028211 */ /* 0x001fc400078810ff */
[-C--:B------:R-:W-:Y:S02]  /*103e0*/  @!P3 LEA.HI.X R13, R192, R5.reuse, R209, 0x2, P6 ;  /* 0x00000005c00db211 */ /* 0x080fe400030f14d1 */
[----:B------:R-:W-:-:S03]  /*103f0*/  @!P0 LEA.HI.X R3, R191, R5, R208, 0x2, P4 ;  /* 0x00000005bf038211 */ /* 0x000fc600020f14d0 */
[----:B------:R3:W-:Y:S01]  /*10400*/  @!P3 ST.E.64 desc[UR54][R12.64], R36 ;  /* 0x000000240c00b985 */ /* 0x0007e2000c101b36 */
[-C--:B--2---:R-:W-:Y:S02]  /*10410*/  @!P5 LEA R6, P3, R190, R4.reuse, 0x2 ;  /* 0x00000004be06d211 */ /* 0x084fe400078610ff */
[CC--:B-1----:R-:W-:Y:S01]  /*10420*/  @!P2 LEA R8, P4, R189.reuse, R4.reuse, 0x2 ;  /* 0x00000004bd08a211 */ /* 0x0c2fe200078810ff */
        /* <DEDUP_REMOVED lines=10> */
[----:B---3--:R-:W-:-:S04]  /*104d0*/  LEA R2, P0, R23, R4, 0x2 ;  /* 0x0000000417027211 */ /* 0x008fc800078010ff */
[----:B------:R-:W-:-:S05]  /*104e0*/  LEA.HI.X R3, R23, R5, R204, 0x2, P0 ;  /* 0x0000000517037211 */ /* 0x000fca00000f14cc */
[----:B------:R4:W-:Y:S01]  /*104f0*/  ST.E.64 desc[UR54][R2.64], R28 ;  /* 0x0000001c02007985 */ /* 0x0009e2000c101b36 */
[----:B------:R-:W-:Y:S05]  /*10500*/  BRA `(.L_x_2823) ;  /* 0x0000000c000c7947 */ /* 0x000fea0003800000 */
.L_x_2814:
        /* <DEDUP_REMOVED lines=29> */
.L_x_2826:
[----:B------:R-:W-:Y:S01]  /*106e0*/  USEL UR36, UR36, URZ, !UP0 ;  /* 0x0000003f24247287 */ /* 0x000fe2000c000000 */
[----:B------:R-:W-:Y:S01]  /*106f0*/  BSSY B1, `(.L_x_2827) ;  /* 0x0000038000017945 */ /* 0x000fe20003800000 */
[----:B------:R-:W-:-:S03]  /*10700*/  USEL UR37, UR37, URZ, !UP0 ;  /* 0x0000003f25257287 */ /* 0x000fc6000c000000 */
[----:B------:R-:W-:Y:S09]  /*10710*/  @P0 BRA `(.L_x_2828) ;  /* 0x0000000000d40947 */ /* 0x000ff20003800000 */
[----:B------:R-:W0:Y:S01]  /*10720*/  S2R R3, SR_TID.X ;  /* 0x0000000000037919 */ /* 0x000e220000002100 */
[----:B------:R-:W1:Y:S01]  /*10730*/  LDC R9, c[0x0][0xbe8] ;  /* 0x0002fa00ff097b82 */ /* 0x000e620000000800 */
[----:B------:R-:W-:Y:S02]  /*10740*/  IMAD.U32 R4, RZ, RZ, UR39 ;  /* 0x00000027ff047e24 */ /* 0x000fe4000f8e00ff */
[----:B-1---5:R-:W-:-:S03]  /*10750*/  IMAD R2, R0, R9, RZ ;  /* 0x0000000900027224 */ /* 0x022fc600078e02ff */
        /* <DEDUP_REMOVED lines=26> */
[----:B------:R-:W-:Y:S02]  /*10900*/  IMAD.U32 R3, RZ, RZ, UR21 ;  /* 0x00000015ff037e24 */ /* 0x000fe4000f8e00ff */
[----:B------:R-:W-:Y:S01]  /*10910*/  IMAD.U32 R6, RZ, RZ, UR8 ;  /* 0x00000008ff067e24 */ /* 0x000fe2000f8e00ff */
[----:B------:R-:W-:Y:S01]  /*10920*/  UIADD3.X UR7, UR7, UR11, UR16, UP0, UP1 ;  /* 0x0000000b07077290 */ /* 0x000fe200087e2410 */
[----:B-1----:R-:W-:Y:S01]  /*10930*/  @P0 SHF.R.U32.HI R5, RZ, R7, R2 ;  /* 0x00000007ff050219 */ /* 0x002fe20000011602 */
[----:B------:R-:W-:Y:S01]  /*10940*/  IMAD.U32 R2, RZ, RZ, UR20 ;  /* 0x00000014ff027e24 */ /* 0x000fe2000f8e00ff */
[----:B------:R-:W-:Y:S01]  /*10950*/  ULDC.64 UR8, c[0x0][UR17+0x210] ;  /* 0x0000840011087abb */ /* 0x000fe20008000a00 */
[----:B------:R-:W-:Y:S01]  /*10960*/  ULDC.64 UR10, c[0x0][0xba8] ;  /* 0x0002ea00000a7ab9 */ /* 0x000fe20000000a00 */
[----:B------:R-:W-:Y:S01]  /*10970*/  @!UP2 ULDC UR10, c[0x0][0xb50] ;  /* 0x0002d400000aaab9 */ /* 0x000fe20000000800 */
[--C-:B------:R-:W-:Y:S01]  /*10980*/  IMAD.MOV R7, RZ, RZ, -R5.reuse ;  /* 0x000000ffff077224 */ /* 0x100fe200078e0a05 */
[----:B------:R-:W-:Y:S01]  /*10990*/  IADD3 R2, P0, P1, R5, UR14, R2 ;  /* 0x0000000e05027c10 */ /* 0x000fe2000f91e002 */
[----:B------:R-:W-:Y:S01]  /*109a0*/  @!UP2 ULDC UR11, c[0x0][0xb54] ;  /* 0x0002d500000baab9 */ /* 0x000fe20000000800 */
[----:B------:R-:W-:Y:S01]  /*109b0*/  SHF.R.S32.HI R5, RZ, 0x1f, R5 ;  /* 0x0000001fff057819 */ /* 0x000fe20000011405 */
[----:B------:R-:W-:-:S03]  /*109c0*/  IMAD R7, R9, R7, R4 ;  /* 0x0000000709077224 */ /* 0x000fc600078e0204 */
[----:B------:R-:W-:Y:S01]  /*109d0*/  IADD3.X R3, R5, UR7, R6, P0, P1 ;  /* 0x0000000705037c10 */ /* 0x000fe200087e2406 */
        /* <DEDUP_REMOVED lines=9> */
.L_x_2828:
[----:B------:R-:W-:Y:S05]  /*10a70*/  BSYNC B1 ;  /* 0x0000000000017941 */ /* 0x000fea0003800000 */
.L_x_2827:
[----:B------:R-:W-:-:S06]  /*10a80*/  UISETP.GT.AND UP0, UPT, UR46, 0x1, UPT ;  /* 0x000000012e00788c */ /* 0x000fcc000bf04270 */
[----:B------:R-:W-:-:S13]  /*10a90*/  PLOP3.LUT P0, PT, PT, PT, UP0, 0x80, 0x0 ;  /* 0x000000000000781c */ /* 0x000fda0003f0f008 */
[----:B------:R-:W-:Y:S05]  /*10aa0*/  @P0 BRA `(.L_x_2823) ;  /* 0x0000000400a40947 */ /* 0x000fea0003800000 */
[----:B------:R-:W1:Y:S01]  /*10ab0*/  LDC R11, c[0x0][0xbe8] ;  /* 0x0002fa00ff0b7b82 */ /* 0x000e620000000800 */
[----:B------:R-:W-:Y:S01]  /*10ac0*/  ULDC.64 UR10, c[0x0][0xaa0] ;  /* 0x0002a800000a7ab9 */ /* 0x000fe20000000a00 */
[----:B------:R-:W-:Y:S01]  /*10ad0*/  IMAD R2, R22, 0x20, R202 ;  /* 0x0000002016027824 */ /* 0x000fe200078e02ca */
[----:B------:R-:W-:Y:S01]  /*10ae0*/  UIMAD UR7, UR16, UR10, URZ ;  /* 0x0000000a100772a4 */ /* 0x000fe2000f8e023f */
[----:B------:R-:W-:Y:S01]  /*10af0*/  BSSY B1, `(.L_x_2829) ;  /* 0x000003a000017945 */ /* 0x000fe20003800000 */
[----:B------:R-:W-:Y:S01]  /*10b00*/  UIMAD.WIDE.U32 UR8, UR4, UR10, URZ ;  /* 0x0000000a040872a5 */ /* 0x000fe2000f8e003f */
[----:B------:R-:W-:Y:S01]  /*10b10*/  VIADD R6, R2, UR39 ;  /* 0x0000002702067c36 */ /* 0x000fe20008000000 */
[----:B------:R-:W-:-:S03]  /*10b20*/  UIMAD UR7, UR4, UR11, UR7 ;  /* 0x0000000b040772a4 */ /* 0x000fc6000f8e0207 */
[----:B------:R-:W-:Y:S01]  /*10b30*/  ULDC.64 UR10, c[0x0][0xae8] ;  /* 0x0002ba00000a7ab9 */ /* 0x000fe20000000a00 */
[----:B------:R-:W-:Y:S01]  /*10b40*/  UIADD3 UR9, UR9, UR7, URZ ;  /* 0x0000000709097290 */ /* 0x000fe2000fffe03f */
[----:B0-----:R-:W-:-:S03]  /*10b50*/  IMAD.MOV.U32 R5, RZ, RZ, R6 ;  /* 0x000000ffff057224 */ /* 0x001fc600078e0006 */
[----:B------:R-:W-:-:S04]  /*10b60*/  UIMAD.WIDE.U32 UR8, UR38, UR10, UR8 ;  /* 0x0000000a260872a5 */ /* 0x000fc8000f8e0008 */
[----:B------:R-:W-:-:S03]  /*10b70*/  UIMAD UR9, UR38, UR11, UR9 ;  /* 0x0000000b260972a4 */ /* 0x000fc6000f8e0209 */
[----:B------:R-:W-:Y:S01]  /*10b80*/  ULDC.64 UR10, c[0x0][0xaf0] ;  /* 0x0002bc00000a7ab9 */ /* 0x000fe20000000a00 */
[----:B-1----:R-:W-:Y:S01]  /*10b90*/  ISETP.NE.AND P0, PT, R11, 0x1, PT ;  /* 0x000000010b00780c */ /* 0x002fe20003f05270 */
[----:B------:R-:W-:-:S04]  /*10ba0*/  UIMAD UR37, UR37, UR10, URZ ;  /* 0x0000000a252572a4 */ /* 0x000fc8000f8e023f */
[----:B------:R-:W-:Y:S02]  /*10bb0*/  UIMAD UR4, UR36, UR11, UR37 ;  /* 0x0000000b240472a4 */ /* 0x000fe4000f8e0225 */
[----:B------:R-:W-:-:S03]  /*10bc0*/  UIMAD.WIDE.U32 UR36, UR36, UR10, UR8 ;  /* 0x0000000a242472a5 */ /* 0x000fc6000f8e0008 */
[----:B------:R-:W-:Y:S01]  /*10bd0*/  ULDC.64 UR8, c[0x0][0xae0] ;  /* 0x0002b80000087ab9 */ /* 0x000fe20000000a00 */
[----:B------:R-:W-:Y:S02]  /*10be0*/  UIADD3 UR4, UR37, UR4, URZ ;  /* 0x0000000425047290 */ /* 0x000fe4000fffe03f */
        /* <DEDUP_REMOVED lines=9> */
[----:B------:R-:W-:Y:S02]  /*10c80*/  IMAD R7, R11, R7, R6 ;  /* 0x000000070b077224 */ /* 0x000fe400078e0206 */
[----:B------:R-:W-:Y:S02]  /*10c90*/  IMAD.U32 R2, RZ, RZ, UR36 ;  /* 0x00000024ff027e24 */ /* 0x000fe4000f8e00ff */
[C---:B------:R-:W-:Y:S01]  /*10ca0*/  IMAD R9, R5.reuse, UR9, R4 ;  /* 0x0000000905097c24 */ /* 0x040fe2000f8e0204 */
[----:B------:R-:W-:Y:S01]  /*10cb0*/  SHF.R.S32.HI R4, RZ, 0x1f, R7 ;  /* 0x0000001fff047819 */ /* 0x000fe20000011407 */
[----:B------:R-:W-:Y:S01]  /*10cc0*/  IMAD.WIDE.U32 R2, R5, UR8, R2 ;  /* 0x0000000805027c25 */ /* 0x000fe2000f8e0002 */
[----:B------:R-:W-:-:S03]  /*10cd0*/  ULDC.64 UR8, c[0x0][0xad8] ;  /* 0x0002b60000087ab9 */ /* 0x000fc60000000a00 */
[----:B------:R-:W-:Y:S02]  /*10ce0*/  IMAD.IADD R3, R3, 0x1, R9 ;  /* 0x0000000103037824 */ /* 0x000fe400078e0209 */
[----:B------:R-:W-:Y:S02]  /*10cf0*/  IMAD R4, R4, UR8, RZ ;  /* 0x0000000804047c24 */ /* 0x000fe4000f8e02ff */
[----:B------:R-:W-:Y:S02]  /*10d00*/  VIADD R6, R202, UR39 ;  /* 0x00000027ca067c36 */ /* 0x000fe40008000000 */
[----:B-----5:R-:W-:Y:S02]  /*10d10*/  IMAD R11, R0, R11, RZ ;  /* 0x0000000b000b7224 */ /* 0x020fe400078e02ff */
        /* <DEDUP_REMOVED lines=23> */
.L_x_2830:
[----:B------:R-:W-:Y:S05]  /*10e90*/  BSYNC B1 ;  /* 0x0000000000017941 */ /* 0x000fea0003800000 */
.L_x_2829:
        /* <DEDUP_REMOVED lines=13> */
.L_x_2832:
[----:B------:R-:W-:Y:S05]  /*10f70*/  BSYNC B1 ;  /* 0x0000000000017941 */ /* 0x000fea0003800000 */
.L_x_2831:
        /* <DEDUP_REMOVED lines=13> */
.L_x_2834:
[----:B------:R-:W-:Y:S05]  /*11050*/  BSYNC B1 ;  /* 0x0000000000017941 */ /* 0x000fea0003800000 */
.L_x_2833:
        /* <DEDUP_REMOVED lines=14> */
.L_x_2823:
[----:B------:R-:W-:Y:S05]  /*11140*/  BSYNC B0 ;  /* 0x0000000000007941 */ /* 0x000fea0003800000 */
.L_x_2813:
[----:B------:R-:W-:Y:S02]  /*11150*/  ULDC UR4, c[0x0][0xc3c] ;  /* 0x00030f0000047ab9 */ /* 0x000fe40000000800 */
[----:B------:R-:W-:-:S13]  /*11160*/  ISETP.GE.AND P0, PT, R31, UR4, PT ;  /* 0x000000041f007c0c */ /* 0x000fda000bf06270 */
[----:B------:R-:W-:Y:S05]  /*11170*/  @!P0 BRA `(.L_x_2835) ;  /* 0xfffffefc006c8947 */ /* 0x000fea000383ffff */
[----:B------:R-:W-:Y:S05]  /*11180*/  EXIT ;  /* 0x000000000000794d */ /* 0x000fea0003800000 */
.L_x_2770:
        /* <DEDUP_REMOVED lines=62> */
.L_x_2839:
        /* <DEDUP_REMOVED lines=36> */
.L_x_2837:
        /* <DEDUP_REMOVED lines=17> */
.L_x_2840:
        /* <DEDUP_REMOVED lines=63> */
.L_x_2841:
        /* <DEDUP_REMOVED lines=64> */
.L_x_2842:
[----:B01----:R-:W-:-:S05]  /*120b0*/  LOP3.LUT R3, RZ, R2, RZ, 0x33, !PT ;  /* 0x00000002ff037212 */ /* 0x003fca00078e33ff */
[----:B------:R-:W-:-:S05]  /*120c0*/  IMAD.IADD R0, R0, 0x1, R3 ;  /* 0x0000000100007824 */ /* 0x000fca00078e0203 */
[----:B------:R1:W-:Y:S01]  /*120d0*/  STL [R1+0x4], R0 ;  /* 0x0000040001007387 */ /* 0x0003e20000100800 */
[----:B------:R-:W-:Y:S05]  /*120e0*/  BRA `(.L_x_2843) ;  /* 0x0000000000107947 */ /* 0x000fea0003800000 */
.L_x_2838:
[----:B------:R0:W-:Y:S01]  /*120f0*/  STL [R1], R6 ;  /* 0x0000000601007387 */ /* 0x0001e20000100800 */
[----:B------:R-:W-:-:S03]  /*12100*/  ULDC UR39, c[0x0][0xc3c] ;  /* 0x00030f0000277ab9 */ /* 0x000fc60000000800 */
[----:B------:R0:W-:Y:S04]  /*12110*/  STL [R1+0x4], RZ ;  /* 0x000004ff01007387 */ /* 0x0001e80000100800 */
[----:B------:R0:W-:Y:S02]  /*12120*/  STL [R1+0x8], RZ ;  /* 0x000008ff01007387 */ /* 0x0001e40000100800 */
.L_x_2843:
[----:B------:R-:W2:Y:S04]  /*12130*/  LDL R8, [R1] ;  /* 0x0000000001087983 */ /* 0x000ea80000100800 */
[----:B------:R-:W2:Y:S04]  /*12140*/  LDL R9, [R1+0x4] ;  /* 0x0000040001097983 */ /* 0x000ea80000100800 */
[----:B------:R-:W2:Y:S01]  /*12150*/  LDL R10, [R1+0x8] ;  /* 0x00000800010a7983 */ /* 0x000ea20000100800 */
[----:B------:R-:W-:Y:S01]  /*12160*/  ISETP.NE.AND P0, PT, R7, RZ, PT ;  /* 0x000000ff0700720c */ /* 0x000fe20003f05270 */
[----:B------:R-:W-:-:S12]  /*12170*/  IMAD.U32 R2, RZ, RZ, UR39 ;  /* 0x00000027ff027e24 */ /* 0x000fd8000f8e00ff */
[----:B------:R-:W3:Y:S01]  /*12180*/  @!P0 S2R R3, SR_CgaCtaId ;  /* 0x0000000000038919 */ /* 0x000ee20000008800 */
[----:B-1----:R-:W-:Y:S01]  /*12190*/  @!P0 MOV R0, 0x400 ;  /* 0x0000040000008802 */ /* 0x002fe20000000f00 */
[----:B------:R-:W-:-:S03]  /*121a0*/  @!P0 IMAD.MOV.U32 R11, RZ, RZ, R2 ;  /* 0x000000ffff0b8224 */ /* 0x000fc600078e0002 */
[----:B---3--:R-:W-:-:S05]  /*121b0*/  @!P0 LEA R0, R3, R0, 0x18 ;  /* 0x0000000003008211 */ /* 0x008fca00078ec0ff */
[----:B--2---:R1:W-:Y:S01]  /*121c0*/  @!P0 STS.128 [R0+0x228d0], R8 ;  /* 0x0228d00800008388 */ /* 0x0043e20000000c00 */
[----:B------:R-:W-:Y:S06]  /*121d0*/  BAR.ARV 0x5, 0x180 ;  /* 0x0146000000007b1d */ /* 0x000fec0000002000 */
.L_x_2836:
[----:B------:R-:W-:Y:S01]  /*121e0*/  ULDC UR4, c[0x0][0xc3c] ;  /* 0x00030f0000047ab9 */ /* 0x000fe20000000800 */
[----:B------:R2:W-:Y:S01]  /*121f0*/  STL [R1+0x24], RZ ;  /* 0x000024ff01007387 */ /* 0x0005e20000100800 */
[----:B------:R-:W-:Y:S01]  /*12200*/  UISETP.GE.AND UP0, UPT, UR39, UR4, UPT ;  /* 0x000000042700728c */ /* 0x000fe2000bf06270 */
[----:B------:R-:W-:Y:S02]  /*12210*/  IMAD.MOV.U32 R34, RZ, RZ, 0x1 ;  /* 0x00000001ff227424 */ /* 0x000fe400078e00ff */
[----:B------:R-:W-:-:S03]  /*12220*/  IMAD.MOV.U32 R30, RZ, RZ, RZ ;  /* 0x000000ffff1e7224 */ /* 0x000fc600078e00ff */
[----:B------:R-:W-:-:S13]  /*12230*/  PLOP3.LUT P0, PT, PT, PT, UP0, 0x80, 0x0 ;  /* 0x000000000000781c */ /* 0x000fda0003f0f008 */
[----:B--2---:R-:W-:Y:S05]  /*12240*/  @P0 BRA `(.L_x_2844) ;  /* 0x00000064006c0947 */ /* 0x004fea0003800000 */
[----:B-1----:R-:W0:Y:S01]  /*12250*/  S2R R10, SR_TID.X ;  /* 0x00000000000a7919 */ /* 0x002e220000002100 */
[----:B------:R-:W1:Y:S01]  /*12260*/  S2UR UR4, SR_CgaCtaId ;  /* 0x00000000000479c3 */ /* 0x000e620000008800 */
        /* <DEDUP_REMOVED lines=14> */
[C---:B------:R-:W-:Y:S02]  /*12350*/  LOP3.LUT R7, R5.reuse, 0x60, RZ, 0xc0, !PT ;  /* 0x0000006005077812 */ /* 0x040fe400078ec0ff */
[----:B------:R-:W-:Y:S01]  /*12360*/  LOP3.LUT R6, R4, 0x10, R10, 0xf8, !PT ;  /* 0x0000001004067812 */ /* 0x000fe200078ef80a */
        /* <DEDUP_REMOVED lines=12> */
[----:B-1----:R-:W-:Y:S01]  /*12430*/  IMAD.U32 R3, RZ, RZ, UR4 ;  /* 0x00000004ff037e24 */ /* 0x002fe2000f8e00ff */
[----:B------:R-:W-:Y:S02]  /*12440*/  SHF.R.U32.HI R2, RZ, 0x3, R8 ;  /* 0x00000003ff027819 */ /* 0x000fe40000011608 */
[----:B------:R0:W-:Y:S01]  /*12450*/  STL [R1+0x18], R0 ;  /* 0x0000180001007387 */ /* 0x0001e20000100800 */
[----:B------:R-:W-:-:S02]  /*12460*/  LOP3.LUT R29, R4, 0x70, RZ, 0xc0, !PT ;  /* 0x00000070041d7812 */ /* 0x000fc400078ec0ff */
[----:B------:R-:W-:Y:S01]  /*12470*/  LEA R16, R3, R16, 0x18 ;  /* 0x0000001003107211 */ /* 0x000fe200078ec0ff */
        /* <DEDUP_REMOVED lines=11> */
.L_x_2918:
[----:B------:R-:W-:Y:S01]  /*12530*/  ULDC.64 UR4, c[0x0][0xc88] ;  /* 0x0003220000047ab9 */ /* 0x000fe20000000a00 */
[----:B------:R-:W-:Y:S01]  /*12540*/  ULDC.64 UR6, c[0x0][0xa18] ;  /* 0x0002860000067ab9 */ /* 0x000fe20000000a00 */
[----:B------:R-:W-:Y:S01]  /*12550*/  UIMAD.WIDE UR4, UR39, 0x4, UR4 ;  /* 0x00000004270478a5 */ /* 0x000fe2000f8e0204 */
[----:B------:R-:W-:Y:S01]  /*12560*/  IMAD.MOV.U32 R35, RZ, RZ, RZ ;  /* 0x000000ffff237224 */ /* 0x000fe200078e00ff */
[----:B01-3--:R-:W0:Y:S04]  /*12570*/  LDC.64 R4, c[0x0][0x418] ;  /* 0x00010600ff047b82 */ /* 0x00be280000000a00 */
[----:B-1----:R-:W-:Y:S02]  /*12580*/  IMAD.U32 R2, RZ, RZ, UR4 ;  /* 0x00000004ff027e24 */ /* 0x002fe4000f8e00ff */
[----:B------:R-:W-:Y:S01]  /*12590*/  IMAD.U32 R3, RZ, RZ, UR5 ;  /* 0x00000005ff037e24 */ /* 0x000fe2000f8e00ff */
[----:B------:R-:W-:Y:S01]  /*125a0*/  ULDC.64 UR4, c[0x0][0xa28] ;  /* 0x00028a0000047ab9 */ /* 0x000fe20000000a00 */
[----:B------:R-:W1:Y:S03]  /*125b0*/  LDC R0, c[0x0][0x424] ;  /* 0x00010900ff007b82 */ /* 0x000e660000000800 */
        /* <DEDUP_REMOVED lines=9> */
[----:B------:R-:W-:-:S04]  /*12650*/  IMAD.U32 R2, RZ, RZ, UR4 ;  /* 0x00000004ff027e24 */ /* 0x000fc8000f8e00ff */
[----:B------:R-:W-:Y:S01]  /*12660*/  IMAD.U32 R3, RZ, RZ, UR5 ;  /* 0x00000005ff037e24 */ /* 0x000fe2000f8e00ff */
[----:B------:R-:W-:Y:S01]  /*12670*/  ULDC.64 UR4, c[0x0][0xa00] ;  /* 0x0002800000047ab9 */ /* 0x000fe20000000a00 */
[----:B------:R-:W-:Y:S02]  /*12680*/  USHF.L.U32 UR37, UR41, 0x2, URZ ;  /* 0x0000000229257899 */ /* 0x000fe4000800063f */
[----:B------:R-:W-:Y:S01]  /*12690*/  UISETP.NE.U32.AND UP0, UPT, UR4, URZ, UPT ;  /* 0x0000003f0400728c */ /* 0x000fe2000bf05070 */
[----:B------:R2:W5:Y:S01]  /*126a0*/  @P0 LDG.E R35, desc[UR54][R2.64] ;  /* 0x0000003602230981 */ /* 0x000562000c1e1900 */
[----:B------:R-:W-:Y:S02]  /*126b0*/  USHF.L.U64.HI UR36, UR41, 0x2, UR40 ;  /* 0x0000000229247899 */ /* 0x000fe40008010228 */
[----:B------:R-:W-:Y:S02]  /*126c0*/  UISETP.NE.AND.EX UP2, UPT, UR5, URZ, UPT, UP0 ;  /* 0x0000003f0500728c */ /* 0x000fe4000bf45300 */
[----:B------:R-:W-:-:S02]  /*126d0*/  UIADD3 UR4, UP0, UR37, UR4, URZ ;  /* 0x0000000425047290 */ /* 0x000fc4000ff1e03f */
[----:B------:R-:W-:Y:S02]  /*126e0*/  UP2UR UR47, UPR, URZ, 0x4 ;  /* 0x000000043f2f7883 */ /* 0x000fe40008000000 */
[----:B------:R-:W-:Y:S01]  /*126f0*/  UIADD3.X UR5, UR36, UR5, URZ, UP0, !UPT ;  /* 0x0000000524057290 */ /* 0x000fe200087fe43f */
[----:B------:R-:W-:Y:S01]  /*12700*/  PLOP3.LUT P0, PT, PT, PT, UP2, 0x80, 0x0 ;  /* 0x000000000000781c */ /* 0x000fe20003f0f028 */
[----:B------:R-:W-:Y:S01]  /*12710*/  UISETP.NE.U32.AND UP0, UPT, UR6, URZ, UPT ;  /* 0x0000003f0600728c */ /* 0x000fe2000bf05070 */
[----:B--2---:R-:W-:-:S03]  /*12720*/  IMAD.U32 R2, RZ, RZ, UR4 ;  /* 0x00000004ff027e24 */ /* 0x004fc6000f8e00ff */
[----:B------:R-:W-:Y:S01]  /*12730*/  UISETP.NE.AND.EX UP0, UPT, UR7, URZ, UPT, UP0 ;  /* 0x0000003f0700728c */ /* 0x000fe2000bf05300 */
[----:B------:R-:W-:-:S05]  /*12740*/  IMAD.U32 R3, RZ, RZ, UR5 ;  /* 0x00000005ff037e24 */ /* 0x000fca000f8e00ff */
[----:B------:R-:W-:Y:S02]  /*12750*/  PLOP3.LUT P1, PT, PT, PT, UP0, 0x80, 0x0 ;  /* 0x000000000000781c */ /* 0x000fe40003f2f008 */
[----:B------:R-:W-:Y:S01]  /*12760*/  PLOP3.LUT P2, PT, PT, PT, UP2, 0x80, 0x0 ;  /* 0x000000000000781c */ /* 0x000fe20003f4f028 */
[----:B------:R2:W5:Y:S02]  /*12770*/  @P0 LDG.E R6, desc[UR54][R2.64] ;  /* 0x0000003602060981 */ /* 0x000564000c1e1900 */
[----:B------:R-:W-:-:S04]  /*12780*/  @UP0 UIADD3 UR4, UP1, UR37, UR6, URZ ;  /* 0x0000000625040290 */ /* 0x000fc8000ff3e03f */
[----:B------:R-:W-:Y:S02]  /*12790*/  @UP0 UIADD3.X UR5, UR36, UR7, URZ, UP1, !UPT ;  /* 0x0000000724050290 */ /* 0x000fe40008ffe43f */
[----:B------:R-:W-:-:S04]  /*127a0*/  IMAD.U32 R22, RZ, RZ, UR4 ;  /* 0x00000004ff167e24 */ /* 0x000fc8000f8e00ff */
[----:B------:R-:W-:-:S05]  /*127b0*/  IMAD.U32 R23, RZ, RZ, UR5 ;  /* 0x00000005ff177e24 */ /* 0x000fca000f8e00ff */
[----:B------:R2:W5:Y:S01]  /*127c0*/  @P1 LDG.E R22, desc[UR54][R22.64] ;  /* 0x0000003616161981 */ /* 0x000562000c1e1900 */
[----:B0-----:R-:W-:Y:S01]  /*127d0*/  ISETP.NE.U32.AND P0, PT, R4, RZ, PT ;  /* 0x000000ff0400720c */ /* 0x001fe20003f05070 */
[----:B-1-3--:R-:W-:-:S12]  /*127e0*/  @P1 BRA `(.L_x_2845) ;  /* 0x00000000001c1947 */ /* 0x00afd80003800000 */
[----:B------:R-:W-:Y:S01]  /*127f0*/  UISETP.NE.AND UP0, UPT, UR47, URZ, UPT ;  /* 0x0000003f2f00728c */ /* 0x000fe2000bf05270 */
[----:B-----5:R-:W0:Y:S05]  /*12800*/  LDC R22, c[0x0][0x288] ;  /* 0x0000a200ff167b82 */ /* 0x020e2a0000000800 */
[----:B------:R-:W-:-:S13]  /*12810*/  PLOP3.LUT P1, PT, PT, PT, UP0, 0x40, 0x0 ;  /* 0x000000000000781c */ /* 0x000fda0003f2e808 */
[----:B------:R-:W-:Y:S05]  /*12820*/  @P1 BRA `(.L_x_2845) ;  /* 0x00000000000c1947 */ /* 0x000fea0003800000 */
[----:B------:R-:W3:Y:S04]  /*12830*/  LDG.E R9, desc[UR54][R2.64] ;  /* 0x0000003602097981 */ /* 0x000ee8000c1e1900 */
[----:B0-----:R-:W3:Y:S02]  /*12840*/  LDG.E R22, desc[UR54][R2.64+0x4] ;  /* 0x0000043602167981 */ /* 0x001ee4000c1e1900 */
[----:B---3--:R-:W-:-:S07]  /*12850*/  IMAD.IADD R22, R22, 0x1, -R9 ;  /* 0x0000000116167824 */ /* 0x008fce00078e0a09 */
.L_x_2845:
        /* <DEDUP_REMOVED lines=12> */
[----:B--2---:R-:W-:-:S04]  /*12920*/  IMAD.U32 R2, RZ, RZ, UR4 ;  /* 0x00000004ff027e24 */ /* 0x004fc8000f8e00ff */
[----:B------:R-:W-:-:S05]  /*12930*/  IMAD.U32 R3, RZ, RZ, UR5 ;  /* 0x00000005ff037e24 */ /* 0x000fca000f8e00ff */
[----:B------:R1:W5:Y:S01]  /*12940*/  LDG.E R18, desc[UR54][R2.64] ;  /* 0x0000003602127981 */ /* 0x000362000c1e1900 */
[----:B------:R-:W-:Y:S05]  /*12950*/  BRA `(.L_x_2847) ;  /* 0x0000000000247947 */ /* 0x000fea0003800000 */
.L_x_2846:
[----:B------:R-:W-:Y:S02]  /*12960*/  ULDC.64 UR4, c[0x0][0xa08] ;  /* 0x0002820000047ab9 */ /* 0x000fe40000000a00 */
[----:B------:R-:W-:-:S04]  /*12970*/  ISETP.NE.U32.AND P0, PT, RZ, UR4, PT ;  /* 0x00000004ff007c0c */ /* 0x000fc8000bf05070 */
[----:B------:R-:W-:-:S13]  /*12980*/  ISETP.NE.AND.EX P0, PT, RZ, UR5, PT, P0 ;  /* 0x00000005ff007c0c */ /* 0x000fda000bf05300 */
[----:B------:R-:W-:Y:S05]  /*12990*/  @!P0 BRA `(.L_x_2847) ;  /* 0x0000000000148947 */ /* 0x000fea0003800000 */
[----:B--2---:R-:W1:Y:S02]  /*129a0*/  LDC.64 R2, c[0x0][0xa08] ;  /* 0x00028200ff027b82 */ /* 0x004e640000000a00 */
[----:B-1----:R-:W-:-:S05]  /*129b0*/  IMAD.WIDE R2, R32, 0x4, R2 ;  /* 0x0000000420027825 */ /* 0x002fca00078e0202 */
[----:B------:R-:W2:Y:S04]  /*129c0*/  LDG.E R18, desc[UR54][R2.64] ;  /* 0x0000003602127981 */ /* 0x000ea8000c1e1900 */
[----:B------:R-:W2:Y:S02]  /*129d0*/  LDG.E R5, desc[UR54][R2.64+0x4] ;  /* 0x0000043602057981 */ /* 0x000ea4000c1e1900 */
[----:B--2---:R-:W-:-:S07]  /*129e0*/  IMAD.IADD R18, R5, 0x1, -R18 ;  /* 0x0000000105127824 */ /* 0x004fce00078e0a12 */
.L_x_2847:
[----:B------:R-:W3:Y:S01]  /*129f0*/  LDL R0, [R1+0x4] ;  /* 0x0000040001007983 */ /* 0x000ee20000100800 */
[----:B------:R-:W4:Y:S03]  /*12a00*/  LDC R28, c[0x0][0x448] ;  /* 0x00011200ff1c7b82 */ /* 0x000f260000000800 */
[----:B------:R-:W3:Y:S01]  /*12a10*/  LDL R17, [R1+0x8] ;  /* 0x0000080001117983 */ /* 0x000ee20000100800 */
[----:B-----5:R-:W-:Y:S01]  /*12a20*/  IMAD.IADD R18, R18, 0x1, -R35 ;  /* 0x0000000112127824 */ /* 0x020fe200078e0a23 */
[----:B------:R-:W-:Y:S02]  /*12a30*/  LOP3.LUT R24, R24, 0xfffffbff, RZ, 0xc0, !PT ;  /* 0xfffffbff18187812 */ /* 0x000fe400078ec0ff */
[----:B----4-:R-:W-:-:S13]  /*12a40*/  ISETP.NE.AND P0, PT, R28, 0x1, PT ;  /* 0x000000011c00780c */ /* 0x010fda0003f05270 */
[----:B-12---:R-:W1:Y:S01]  /*12a50*/  @P0 LDC R3, c[0x0][0x44c] ;  /* 0x00011300ff030b82 */ /* 0x006e620000000800 */
[----:B------:R-:W-:-:S07]  /*12a60*/  @P0 LOP3.LUT R24, R24, 0x400, RZ, 0xfc, !PT ;  /* 0x0000040018180812 */ /* 0x000fce00078efcff */
[----:B------:R-:W2:Y:S01]  /*12a70*/  @P0 LDC R5, c[0x0][0x450] ;  /* 0x00011400ff050b82 */ /* 0x000ea20000000800 */
[----:B---3--:R-:W-:-:S04]  /*12a80*/  IMAD.SHL.U32 R0, R0, 0x80, RZ ;  /* 0x0000008000007824 */ /* 0x008fc800078e00ff */
[----:B------:R-:W-:-:S04]  /*12a90*/  VIADD R0, R0, 0x7f ;  /* 0x0000007f00007836 */ /* 0x000fc80000000000 */
[----:B-1----:R-:W-:Y:S01]  /*12aa0*/  @P0 IMAD.HI.U32 R2, R0, R3, RZ ;  /* 0x0000000300020227 */ /* 0x002fe200078e00ff */
[----:B0-----:R-:W-:-:S04]  /*12ab0*/  IADD3 R3, R18, 0xa0, -R22 ;  /* 0x000000a012037810 */ /* 0x001fc80007ffe816 */
[----:B--2---:R-:W-:Y:S01]  /*12ac0*/  @P0 SHF.R.U32.HI R0, RZ, R5, R2 ;  /* 0x00000005ff000219 */ /* 0x004fe20000011602 */
[----:B------:R-:W-:-:S04]  /*12ad0*/  VIADD R2, R18, 0x9f ;  /* 0x0000009f12027836 */ /* 0x000fc80000000000 */
[----:B------:R-:W-:-:S04]  /*12ae0*/  IMAD.HI R2, R2, 0x66666667, RZ ;  /* 0x6666666702027827 */ /* 0x000fc800078e02ff */
[----:B------:R-:W-:Y:S01]  /*12af0*/  IMAD.IADD R0, R3, 0x1, R0 ;  /* 0x0000000103007824 */ /* 0x000fe200078e0200 */
[----:B------:R-:W-:-:S03]  /*12b00*/  SHF.R.U32.HI R3, RZ, 0x1f, R2 ;  /* 0x0000001fff037819 */ /* 0x000fc60000011602 */
[----:B------:R-:W-:Y:S01]  /*12b10*/  IMAD.HI R4, R0, 0x66666667, RZ ;  /* 0x6666666700047827 */ /* 0x000fe200078e02ff */
[----:B------:R-:W-:Y:S02]  /*12b20*/  LEA.HI.SX32 R0, R2, R3, 0x1a ;  /* 0x0000000302007211 */ /* 0x000fe400078fd2ff */
[----:B------:R-:W-:Y:S02]  /*12b30*/  LOP3.LUT R2, R17, 0xff000000, RZ, 0xc0, !PT ;  /* 0xff00000011027812 */ /* 0x000fe400078ec0ff */
[----:B------:R-:W-:Y:S02]  /*12b40*/  SHF.R.U32.HI R3, RZ, 0x1f, R4 ;  /* 0x0000001fff037819 */ /* 0x000fe40000011604 */
[----:B------:R-:W-:Y:S02]  /*12b50*/  SHF.R.U32.HI R2, RZ, 0x8, R2 ;  /* 0x00000008ff027819 */ /* 0x000fe40000011602 */
[----:B------:R-:W-:-:S04]  /*12b60*/  LEA.HI.SX32 R3, R4, R3, 0x1a ;  /* 0x0000000304037211 */ /* 0x000fc800078fd2ff */
[----:B------:R-:W-:Y:S02]  /*12b70*/  VIMNMX R0, R0, R3, PT ;  /* 0x0000000300007248 */ /* 0x000fe40003fe0100 */
[----:B------:R-:W-:Y:S02]  /*12b80*/  LOP3.LUT R3, R17, 0xff0000, RZ, 0xc0, !PT ;  /* 0x00ff000011037812 */ /* 0x000fe400078ec0ff */
[----:B------:R-:W-:Y:S02]  /*12b90*/  ISETP.GE.AND P0, PT, R0, 0x1, PT ;  /* 0x000000010000780c */ /* 0x000fe40003f06270 */
[----:B------:R-:W-:Y:S01]  /*12ba0*/  LEA.HI R3, R3, R2, RZ, 0x10 ;  /* 0x0000000203037211 */ /* 0x000fe200078f80ff */
[----:B------:R-:W-:-:S03]  /*12bb0*/  IMAD.MOV.U32 R2, RZ, RZ, RZ ;  /* 0x000000ffff027224 */ /* 0x000fc600078e00ff */
[----:B------:R-:W-:-:S07]  /*12bc0*/  LOP3.LUT R37, R3, 0xff, RZ, 0xc0, !PT ;  /* 0x000000ff03257812 */ /* 0x000fce00078ec0ff */
[----:B------:R-:W-:Y:S05]  /*12bd0*/  @!P0 BRA `(.L_x_2848) ;  /* 0x0000000000708947 */ /* 0x000fea0003800000 */
[----:B------:R-:W-:Y:S01]  /*12be0*/  SHF.R.U32.HI R5, RZ, 0x10, R3 ;  /* 0x00000010ff057819 */ /* 0x000fe20000011603 */
[----:B------:R-:W-:-:S03]  /*12bf0*/  IMAD.MOV.U32 R2, RZ, RZ, RZ ;  /* 0x000000ffff027224 */ /* 0x000fc600078e00ff */
[----:B------:R-:W-:-:S13]  /*12c00*/  ISETP.NE.AND P0, PT, R5, RZ, PT ;  /* 0x000000ff0500720c */ /* 0x000fda0003f05270 */
[----:B------:R-:W0:Y:S02]  /*12c10*/  @!P0 LDC R5, c[0x0][0x9f0] ;  /* 0x00027c00ff058b82 */ /* 0x000e240000000800 */
[-C--:B0-----:R-:W-:Y:S02]  /*12c20*/  IABS R4, R5.reuse ;  /* 0x0000000500047213 */ /* 0x081fe40000000000 */
[----:B------:R-:W-:Y:S02]  /*12c30*/  IADD3 R6, R5, -0x1, R0 ;  /* 0xffffffff05067810 */ /* 0x000fe40007ffe000 */
[----:B------:R-:W0:Y:S02]  /*12c40*/  I2F.RP R7, R4 ;  /* 0x0000000400077306 */ /* 0x000e240000209400 */
[----:B------:R-:W-:-:S04]  /*12c50*/  LOP3.LUT R8, R6, R5, RZ, 0x3c, !PT ;  /* 0x0000000506087212 */ /* 0x000fc800078e3cff */
[----:B------:R-:W-:Y:S02]  /*12c60*/  ISETP.GE.AND P2, PT, R8, RZ, PT ;  /* 0x000000ff0800720c */ /* 0x000fe40003f46270 */
        /* <DEDUP_REMOVED lines=19> */
.L_x_2848:
        /* <DEDUP_REMOVED lines=24> */
.L_x_2850:
        /* <DEDUP_REMOVED lines=20> */
.L_x_2853:
[----:B------:R-:W-:Y:S05]  /*13060*/  BSYNC B6 ;  /* 0x0000000000067941 */ /* 0x000fea0003800000 */
.L_x_2852:
        /* <DEDUP_REMOVED lines=22> */
.L_x_2855:
[----:B------:R-:W-:Y:S05]  /*131d0*/  BSYNC B6 ;  /* 0x0000000000067941 */ /* 0x000fea0003800000 */
.L_x_2854:
        /* <DEDUP_REMOVED lines=20> */
.L_x_2857:
[----:B------:R-:W-:Y:S05]  /*13320*/  BSYNC B6 ;  /* 0x0000000000067941 */ /* 0x000fea0003800000 */
.L_x_2856:
        /* <DEDUP_REMOVED lines=19> */
.L_x_2859:
[----:B------:R-:W-:Y:S05]  /*13460*/  BSYNC B6 ;  /* 0x0000000000067941 */ /* 0x000fea0003800000 */
.L_x_2858:
        /* <DEDUP_REMOVED lines=15> */
.L_x_2938:
[----:B------:R-:W0:Y:S01]  /*13560*/  S2R R0, SR_TID.X ;  /* 0x0000000000007919 */ /* 0x000e220000002100 */
[----:B------:R-:W-:Y:S01]  /*13570*/  UMOV UR4, 0xa0 ;  /* 0x000000a000047882 */ /* 0x000fe20000000000 */
[----:B------:R-:W1:Y:S01]  /*13580*/  @P2 LDC R5, c[0x0][0x434] ;  /* 0x00010d00ff052b82 */ /* 0x000e620000000800 */
[----:B------:R-:W-:Y:S01]  /*13590*/  UIMAD UR4, UR46, UR4, -0xa0 ;  /* 0xffffff602e0474a4 */ /* 0x000fe2000f8e0204 */
[----:B------:R-:W2:Y:S01]  /*135a0*/  S2R R10, SR_TID.X ;  /* 0x00000000000a7919 */ /* 0x000ea20000002100 */
[----:B-----5:R-:W-:-:S05]  /*135b0*/  SHF.R.S32.HI R36, RZ, 0x1f, R32 ;  /* 0x0000001fff247819 */ /* 0x020fca0000011420 */
[----:B------:R-:W3:Y:S01]  /*135c0*/  @P2 LDC R7, c[0x0][0x438] ;  /* 0x00010e00ff072b82 */ /* 0x000ee20000000800 */
[----:B0-----:R-:W-:Y:S01]  /*135d0*/  LOP3.LUT R0, R0, 0x7f, RZ, 0xc0, !PT ;  /* 0x0000007f00007812 */ /* 0x001fe200078ec0ff */
[----:B--2---:R-:W-:-:S03]  /*135e0*/  IMAD.SHL.U32 R11, R10, 0x10, RZ ;  /* 0x000000100a0b7824 */ /* 0x004fc600078e00ff */
[----:B------:R-:W-:Y:S01]  /*135f0*/  SHF.R.U32.HI R12, RZ, 0x3, R0 ;  /* 0x00000003ff0c7819 */ /* 0x000fe20000011600 */
[----:B------:R-:W-:-:S03]  /*13600*/  IMAD.SHL.U32 R10, R10, 0x10, RZ ;  /* 0x000000100a0a7824 */ /* 0x000fc600078e00ff */
[C---:B------:R-:W-:Y:S02]  /*13610*/  LOP3.LUT R11, R12.reuse, 0x70, R11, 0xf8, !PT ;  /* 0x000000700c0b7812 */ /* 0x040fe400078ef80b */
[----:B------:R-:W-:Y:S02]  /*13620*/  LOP3.LUT R10, R12, 0x70, R10, 0xf8, !PT ;  /* 0x000000700c0a7812 */ /* 0x000fe400078ef80a */
[----:B------:R-:W-:-:S05]  /*13630*/  LOP3.LUT R11, R11, 0x80, RZ, 0xfc, !PT ;  /* 0x000000800b0b7812 */ /* 0x000fca00078efcff */
[----:B------:R-:W-:-:S05]  /*13640*/  VIADD R0, R11, UR4 ;  /* 0x000000040b007c36 */ /* 0x000fca0008000000 */
[C---:B------:R-:W-:Y:S01]  /*13650*/  ISETP.GE.AND P0, PT, R0.reuse, R18, PT ;  /* 0x000000120000720c */ /* 0x040fe20003f06270 */
[----:B------:R-:W-:-:S03]  /*13660*/  IMAD.IADD R0, R0, 0x1, R35 ;  /* 0x0000000100007824 */ /* 0x000fc600078e0223 */
[----:B------:R-:W-:Y:S01]  /*13670*/  ISETP.GT.U32.OR P0, PT, R11, 0x9f, P0 ;  /* 0x0000009f0b00780c */ /* 0x000fe20000704470 */
[----:B-1----:R-:W-:-:S04]  /*13680*/  @P2 IMAD.HI.U32 R4, R0, R5, RZ ;  /* 0x0000000500042227 */ /* 0x002fc800078e00ff */
[----:B------:R-:W-:Y:S01]  /*13690*/  IMAD.MOV.U32 R8, RZ, RZ, R0 ;  /* 0x000000ffff087224 */ /* 0x000fe200078e0000 */
[----:B---3--:R-:W-:-:S07]  /*136a0*/  @P2 SHF.R.U32.HI R8, RZ, R7, R4 ;  /* 0x00000007ff082219 */ /* 0x008fce0000011604 */
[----:B------:R-:W0:Y:S01]  /*136b0*/  @!P0 LDC.64 R2, c[0x0][0x428] ;  /* 0x00010a00ff028b82 */ /* 0x000e220000000a00 */
[--C-:B------:R-:W-:Y:S01]  /*136c0*/  @!P0 SHF.R.S32.HI R7, RZ, 0x1f, R8.reuse ;  /* 0x0000001fff078819 */ /* 0x100fe20000011408 */
[----:B------:R-:W-:-:S06]  /*136d0*/  @!P0 IMAD.MOV.U32 R6, RZ, RZ, R8 ;  /* 0x000000ffff068224 */ /* 0x000fcc00078e0008 */
[----:B------:R-:W1:Y:S01]  /*136e0*/  @!P0 LDC.64 R4, c[0x0][0x418] ;  /* 0x00010600ff048b82 */ /* 0x000e620000000a00 */
[----:B0-----:R-:W-:-:S04]  /*136f0*/  @!P0 IMAD R9, R36, R2, RZ ;  /* 0x0000000224098224 */ /* 0x001fc800078e02ff */
[C---:B------:R-:W-:Y:S02]  /*13700*/  @!P0 IMAD R9, R32.reuse, R3, R9 ;  /* 0x0000000320098224 */ /* 0x040fe400078e0209 */
[----:B------:R-:W-:-:S04]  /*13710*/  @!P0 IMAD.WIDE.U32 R2, R32, R2, R6 ;  /* 0x0000000220028225 */ /* 0x000fc800078e0006 */
[----:B------:R-:W-:Y:S01]  /*13720*/  @!P0 IMAD.IADD R9, R9, 0x1, R3 ;  /* 0x0000000109098824 */ /* 0x000fe200078e0203 */
[----:B-1----:R-:W-:Y:S01]  /*13730*/  @!P0 LEA R6, P1, R2, R4, 0x2 ;  /* 0x0000000402068211 */ /* 0x002fe200078210ff */
[----:B------:R-:W-:-:S03]  /*13740*/  VIADD R4, R10, UR4 ;  /* 0x000000040a047c36 */ /* 0x000fc60008000000 */
[----:B------:R-:W-:Y:S01]  /*13750*/  @!P0 LEA.HI.X R7, R2, R5, R9, 0x2, P1 ;  /* 0x0000000502078211 */ /* 0x000fe200008f1409 */
[----:B------:R-:W-:Y:S01]  /*13760*/  IMAD.MOV.U32 R5, RZ, RZ, RZ ;  /* 0x000000ffff057224 */ /* 0x000fe200078e00ff */
[----:B------:R-:W0:Y:S05]  /*13770*/  @P2 LDC R9, c[0x0][0x434] ;  /* 0x00010d00ff092b82 */ /* 0x000e2a0000000800 */
[----:B------:R1:W5:Y:S01]  /*13780*/  @!P0 LDG.E R5, desc[UR54][R6.64] ;  /* 0x0000003606058981 */ /* 0x000362000c1e1900 */
[C---:B------:R-:W-:Y:S01]  /*13790*/  ISETP.GE.AND P0, PT, R4.reuse, R18, PT ;  /* 0x000000120400720c */ /* 0x040fe20003f06270 */
[----:B------:R-:W-:-:S04]  /*137a0*/  IMAD.IADD R4, R4, 0x1, R35 ;  /* 0x0000000104047824 */ /* 0x000fc800078e0223 */
[----:B------:R-:W-:Y:S01]  /*137b0*/  IMAD.MOV.U32 R10, RZ, RZ, R4 ;  /* 0x000000ffff0a7224 */ /* 0x000fe200078e0004 */
[----:B-1----:R-:W1:Y:S08]  /*137c0*/  @P2 LDC R6, c[0x0][0x438] ;  /* 0x00010e00ff062b82 */ /* 0x002e700000000800 */
[----:B------:R-:W2:Y:S01]  /*137d0*/  @!P0 LDC.64 R2, c[0x0][0x428] ;  /* 0x00010a00ff028b82 */ /* 0x000ea20000000a00 */
[----:B0-----:R-:W-:-:S04]  /*137e0*/  @P2 IMAD.HI.U32 R7, R4, R9, RZ ;  /* 0x0000000904072227 */ /* 0x001fc800078e00ff */
[----:B------:R-:W-:Y:S01]  /*137f0*/  IMAD.MOV R9, RZ, RZ, -R8 ;  /* 0x000000ffff097224 */ /* 0x000fe200078e0a08 */
[----:B-1----:R-:W-:-:S03]  /*13800*/  @P2 SHF.R.U32.HI R10, RZ, R6, R7 ;  /* 0x00000006ff0a2219 */ /* 0x002fc60000011607 */
[----:B------:R-:W-:Y:S02]  /*13810*/  IMAD R6, R19, R9, R0 ;  /* 0x0000000913067224 */ /* 0x000fe400078e0200 */
[----:B------:R-:W-:Y:S01]  /*13820*/  IMAD.MOV.U32 R7, RZ, RZ, RZ ;  /* 0x000000ffff077224 */ /* 0x000fe200078e00ff */
[--C-:B------:R-:W-:Y:S01]  /*13830*/  @!P0 SHF.R.S32.HI R9, RZ, 0x1f, R10.reuse ;  /* 0x0000001fff098819 */ /* 0x100fe2000001140a */
[----:B------:R-:W-:Y:S02]  /*13840*/  @!P0 IMAD.MOV.U32 R8, RZ, RZ, R10 ;  /* 0x000000ffff088224 */ /* 0x000fe400078e000a */
[-C--:B--2---:R-:W-:Y:S02]  /*13850*/  @!P0 IMAD R0, R36, R2.reuse, RZ ;  /* 0x0000000224008224 */ /* 0x084fe400078e02ff */
[----:B------:R-:W-:-:S04]  /*13860*/  @!P0 IMAD.WIDE.U32 R8, R32, R2, R8 ;  /* 0x0000000220088225 */ /* 0x000fc800078e0008 */
[----:B------:R-:W-:Y:S02]  /*13870*/  @!P0 IMAD R0, R32, R3, R0 ;  /* 0x0000000320008224 */ /* 0x000fe400078e0200 */
[----:B------:R-:W0:Y:S02]  /*13880*/  @!P0 LDC.64 R2, c[0x0][0x418] ;  /* 0x00010600ff028b82 */ /* 0x000e240000000a00 */
[----:B------:R-:W-:Y:S01]  /*13890*/  @!P0 IMAD.IADD R0, R9, 0x1, R0 ;  /* 0x0000000109008824 */ /* 0x000fe200078e0200 */
[----:B------:R-:W-:Y:S02]  /*138a0*/  LOP3.LUT R24, R24, 0xfffffffd, RZ, 0xc0, !PT ;  /* 0xfffffffd18187812 */ /* 0x000fe400078ec0ff */
[----:B0-----:R-:W-:-:S04]  /*138b0*/  @!P0 LEA R2, P1, R8, R2, 0x2 ;  /* 0x0000000208028211 */ /* 0x001fc800078210ff */
[----:B------:R-:W-:Y:S01]  /*138c0*/  @!P0 LEA.HI.X R3, R8, R3, R0, 0x2, P1 ;  /* 0x0000000308038211 */ /* 0x000fe200008f1400 */
[----:B------:R-:W-:-:S04]  /*138d0*/  IMAD.U32 R0, RZ, RZ, UR42 ;  /* 0x0000002aff007e24 */ /* 0x000fc8000f8e00ff */
[----:B------:R0:W5:Y:S01]  /*138e0*/  @!P0 LDG.E R7, desc[UR54][R2.64] ;  /* 0x0000003602078981 */ /* 0x000162000c1e1900 */
[----:B------:R-:W-:Y:S01]  /*138f0*/  ISETP.GT.U32.AND P0, PT, R11, 0x9f, PT ;  /* 0x0000009f0b00780c */ /* 0x000fe20003f04070 */
[----:B------:R-:W-:Y:S01]  /*13900*/  IMAD.MOV R9, RZ, RZ, -R10 ;  /* 0x000000ffff097224 */ /* 0x000fe200078e0a0a */
[----:B------:R-:W-:Y:S02]  /*13910*/  ISETP.NE.AND P2, PT, R0, 0x3, PT ;  /* 0x000000030000780c */ /* 0x000fe40003f45270 */
[----:B------:R-:W-:Y:S01]  /*13920*/  LOP3.LUT R17, R17, 0xffff, RZ, 0xc0, !PT ;  /* 0x0000ffff11117812 */ /* 0x000fe200078ec0ff */
[----:B------:R-:W-:Y:S02]  /*13930*/  IMAD R8, R19, R9, R4 ;  /* 0x0000000913087224 */ /* 0x000fe400078e0204 */
[----:B------:R-:W-:-:S04]  /*13940*/  IMAD.U32 R4, RZ, RZ, UR46 ;  /* 0x0000002eff047e24 */ /* 0x000fc8000f8e00ff */
[----:B------:R-:W-:Y:S02]  /*13950*/  VIADD R4, R4, 0xffffffff ;  /* 0xffffffff04047836 */ /* 0x000fe40000000000 */
[----:B------:R-:W-:-:S04]  /*13960*/  @P0 LOP3.LUT R24, R24, 0x2, RZ, 0xfc, !PT ;  /* 0x0000000218180812 */ /* 0x000fc800078efcff */
[----:B------:R-:W-:-:S04]  /*13970*/  LOP3.LUT R24, R24, 0xfffffffb, RZ, 0xc0, !PT ;  /* 0xfffffffb18187812 */ /* 0x000fc800078ec0ff */
[----:B------:R-:W-:Y:S01]  /*13980*/  @P2 LOP3.LUT R24, R24, 0x4, RZ, 0xfc, !PT ;  /* 0x0000000418182812 */ /* 0x000fe200078efcff */
[----:B0-----:R-:W-:Y:S06]  /*13990*/  @!P2 BRA `(.L_x_2861) ;  /* 0x000000000004a947 */ /* 0x001fec0003800000 */
[----:B------:R-:W-:Y:S01]  /*139a0*/  BPT.TRAP 0x1 ;  /* 0x000000040000795c */ /* 0x000fe20000300000 */
.L_x_2861:
[----:B------:R-:W-:Y:S01]  /*139b0*/  IMAD R0, R30, 0x8, R16 ;  /* 0x000000081e007824 */ /* 0x000fe200078e0210 */
[----:B------:R-:W-:Y:S01]  /*139c0*/  SHF.L.U32 R26, R34, 0x1f, RZ ;  /* 0x0000001f221a7819 */ /* 0x000fe200000006ff */
[----:B------:R-:W-:Y:S01]  /*139d0*/  BSSY B0, `(.L_x_2862) ;  /* 0x0000004000007945 */ /* 0x000fe20003800000 */
[----:B------:R-:W-:Y:S02]  /*139e0*/  SHF.R.S32.HI R21, RZ, 0x1f, R8 ;  /* 0x0000001fff157819 */ /* 0x000fe40000011408 */
[----:B------:R-:W0:Y:S02]  /*139f0*/  SYNCS.PHASECHK.TRANS64.TRYWAIT P0, [R0+URZ+0x22880], R26 ;  /* 0x0228801a000075a7 */ /* 0x000e24000800017f */
[----:B0-----:R-:W-:Y:S05]  /*13a00*/  @!P0 BRA `(.L_x_2863) ;  /* 0x0000005400548947 */ /* 0x001fea0003800000 */
.L_x_2939:
[----:B------:R-:W-:Y:S05]  /*13a10*/  BSYNC B0 ;  /* 0x0000000000007941 */ /* 0x000fea0003800000 */
.L_x_2862:
[----:B------:R-:W2:Y:S01]  /*13a20*/  LDL R12, [R1+0x10] ;  /* 0x00001000010c7983 */ /* 0x000ea20000100800 */
[----:B------:R-:W1:Y:S01]  /*13a30*/  LDC R13, c[0x0][0x2f4] ;  /* 0x0000bd00ff0d7b82 */ /* 0x000e620000000800 */
[----:B------:R-:W-:Y:S01]  /*13a40*/  ULDC.64 UR4, c[0x0][0x328] ;  /* 0x0000ca0000047ab9 */ /* 0x000fe20000000a00 */
[----:B-----5:R-:W-:Y:S01]  /*13a50*/  SHF.R.S32.HI R25, RZ, 0x1f, R7 ;  /* 0x0000001fff197819 */ /* 0x020fe20000011407 */
[----:B------:R-:W-:Y:S01]  /*13a60*/  IMAD R9, R21, UR4, RZ ;  /* 0x0000000415097c24 */ /* 0x000fe2000f8e02ff */
[----:B------:R-:W-:Y:S01]  /*13a70*/  ULDC.64 UR6, c[0x0][0x338] ;  /* 0x0000ce0000067ab9 */ /* 0x000fe20000000a00 */
[C---:B------:R-:W-:Y:S01]  /*13a80*/  IMAD.WIDE.U32 R2, R8.reuse, UR4, RZ ;  /* 0x0000000408027c25 */ /* 0x040fe2000f8e00ff */
[----:B------:R-:W-:Y:S02]  /*13a90*/  SHF.R.S32.HI R23, RZ, 0x1f, R6 ;  /* 0x0000001fff177819 */ /* 0x000fe40000011406 */
[----:B------:R-:W-:Y:S01]  /*13aa0*/  SHF.R.S32.HI R27, RZ, 0x1f, R5 ;  /* 0x0000001fff1b7819 */ /* 0x000fe20000011405 */
[----:B------:R-:W-:Y:S01]  /*13ab0*/  IMAD R9, R8, UR5, R9 ;  /* 0x0000000508097c24 */ /* 0x000fe2000f8e0209 */
[----:B------:R-:W-:Y:S01]  /*13ac0*/  LOP3.LUT R24, R24, 0xfffffffe, RZ, 0xc0, !PT ;  /* 0xfffffffe18187812 */ /* 0x000fe200078ec0ff */
[----:B------:R-:W-:-:S02]  /*13ad0*/  IMAD R10, R25, UR6, RZ ;  /* 0x00000006190a7c24 */ /* 0x000fc4000f8e02ff */
[----:B------:R-:W-:Y:S02]  /*13ae0*/  IMAD.IADD R3, R3, 0x1, R9 ;  /* 0x0000000103037824 */ /* 0x000fe400078e0209 */
[C---:B------:R-:W-:Y:S02]  /*13af0*/  IMAD R10, R7.reuse, UR7, R10 ;  /* 0x00000007070a7c24 */ /* 0x040fe4000f8e020a */
[----:B------:R-:W-:-:S04]  /*13b00*/  IMAD.WIDE.U32 R2, R7, UR6, R2 ;  /* 0x0000000607027c25 */ /* 0x000fc8000f8e0002 */
[----:B------:R-:W-:Y:S02]  /*13b10*/  IMAD R18, R4, -0xa0, R18 ;  /* 0xffffff6004127824 */ /* 0x000fe400078e0212 */
[----:B------:R-:W-:Y:S01]  /*13b20*/  IMAD R4, R23, UR4, RZ ;  /* 0x0000000417047c24 */ /* 0x000fe2000f8e02ff */
[-C--:B-1----:R-:W-:Y:S01]  /*13b30*/  ISETP.GE.AND P1, PT, R29, R13.reuse, PT ;  /* 0x0000000d1d00720c */ /* 0x082fe20003f26270 */
        /* <DEDUP_REMOVED lines=21> */
[----:B------:R-:W-:Y:S02]  /*13c90*/  IADD3 R9, P1, R2, UR6, RZ ;  /* 0x0000000602097c10 */ /* 0x000fe4000ff3e0ff */
[----:B-1----:R-:W-:-:S02]  /*13ca0*/  LOP3.LUT R13, R13, 0x7f, RZ, 0xc0, !PT ;  /* 0x0000007f0d0d7812 */ /* 0x002fc400078ec0ff */
[----:B------:R-:W-:Y:S02]  /*13cb0*/  IADD3.X R19, R19, UR7, R3, P1, !PT ;  /* 0x0000000713137c10 */ /* 0x000fe40008ffe403 */
[----:B------:R-:W-:-:S05]  /*13cc0*/  SHF.R.U32.HI R13, RZ, 0x3, R13 ;  /* 0x00000003ff0d7819 */ /* 0x000fca000001160d */
[----:B------:R-:W-:-:S05]  /*13cd0*/  IMAD.IADD R18, R18, 0x1, -R13 ;  /* 0x0000000112127824 */ /* 0x000fca00078e0a0d */
[----:B------:R-:W-:-:S13]  /*13ce0*/  ISETP.GE.AND P1, PT, R18, 0x1, PT ;  /* 0x000000011200780c */ /* 0x000fda0003f26270 */
[----:B------:R-:W-:Y:S01]  /*13cf0*/  @P1 LOP3.LUT R24, R24, 0x80, RZ, 0xfc, !PT ;  /* 0x0000008018181812 */ /* 0x000fe200078efcff */
[----:B--2---:R-:W-:Y:S01]  /*13d00*/  IMAD R4, R30, 0x5000, R12 ;  /* 0x000050001e047824 */ /* 0x004fe200078e020c */
        /* <DEDUP_REMOVED lines=78> */
.L_x_2961:
        /* <DEDUP_REMOVED lines=9> */
.L_x_2865:
        /* <DEDUP_REMOVED lines=11> */
.L_x_2866:
[----:B------:R1:W-:Y:S01]  /*14330*/  SYNCS.ARRIVE.TRANS64.A1T0 RZ, [R0+URZ+0x22870], RZ ;  /* 0x022870ff00ff79a7 */ /* 0x0003e2000810003f */
[----:B------:R-:W-:Y:S05]  /*14340*/  @!P6 BRA `(.L_x_2867) ;  /* 0x000000000004e947 */ /* 0x000fea0003800000 */
[----:B------:R-:W-:Y:S01]  /*14350*/  BPT.TRAP 0x1 ;  /* 0x000000040000795c */ /* 0x000fe20000300000 */
.L_x_2867:
[----:B------:R-:W2:Y:S01]  /*14360*/  SYNCS.PHASECHK.TRANS64.TRYWAIT P0, [R0+URZ+0x22840], R26 ;  /* 0x0228401a000075a7 */ /* 0x000ea2000800017f */
[----:B------:R-:W-:Y:S04]  /*14370*/  BSSY B0, `(.L_x_2868) ;  /* 0x0000002000007945 */ /* 0x000fe80003800000 */
[----:B--2---:R-:W-:Y:S05]  /*14380*/  @!P0 BRA `(.L_x_2869) ;  /* 0x00000058002c8947 */ /* 0x004fea0003800000 */
.L_x_2962:
[----:B------:R-:W-:Y:S05]  /*14390*/  BSYNC B0 ;  /* 0x0000000000007941 */ /* 0x000fea0003800000 */
.L_x_2868:
[----:B------:R-:W-:Y:S01]  /*143a0*/  ULDC.64 UR4, c[0x0][0x300] ;  /* 0x0000c00000047ab9 */ /* 0x000fe20000000a00 */
[----:B------:R-:W-:Y:S01]  /*143b0*/  ULDC.64 UR6, c[0x0][0x310] ;  /* 0x0000c40000067ab9 */ /* 0x000fe20000000a00 */
[----:B------:R-:W-:Y:S01]  /*143c0*/  IMAD R9, R21, UR4, RZ ;  /* 0x0000000415097c24 */ /* 0x000fe2000f8e02ff */
[----:B------:R-:W-:Y:S01]  /*143d0*/  ULDC.64 UR8, c[0x0][0x2e8] ;  /* 0x0000ba0000087ab9 */ /* 0x000fe20000000a00 */
[C---:B------:R-:W-:Y:S01]  /*143e0*/  IMAD.WIDE.U32 R2, R8.reuse, UR4, RZ ;  /* 0x0000000408027c25 */ /* 0x040fe2000f8e00ff */
[----:B------:R-:W3:Y:S03]  /*143f0*/  LDC R12, c[0x0][0x2f4] ;  /* 0x0000bd00ff0c7b82 */ /* 0x000ee60000000800 */
[----:B------:R-:W-:Y:S02]  /*14400*/  IMAD R9, R8, UR5, R9 ;  /* 0x0000000508097c24 */ /* 0x000fe4000f8e0209 */
[----:B------:R-:W-:-:S02]  /*14410*/  IMAD R25, R25, UR6, RZ ;  /* 0x0000000619197c24 */ /* 0x000fc4000f8e02ff */
[----:B------:R-:W-:Y:S02]  /*14420*/  IMAD.IADD R3, R3, 0x1, R9 ;  /* 0x0000000103037824 */ /* 0x000fe400078e0209 */
[C---:B------:R-:W-:Y:S02]  /*14430*/  IMAD R25, R7.reuse, UR7, R25 ;  /* 0x0000000707197c24 */ /* 0x040fe4000f8e0219 */
[----:B------:R-:W-:-:S04]  /*14440*/  IMAD.WIDE.U32 R2, R7, UR6, R2 ;  /* 0x0000000607027c25 */ /* 0x000fc8000f8e0002 */
[----:B------:R-:W-:Y:S02]  /*14450*/  IMAD R23, R23, UR4, RZ ;  /* 0x0000000417177c24 */ /* 0x000fe4000f8e02ff */
[----:B------:R-:W-:Y:S02]  /*14460*/  IMAD.IADD R3, R3, 0x1, R25 ;  /* 0x0000000103037824 */ /* 0x000fe400078e0219 */
[C---:B------:R-:W-:Y:S02]  /*14470*/  IMAD R23, R6.reuse, UR5, R23 ;  /* 0x0000000506177c24 */ /* 0x040fe4000f8e0217 */
[----:B------:R-:W-:Y:S01]  /*14480*/  IMAD.WIDE.U32 R6, R6, UR4, RZ ;  /* 0x0000000406067c25 */ /* 0x000fe2000f8e00ff */
[----:B------:R-:W-:Y:S01]  /*14490*/  ULDC.64 UR4, c[0x0][0x308] ;  /* 0x0000c20000047ab9 */ /* 0x000fe20000000a00 */
[----:B---3--:R-:W-:Y:S02]  /*144a0*/  ISETP.GE.AND P2, PT, R29, R12, PT ;  /* 0x0000000c1d00720c */ /* 0x008fe40003f46270 */
[----:B------:R-:W-:-:S04]  /*144b0*/  IMAD.WIDE.U32 R2, R17, UR4, R2 ;  /* 0x0000000411027c25 */ /* 0x000fc8000f8e0002 */
[----:B------:R-:W-:Y:S01]  /*144c0*/  IMAD.MOV.U32 R10, RZ, RZ, R6 ;  /* 0x000000ffff0a7224 */ /* 0x000fe200078e0006 */
[----:B------:R-:W-:Y:S01]  /*144d0*/  IADD3 R8, P0, R2, UR8, RZ ;  /* 0x0000000802087c10 */ /* 0x000fe2000ff1e0ff */
[----:B------:R-:W-:Y:S02]  /*144e0*/  IMAD R6, R17, UR5, RZ ;  /* 0x0000000511067c24 */ /* 0x000fe4000f8e02ff */
[----:B------:R-:W-:Y:S02]  /*144f0*/  IMAD.IADD R11, R7, 0x1, R23 ;  /* 0x00000001070b7824 */ /* 0x000fe400078e0217 */
[----:B------:R-:W-:Y:S01]  /*14500*/  IMAD R27, R27, UR6, RZ ;  /* 0x000000061b1b7c24 */ /* 0x000fe2000f8e02ff */
[----:B------:R-:W-:Y:S01]  /*14510*/  IADD3.X R7, R3, UR9, R6, P0, !PT ;  /* 0x0000000903077c10 */ /* 0x000fe200087fe406 */
[----:B------:R-:W-:-:S04]  /*14520*/  IMAD.WIDE.U32 R2, R5, UR6, R10 ;  /* 0x0000000605027c25 */ /* 0x000fc8000f8e000a */
[----:B------:R-:W-:-:S04]  /*14530*/  IMAD R27, R5, UR7, R27 ;  /* 0x00000007051b7c24 */ /* 0x000fc8000f8e021b */
[----:B------:R-:W-:Y:S02]  /*14540*/  IMAD.IADD R3, R3, 0x1, R27 ;  /* 0x0000000103037824 */ /* 0x000fe400078e021b */
[----:B------:R-:W-:Y:S01]  /*14550*/  IMAD.WIDE.U32 R2, R17, UR4, R2 ;  /* 0x0000000411027c25 */ /* 0x000fe2000f8e0002 */
[----:B------:R-:W-:Y:S02]  /*14560*/  UMOV UR4, 0xffffffff ;  /* 0xffffffff00047882 */ /* 0x000fe40000000000 */
[----:B------:R-:W-:-:S04]  /*14570*/  IADD3 R5, P0, R2, UR8, RZ ;  /* 0x0000000802057c10 */ /* 0x000fc8000ff1e0ff */
[----:B------:R-:W-:Y:S01]  /*14580*/  IADD3.X R6, R6, UR9, R3, P0, !PT ;  /* 0x0000000906067c10 */ /* 0x000fe200087fe403 */
[----:B------:R-:W-:Y:S08]  /*14590*/  BRA.DIV UR4, `(.L_x_2870) ;  /* 0x0000005604bc7947 */ /* 0x000ff0000b800000 */
[----:B------:R-:W3:Y:S01]  /*145a0*/  SHFL.IDX PT, R3, R8, RZ, 0x181f ;  /* 0x00181fff08037589 */ /* 0x000ee200000e0000 */
[C---:B------:R-:W-:Y:S02]  /*145b0*/  LOP3.LUT P6, RZ, R24.reuse, 0x80, RZ, 0xc0, !PT ;  /* 0x0000008018ff7812 */ /* 0x040fe400078cc0ff */
[----:B------:R-:W-:Y:S01]  /*145c0*/  LOP3.LUT R24, R24, 0xffffefff, RZ, 0xc0, !PT ;  /* 0xffffefff18187812 */ /* 0x000fe200078ec0ff */
[----:B------:R-:W4:Y:S03]  /*145d0*/  SHFL.IDX PT, R2, R7, RZ, 0x181f ;  /* 0x00181fff07027589 */ /* 0x000f2600000e0000 */
[----:B------:R-:W-:Y:S01]  /*145e0*/  @P1 LOP3.LUT R24, R24, 0x1000, RZ, 0xfc, !PT ;  /* 0x0000100018181812 */ /* 0x000fe200078efcff */
[----:B------:R-:W-:Y:S03]  /*145f0*/  SHFL.IDX PT, R14, R8, 0x7, 0x181f ;  /* 0x00f81f00080e7f89 */ /* 0x000fe600000e0000 */
[----:B------:R-:W-:-:S03]  /*14600*/  LOP3.LUT P1, RZ, R24, 0x10, RZ, 0xc0, !PT ;  /* 0x0000001018ff7812 */ /* 0x000fc6000782c0ff */
[----:B---3--:R-:W-:-:S05]  /*14610*/  @P6 IADD3 R3, P0, R29, R3, RZ ;  /* 0x000000031d036210 */ /* 0x008fca0007f1e0ff */
[----:B----4-:R-:W-:-:S05]  /*14620*/  @P6 IMAD.X R2, RZ, RZ, R2, P0 ;  /* 0x000000ffff026224 */ /* 0x010fca00000e0602 */
[----:B------:R-:W-:-:S04]  /*14630*/  @P6 LOP3.LUT R3, R3, R2, RZ, 0x3c, !PT ;  /* 0x0000000203036212 */ /* 0x000fc800078e3cff */
[----:B------:R-:W-:-:S04]  /*14640*/  @P6 LOP3.LUT R2, R3, R2, RZ, 0x3c, !PT ;  /* 0x0000000203026212 */ /* 0x000fc800078e3cff */
[----:B------:R-:W-:-:S05]  /*14650*/  @P6 LOP3.LUT R3, R3, R2, RZ, 0x3c, !PT ;  /* 0x0000000203036212 */ /* 0x000fca00078e3cff */
[----:B------:R3:W-:Y:S01]  /*14660*/  @P6 LDGSTS.E.BYPASS.LTC128B.128 [R4+0x18400], desc[UR54][R2.64], !P2 ;  /* 0x1840000002046fae */ /* 0x0007e2000d101d76 */
[----:B------:R-:W-:-:S03]  /*14670*/  LOP3.LUT P6, RZ, R24, 0x100, RZ, 0xc0, !PT ;  /* 0x0000010018ff7812 */ /* 0x000fc600078cc0ff */
[----:B---3--:R-:W3:Y:S04]  /*14680*/  SHFL.IDX PT, R3, R8, 0x1, 0x181f ;  /* 0x00381f0008037f89 */ /* 0x008ee800000e0000 */
[----:B------:R-:W4:Y:S01]  /*14690*/  SHFL.IDX PT, R2, R7, 0x1, 0x181f ;  /* 0x00381f0007027f89 */ /* 0x000f2200000e0000 */
        /* <DEDUP_REMOVED lines=26> */
[----:B------:R-:W4:Y:S06]  /*14840*/  SHFL.IDX PT, R2, R7, 0x4, 0x181f ;  /* 0x00981f0007027f89 */ /* 0x000f2c00000e0000 */
[----:B---3--:R-:W-:-:S05]  /*14850*/  @P4 IADD3 R3, P0, R29, R3, RZ ;  /* 0x000000031d034210 */ /* 0x008fca0007f1e0ff */
[----:B----4-:R-:W-:-:S05]  /*14860*/  @P4 IMAD.X R2, RZ, RZ, R2, P0 ;  /* 0x000000ffff024224 */ /* 0x010fca00000e0602 */
[----:B------:R-:W-:-:S04]  /*14870*/  @P4 LOP3.LUT R3, R3, R2, RZ, 0x3c, !PT ;  /* 0x0000000203034212 */ /* 0x000fc800078e3cff */
[----:B------:R-:W-:-:S04]  /*14880*/  @P4 LOP3.LUT R2, R3, R2, RZ, 0x3c, !PT ;  /* 0x0000000203024212 */ /* 0x000fc800078e3cff */
[----:B------:R-:W-:-:S05]  /*14890*/  @P4 LOP3.LUT R3, R3, R2, RZ, 0x3c, !PT ;  /* 0x0000000203034212 */ /* 0x000fca00078e3cff */
[----:B------:R3:W-:Y:S04]  /*148a0*/  @P4 LDGSTS.E.BYPASS.LTC128B.128 [R4+0x1a400], desc[UR54][R2.64], !P2 ;  /* 0x1a40000002044fae */ /* 0x0007e8000d101d76 */
[----:B---3--:R-:W3:Y:S04]  /*148b0*/  SHFL.IDX PT, R3, R8, 0x5, 0x181f ;  /* 0x00b81f0008037f89 */ /* 0x008ee800000e0000 */
[----:B------:R-:W4:Y:S01]  /*148c0*/  SHFL.IDX PT, R2, R7, 0x5, 0x181f ;  /* 0x00b81f0007027f89 */ /* 0x000f2200000e0000 */
[----:B---3--:R-:W-:-:S05]  /*148d0*/  @P5 IADD3 R3, P0, R29, R3, RZ ;  /* 0x000000031d035210 */ /* 0x008fca0007f1e0ff */
[----:B----4-:R-:W-:-:S05]  /*148e0*/  @P5 IMAD.X R2, RZ, RZ, R2, P0 ;  /* 0x000000ffff025224 */ /* 0x010fca00000e0602 */
[----:B------:R-:W-:-:S04]  /*148f0*/  @P5 LOP3.LUT R3, R3, R2, RZ, 0x3c, !PT ;  /* 0x0000000203035212 */ /* 0x000fc800078e3cff */
[----:B------:R-:W-:-:S04]  /*14900*/  @P5 LOP3.LUT R2, R3, R2, RZ, 0x3c, !PT ;  /* 0x0000000203025212 */ /* 0x000fc800078e3cff */
[----:B------:R-:W-:-:S05]  /*14910*/  @P5 LOP3.LUT R3, R3, R2, RZ, 0x3c, !PT ;  /* 0x0000000203035212 */ /* 0x000fca00078e3cff */
[----:B------:R3:W-:Y:S04]  /*14920*/  @P5 LDGSTS.E.BYPASS.LTC128B.128 [R4+0x1ac00], desc[UR54][R2.64], !P2 ;  /* 0x1ac0000002045fae */ /* 0x0007e8000d101d76 */
[----:B---3--:R-:W3:Y:S04]  /*14930*/  SHFL.IDX PT, R3, R8, 0x6, 0x181f ;  /* 0x00d81f0008037f89 */ /* 0x008ee800000e0000 */
[----:B------:R-:W4:Y:S04]  /*14940*/  SHFL.IDX PT, R2, R7, 0x6, 0x181f ;  /* 0x00d81f0007027f89 */ /* 0x000f2800000e0000 */
[----:B------:R-:W5:Y:S01]  /*14950*/  SHFL.IDX PT, R7, R7, 0x7, 0x181f ;  /* 0x00f81f0007077f89 */ /* 0x000f6200000e0000 */
[----:B---3--:R-:W-:-:S05]  /*14960*/  @P6 IADD3 R3, P0, R29, R3, RZ ;  /* 0x000000031d036210 */ /* 0x008fca0007f1e0ff */
[----:B----4-:R-:W-:Y:S01]  /*14970*/  @P6 IMAD.X R2, RZ, RZ, R2, P0 ;  /* 0x000000ffff026224 */ /* 0x010fe200000e0602 */
[----:B------:R-:W-:-:S04]  /*14980*/  @P3 IADD3 R14, P0, R29, R14, RZ ;  /* 0x0000000e1d0e3210 */ /* 0x000fc80007f1e0ff */
[----:B------:R-:W-:Y:S01]  /*14990*/  @P6 LOP3.LUT R3, R3, R2, RZ, 0x3c, !PT ;  /* 0x0000000203036212 */ /* 0x000fe200078e3cff */
[----:B-----5:R-:W-:-:S03]  /*149a0*/  @P3 IMAD.X R9, RZ, RZ, R7, P0 ;  /* 0x000000ffff093224 */ /* 0x020fc600000e0607 */
[----:B------:R-:W-:-:S04]  /*149b0*/  @P6 LOP3.LUT R2, R3, R2, RZ, 0x3c, !PT ;  /* 0x0000000203026212 */ /* 0x000fc800078e3cff */
[----:B------:R-:W-:-:S05]  /*149c0*/  @P6 LOP3.LUT R3, R3, R2, RZ, 0x3c, !PT ;  /* 0x0000000203036212 */ /* 0x000fca00078e3cff */
[----:B------:R3:W-:Y:S02]  /*149d0*/  @P6 LDGSTS.E.BYPASS.LTC128B.128 [R4+0x1b400], desc[UR54][R2.64], !P2 ;  /* 0x1b40000002046fae */ /* 0x0007e4000d101d76 */
[----:B---3--:R-:W-:Y:S02]  /*149e0*/  @P3 IMAD.MOV.U32 R2, RZ, RZ, R14 ;  /* 0x000000ffff023224 */ /* 0x008fe400078e000e */
[----:B------:R-:W-:Y:S01]  /*149f0*/  @P3 IMAD.MOV.U32 R3, RZ, RZ, R9 ;  /* 0x000000ffff033224 */ /* 0x000fe200078e0009 */
[----:B------:R-:W3:Y:S04]  /*14a00*/  SHFL.IDX PT, R14, R5, RZ, 0x181f ;  /* 0x00181fff050e7589 */ /* 0x000ee800000e0000 */
[----:B------:R4:W-:Y:S04]  /*14a10*/  @P3 LDGSTS.E.BYPASS.LTC128B.128 [R4+0x1bc00], desc[UR54][R2.64], !P2 ;  /* 0x1bc0000002043fae */ /* 0x0009e8000d101d76 */
[----:B----4-:R-:W4:Y:S04]  /*14a20*/  SHFL.IDX PT, R2, R6, RZ, 0x181f ;  /* 0x00181fff06027589 */ /* 0x010f2800000e0000 */
[----:B------:R-:W0:Y:S01]  /*14a30*/  SHFL.IDX PT, R6, R6, 0x1, 0x181f ;  /* 0x00381f0006067f89 */ /* 0x000e2200000e0000 */
[----:B---3--:R-:W-:-:S05]  /*14a40*/  @P1 IADD3 R14, P0, R29, R14, RZ ;  /* 0x0000000e1d0e1210 */ /* 0x008fca0007f1e0ff */
[----:B----4-:R-:W-:Y:S02]  /*14a50*/  @P1 IMAD.X R9, RZ, RZ, R2, P0 ;  /* 0x000000ffff091224 */ /* 0x010fe400000e0602 */
[----:B------:R-:W-:Y:S02]  /*14a60*/  @P1 IMAD.MOV.U32 R2, RZ, RZ, R14 ;  /* 0x000000ffff021224 */ /* 0x000fe400078e000e */
[----:B------:R-:W-:Y:S01]  /*14a70*/  @P1 IMAD.MOV.U32 R3, RZ, RZ, R9 ;  /* 0x000000ffff031224 */ /* 0x000fe200078e0009 */
[----:B------:R3:W4:Y:S04]  /*14a80*/  SHFL.IDX PT, R14, R5, 0x1, 0x181f ;  /* 0x00381f00050e7f89 */ /* 0x00072800000e0000 */
[----:B0-----:R3:W-:Y:S02]  /*14a90*/  @P1 LDGSTS.E.BYPASS.LTC128B.128 [R4+0x1c400], desc[UR54][R2.64], !P2 ;  /* 0x1c40000002041fae */ /* 0x0017e4000d101d76 */
.L_x_2984:
        /* <DEDUP_REMOVED lines=9> */
.L_x_2871:
        /* <DEDUP_REMOVED lines=11> */
.L_x_2872:
[----:B------:R0:W-:Y:S02]  /*14be0*/  SYNCS.ARRIVE.TRANS64.A1T0 RZ, [R0+URZ+0x22830], RZ ;  /* 0x022830ff00ff79a7 */ /* 0x0001e4000810003f */
[----:B------:R-:W-:Y:S05]  /*14bf0*/  WARPSYNC.ALL ;  /* 0x0000000000007948 */ /* 0x000fea0003800000 */
[----:B012---:R-:W-:Y:S01]  /*14c00*/  VIADD R0, R16, 0x14400 ;  /* 0x0001440010007836 */ /* 0x007fe20000000000 */
[----:B------:R-:W-:Y:S01]  /*14c10*/  USHF.R.S32.HI UR4, URZ, 0x1f, UR38 ;  /* 0x0000001f3f047899 */ /* 0x000fe20008011426 */
[----:B------:R-:W-:Y:S01]  /*14c20*/  BAR.SYNC.DEFER_BLOCKING 0x8, 0x180 ;  /* 0x0206000000007b1d */ /* 0x000fe20000010000 */
[----:B------:R-:W-:Y:S02]  /*14c30*/  UISETP.NE.AND UP0, UPT, UR47, URZ, UPT ;  /* 0x0000003f2f00728c */ /* 0x000fe4000bf05270 */
[----:B------:R-:W-:-:S02]  /*14c40*/  LOP3.LUT P0, RZ, R0, 0x3ff, RZ, 0xc0, !PT ;  /* 0x000003ff00ff7812 */ /* 0x000fc4000780c0ff */
[----:B------:R-:W-:Y:S01]  /*14c50*/  USEL UR40, UR40, URZ, !UP0 ;  /* 0x0000003f28287287 */ /* 0x000fe2000c000000 */
[----:B------:R-:W-:Y:S01]  /*14c60*/  BSSY B6, `(.L_x_2873) ;  /* 0x0000018000067945 */ /* 0x000fe20003800000 */
[----:B------:R-:W-:Y:S02]  /*14c70*/  ULDC.64 UR6, c[0x0][0x298] ;  /* 0x0000a60000067ab9 */ /* 0x000fe40000000a00 */
[----:B------:R-:W-:Y:S02]  /*14c80*/  UIMAD UR4, UR4, UR6, URZ ;  /* 0x00000006040472a4 */ /* 0x000fe4000f8e023f */
[----:B------:R-:W-:Y:S02]  /*14c90*/  UIMAD.WIDE.U32 UR36, UR38, UR6, URZ ;  /* 0x00000006262472a5 */ /* 0x000fe4000f8e003f */
[----:B------:R-:W-:Y:S02]  /*14ca0*/  UIMAD UR4, UR38, UR7, UR4 ;  /* 0x00000007260472a4 */ /* 0x000fe4000f8e0204 */
[----:B------:R-:W-:-:S02]  /*14cb0*/  USEL UR38, UR41, URZ, !UP0 ;  /* 0x0000003f29267287 */ /* 0x000fc4000c000000 */
        /* <DEDUP_REMOVED lines=18> */
.L_x_2874:
[----:B------:R-:W-:Y:S05]  /*14de0*/  BSYNC B6 ;  /* 0x0000000000067941 */ /* 0x000fea0003800000 */
.L_x_2873:
[----:B------:R-:W0:Y:S01]  /*14df0*/  S2R R2, SR_TID.X ;  /* 0x0000000000027919 */ /* 0x000e220000002100 */
[----:B------:R-:W-:Y:S01]  /*14e00*/  ISETP.NE.AND P6, PT, R28, 0x1, PT ;  /* 0x000000011c00780c */ /* 0x000fe20003fc5270 */
[----:B------:R-:W1:Y:S01]  /*14e10*/  LDC R5, c[0x0][0x448] ;  /* 0x00011200ff057b82 */ /* 0x000e620000000800 */
[----:B------:R2:W5:Y:S01]  /*14e20*/  LDL R8, [R1+0x20] ;  /* 0x0000200001087983 */ /* 0x0005620000100800 */
[----:B------:R-:W-:Y:S01]  /*14e30*/  R2UR UR8, R17 ;  /* 0x00000000110872ca */ /* 0x000fe200000e0000 */
[----:B------:R-:W-:-:S09]  /*14e40*/  ULDC.64 UR6, c[0x0][0x2d8] ;  /* 0x0000b60000067ab9 */ /* 0x000fd20000000a00 */
[----:B------:R-:W3:Y:S08]  /*14e50*/  @P6 LDC R3, c[0x0][0x44c] ;  /* 0x00011300ff036b82 */ /* 0x000ef00000000800 */
[----:B------:R-:W4:Y:S01]  /*14e60*/  @P6 LDC R4, c[0x0][0x450] ;  /* 0x00011400ff046b82 */ /* 0x000f220000000800 */
[----:B0-----:R-:W-:-:S04]  /*14e70*/  LOP3.LUT R18, R2, 0x7f, RZ, 0xc0, !PT ;  /* 0x0000007f02127812 */ /* 0x001fc800078ec0ff */
[----:B------:R-:W-:Y:S02]  /*14e80*/  SHF.R.U32.HI R19, RZ, 0x3, R18 ;  /* 0x00000003ff137819 */ /* 0x000fe40000011612 */
[----:B------:R-:W2:Y:S01]  /*14e90*/  LDL R18, [R1+0x4] ;  /* 0x0000040001127983 */ /* 0x000ea20000100800 */
[----:B------:R-:W-:Y:S01]  /*14ea0*/  IMAD.SHL.U32 R2, R2, 0x10, RZ ;  /* 0x0000001002027824 */ /* 0x000fe200078e00ff */
[----:B------:R-:W-:-:S04]  /*14eb0*/  R2UR UR10, R17 ;  /* 0x00000000110a72ca */ /* 0x000fc800000e0000 */
[----:B------:R-:W-:Y:S01]  /*14ec0*/  LOP3.LUT R2, R19, 0x70, R2, 0xf8, !PT ;  /* 0x0000007013027812 */ /* 0x000fe200078ef802 */
[----:B------:R-:W-:Y:S01]  /*14ed0*/  UMOV UR4, UR36 ;  /* 0x0000002400047c82 */ /* 0x000fe20008000000 */
[----:B------:R-:W-:Y:S02]  /*14ee0*/  UMOV UR5, UR41 ;  /* 0x0000002900057c82 */ /* 0x000fe40008000000 */
[----:B------:R-:W-:-:S03]  /*14ef0*/  UIMAD.WIDE.U32 UR4, UR8, UR6, UR4 ;  /* 0x00000006080472a5 */ /* 0x000fc6000f8e0004 */
[----:B------:R-:W-:Y:S02]  /*14f00*/  ULDC.64 UR8, c[0x0][0x2e0] ;  /* 0x0000b80000087ab9 */ /* 0x000fe40000000a00 */
[----:B------:R-:W-:Y:S02]  /*14f10*/  UIMAD UR6, UR40, UR8, URZ ;  /* 0x00000008280672a4 */ /* 0x000fe4000f8e023f */
[----:B------:R-:W-:Y:S01]  /*14f20*/  UIMAD UR5, UR10, UR7, UR5 ;  /* 0x000000070a0572a4 */ /* 0x000fe2000f8e0205 */
[----:B------:R-:W0:Y:S01]  /*14f30*/  S2R R19, SR_TID.X ;  /* 0x0000000000137919 */ /* 0x000e220000002100 */
[----:B------:R-:W-:Y:S02]  /*14f40*/  UIMAD UR6, UR38, UR9, UR6 ;  /* 0x00000009260672a4 */ /* 0x000fe4000f8e0206 */
[----:B------:R-:W-:-:S03]  /*14f50*/  UIMAD.WIDE.U32 UR4, UR38, UR8, UR4 ;  /* 0x00000008260472a5 */ /* 0x000fc6000f8e0004 */
[----:B------:R-:W-:Y:S01]  /*14f60*/  ULDC.64 UR8, c[0x0][0x2d0] ;  /* 0x0000b40000087ab9 */ /* 0x000fe20000000a00 */
[----:B------:R-:W-:Y:S01]  /*14f70*/  UIADD3 UR5, UR5, UR6, URZ ;  /* 0x0000000605057290 */ /* 0x000fe2000fffe03f */
[----:B------:R-:W-:Y:S01]  /*14f80*/  IMAD.U32 R11, RZ, RZ, UR8 ;  /* 0x00000008ff0b7e24 */ /* 0x000fe2000f8e00ff */
[----:B0-----:R-:W-:-:S04]  /*14f90*/  LOP3.LUT R19, R19, 0x7f, RZ, 0xc0, !PT ;  /* 0x0000007f13137812 */ /* 0x001fc800078ec0ff */
[----:B------:R-:W-:Y:S01]  /*14fa0*/  SHF.R.U32.HI R10, RZ, 0x3, R19 ;  /* 0x00000003ff0a7819 */ /* 0x000fe20000011613 */
[----:B--2---:R-:W-:-:S04]  /*14fb0*/  IMAD R0, R18, 0x80, R2 ;  /* 0x0000008012007824 */ /* 0x004fc800078e0202 */
[----:B---3--:R-:W-:-:S04]  /*14fc0*/  @P6 IMAD.HI.U32 R3, R0, R3, RZ ;  /* 0x0000000300036227 */ /* 0x008fc800078e00ff */
[----:B------:R-:W-:Y:S01]  /*14fd0*/  IMAD.MOV.U32 R2, RZ, RZ, R0 ;  /* 0x000000ffff027224 */ /* 0x000fe200078e0000 */
[----:B----4-:R-:W-:-:S04]  /*14fe0*/  @P6 SHF.R.U32.HI R2, RZ, R4, R3 ;  /* 0x00000004ff026219 */ /* 0x010fc80000011603 */
[--C-:B------:R-:W-:Y:S01]  /*14ff0*/  SHF.R.S32.HI R3, RZ, 0x1f, R2.reuse ;  /* 0x0000001fff037819 */ /* 0x100fe20000011402 */
[----:B------:R-:W-:-:S04]  /*15000*/  IMAD.MOV R7, RZ, RZ, -R2 ;  /* 0x000000ffff077224 */ /* 0x000fc800078e0a02 */
[----:B------:R-:W-:Y:S02]  /*15010*/  IMAD R3, R3, UR8, RZ ;  /* 0x0000000803037c24 */ /* 0x000fe4000f8e02ff */
[----:B-1----:R-:W-:Y:S02]  /*15020*/  IMAD R7, R5, R7, R0 ;  /* 0x0000000705077224 */ /* 0x002fe400078e0200 */
        /* <DEDUP_REMOVED lines=13> */
[----:B------:R-:W-:-:S03]  /*15100*/  UMOV UR4, 0xffffffff ;  /* 0xffffffff00047882 */ /* 0x000fc60000000000 */
[----:B------:R-:W-:Y:S09]  /*15110*/  BRA.DIV UR4, `(.L_x_2875) ;  /* 0x0000005604f87947 */ /* 0x000ff2000b800000 */
[----:B------:R-:W0:Y:S01]  /*15120*/  SHFL.IDX PT, R14, R0, RZ, 0x181f ;  /* 0x00181fff000e7589 */ /* 0x000e2200000e0000 */
[----:B------:R-:W-:Y:S02]  /*15130*/  IMAD R22, R22, R5, RZ ;  /* 0x0000000516167224 */ /* 0x000fe400078e02ff */
[----:B------:R-:W-:Y:S01]  /*15140*/  IMAD R5, R18, 0x80, R10 ;  /* 0x0000008012057824 */ /* 0x000fe200078e020a */
        /* <DEDUP_REMOVED lines=50> */
.L_x_3001:
        /* <DEDUP_REMOVED lines=10> */
.L_x_2876:
        /* <DEDUP_REMOVED lines=18> */
.L_x_3002:
[----:B------:R-:W-:Y:S05]  /*15630*/  BSYNC B0 ;  /* 0x0000000000007941 */ /* 0x000fea0003800000 */
.L_x_2877:
[----:B------:R-:W-:-:S06]  /*15640*/  UIADD3 UR4, UR46, -0x2, URZ ;  /* 0xfffffffe2e047890 */ /* 0x000fcc000fffe03f */
[----:B------:R-:W-:-:S13]  /*15650*/  ISETP.LE.AND P0, PT, R37, UR4, PT ;  /* 0x0000000425007c0c */ /* 0x000fda000bf03270 */
[----:B------:R-:W-:Y:S05]  /*15660*/  @!P0 BRA `(.L_x_2879) ;  /* 0x00000018001c8947 */ /* 0x000fea0003800000 */
[----:B------:R-:W-:Y:S02]  /*15670*/  IMAD.MOV.U32 R22, RZ, RZ, R34 ;  /* 0x000000ffff167224 */ /* 0x000fe400078e0022 */
[----:B------:R-:W-:Y:S02]  /*15680*/  IMAD.MOV.U32 R21, RZ, RZ, R30 ;  /* 0x000000ffff157224 */ /* 0x000fe400078e001e */
[----:B------:R-:W-:-:S07]  /*15690*/  IMAD.U32 R31, RZ, RZ, UR4 ;  /* 0x00000004ff1f7e24 */ /* 0x000fce000f8e00ff */
.L_x_2899:
        /* <DEDUP_REMOVED lines=48> */
[----:B------:R-:W-:Y:S01]  /*159a0*/  @!P1 LEA.HI.X R5, R2, UR7, R3, 0x2, P0 ;  /* 0x0000000702059c11 */ /* 0x000fe200080f1403 */
[----:B------:R-:W-:Y:S01]  /*159b0*/  IMAD.MOV R3, RZ, RZ, -R0 ;  /* 0x000000ffff037224 */ /* 0x000fe200078e0a00 */
[----:B------:R-:W-:Y:S01]  /*159c0*/  ISETP.NE.AND P0, PT, R30, 0x2, PT ;  /* 0x000000021e00780c */ /* 0x000fe20003f05270 */
[----:B0-----:R-:W-:Y:S02]  /*159d0*/  IMAD.MOV.U32 R7, RZ, RZ, RZ ;  /* 0x000000ffff077224 */ /* 0x001fe400078e00ff */
        /* <DEDUP_REMOVED lines=12> */
.L_x_2880:
[----:B------:R-:W-:Y:S01]  /*15aa0*/  IMAD R0, R30, 0x8, R16 ;  /* 0x000000081e007824 */ /* 0x000fe200078e0210 */
[----:B------:R-:W-:Y:S01]  /*15ab0*/  SHF.L.U32 R28, R34, 0x1f, RZ ;  /* 0x0000001f221c7819 */ /* 0x000fe200000006ff */
[----:B------:R-:W-:Y:S01]  /*15ac0*/  BSSY B0, `(.L_x_2881) ;  /* 0x0000004000007945 */ /* 0x000fe20003800000 */
[----:B------:R-:W-:Y:S02]  /*15ad0*/  SHF.R.S32.HI R23, RZ, 0x1f, R10 ;  /* 0x0000001fff177819 */ /* 0x000fe4000001140a */
[----:B------:R-:W0:Y:S02]  /*15ae0*/  SYNCS.PHASECHK.TRANS64.TRYWAIT P0, [R0+URZ+0x22880], R28 ;  /* 0x0228801c000075a7 */ /* 0x000e24000800017f */
[----:B0-----:R-:W-:Y:S05]  /*15af0*/  @!P0 BRA `(.L_x_2882) ;  /* 0x0000005400c88947 */ /* 0x001fea0003800000 */
.L_x_3003:
[----:B------:R-:W-:Y:S05]  /*15b00*/  BSYNC B0 ;  /* 0x0000000000007941 */ /* 0x000fea0003800000 */
.L_x_2881:
        /* <DEDUP_REMOVED lines=84> */
.L_x_3025:
        /* <DEDUP_REMOVED lines=8> */
.L_x_2884:
        /* <DEDUP_REMOVED lines=11> */
.L_x_2885:
[----:B------:R1:W-:Y:S01]  /*16180*/  SYNCS.ARRIVE.TRANS64.A1T0 RZ, [R0+URZ+0x22870], RZ ;  /* 0x022870ff00ff79a7 */ /* 0x0003e2000810003f */
[----:B------:R-:W-:Y:S05]  /*16190*/  @!P3 BRA `(.L_x_2886) ;  /* 0x000000000004b947 */ /* 0x000fea0003800000 */
[----:B------:R-:W-:Y:S01]  /*161a0*/  BPT.TRAP 0x1 ;  /* 0x000000040000795c */ /* 0x000fe20000300000 */
.L_x_2886:
[----:B------:R-:W2:Y:S01]  /*161b0*/  SYNCS.PHASECHK.TRANS64.TRYWAIT P0, [R0+URZ+0x22840], R28 ;  /* 0x0228401c000075a7 */ /* 0x000ea2000800017f */
[----:B------:R-:W-:Y:S04]  /*161c0*/  BSSY B0, `(.L_x_2887) ;  /* 0x0000002000007945 */ /* 0x000fe80003800000 */
[----:B--2---:R-:W-:Y:S05]  /*161d0*/  @!P0 BRA `(.L_x_2888) ;  /* 0x0000005800dc8947 */ /* 0x004fea0003800000 */
.L_x_3026:
[----:B------:R-:W-:Y:S05]  /*161e0*/  BSYNC B0 ;  /* 0x0000000000007941 */ /* 0x000fea0003800000 */
.L_x_2887:
        /* <DEDUP_REMOVED lines=13> */
[----:B------:R-:W-:Y:S01]  /*162c0*/  IMAD R8, R9, UR5, R8 ;  /* 0x0000000509087c24 */ /* 0x000fe2000f8e0208 */
[----:B---3--:R-:W-:Y:S01]  /*162d0*/  ISETP.GE.AND P2, PT, R29, R11, PT ;  /* 0x0000000b1d00720c */ /* 0x008fe20003f46270 */
        /* <DEDUP_REMOVED lines=63> */
[----:B----4-:R0:W-:Y:S03]  /*166d0*/  LDGSTS.E.BYPASS.LTC128B.128 [R6+0x1c400], desc[UR54][R2.64], !P2 ;  /* 0x1c40000002067fae */ /* 0x0101e6000d101d76 */
.L_x_3048:
        /* <DEDUP_REMOVED lines=8> */
.L_x_2890:
        /* <DEDUP_REMOVED lines=11> */
.L_x_2891:
[----:B------:R0:W-:Y:S02]  /*16810*/  SYNCS.ARRIVE.TRANS64.A1T0 RZ, [R0+URZ+0x22830], RZ ;  /* 0x022830ff00ff79a7 */ /* 0x0001e4000810003f */
[----:B0-----:R-:W-:-:S05]  /*16820*/  IMAD.U32 R0, RZ, RZ, UR43 ;  /* 0x0000002bff007e24 */ /* 0x001fca000f8e00ff */
[----:B------:R-:W-:-:S13]  /*16830*/  ISETP.NE.AND P0, PT, R0, 0x3, PT ;  /* 0x000000030000780c */ /* 0x000fda0003f05270 */
[----:B------:R-:W-:Y:S05]  /*16840*/  @!P0 BRA `(.L_x_2892) ;  /* 0x0000000000048947 */ /* 0x000fea0003800000 */
[----:B------:R-:W-:Y:S01]  /*16850*/  BPT.TRAP 0x1 ;  /* 0x000000040000795c */ /* 0x000fe20000300000 */
.L_x_2892:
[----:B------:R-:W-:Y:S01]  /*16860*/  LOP3.LUT R3, R22, 0x1, RZ, 0x3c, !PT ;  /* 0x0000000116037812 */ /* 0x000fe200078e3cff */
[----:B------:R-:W-:Y:S01]  /*16870*/  IMAD R18, R21, 0x8, R16 ;  /* 0x0000000815127824 */ /* 0x000fe200078e0210 */
[----:B------:R-:W-:Y:S02]  /*16880*/  BSSY B0, `(.L_x_2893) ;  /* 0x0000004000007945 */ /* 0x000fe40003800000 */
[----:B------:R-:W-:-:S04]  /*16890*/  SHF.L.U32 R3, R3, 0x1f, RZ ;  /* 0x0000001f03037819 */ /* 0x000fc800000006ff */
[----:B------:R-:W0:Y:S02]  /*168a0*/  SYNCS.PHASECHK.TRANS64.TRYWAIT P2, [R18+URZ+0x22870], R3 ;  /* 0x02287003120075a7 */ /* 0x000e24000804017f */
[----:B0-----:R-:W-:Y:S05]  /*168b0*/  @!P2 BRA `(.L_x_2894) ;  /* 0x0000005c00e8a947 */ /* 0x001fea0003800000 */
.L_x_3049:
[----:B------:R-:W-:Y:S05]  /*168c0*/  BSYNC B0 ;  /* 0x0000000000007941 */ /* 0x000fea0003800000 */
.L_x_2893:
[----:B------:R-:W-:-:S05]  /*168d0*/  IMAD.U32 R0, RZ, RZ, UR42 ;  /* 0x0000002aff007e24 */ /* 0x000fca000f8e00ff */
[----:B------:R-:W-:-:S13]  /*168e0*/  ISETP.NE.AND P2, PT, R0, 0x3, PT ;  /* 0x000000030000780c */ /* 0x000fda0003f45270 */
[----:B------:R-:W-:Y:S05]  /*168f0*/  @!P2 BRA `(.L_x_2895) ;  /* 0x000000000004a947 */ /* 0x000fea0003800000 */
[----:B------:R-:W-:Y:S01]  /*16900*/  BPT.TRAP 0x1 ;  /* 0x000000040000795c */ /* 0x000fe20000300000 */
.L_x_2895:
[----:B0-----:R-:W-:Y:S01]  /*16910*/  SHF.L.U32 R3, R22, 0x1f, RZ ;  /* 0x0000001f16037819 */ /* 0x001fe200000006ff */
[----:B------:R-:W-:-:S03]  /*16920*/  IMAD R2, R21, 0x5000, RZ ;  /* 0x0000500015027824 */ /* 0x000fc600078e02ff */
[----:B------:R-:W0:Y:S02]  /*16930*/  SYNCS.PHASECHK.TRANS64.TRYWAIT P2, [R18+URZ+0x22860], R3 ;  /* 0x02286003120075a7 */ /* 0x000e24000804017f */
[----:B0-----:R-:W-:Y:S05]  /*16940*/  @!P2 BRA `(.L_x_2896) ;  /* 0x0000005c00d8a947 */ /* 0x001fea0003800000 */
.L_x_3050:
        /* <DEDUP_REMOVED lines=78> */
.L_x_2897:
[----:B-1----:R1:W-:Y:S01]  /*16e30*/  SYNCS.ARRIVE.TRANS64.A1T0 RZ, [R18+URZ+0x22850], RZ ;  /* 0x022850ff12ff79a7 */ /* 0x0023e2000810003f */
[----:B------:R-:W-:Y:S06]  /*16e40*/  BAR.SYNC.DEFER_BLOCKING 0x2, 0x80 ;  /* 0x0082000000007b1d */ /* 0x000fec0000010000 */
[----:B------:R-:W-:Y:S05]  /*16e50*/  @!P0 BRA `(.L_x_2898) ;  /* 0x0000000000048947 */ /* 0x000fea0003800000 */
[----:B------:R-:W-:Y:S01]  /*16e60*/  BPT.TRAP 0x1 ;  /* 0x000000040000795c */ /* 0x000fe20000300000 */
.L_x_2898:
[----:B------:R-:W2:Y:S01]  /*16e70*/  LDL R0, [R1+0xc] ;  /* 0x00000c0001007983 */ /* 0x000ea20000100800 */
[----:B-1----:R-:W-:Y:S02]  /*16e80*/  VIADD R18, R18, 0x22880 ;  /* 0x0002288012127836 */ /* 0x002fe40000000000 */
[----:B------:R-:W-:Y:S02]  /*16e90*/  IMAD.MOV.U32 R22, RZ, RZ, R34 ;  /* 0x000000ffff167224 */ /* 0x000fe400078e0022 */
[----:B------:R-:W-:Y:S01]  /*16ea0*/  IMAD.MOV.U32 R21, RZ, RZ, R30 ;  /* 0x000000ffff157224 */ /* 0x000fe200078e001e */
[----:B--2---:R-:W-:-:S04]  /*16eb0*/  PRMT R18, R0, 0x654, R18 ;  /* 0x0000065400127816 */ /* 0x004fc80000000012 */
[----:B------:R1:W-:Y:S01]  /*16ec0*/  SYNCS.ARRIVE.TRANS64.RED.A1T0 RZ, [R18+URZ], RZ ;  /* 0x000000ff12ff79a7 */ /* 0x0003e2000810043f */
[----:B------:R-:W-:Y:S05]  /*16ed0*/  @P1 BRA `(.L_x_2899) ;  /* 0xffffffe400f01947 */ /* 0x000fea000383ffff */
.L_x_2879:
[----:B------:R-:W0:Y:S01]  /*16ee0*/  S2R R0, SR_TID.X ;  /* 0x0000000000007919 */ /* 0x000e220000002100 */
        /* <DEDUP_REMOVED lines=19> */
.L_x_2901:
[----:B------:R-:W-:Y:S05]  /*17020*/  BSYNC B0 ;  /* 0x0000000000007941 */ /* 0x000fea0003800000 */
.L_x_2900:
[----:B------:R-:W-:Y:S05]  /*17030*/  @!P0 BRA `(.L_x_2902) ;  /* 0x0000000000048947 */ /* 0x000fea0003800000 */
[----:B------:R-:W-:Y:S01]  /*17040*/  BPT.TRAP 0x1 ;  /* 0x000000040000795c */ /* 0x000fe20000300000 */
.L_x_2902:
[----:B0-----:R-:W-:Y:S01]  /*17050*/  LOP3.LUT R0, R34, 0x1, RZ, 0x3c, !PT ;  /* 0x0000000122007812 */ /* 0x001fe200078e3cff */
[----:B------:R-:W-:Y:S01]  /*17060*/  IMAD R17, R30, 0x8, R16 ;  /* 0x000000081e117824 */ /* 0x000fe200078e0210 */
[----:B------:R-:W-:Y:S02]  /*17070*/  BSSY B0, `(.L_x_2903) ;  /* 0x0000004000007945 */ /* 0x000fe40003800000 */
[----:B------:R-:W-:-:S04]  /*17080*/  SHF.L.U32 R0, R0, 0x1f, RZ ;  /* 0x0000001f00007819 */ /* 0x000fc800000006ff */
[----:B------:R-:W0:Y:S02]  /*17090*/  SYNCS.PHASECHK.TRANS64.TRYWAIT P1, [R17+URZ+0x22870], R0 ;  /* 0x02287000110075a7 */ /* 0x000e24000802017f */
[----:B0-----:R-:W-:Y:S05]  /*170a0*/  @!P1 BRA `(.L_x_2904) ;  /* 0x0000005800149947 */ /* 0x001fea0003800000 */
.L_x_3051:
[----:B------:R-:W-:Y:S05]  /*170b0*/  BSYNC B0 ;  /* 0x0000000000007941 */ /* 0x000fea0003800000 */
.L_x_2903:
[----:B------:R-:W-:-:S05]  /*170c0*/  IMAD.U32 R2, RZ, RZ, UR42 ;  /* 0x0000002aff027e24 */ /* 0x000fca000f8e00ff */
[----:B------:R-:W-:-:S13]  /*170d0*/  ISETP.NE.AND P1, PT, R2, 0x3, PT ;  /* 0x000000030200780c */ /* 0x000fda0003f25270 */
[----:B------:R-:W-:Y:S05]  /*170e0*/  @!P1 BRA `(.L_x_2905) ;  /* 0x0000000000049947 */ /* 0x000fea0003800000 */
[----:B------:R-:W-:Y:S01]  /*170f0*/  BPT.TRAP 0x1 ;  /* 0x000000040000795c */ /* 0x000fe20000300000 */
.L_x_2905:
[----:B0-----:R-:W-:Y:S01]  /*17100*/  SHF.L.U32 R0, R34, 0x1f, RZ ;  /* 0x0000001f22007819 */ /* 0x001fe200000006ff */
[----:B------:R-:W-:-:S03]  /*17110*/  IMAD R19, R30, 0x5000, RZ ;  /* 0x000050001e137824 */ /* 0x000fc600078e02ff */
[----:B------:R-:W0:Y:S02]  /*17120*/  SYNCS.PHASECHK.TRANS64.TRYWAIT P1, [R17+URZ+0x22860], R0 ;  /* 0x02286000110075a7 */ /* 0x000e24000802017f */
[----:B0-----:R-:W-:Y:S05]  /*17130*/  @!P1 BRA `(.L_x_2906) ;  /* 0x0000005800049947 */ /* 0x001fea0003800000 */
.L_x_3052:
[----:B------:R-:W2:Y:S04]  /*17140*/  LDL R2, [R1+0x18] ;  /* 0x0000180001027983 */ /* 0x000ea80000100800 */
[----:B------:R-:W3:Y:S04]  /*17150*/  LDL R4, [R1+0x1c] ;  /* 0x00001c0001047983 */ /* 0x000ee80000100800 */
[----:B-1----:R-:W0:Y:S01]  /*17160*/  LDL R18, [R1+0x14] ;  /* 0x0000140001127983 */ /* 0x002e220000100800 */
[----:B------:R-:W-:Y:S05]  /*17170*/  WARPSYNC.ALL ;  /* 0x0000000000007948 */ /* 0x000fea0003800000 */
[----:B--2---:R-:W-:-:S05]  /*17180*/  LOP3.LUT R3, R19, R2, RZ, 0xfc, !PT ;  /* 0x0000000213037212 */ /* 0x004fca00078efcff */
[C---:B------:R-:W-:Y:S01]  /*17190*/  IMAD.IADD R2, R16.reuse, 0x1, R3 ;  /* 0x0000000110027824 */ /* 0x040fe200078e0203 */
[----:B0-----:R-:W-:-:S03]  /*171a0*/  IADD3 R0, R16, R19, R18 ;  /* 0x0000001310007210 */ /* 0x001fc60007ffe012 */
[----:B---3--:R-:W-:Y:S02]  /*171b0*/  IMAD.IADD R3, R4, 0x1, R2 ;  /* 0x0000000104037824 */ /* 0x008fe400078e0202 */
        /* <DEDUP_REMOVED lines=70> */
.L_x_2907:
[----:B-1----:R1:W-:Y:S01]  /*17620*/  SYNCS.ARRIVE.TRANS64.A1T0 RZ, [R17+URZ+0x22850], RZ ;  /* 0x022850ff11ff79a7 */ /* 0x0023e2000810003f */
[----:B------:R-:W-:Y:S06]  /*17630*/  BAR.SYNC.DEFER_BLOCKING 0x2, 0x80 ;  /* 0x0082000000007b1d */ /* 0x000fec0000010000 */
[----:B------:R-:W-:Y:S05]  /*17640*/  @!P0 BRA `(.L_x_2908) ;  /* 0x0000000000048947 */ /* 0x000fea0003800000 */
[----:B------:R-:W-:Y:S01]  /*17650*/  BPT.TRAP 0x1 ;  /* 0x000000040000795c */ /* 0x000fe20000300000 */
.L_x_2908:
        /* <DEDUP_REMOVED lines=9> */
.L_x_2851:
[----:B------:R-:W-:Y:S05]  /*176f0*/  BSYNC B7 ;  /* 0x0000000000077941 */ /* 0x000fea0003800000 */
.L_x_2849:
[----:B------:R-:W-:-:S13]  /*17700*/  LOP3.LUT P0, RZ, R24, 0x800, RZ, 0xc0, !PT ;  /* 0x0000080018ff7812 */ /* 0x000fda000780c0ff */
[----:B------:R-:W-:Y:S05]  /*17710*/  @!P0 BRA `(.L_x_2909) ;  /* 0x0000000000348947 */ /* 0x000fea0003800000 */
[----:B------:R-:W1:Y:S08]  /*17720*/  S2UR UR4, SR_CgaCtaId ;  /* 0x00000000000479c3 */ /* 0x000e700000008800 */
[----:B------:R-:W-:Y:S01]  /*17730*/  BAR.SYNC.DEFER_BLOCKING 0x5, 0x180 ;  /* 0x0146000000007b1d */ /* 0x000fe20000010000 */
[----:B------:R-:W-:Y:S01]  /*17740*/  MOV R16, 0x400 ;  /* 0x0000040000107802 */ /* 0x000fe20000000f00 */
[----:B-1----:R-:W-:-:S05]  /*17750*/  IMAD.U32 R0, RZ, RZ, UR4 ;  /* 0x00000004ff007e24 */ /* 0x002fca000f8e00ff */
[----:B------:R-:W-:Y:S01]  /*17760*/  LEA R16, R0, R16, 0x18 ;  /* 0x0000001000107211 */ /* 0x000fe200078ec0ff */
[----:B------:R-:W-:Y:S04]  /*17770*/  STL [R1+0xc], R0 ;  /* 0x00000c0001007387 */ /* 0x000fe80000100800 */
[----:B------:R-:W1:Y:S04]  /*17780*/  LDS.128 R4, [R16+0x228d0] ;  /* 0x0228d00010047984 */ /* 0x000e680000000c00 */
[----:B-1----:R1:W-:Y:S01]  /*17790*/  STL.64 [R1], R4 ;  /* 0x0000000401007387 */ /* 0x0023e20000100a00 */
[----:B------:R-:W-:-:S03]  /*177a0*/  IMAD.MOV.U32 R0, RZ, RZ, R7 ;  /* 0x000000ffff007224 */ /* 0x000fc600078e0007 */
[----:B------:R1:W-:Y:S02]  /*177b0*/  STL [R1+0x8], R6 ;  /* 0x0000080601007387 */ /* 0x0003e40000100800 */
[----:B------:R-:W-:Y:S01]  /*177c0*/  R2UR UR39, R0 ;  /* 0x00000000002772ca */ /* 0x000fe200000e0000 */
[----:B------:R-:W-:Y:S06]  /*177d0*/  BAR.ARV 0x4, 0x180 ;  /* 0x0106000000007b1d */ /* 0x000fec0000002000 */
[----:B------:R-:W-:Y:S08]  /*177e0*/  BRA `(.L_x_2910) ;  /* 0x0000000c00f47947 */ /* 0x000ff00003800000 */
.L_x_2909:
[----:B-1----:R-:W2:Y:S01]  /*177f0*/  LDL.LU R0, [R1] ;  /* 0x0000000001007983 */ /* 0x002ea20000300800 */
[----:B------:R-:W-:Y:S01]  /*17800*/  ULDC UR4, c[0x0][0xc3c] ;  /* 0x00030f0000047ab9 */ /* 0x000fe20000000800 */
[----:B------:R-:W1:Y:S02]  /*17810*/  S2R R2, SR_TID.X ;  /* 0x0000000000027919 */ /* 0x000e640000002100 */
[----:B-1----:R-:W-:-:S04]  /*17820*/  LOP3.LUT R9, R2, 0x1f, RZ, 0xc0, !PT ;  /* 0x0000001f02097812 */ /* 0x002fc800078ec0ff */
[C---:B------:R-:W-:Y:S01]  /*17830*/  ISETP.NE.AND P0, PT, R9.reuse, 0x1f, PT ;  /* 0x0000001f0900780c */ /* 0x040fe20003f05270 */
[----:B------:R-:W-:-:S05]  /*17840*/  VIADD R7, R9, UR39 ;  /* 0x0000002709077c36 */ /* 0x000fca0008000000 */
[----:B------:R-:W-:Y:S01]  /*17850*/  ISETP.GE.OR P1, PT, R7, UR4, !P0 ;  /* 0x0000000407007c0c */ /* 0x000fe2000c726670 */
[----:B------:R-:W-:-:S12]  /*17860*/  ULDC UR4, c[0x0][0xc3c] ;  /* 0x00030f0000047ab9 */ /* 0x000fd80000000800 */
[----:B------:R-:W1:Y:S08]  /*17870*/  @!P1 LDC.64 R2, c[0x0][0xc80] ;  /* 0x00032000ff029b82 */ /* 0x000e700000000a00 */
[----:B------:R-:W3:Y:S01]  /*17880*/  @!P1 LDC.64 R4, c[0x0][0xc78] ;  /* 0x00031e00ff049b82 */ /* 0x000ee20000000a00 */
[----:B-1----:R-:W-:-:S04]  /*17890*/  @!P1 IMAD.WIDE R2, R7, 0x4, R2 ;  /* 0x0000000407029825 */ /* 0x002fc800078e0202 */
        /* <DEDUP_REMOVED lines=21> */
[----:B------:R-:W-:Y:S02]  /*179f0*/  IMAD.IADD R3, R6, 0x1, R3 ;  /* 0x0000000106037824 */ /* 0x000fe400078e0203 */
[----:B------:R-:W-:Y:S04]  /*17a00*/  SHFL.IDX PT, R6, R10, RZ, 0x1f ;  /* 0x00001fff0a067589 */ /* 0x000fe800000e0000 */
[----:B------:R-:W1:Y:S02]  /*17a10*/  SHFL.UP PT, R2, R3, 0x8, RZ ;  /* 0x0500000003027989 */ /* 0x000e6400000e00ff */
[----:B-1----:R-:W-:-:S05]  /*17a20*/  SEL R2, R2, RZ, P4 ;  /* 0x000000ff02027207 */ /* 0x002fca0002000000 */
[----:B------:R-:W-:-:S05]  /*17a30*/  IMAD.IADD R2, R3, 0x1, R2 ;  /* 0x0000000103027824 */ /* 0x000fca00078e0202 */
[----:B------:R-:W1:Y:S02]  /*17a40*/  SHFL.UP PT, R4, R2, 0x10, RZ ;  /* 0x0600000002047989 */ /* 0x000e6400000e00ff */
[----:B-1----:R-:W-:Y:S02]  /*17a50*/  SEL R7, R4, RZ, P5 ;  /* 0x000000ff04077207 */ /* 0x002fe40002800000 */
[----:B------:R-:W1:Y:S03]  /*17a60*/  LDC R4, c[0x0][0xc38] ;  /* 0x00030e00ff047b82 */ /* 0x000e660000000800 */
[----:B------:R-:W-:-:S05]  /*17a70*/  IMAD.IADD R11, R2, 0x1, R7 ;  /* 0x00000001020b7824 */ /* 0x000fca00078e0207 */
[----:B------:R-:W1:Y:S02]  /*17a80*/  SHFL.IDX PT, R7, R11, 0x1f, 0x1f ;  /* 0x03e01f000b077f89 */ /* 0x000e6400000e0000 */
[----:B-1----:R-:W-:Y:S02]  /*17a90*/  IMAD R8, R7, R4, RZ ;  /* 0x0000000407087224 */ /* 0x002fe400078e02ff */
[----:B------:R-:W-:Y:S02]  /*17aa0*/  IMAD.MOV.U32 R7, RZ, RZ, RZ ;  /* 0x000000ffff077224 */ /* 0x000fe400078e00ff */
[----:B------:R-:W-:-:S05]  /*17ab0*/  IMAD.IADD R9, R9, 0x1, R8 ;  /* 0x0000000109097824 */ /* 0x000fca00078e0208 */
[----:B------:R-:W-:-:S13]  /*17ac0*/  ISETP.GT.AND P6, PT, R9, R6, PT ;  /* 0x000000060900720c */ /* 0x000fda0003fc4270 */
[----:B------:R-:W-:Y:S05]  /*17ad0*/  @P6 BRA `(.L_x_2911) ;  /* 0x00000000009c6947 */ /* 0x000fea0003800000 */
.L_x_2913:
[----:B------:R-:W-:-:S04]  /*17ae0*/  UIADD3 UR39, UR39, 0x1f, URZ ;  /* 0x0000001f27277890 */ /* 0x000fc8000fffe03f */
[----:B------:R-:W-:-:S06]  /*17af0*/  UISETP.GE.AND UP0, UPT, UR39, UR4, UPT ;  /* 0x000000042700728c */ /* 0x000fcc000bf06270 */
[----:B------:R-:W-:-:S13]  /*17b00*/  PLOP3.LUT P6, PT, PT, PT, UP0, 0x40, 0x0 ;  /* 0x000000000000781c */ /* 0x000fda0003fce808 */
[----:B------:R-:W-:Y:S05]  /*17b10*/  @!P6 BRA `(.L_x_2912) ;  /* 0x0000000800cce947 */ /* 0x000fea0003800000 */
[----:B------:R-:W1:Y:S02]  /*17b20*/  S2R R0, SR_TID.X ;  /* 0x0000000000007919 */ /* 0x000e640000002100 */
[----:B-1----:R-:W-:-:S05]  /*17b30*/  LOP3.LUT R0, R0, 0x1f, RZ, 0xc0, !PT ;  /* 0x0000001f00007812 */ /* 0x002fca00078ec0ff */
[----:B------:R-:W-:Y:S02]  /*17b40*/  VIADD R11, R0, UR39 ;  /* 0x00000027000b7c36 */ /* 0x000fe40008000000 */
[----:B------:R-:W-:-:S03]  /*17b50*/  IMAD.MOV.U32 R0, RZ, RZ, RZ ;  /* 0x000000ffff007224 */ /* 0x000fc600078e00ff */
[----:B------:R-:W-:-:S13]  /*17b60*/  ISETP.GE.OR P6, PT, R11, UR4, !P0 ;  /* 0x000000040b007c0c */ /* 0x000fda000c7c6670 */
[----:B------:R-:W1:Y:S08]  /*17b70*/  @!P6 LDC.64 R2, c[0x0][0xc80] ;  /* 0x00032000ff02eb82 */ /* 0x000e700000000a00 */
[----:B------:R-:W2:Y:S01]  /*17b80*/  @!P6 LDC.64 R4, c[0x0][0xc78] ;  /* 0x00031e00ff04eb82 */ /* 0x000ea20000000a00 */
[----:B-1----:R-:W-:-:S05]  /*17b90*/  @!P6 IMAD.WIDE R2, R11, 0x4, R2 ;  /* 0x000000040b02e825 */ /* 0x002fca00078e0202 */
[----:B------:R2:W3:Y:S02]  /*17ba0*/  @!P6 LDG.E R0, desc[UR54][R2.64] ;  /* 0x000000360200e981 */ /* 0x0004e4000c1e1900 */
        /* <DEDUP_REMOVED lines=9> */
[----:B------:R-:W-:Y:S02]  /*17c40*/  IMAD.IADD R11, R4, 0x1, R11 ;  /* 0x00000001040b7824 */ /* 0x000fe400078e020b */
[----:B------:R-:W1:Y:S03]  /*17c50*/  LDC R4, c[0x0][0xc38] ;  /* 0x00030e00ff047b82 */ /* 0x000e660000000800 */
        /* <DEDUP_REMOVED lines=9> */
[----:B------:R-:W1:Y:S02]  /*17cf0*/  SHFL.IDX PT, R13, R2, 0x1f, 0x1f ;  /* 0x03e01f00020d7f89 */ /* 0x000e6400000e0000 */
[----:B-1----:R-:W-:-:S04]  /*17d00*/  IMAD R8, R13, R4, RZ ;  /* 0x000000040d087224 */ /* 0x002fc800078e02ff */
[----:B------:R-:W-:-:S05]  /*17d10*/  IMAD.IADD R9, R8, 0x1, R9 ;  /* 0x0000000108097824 */ /* 0x000fca00078e0209 */
[----:B------:R-:W-:-:S13]  /*17d20*/  ISETP.GT.AND P6, PT, R9, R6, PT ;  /* 0x000000060900720c */ /* 0x000fda0003fc4270 */
[----:B------:R-:W-:Y:S05]  /*17d30*/  @!P6 BRA `(.L_x_2913) ;  /* 0xfffffffc0068e947 */ /* 0x000fea000383ffff */
[----:B------:R-:W-:-:S07]  /*17d40*/  IMAD.MOV.U32 R11, RZ, RZ, R2 ;  /* 0x000000ffff0b7224 */ /* 0x000fce00078e0002 */
.L_x_2911:
        /* <DEDUP_REMOVED lines=14> */
.L_x_2914:
[----:B0---4-:R-:W-:Y:S01]  /*17e30*/  IMAD R2, R7, R4, R9 ;  /* 0x0000000407027224 */ /* 0x011fe200078e0209 */
[----:B--2---:R-:W-:Y:S01]  /*17e40*/  ISETP.NE.AND P0, PT, R8, 0x1, PT ;  /* 0x000000010800780c */ /* 0x004fe20003f05270 */
[----:B------:R-:W-:Y:S02]  /*17e50*/  UIADD3 UR39, UR4, UR39, URZ ;  /* 0x0000002704277290 */ /* 0x000fe4000fffe03f */
[----:B-1----:R-:W-:Y:S01]  /*17e60*/  IMAD.IADD R5, R6, 0x1, -R2 ;  /* 0x0000000106057824 */ /* 0x002fe200078e0a02 */
[----:B------:R0:W-:Y:S09]  /*17e70*/  STL [R1], R2 ;  /* 0x0000000201007387 */ /* 0x0001f20000100800 */
[----:B------:R-:W-:Y:S05]  /*17e80*/  @!P0 BRA `(.L_x_2915) ;  /* 0x0000000000e48947 */ /* 0x000fea0003800000 */
[----:B---3--:R-:W-:Y:S02]  /*17e90*/  IABS R6, R0 ;  /* 0x0000000000067213 */ /* 0x008fe40000000000 */
[----:B------:R-:W-:Y:S02]  /*17ea0*/  IABS R4, R8 ;  /* 0x0000000800047213 */ /* 0x000fe40000000000 */
[----:B------:R-:W1:Y:S08]  /*17eb0*/  I2F.RP R7, R6 ;  /* 0x0000000600077306 */ /* 0x000e700000209400 */
        /* <DEDUP_REMOVED lines=54> */
.L_x_2915:
        /* <DEDUP_REMOVED lines=63> */
.L_x_2916:
[----:B01----:R-:W-:-:S05]  /*18610*/  LOP3.LUT R3, RZ, R2, RZ, 0x33, !PT ;  /* 0x00000002ff037212 */ /* 0x003fca00078e33ff */
[----:B------:R-:W-:-:S05]  /*18620*/  IMAD.IADD R0, R0, 0x1, R3 ;  /* 0x0000000100007824 */ /* 0x000fca00078e0203 */
[----:B------:R2:W-:Y:S01]  /*18630*/  STL [R1+0x4], R0 ;  /* 0x0000040001007387 */ /* 0x0005e20000100800 */
[----:B------:R-:W-:Y:S05]  /*18640*/  BRA `(.L_x_2917) ;  /* 0x0000000000107947 */ /* 0x000fea0003800000 */
.L_x_2912:
[----:B------:R1:W-:Y:S01]  /*18650*/  STL [R1], R6 ;  /* 0x0000000601007387 */ /* 0x0003e20000100800 */
[----:B------:R-:W-:-:S03]  /*18660*/  ULDC UR39, c[0x0][0xc3c] ;  /* 0x00030f0000277ab9 */ /* 0x000fc60000000800 */
[----:B------:R1:W-:Y:S04]  /*18670*/  STL [R1+0x4], RZ ;  /* 0x000004ff01007387 */ /* 0x0003e80000100800 */
[----:B------:R1:W-:Y:S02]  /*18680*/  STL [R1+0x8], RZ ;  /* 0x000008ff01007387 */ /* 0x0003e40000100800 */
.L_x_2917:
[----:B------:R-:W3:Y:S04]  /*18690*/  LDL R3, [R1+0x4] ;  /* 0x0000040001037983 */ /* 0x000ee80000100800 */
[----:B------:R-:W4:Y:S04]  /*186a0*/  LDL R2, [R1+0x8] ;  /* 0x0000080001027983 */ /* 0x000f280000100800 */
[----:B------:R-:W5:Y:S01]  /*186b0*/  LDL R4, [R1] ;  /* 0x0000000001047983 */ /* 0x000f620000100800 */
[----:B--2---:R-:W2:Y:S01]  /*186c0*/  S2R R0, SR_TID.X ;  /* 0x0000000000007919 */ /* 0x004ea20000002100 */
[----:B------:R-:W-:Y:S01]  /*186d0*/  BAR.SYNC.DEFER_BLOCKING 0x4, 0x180 ;  /* 0x0106000000007b1d */ /* 0x000fe20000010000 */
[----:B---3--:R-:W-:-:S02]  /*186e0*/  IMAD.MOV.U32 R5, RZ, RZ, R3 ;  /* 0x000000ffff057224 */ /* 0x008fc400078e0003 */
[----:B----4-:R-:W-:-:S03]  /*186f0*/  IMAD.MOV.U32 R3, RZ, RZ, R2 ;  /* 0x000000ffff037224 */ /* 0x010fc600078e0002 */
[----:B------:R3:W4:Y:S01]  /*18700*/  LDL R2, [R1+0xc] ;  /* 0x00000c0001027983 */ /* 0x0007220000100800 */
[----:B--2---:R-:W-:Y:S01]  /*18710*/  LOP3.LUT R0, R0, 0x1f, RZ, 0xc0, !PT ;  /* 0x0000001f00007812 */ /* 0x004fe200078ec0ff */
[----:B-1----:R-:W-:-:S03]  /*18720*/  IMAD.MOV.U32 R6, RZ, RZ, R3 ;  /* 0x000000ffff067224 */ /* 0x002fc600078e0003 */
[----:B------:R-:W-:-:S13]  /*18730*/  ISETP.NE.AND P0, PT, R0, RZ, PT ;  /* 0x000000ff0000720c */ /* 0x000fda0003f05270 */
[----:B------:R-:W-:Y:S01]  /*18740*/  @!P0 MOV R0, 0x400 ;  /* 0x0000040000008802 */ /* 0x000fe20000000f00 */
[----:B----4-:R-:W1:Y:S03]  /*18750*/  @!P0 S2R R2, SR_CgaCtaId ;  /* 0x0000000000028919 */ /* 0x010e660000008800 */
[----:B-1----:R-:W-:Y:S01]  /*18760*/  @!P0 LEA R16, R2, R0, 0x18 ;  /* 0x0000000002108211 */ /* 0x002fe200078ec0ff */
[----:B------:R-:W-:Y:S01]  /*18770*/  IMAD.U32 R0, RZ, RZ, UR39 ;  /* 0x00000027ff007e24 */ /* 0x000fe2000f8e00ff */
[----:B------:R3:W-:Y:S03]  /*18780*/  @!P0 STL [R1+0xc], R2 ;  /* 0x00000c0201008387 */ /* 0x0007e60000100800 */
[----:B------:R-:W-:-:S05]  /*18790*/  @!P0 IMAD.MOV.U32 R7, RZ, RZ, R0 ;  /* 0x000000ffff078224 */ /* 0x000fca00078e0000 */
[----:B-----5:R3:W-:Y:S01]  /*187a0*/  @!P0 STS.128 [R16+0x228d0], R4 ;  /* 0x0228d00410008388 */ /* 0x0207e20000000c00 */
[----:B------:R-:W-:Y:S06]  /*187b0*/  BAR.ARV 0x5, 0x180 ;  /* 0x0146000000007b1d */ /* 0x000fec0000002000 */
.L_x_2910:
[----:B------:R-:W-:Y:S02]  /*187c0*/  ULDC UR4, c[0x0][0xc3c] ;  /* 0x00030f0000047ab9 */ /* 0x000fe40000000800 */
[----:B------:R-:W-:-:S06]  /*187d0*/  UISETP.GE.AND UP0, UPT, UR39, UR4, UPT ;  /* 0x000000042700728c */ /* 0x000fcc000bf06270 */
[----:B------:R-:W-:-:S13]  /*187e0*/  PLOP3.LUT P0, PT, PT, PT, UP0, 0x80, 0x0 ;  /* 0x000000000000781c */ /* 0x000fda0003f0f008 */
[----:B------:R-:W-:Y:S05]  /*187f0*/  @!P0 BRA `(.L_x_2918) ;  /* 0xffffff9c004c8947 */ /* 0x000fea000383ffff */
.L_x_2844:
[----:B-1----:R-:W2:Y:S01]  /*18800*/  LDL.LU R0, [R1+0x24] ;  /* 0x0000240001007983 */ /* 0x002ea20000300800 */
        /* <DEDUP_REMOVED lines=11> */
.L_x_3053:
[----:B------:R-:W-:Y:S05]  /*188c0*/  BSYNC B0 ;  /* 0x0000000000007941 */ /* 0x000fea0003800000 */
.L_x_2919:
[----:B------:R-:W-:-:S03]  /*188d0*/  UMOV UR4, 0xffffffff ;  /* 0xffffffff00047882 */ /* 0x000fc60000000000 */
[----:B------:R-:W-:Y:S05]  /*188e0*/  BRA.DIV UR4, `(.L_x_2921) ;  /* 0x0000004204407947 */ /* 0x000fea000b800000 */
[----:B0-----:R-:W0:Y:S02]  /*188f0*/  S2R R0, SR_TID.X ;  /* 0x0000000000007919 */ /* 0x001e240000002100 */
[----:B0-----:R-:W-:-:S04]  /*18900*/  SHF.R.U32.HI R0, RZ, 0x5, R0 ;  /* 0x00000005ff007819 */ /* 0x001fc80000011600 */
[----:B------:R-:W-:-:S05]  /*18910*/  LOP3.LUT R0, R0, 0x3, RZ, 0xc0, !PT ;  /* 0x0000000300007812 */ /* 0x000fca00078ec0ff */
[----:B------:R0:W1:Y:S02]  /*18920*/  SHFL.IDX PT, R14, R0, RZ, 0x1f ;  /* 0x00001fff000e7589 */ /* 0x00006400000e0000 */
.L_x_3056:
[----:B-1----:R-:W-:Y:S01]  /*18930*/  ISETP.NE.AND P0, PT, R14, RZ, PT ;  /* 0x000000ff0e00720c */ /* 0x002fe20003f05270 */
[----:B------:R-:W-:-:S12]  /*18940*/  BSSY B0, `(.L_x_2922) ;  /* 0x000002c000007945 */ /* 0x000fd80003800000 */
[----:B------:R-:W-:Y:S05]  /*18950*/  @P0 BRA `(.L_x_2923) ;  /* 0x0000000000a80947 */ /* 0x000fea0003800000 */
[----:B------:R-:W-:-:S03]  /*18960*/  UMOV UR4, 0xffffffff ;  /* 0xffffffff00047882 */ /* 0x000fc60000000000 */
[----:B------:R-:W-:Y:S05]  /*18970*/  BRA.DIV UR4, `(.L_x_2924) ;  /* 0x0000004204507947 */ /* 0x000fea000b800000 */
[----:B------:R-:W-:-:S13]  /*18980*/  ELECT P6, URZ, PT ;  /* 0x00000000003f782f */ /* 0x000fda00038c0000 */
.L_x_3059:
[----:B------:R-:W-:Y:S05]  /*18990*/  @!P6 BRA `(.L_x_2923) ;  /* 0x000000000098e947 */ /* 0x000fea0003800000 */
[----:B------:R-:W-:-:S06]  /*189a0*/  ULOP3.LUT UR4, UR44, 0x2, URZ, 0xfc, !UPT ;  /* 0x000000022c047892 */ /* 0x000fcc000f8efc3f */
[----:B0-----:R-:W-:-:S05]  /*189b0*/  IMAD.U32 R0, RZ, RZ, UR4 ;  /* 0x00000004ff007e24 */ /* 0x001fca000f8e00ff */
[----:B------:R-:W-:-:S13]  /*189c0*/  ISETP.NE.AND P0, PT, R0, 0x3, PT ;  /* 0x000000030000780c */ /* 0x000fda0003f05270 */
[----:B------:R-:W-:Y:S05]  /*189d0*/  @!P0 BRA `(.L_x_2925) ;  /* 0x0000000000048947 */ /* 0x000fea0003800000 */
[----:B------:R-:W-:Y:S01]  /*189e0*/  BPT.TRAP 0x1 ;  /* 0x000000040000795c */ /* 0x000fe20000300000 */
.L_x_2925:
[----:B------:R-:W-:Y:S01]  /*189f0*/  IMAD R5, R30, 0x8, R7 ;  /* 0x000000081e057824 */ /* 0x000fe200078e0207 */
[----:B------:R-:W-:Y:S01]  /*18a00*/  SHF.L.U32 R0, R34, 0x1f, RZ ;  /* 0x0000001f22007819 */ /* 0x000fe200000006ff */
[----:B------:R-:W-:-:S03]  /*18a10*/  VIADD R30, R30, 0x1 ;  /* 0x000000011e1e7836 */ /* 0x000fc60000000000 */
[----:B------:R-:W0:Y:S02]  /*18a20*/  SYNCS.PHASECHK.TRANS64.TRYWAIT P1, [R5+URZ+0x22840], R0 ;  /* 0x02284000050075a7 */ /* 0x000e24000802017f */
[----:B------:R-:W-:-:S04]  /*18a30*/  ISETP.NE.AND P2, PT, R30, 0x2, PT ;  /* 0x000000021e00780c */ /* 0x000fc80003f45270 */
[----:B------:R-:W-:Y:S01]  /*18a40*/  SEL R3, RZ, 0x1, P2 ;  /* 0x00000001ff037807 */ /* 0x000fe20001000000 */
[----:B0-----:R-:W-:Y:S08]  /*18a50*/  @!P1 BRA `(.L_x_2926) ;  /* 0x0000004000389947 */ /* 0x001ff00003800000 */
.L_x_3060:
[----:B------:R-:W-:Y:S02]  /*18a60*/  SEL R30, R30, RZ, P2 ;  /* 0x000000ff1e1e7207 */ /* 0x000fe40001000000 */
[----:B------:R-:W-:Y:S01]  /*18a70*/  LOP3.LUT R2, R34, R3, RZ, 0x3c, !PT ;  /* 0x0000000322027212 */ /* 0x000fe200078e3cff */
[----:B------:R-:W-:Y:S06]  /*18a80*/  @!P0 BRA `(.L_x_2927) ;  /* 0x0000000000048947 */ /* 0x000fec0003800000 */
[----:B------:R-:W-:Y:S01]  /*18a90*/  BPT.TRAP 0x1 ;  /* 0x000000040000795c */ /* 0x000fe20000300000 */
.L_x_2927:
[----:B------:R-:W-:Y:S01]  /*18aa0*/  IMAD R3, R30, 0x8, R7 ;  /* 0x000000081e037824 */ /* 0x000fe200078e0207 */
[----:B------:R-:W-:-:S04]  /*18ab0*/  SHF.L.U32 R2, R2, 0x1f, RZ ;  /* 0x0000001f02027819 */ /* 0x000fc800000006ff */
[----:B------:R-:W1:Y:S02]  /*18ac0*/  SYNCS.PHASECHK.TRANS64.TRYWAIT P1, [R3+URZ+0x22840], R2 ;  /* 0x02284002030075a7 */ /* 0x000e64000802017f */
[----:B-1----:R-:W-:Y:S05]  /*18ad0*/  @!P1 BRA `(.L_x_2928) ;  /* 0x00000040002c9947 */ /* 0x002fea0003800000 */
.L_x_3061:
[----:B------:R-:W-:Y:S05]  /*18ae0*/  @!P0 BRA `(.L_x_2929) ;  /* 0x0000000000048947 */ /* 0x000fea0003800000 */
[----:B------:R-:W-:Y:S01]  /*18af0*/  BPT.TRAP 0x1 ;  /* 0x000000040000795c */ /* 0x000fe20000300000 */
.L_x_2929:
[----:B------:R-:W2:Y:S02]  /*18b00*/  SYNCS.PHASECHK.TRANS64.TRYWAIT P1, [R5+URZ+0x22860], R0 ;  /* 0x02286000050075a7 */ /* 0x000ea4000802017f */
[----:B--2---:R-:W-:Y:S05]  /*18b10*/  @!P1 BRA `(.L_x_2930) ;  /* 0x0000004000309947 */ /* 0x004fea0003800000 */
.L_x_3062:
[----:B------:R-:W-:Y:S05]  /*18b20*/  @!P0 BRA `(.L_x_2931) ;  /* 0x0000000000048947 */ /* 0x000fea0003800000 */
[----:B------:R-:W-:Y:S01]  /*18b30*/  BPT.TRAP 0x1 ;  /* 0x000000040000795c */ /* 0x000fe20000300000 */
.L_x_2931:
[----:B------:R-:W3:Y:S02]  /*18b40*/  SYNCS.PHASECHK.TRANS64.TRYWAIT P1, [R3+URZ+0x22860], R2 ;  /* 0x02286002030075a7 */ /* 0x000ee4000802017f */
[----:B---3--:R-:W-:Y:S05]  /*18b50*/  @!P1 BRA `(.L_x_2932) ;  /* 0x0000004000349947 */ /* 0x008fea0003800000 */
.L_x_3063:
[----:B------:R-:W-:Y:S05]  /*18b60*/  @!P0 BRA `(.L_x_2933) ;  /* 0x0000000000048947 */ /* 0x000fea0003800000 */
[----:B------:R-:W-:Y:S01]  /*18b70*/  BPT.TRAP 0x1 ;  /* 0x000000040000795c */ /* 0x000fe20000300000 */
.L_x_2933:
[----:B------:R-:W4:Y:S02]  /*18b80*/  SYNCS.PHASECHK.TRANS64.TRYWAIT P1, [R5+URZ+0x22880], R0 ;  /* 0x02288000050075a7 */ /* 0x000f24000802017f */
[----:B----4-:R-:W-:Y:S05]  /*18b90*/  @!P1 BRA `(.L_x_2934) ;  /* 0x0000004000389947 */ /* 0x010fea0003800000 */
.L_x_3064:
[----:B------:R-:W-:Y:S05]  /*18ba0*/  @!P0 BRA `(.L_x_2935) ;  /* 0x0000000000048947 */ /* 0x000fea0003800000 */
[----:B------:R-:W-:Y:S01]  /*18bb0*/  BPT.TRAP 0x1 ;  /* 0x000000040000795c */ /* 0x000fe20000300000 */
.L_x_2935:
[----:B------:R0:W0:Y:S02]  /*18bc0*/  SYNCS.PHASECHK.TRANS64.TRYWAIT P0, [R3+URZ+0x22880], R2 ;  /* 0x02288002030075a7 */ /* 0x000024000800017f */
[----:B0-----:R-:W-:Y:S05]  /*18bd0*/  @!P0 NANOSLEEP.SYNCS 0x989680 ;  /* 0x009896800000895d */ /* 0x001fea0003900000 */
[----:B------:R-:W0:Y:S02]  /*18be0*/  @!P0 SYNCS.PHASECHK.TRANS64 P0, [R3+URZ+0x22880], R2 ;  /* 0x02288002030085a7 */ /* 0x000e24000800007f */
[----:B0-----:R-:W-:Y:S05]  /*18bf0*/  @!P0 BRA `(.L_x_2935) ;  /* 0xfffffffc00f08947 */ /* 0x001fea000383ffff */
.L_x_2923:
[----:B------:R-:W-:Y:S05]  /*18c00*/  BSYNC B0 ;  /* 0x0000000000007941 */ /* 0x000fea0003800000 */
.L_x_2922:
[----:B------:R-:W-:Y:S05]  /*18c10*/  EXIT ;  /* 0x000000000000794d */ /* 0x000fea0003800000 */
.L_x_2778:
[----:B0-----:R-:W-:-:S04]  /*18c20*/  IMAD.U32 R3, RZ, RZ, UR43 ;  /* 0x0000002bff037e24 */ /* 0x001fc8000f8e00ff */
[----:B------:R0:W1:Y:S03]  /*18c30*/  SYNCS.PHASECHK.TRANS64.TRYWAIT P0, [R3+URZ+0x22800], R2 ;  /* 0x02280002030075a7 */ /* 0x000066000800017f */
[----:B-1----:R-:W-:Y:S05]  /*18c40*/  @!P0 NANOSLEEP.SYNCS 0x989680 ;  /* 0x009896800000895d */ /* 0x002fea0003900000 */
[----:B------:R-:W1:Y:S02]  /*18c50*/  @!P0 SYNCS.PHASECHK.TRANS64 P0, [R3+URZ+0x22800], R2 ;  /* 0x02280002030085a7 */ /* 0x000e64000800007f */
[----:B-1----:R-:W-:Y:S05]  /*18c60*/  @!P0 BRA `(.L_x_2778) ;  /* 0xfffffffc00ec8947 */ /* 0x002fea000383ffff */
[----:B------:R-:W-:Y:S05]  /*18c70*/  BRA `(.L_x_2936) ;  /* 0xfffffe9000b07947 */ /* 0x000fea000383ffff */
.L_x_2782:
[----:B-1----:R1:W2:Y:S02]  /*18c80*/  SYNCS.PHASECHK.TRANS64.TRYWAIT P0, [R2+URZ+0x22830], R3 ;  /* 0x02283003020075a7 */ /* 0x0022a4000800017f */
[----:B--2---:R-:W-:Y:S05]  /*18c90*/  @!P0 NANOSLEEP.SYNCS 0x989680 ;  /* 0x009896800000895d */ /* 0x004fea0003900000 */
[----:B------:R-:W2:Y:S02]  /*18ca0*/  @!P0 SYNCS.PHASECHK.TRANS64 P0, [R2+URZ+0x22830], R3 ;  /* 0x02283003020085a7 */ /* 0x000ea4000800007f */
[----:B--2---:R-:W-:Y:S05]  /*18cb0*/  @!P0 BRA `(.L_x_2782) ;  /* 0xfffffffc00f08947 */ /* 0x004fea000383ffff */
[----:B------:R-:W-:Y:S05]  /*18cc0*/  BRA `(.L_x_2781) ;  /* 0xfffffe9000cc7947 */ /* 0x000fea000383ffff */
.L_x_2788:
[----:B-1----:R-:W-:-:S04]  /*18cd0*/  IMAD.U32 R8, RZ, RZ, UR6 ;  /* 0x00000006ff087e24 */ /* 0x002fc8000f8e00ff */
[----:B------:R1:W2:Y:S03]  /*18ce0*/  SYNCS.PHASECHK.TRANS64.TRYWAIT P0, [R8+URZ+0x22830], R7 ;  /* 0x02283007080075a7 */ /* 0x0002a6000800017f */
[----:B--2---:R-:W-:Y:S05]  /*18cf0*/  @!P0 NANOSLEEP.SYNCS 0x989680 ;  /* 0x009896800000895d */ /* 0x004fea0003900000 */
[----:B------:R-:W2:Y:S02]  /*18d00*/  @!P0 SYNCS.PHASECHK.TRANS64 P0, [R8+URZ+0x22830], R7 ;  /* 0x02283007080085a7 */ /* 0x000ea4000800007f */
[----:B--2---:R-:W-:Y:S05]  /*18d10*/  @!P0 BRA `(.L_x_2788) ;  /* 0xfffffffc00ec8947 */ /* 0x004fea000383ffff */
[----:B------:R-:W-:Y:S05]  /*18d20*/  BRA `(.L_x_2785) ;  /* 0xfffffecc00a07947 */ /* 0x000fea000383ffff */
.L_x_2792:
[----:B-1----:R-:W-:-:S04]  /*18d30*/  IMAD.U32 R8, RZ, RZ, UR6 ;  /* 0x00000006ff087e24 */ /* 0x002fc8000f8e00ff */
[----:B------:R1:W2:Y:S03]  /*18d40*/  SYNCS.PHASECHK.TRANS64.TRYWAIT P0, [R8+URZ+0x22850], R7 ;  /* 0x02285007080075a7 */ /* 0x0002a6000800017f */
[----:B--2---:R-:W-:Y:S05]  /*18d50*/  @!P0 NANOSLEEP.SYNCS 0x989680 ;  /* 0x009896800000895d */ /* 0x004fea0003900000 */
[----:B------:R-:W2:Y:S02]  /*18d60*/  @!P0 SYNCS.PHASECHK.TRANS64 P0, [R8+URZ+0x22850], R7 ;  /* 0x02285007080085a7 */ /* 0x000ea4000800007f */
[----:B--2---:R-:W-:Y:S05]  /*18d70*/  @!P0 BRA `(.L_x_2792) ;  /* 0xfffffffc00ec8947 */ /* 0x004fea000383ffff */
[----:B------:R-:W-:Y:S05]  /*18d80*/  BRA `(.L_x_2789) ;  /* 0xfffffed400bc7947 */ /* 0x000fea000383ffff */
.L_x_2800:
[----:B-1----:R-:W-:-:S04]  /*18d90*/  IMAD.U32 R8, RZ, RZ, UR6 ;  /* 0x00000006ff087e24 */ /* 0x002fc8000f8e00ff */
[----:B------:R1:W2:Y:S03]  /*18da0*/  SYNCS.PHASECHK.TRANS64.TRYWAIT P0, [R8+URZ+0x22830], R7 ;  /* 0x02283007080075a7 */ /* 0x0002a6000800017f */
[----:B--2---:R-:W-:Y:S05]  /*18db0*/  @!P0 NANOSLEEP.SYNCS 0x989680 ;  /* 0x009896800000895d */ /* 0x004fea0003900000 */
[----:B------:R-:W2:Y:S02]  /*18dc0*/  @!P0 SYNCS.PHASECHK.TRANS64 P0, [R8+URZ+0x22830], R7 ;  /* 0x02283007080085a7 */ /* 0x000ea4000800007f */
[----:B--2---:R-:W-:Y:S05]  /*18dd0*/  @!P0 BRA `(.L_x_2800) ;  /* 0xfffffffc00ec8947 */ /* 0x004fea000383ffff */
[----:B------:R-:W-:Y:S05]  /*18de0*/  BRA `(.L_x_2797) ;  /* 0xffffff0c00287947 */ /* 0x000fea000383ffff */
.L_x_2804:
[----:B-1----:R-:W-:-:S04]  /*18df0*/  IMAD.U32 R8, RZ, RZ, UR6 ;  /* 0x00000006ff087e24 */ /* 0x002fc8000f8e00ff */
[----:B------:R1:W2:Y:S03]  /*18e00*/  SYNCS.PHASECHK.TRANS64.TRYWAIT P0, [R8+URZ+0x22850], R7 ;  /* 0x02285007080075a7 */ /* 0x0002a6000800017f */
[----:B--2---:R-:W-:Y:S05]  /*18e10*/  @!P0 NANOSLEEP.SYNCS 0x989680 ;  /* 0x009896800000895d */ /* 0x004fea0003900000 */
[----:B------:R-:W2:Y:S02]  /*18e20*/  @!P0 SYNCS.PHASECHK.TRANS64 P0, [R8+URZ+0x22850], R7 ;  /* 0x02285007080085a7 */ /* 0x000ea4000800007f */
[----:B--2---:R-:W-:Y:S05]  /*18e30*/  @!P0 BRA `(.L_x_2804) ;  /* 0xfffffffc00ec8947 */ /* 0x004fea000383ffff */
[----:B------:R-:W-:Y:S05]  /*18e40*/  BRA `(.L_x_2801) ;  /* 0xffffff1400387947 */ /* 0x000fea000383ffff */
.L_x_2811:
[----:B-1----:R-:W-:-:S04]  /*18e50*/  IMAD.U32 R5, RZ, RZ, UR5 ;  /* 0x00000005ff057e24 */ /* 0x002fc8000f8e00ff */
[----:B------:R1:W2:Y:S03]  /*18e60*/  SYNCS.PHASECHK.TRANS64.TRYWAIT P0, [R5+URZ+0x22850], R0 ;  /* 0x02285000050075a7 */ /* 0x0002a6000800017f */
[----:B--2---:R-:W-:Y:S05]  /*18e70*/  @!P0 NANOSLEEP.SYNCS 0x989680 ;  /* 0x009896800000895d */ /* 0x004fea0003900000 */
[----:B------:R-:W2:Y:S02]  /*18e80*/  @!P0 SYNCS.PHASECHK.TRANS64 P0, [R5+URZ+0x22850], R0 ;  /* 0x02285000050085a7 */ /* 0x000ea4000800007f */
[----:B--2---:R-:W-:Y:S05]  /*18e90*/  @!P0 BRA `(.L_x_2811) ;  /* 0xfffffffc00ec8947 */ /* 0x004fea000383ffff */
[----:B------:R-:W-:Y:S05]  /*18ea0*/  BRA `(.L_x_2810) ;  /* 0xffffff3c00907947 */ /* 0x000fea000383ffff */
.L_x_2860:
[----:B------:R-:W0:Y:S01]  /*18eb0*/  S2R R20, SR_TID.X ;  /* 0x0000000000147919 */ /* 0x000e220000002100 */
[----:B------:R-:W-:Y:S02]  /*18ec0*/  IMAD.MOV.U32 R12, RZ, RZ, RZ ;  /* 0x000000ffff0c7224 */ /* 0x000fe400078e00ff */
[----:B------:R-:W-:Y:S02]  /*18ed0*/  IMAD.MOV.U32 R11, RZ, RZ, 0x1f ;  /* 0x0000001fff0b7424 */ /* 0x000fe400078e00ff */
[----:B------:R-:W-:Y:S01]  /*18ee0*/  IMAD.MOV.U32 R15, RZ, RZ, -0x1 ;  /* 0xffffffffff0f7424 */ /* 0x000fe200078e00ff */
[----:B0-----:R-:W-:-:S04]  /*18ef0*/  SHF.R.U32.HI R20, RZ, 0x5, R20 ;  /* 0x00000005ff147819 */ /* 0x001fc80000011614 */
[----:B------:R-:W-:-:S05]  /*18f00*/  LOP3.LUT R20, R20, 0x3, RZ, 0xc0, !PT ;  /* 0x0000000314147812 */ /* 0x000fca00078ec0ff */
[----:B------:R-:W-:-:S07]  /*18f10*/  IMAD.MOV.U32 R13, RZ, RZ, R20 ;  /* 0x000000ffff0d7224 */ /* 0x000fce00078e0014 */
[----:B-----5:R-:W-:Y:S05]  /*18f20*/  WARPSYNC.COLLECTIVE R15, `(.L_x_2937) ;  /* 0x000000000f087348 */ /* 0x020fea0003c00000 */
[----:B------:R0:W1:Y:S02]  /*18f30*/  SHFL.IDX P6, R14, R13, R12, R11 ;  /* 0x0000000c0d0e7389 */ /* 0x00006400000c000b */
[----:B01---5:R-:W-:Y:S01]  /*18f40*/  ENDCOLLECTIVE ;  /* 0x000000000000791b */ /* 0x023fe20003800000 */
.L_x_2937:
[----:B------:R-:W-:Y:S05]  /*18f50*/  BRA `(.L_x_2938) ;  /* 0xffffffa400807947 */ /* 0x000fea000383ffff */
.L_x_2863:
[----:B0-----:R0:W1:Y:S02]  /*18f60*/  SYNCS.PHASECHK.TRANS64.TRYWAIT P0, [R0+URZ+0x22880], R26 ;  /* 0x0228801a000075a7 */ /* 0x001064000800017f */
[----:B-1----:R-:W-:Y:S05]  /*18f70*/  @!P0 NANOSLEEP.SYNCS 0x989680 ;  /* 0x009896800000895d */ /* 0x002fea0003900000 */
[----:B------:R-:W1:Y:S02]  /*18f80*/  @!P0 SYNCS.PHASECHK.TRANS64 P0, [R0+URZ+0x22880], R26 ;  /* 0x0228801a000085a7 */ /* 0x000e64000800007f */
[----:B-1----:R-:W-:Y:S05]  /*18f90*/  @!P0 BRA `(.L_x_2863) ;  /* 0xfffffffc00f08947 */ /* 0x002fea000383ffff */
[----:B------:R-:W-:Y:S05]  /*18fa0*/  BRA `(.L_x_2939) ;  /* 0xffffffa800987947 */ /* 0x000fea000383ffff */
.L_x_2864:
        /* <DEDUP_REMOVED lines=8> */
.L_x_2941:
[----:B------:R-:W-:Y:S05]  /*19030*/  BSYNC B0 ;  /* 0x0000000000007941 */ /* 0x000fea0003800000 */
.L_x_2940:
        /* <DEDUP_REMOVED lines=14> */
.L_x_2942:
[----:B------:R-:W-:Y:S02]  /*19120*/  IMAD.MOV.U32 R13, RZ, RZ, R20 ;  /* 0x000000ffff0d7224 */ /* 0x000fe400078e0014 */
[----:B------:R-:W-:Y:S02]  /*19130*/  IMAD.MOV.U32 R12, RZ, RZ, 0x1 ;  /* 0x00000001ff0c7424 */ /* 0x000fe400078e00ff */
[----:B------:R-:W-:-:S07]  /*19140*/  IMAD.MOV.U32 R2, RZ, RZ, R14 ;  /* 0x000000ffff027224 */ /* 0x000fce00078e000e */
[----:B------:R-:W-:Y:S05]  /*19150*/  WARPSYNC.COLLECTIVE R15, `(.L_x_2943) ;  /* 0x000000000f087348 */ /* 0x000fea0003c00000 */
[----:B------:R0:W1:Y:S02]  /*19160*/  SHFL.IDX P6, R14, R13, R12, R11 ;  /* 0x0000000c0d0e7389 */ /* 0x00006400000c000b */
[----:B01----:R-:W-:Y:S01]  /*19170*/  ENDCOLLECTIVE ;  /* 0x000000000000791b */ /* 0x003fe20003800000 */
.L_x_2943:
        /* <DEDUP_REMOVED lines=12> */
.L_x_2944:
[----:B------:R-:W-:Y:S02]  /*19240*/  IMAD.MOV.U32 R13, RZ, RZ, R20 ;  /* 0x000000ffff0d7224 */ /* 0x000fe400078e0014 */
[----:B------:R-:W-:Y:S02]  /*19250*/  IMAD.MOV.U32 R12, RZ, RZ, 0x2 ;  /* 0x00000002ff0c7424 */ /* 0x000fe400078e00ff */
[----:B------:R-:W-:-:S07]  /*19260*/  IMAD.MOV.U32 R2, RZ, RZ, R14 ;  /* 0x000000ffff027224 */ /* 0x000fce00078e000e */
[----:B------:R-:W-:Y:S05]  /*19270*/  WARPSYNC.COLLECTIVE R15, `(.L_x_2945) ;  /* 0x000000000f087348 */ /* 0x000fea0003c00000 */
[----:B------:R0:W1:Y:S02]  /*19280*/  SHFL.IDX P6, R14, R13, R12, R11 ;  /* 0x0000000c0d0e7389 */ /* 0x00006400000c000b */
[----:B01----:R-:W-:Y:S01]  /*19290*/  ENDCOLLECTIVE ;  /* 0x000000000000791b */ /* 0x003fe20003800000 */
.L_x_2945:
        /* <DEDUP_REMOVED lines=12> */
.L_x_2946:
[----:B------:R-:W-:Y:S02]  /*19360*/  IMAD.MOV.U32 R13, RZ, RZ, R20 ;  /* 0x000000ffff0d7224 */ /* 0x000fe400078e0014 */
[----:B------:R-:W-:Y:S02]  /*19370*/  IMAD.MOV.U32 R12, RZ, RZ, 0x3 ;  /* 0x00000003ff0c7424 */ /* 0x000fe400078e00ff */
[----:B------:R-:W-:-:S07]  /*19380*/  IMAD.MOV.U32 R2, RZ, RZ, R14 ;  /* 0x000000ffff027224 */ /* 0x000fce00078e000e */
[----:B------:R-:W-:Y:S05]  /*19390*/  WARPSYNC.COLLECTIVE R15, `(.L_x_2947) ;  /* 0x000000000f087348 */ /* 0x000fea0003c00000 */
[----:B------:R0:W1:Y:S02]  /*193a0*/  SHFL.IDX P6, R14, R13, R12, R11 ;  /* 0x0000000c0d0e7389 */ /* 0x00006400000c000b */
[----:B01----:R-:W-:Y:S01]  /*193b0*/  ENDCOLLECTIVE ;  /* 0x000000000000791b */ /* 0x003fe20003800000 */
.L_x_2947:
        /* <DEDUP_REMOVED lines=12> */
.L_x_2948:
[----:B------:R-:W-:Y:S02]  /*19480*/  IMAD.MOV.U32 R13, RZ, RZ, R20 ;  /* 0x000000ffff0d7224 */ /* 0x000fe400078e0014 */
[----:B------:R-:W-:Y:S02]  /*19490*/  IMAD.MOV.U32 R12, RZ, RZ, 0x4 ;  /* 0x00000004ff0c7424 */ /* 0x000fe400078e00ff */
[----:B------:R-:W-:-:S07]  /*194a0*/  IMAD.MOV.U32 R2, RZ, RZ, R14 ;  /* 0x000000ffff027224 */ /* 0x000fce00078e000e */
[----:B------:R-:W-:Y:S05]  /*194b0*/  WARPSYNC.COLLECTIVE R15, `(.L_x_2949) ;  /* 0x000000000f087348 */ /* 0x000fea0003c00000 */
[----:B------:R0:W1:Y:S02]  /*194c0*/  SHFL.IDX P6, R14, R13, R12, R11 ;  /* 0x0000000c0d0e7389 */ /* 0x00006400000c000b */
[----:B01----:R-:W-:Y:S01]  /*194d0*/  ENDCOLLECTIVE ;  /* 0x000000000000791b */ /* 0x003fe20003800000 */
.L_x_2949:
        /* <DEDUP_REMOVED lines=12> */
.L_x_2950:
[----:B------:R-:W-:Y:S02]  /*195a0*/  IMAD.MOV.U32 R13, RZ, RZ, R20 ;  /* 0x000000ffff0d7224 */ /* 0x000fe400078e0014 */
[----:B------:R-:W-:Y:S02]  /*195b0*/  IMAD.MOV.U32 R12, RZ, RZ, 0x5 ;  /* 0x00000005ff0c7424 */ /* 0x000fe400078e00ff */
[----:B------:R-:W-:-:S07]  /*195c0*/  IMAD.MOV.U32 R2, RZ, RZ, R14 ;  /* 0x000000ffff027224 */ /* 0x000fce00078e000e */
[----:B------:R-:W-:Y:S05]  /*195d0*/  WARPSYNC.COLLECTIVE R15, `(.L_x_2951) ;  /* 0x000000000f087348 */ /* 0x000fea0003c00000 */
[----:B------:R0:W1:Y:S02]  /*195e0*/  SHFL.IDX P6, R14, R13, R12, R11 ;  /* 0x0000000c0d0e7389 */ /* 0x00006400000c000b */
[----:B01----:R-:W-:Y:S01]  /*195f0*/  ENDCOLLECTIVE ;  /* 0x000000000000791b */ /* 0x003fe20003800000 */
.L_x_2951:
        /* <DEDUP_REMOVED lines=12> */
.L_x_2952:
[----:B------:R-:W-:Y:S02]  /*196c0*/  IMAD.MOV.U32 R13, RZ, RZ, R20 ;  /* 0x000000ffff0d7224 */ /* 0x000fe400078e0014 */
[----:B------:R-:W-:Y:S02]  /*196d0*/  IMAD.MOV.U32 R12, RZ, RZ, 0x6 ;  /* 0x00000006ff0c7424 */ /* 0x000fe400078e00ff */
[----:B------:R-:W-:-:S07]  /*196e0*/  IMAD.MOV.U32 R2, RZ, RZ, R14 ;  /* 0x000000ffff027224 */ /* 0x000fce00078e000e */
[----:B------:R-:W-:Y:S05]  /*196f0*/  WARPSYNC.COLLECTIVE R15, `(.L_x_2953) ;  /* 0x000000000f087348 */ /* 0x000fea0003c00000 */
[----:B------:R0:W1:Y:S02]  /*19700*/  SHFL.IDX P6, R14, R13, R12, R11 ;  /* 0x0000000c0d0e7389 */ /* 0x00006400000c000b */
[----:B01----:R-:W-:Y:S01]  /*19710*/  ENDCOLLECTIVE ;  /* 0x000000000000791b */ /* 0x003fe20003800000 */
.L_x_2953:
        /* <DEDUP_REMOVED lines=12> */
.L_x_2954:
[----:B------:R-:W-:Y:S02]  /*197e0*/  IMAD.MOV.U32 R13, RZ, RZ, R20 ;  /* 0x000000ffff0d7224 */ /* 0x000fe400078e0014 */
[----:B------:R-:W-:Y:S02]  /*197f0*/  IMAD.MOV.U32 R12, RZ, RZ, 0x7 ;  /* 0x00000007ff0c7424 */ /* 0x000fe400078e00ff */
[----:B------:R-:W-:-:S07]  /*19800*/  IMAD.MOV.U32 R2, RZ, RZ, R14 ;  /* 0x000000ffff027224 */ /* 0x000fce00078e000e */
[----:B------:R-:W-:Y:S05]  /*19810*/  WARPSYNC.COLLECTIVE R15, `(.L_x_2955) ;  /* 0x000000000f087348 */ /* 0x000fea0003c00000 */
[----:B------:R0:W1:Y:S02]  /*19820*/  SHFL.IDX P6, R14, R13, R12, R11 ;  /* 0x0000000c0d0e7389 */ /* 0x00006400000c000b */
[----:B01----:R-:W-:Y:S01]  /*19830*/  ENDCOLLECTIVE ;  /* 0x000000000000791b */ /* 0x003fe20003800000 */
.L_x_2955:
        /* <DEDUP_REMOVED lines=12> */
.L_x_2956:
[----:B------:R-:W-:Y:S02]  /*19900*/  IMAD.MOV.U32 R13, RZ, RZ, R19 ;  /* 0x000000ffff0d7224 */ /* 0x000fe400078e0013 */
[----:B------:R-:W-:Y:S02]  /*19910*/  IMAD.MOV.U32 R12, RZ, RZ, RZ ;  /* 0x000000ffff0c7224 */ /* 0x000fe400078e00ff */
[----:B------:R-:W-:-:S07]  /*19920*/  IMAD.MOV.U32 R2, RZ, RZ, R14 ;  /* 0x000000ffff027224 */ /* 0x000fce00078e000e */
[----:B------:R-:W-:Y:S05]  /*19930*/  WARPSYNC.COLLECTIVE R15, `(.L_x_2957) ;  /* 0x000000000f087348 */ /* 0x000fea0003c00000 */
[----:B------:R0:W1:Y:S02]  /*19940*/  SHFL.IDX P6, R14, R13, R12, R11 ;  /* 0x0000000c0d0e7389 */ /* 0x00006400000c000b */
[----:B01----:R-:W-:Y:S01]  /*19950*/  ENDCOLLECTIVE ;  /* 0x000000000000791b */ /* 0x003fe20003800000 */
.L_x_2957:
        /* <DEDUP_REMOVED lines=12> */
.L_x_2958:
[----:B------:R-:W-:Y:S02]  /*19a20*/  IMAD.MOV.U32 R13, RZ, RZ, R19 ;  /* 0x000000ffff0d7224 */ /* 0x000fe400078e0013 */
[----:B------:R-:W-:Y:S02]  /*19a30*/  IMAD.MOV.U32 R12, RZ, RZ, 0x1 ;  /* 0x00000001ff0c7424 */ /* 0x000fe400078e00ff */
[----:B------:R-:W-:-:S07]  /*19a40*/  IMAD.MOV.U32 R2, RZ, RZ, R14 ;  /* 0x000000ffff027224 */ /* 0x000fce00078e000e */
[----:B------:R-:W-:Y:S05]  /*19a50*/  WARPSYNC.COLLECTIVE R15, `(.L_x_2959) ;  /* 0x000000000f087348 */ /* 0x000fea0003c00000 */
[----:B------:R0:W1:Y:S02]  /*19a60*/  SHFL.IDX P6, R14, R13, R12, R11 ;  /* 0x0000000c0d0e7389 */ /* 0x00006400000c000b */
[----:B01----:R-:W-:Y:S01]  /*19a70*/  ENDCOLLECTIVE ;  /* 0x000000000000791b */ /* 0x003fe20003800000 */
.L_x_2959:
        /* <DEDUP_REMOVED lines=13> */
.L_x_2960:
        /* <DEDUP_REMOVED lines=15> */
.L_x_2869:
[----:B--2---:R2:W3:Y:S02]  /*19c40*/  SYNCS.PHASECHK.TRANS64.TRYWAIT P0, [R0+URZ+0x22840], R26 ;  /* 0x0228401a000075a7 */ /* 0x0044e4000800017f */
[----:B---3--:R-:W-:Y:S05]  /*19c50*/  @!P0 NANOSLEEP.SYNCS 0x989680 ;  /* 0x009896800000895d */ /* 0x008fea0003900000 */
[----:B------:R-:W3:Y:S02]  /*19c60*/  @!P0 SYNCS.PHASECHK.TRANS64 P0, [R0+URZ+0x22840], R26 ;  /* 0x0228401a000085a7 */ /* 0x000ee4000800007f */
[----:B---3--:R-:W-:Y:S05]  /*19c70*/  @!P0 BRA `(.L_x_2869) ;  /* 0xfffffffc00f08947 */ /* 0x008fea000383ffff */
[----:B------:R-:W-:Y:S05]  /*19c80*/  BRA `(.L_x_2962) ;  /* 0xffffffa400c07947 */ /* 0x000fea000383ffff */
.L_x_2870:
        /* <DEDUP_REMOVED lines=8> */
.L_x_2964:
[----:B------:R-:W-:Y:S05]  /*19d10*/  BSYNC B0 ;  /* 0x0000000000007941 */ /* 0x000fea0003800000 */
.L_x_2963:
        /* <DEDUP_REMOVED lines=8> */
.L_x_2965:
        /* <DEDUP_REMOVED lines=16> */
.L_x_2966:
[----:B------:R-:W-:Y:S02]  /*19ea0*/  IMAD.MOV.U32 R13, RZ, RZ, R8 ;  /* 0x000000ffff0d7224 */ /* 0x000fe400078e0008 */
[----:B------:R-:W-:-:S07]  /*19eb0*/  IMAD.MOV.U32 R2, RZ, RZ, R14 ;  /* 0x000000ffff027224 */ /* 0x000fce00078e000e */
[----:B------:R-:W-:Y:S05]  /*19ec0*/  WARPSYNC.COLLECTIVE R15, `(.L_x_2967) ;  /* 0x000000000f087348 */ /* 0x000fea0003c00000 */
[----:B------:R0:W1:Y:S02]  /*19ed0*/  SHFL.IDX P6, R14, R13, R12, R11 ;  /* 0x0000000c0d0e7389 */ /* 0x00006400000c000b */
[----:B01----:R-:W-:Y:S01]  /*19ee0*/  ENDCOLLECTIVE ;  /* 0x000000000000791b */ /* 0x003fe20003800000 */
.L_x_2967:
        /* <DEDUP_REMOVED lines=16> */
.L_x_2968:
[----:B------:R-:W-:Y:S02]  /*19ff0*/  IMAD.MOV.U32 R13, RZ, RZ, R8 ;  /* 0x000000ffff0d7224 */ /* 0x000fe400078e0008 */
[----:B------:R-:W-:-:S07]  /*1a000*/  IMAD.MOV.U32 R2, RZ, RZ, R14 ;  /* 0x000000ffff027224 */ /* 0x000fce00078e000e */
[----:B------:R-:W-:Y:S05]  /*1a010*/  WARPSYNC.COLLECTIVE R15, `(.L_x_2969) ;  /* 0x000000000f087348 */ /* 0x000fea0003c00000 */
[----:B------:R0:W1:Y:S02]  /*1a020*/  SHFL.IDX P6, R14, R13, R12, R11 ;  /* 0x0000000c0d0e7389 */ /* 0x00006400000c000b */
[----:B01----:R-:W-:Y:S01]  /*1a030*/  ENDCOLLECTIVE ;  /* 0x000000000000791b */ /* 0x003fe20003800000 */
.L_x_2969:
[----:B------:R-:W-:Y:S02]  /*1a040*/  IMAD.MOV.U32 R13, RZ, RZ, R7 ;  /* 0x000000ffff0d7224 */ /* 0x000fe400078e0007 */
[----:B------:R-:W-:Y:S02]  /*1a050*/  IMAD.MOV.U32 R12, RZ, RZ, 0x3 ;  /* 0x00000003ff0c7424 */ /* 0x000fe400078e00ff */
[----:B------:R-:W-:-:S07]  /*1a060*/  IMAD.MOV.U32 R3, RZ, RZ, R14 ;  /* 0x000000ffff037224 */ /* 0x000fce00078e000e */
[----:B------:R-:W-:Y:S05]  /*1a070*/  WARPSYNC.COLLECTIVE R15, `(.L_x_2970) ;  /* 0x000000000f087348 */ /* 0x000fea0003c00000 */
[----:B------:R0:W1:Y:S02]  /*1a080*/  SHFL.IDX P6, R14, R13, R12, R11 ;  /* 0x0000000c0d0e7389 */ /* 0x00006400000c000b */
[----:B01----:R-:W-:Y:S01]  /*1a090*/  ENDCOLLECTIVE ;  /* 0x000000000000791b */ /* 0x003fe20003800000 */
.L_x_2970:
        /* <DEDUP_REMOVED lines=15> */
.L_x_2971:
[----:B------:R-:W-:Y:S02]  /*1a190*/  IMAD.MOV.U32 R13, RZ, RZ, R7 ;  /* 0x000000ffff0d7224 */ /* 0x000fe400078e0007 */
[----:B------:R-:W-:Y:S02]  /*1a1a0*/  IMAD.MOV.U32 R12, RZ, RZ, 0x4 ;  /* 0x00000004ff0c7424 */ /* 0x000fe400078e00ff */
[----:B------:R-:W-:-:S07]  /*1a1b0*/  IMAD.MOV.U32 R3, RZ, RZ, R14 ;  /* 0x000000ffff037224 */ /* 0x000fce00078e000e */
[----:B------:R-:W-:Y:S05]  /*1a1c0*/  WARPSYNC.COLLECTIVE R15, `(.L_x_2972) ;  /* 0x000000000f087348 */ /* 0x000fea0003c00000 */
[----:B------:R0:W1:Y:S02]  /*1a1d0*/  SHFL.IDX P6, R14, R13, R12, R11 ;  /* 0x0000000c0d0e7389 */ /* 0x00006400000c000b */
[----:B01----:R-:W-:Y:S01]  /*1a1e0*/  ENDCOLLECTIVE ;  /* 0x000000000000791b */ /* 0x003fe20003800000 */
.L_x_2972:
        /* <DEDUP_REMOVED lines=15> */
.L_x_2973:
[----:B------:R-:W-:Y:S02]  /*1a2e0*/  IMAD.MOV.U32 R13, RZ, RZ, R7 ;  /* 0x000000ffff0d7224 */ /* 0x000fe400078e0007 */
[----:B------:R-:W-:Y:S02]  /*1a2f0*/  IMAD.MOV.U32 R12, RZ, RZ, 0x5 ;  /* 0x00000005ff0c7424 */ /* 0x000fe400078e00ff */
[----:B------:R-:W-:-:S07]  /*1a300*/  IMAD.MOV.U32 R3, RZ, RZ, R14 ;  /* 0x000000ffff037224 */ /* 0x000fce00078e000e */
[----:B------:R-:W-:Y:S05]  /*1a310*/  WARPSYNC.COLLECTIVE R15, `(.L_x_2974) ;  /* 0x000000000f087348 */ /* 0x000fea0003c00000 */
[----:B------:R0:W1:Y:S02]  /*1a320*/  SHFL.IDX P6, R14, R13, R12, R11 ;  /* 0x0000000c0d0e7389 */ /* 0x00006400000c000b */
[----:B01----:R-:W-:Y:S01]  /*1a330*/  ENDCOLLECTIVE ;  /* 0x000000000000791b */ /* 0x003fe20003800000 */
.L_x_2974:
        /* <DEDUP_REMOVED lines=15> */
.L_x_2975:
[----:B------:R-:W-:Y:S02]  /*1a430*/  IMAD.MOV.U32 R13, RZ, RZ, R7 ;  /* 0x000000ffff0d7224 */ /* 0x000fe400078e0007 */
[----:B------:R-:W-:Y:S02]  /*1a440*/  IMAD.MOV.U32 R12, RZ, RZ, 0x6 ;  /* 0x00000006ff0c7424 */ /* 0x000fe400078e00ff */
[----:B------:R-:W-:-:S07]  /*1a450*/  IMAD.MOV.U32 R3, RZ, RZ, R14 ;  /* 0x000000ffff037224 */ /* 0x000fce00078e000e */
[----:B------:R-:W-:Y:S05]  /*1a460*/  WARPSYNC.COLLECTIVE R15, `(.L_x_2976) ;  /* 0x000000000f087348 */ /* 0x000fea0003c00000 */
[----:B------:R0:W1:Y:S02]  /*1a470*/  SHFL.IDX P6, R14, R13, R12, R11 ;  /* 0x0000000c0d0e7389 */ /* 0x00006400000c000b */
[----:B01----:R-:W-:Y:S01]  /*1a480*/  ENDCOLLECTIVE ;  /* 0x000000000000791b */ /* 0x003fe20003800000 */
.L_x_2976:
        /* <DEDUP_REMOVED lines=14> */
.L_x_2977:
[----:B------:R-:W-:Y:S02]  /*1a570*/  IMAD.MOV.U32 R13, RZ, RZ, R7 ;  /* 0x000000ffff0d7224 */ /* 0x000fe400078e0007 */
[----:B------:R-:W-:Y:S02]  /*1a580*/  IMAD.MOV.U32 R12, RZ, RZ, 0x7 ;  /* 0x00000007ff0c7424 */ /* 0x000fe400078e00ff */
[----:B------:R-:W-:-:S07]  /*1a590*/  IMAD.MOV.U32 R3, RZ, RZ, R14 ;  /* 0x000000ffff037224 */ /* 0x000fce00078e000e */
[----:B------:R-:W-:Y:S05]  /*1a5a0*/  WARPSYNC.COLLECTIVE R15, `(.L_x_2978) ;  /* 0x000000000f087348 */ /* 0x000fea0003c00000 */
[----:B------:R0:W1:Y:S02]  /*1a5b0*/  SHFL.IDX P6, R14, R13, R12, R11 ;  /* 0x0000000c0d0e7389 */ /* 0x00006400000c000b */
[----:B01----:R-:W-:Y:S01]  /*1a5c0*/  ENDCOLLECTIVE ;  /* 0x000000000000791b */ /* 0x003fe20003800000 */
.L_x_2978:
[----:B------:R-:W-:-:S05]  /*1a5d0*/  @P4 IADD3 R3, P0, R29, R3, RZ ;  /* 0x000000031d034210 */ /* 0x000fca0007f1e0ff */
[----:B------:R-:W-:-:S05]  /*1a5e0*/  @P4 IMAD.X R2, RZ, RZ, R2, P0 ;  /* 0x000000ffff024224 */ /* 0x000fca00000e0602 */
[----:B------:R-:W-:Y:S01]  /*1a5f0*/  @P4 LOP3.LUT R3, R3, R2, RZ, 0x3c, !PT ;  /* 0x0000000203034212 */ /* 0x000fe200078e3cff */
[----:B------:R-:W-:-:S03]  /*1a600*/  IMAD.MOV.U32 R13, RZ, RZ, R8 ;  /* 0x000000ffff0d7224 */ /* 0x000fc600078e0008 */
[----:B------:R-:W-:-:S04]  /*1a610*/  @P4 LOP3.LUT R2, R3, R2, RZ, 0x3c, !PT ;  /* 0x0000000203024212 */ /* 0x000fc800078e3cff */
[----:B------:R-:W-:Y:S01]  /*1a620*/  @P4 LOP3.LUT R3, R3, R2, RZ, 0x3c, !PT ;  /* 0x0000000203034212 */ /* 0x000fe200078e3cff */
[----:B------:R-:W-:-:S07]  /*1a630*/  IMAD.MOV.U32 R7, RZ, RZ, R14 ;  /* 0x000000ffff077224 */ /* 0x000fce00078e000e */
[----:B------:R-:W-:Y:S05]  /*1a640*/  WARPSYNC.COLLECTIVE R15, `(.L_x_2979) ;  /* 0x000000000f087348 */ /* 0x000fea0003c00000 */
[----:B------:R0:W1:Y:S02]  /*1a650*/  SHFL.IDX P6, R14, R13, R12, R11 ;  /* 0x0000000c0d0e7389 */ /* 0x00006400000c000b */
[----:B01----:R-:W-:Y:S01]  /*1a660*/  ENDCOLLECTIVE ;  /* 0x000000000000791b */ /* 0x003fe20003800000 */
.L_x_2979:
[----:B------:R-:W-:Y:S01]  /*1a670*/  @!PT LDS RZ, [RZ] ;  /* 0x00000000fffff984 */ /* 0x000fe20000000800 */
[----:B------:R-:W-:Y:S01]  /*1a680*/  @!PT LDS RZ, [RZ] ;  /* 0x00000000fffff984 */ /* 0x000fe20000000800 */
[----:B------:R-:W-:Y:S01]  /*1a690*/  @!PT LDS RZ, [RZ] ;  /* 0x00000000fffff984 */ /* 0x000fe20000000800 */
[----:B------:R0:W-:Y:S01]  /*1a6a0*/  @P4 LDGSTS.E.BYPASS.LTC128B.128 [R4+0x1b400], desc[UR54][R2.64], !P2 ;  /* 0x1b40000002044fae */ /* 0x0001e2000d101d76 */
[----:B------:R-:W-:Y:S02]  /*1a6b0*/  IMAD.MOV.U32 R13, RZ, RZ, R6 ;  /* 0x000000ffff0d7224 */ /* 0x000fe400078e0006 */
[----:B------:R-:W-:Y:S01]  /*1a6c0*/  IMAD.MOV.U32 R12, RZ, RZ, RZ ;  /* 0x000000ffff0c7224 */ /* 0x000fe200078e00ff */
[----:B------:R-:W-:-:S05]  /*1a6d0*/  @P3 IADD3 R14, P0, R29, R14, RZ ;  /* 0x0000000e1d0e3210 */ /* 0x000fca0007f1e0ff */
[----:B0-----:R-:W-:-:S08]  /*1a6e0*/  @P3 IMAD.MOV.U32 R2, RZ, RZ, R14 ;  /* 0x000000ffff023224 */ /* 0x001fd000078e000e */
[----:B------:R-:W-:Y:S05]  /*1a6f0*/  WARPSYNC.COLLECTIVE R15, `(.L_x_2980) ;  /* 0x000000000f087348 */ /* 0x000fea0003c00000 */
[----:B------:R0:W1:Y:S02]  /*1a700*/  SHFL.IDX P6, R14, R13, R12, R11 ;  /* 0x0000000c0d0e7389 */ /* 0x00006400000c000b */
[----:B01----:R-:W-:Y:S01]  /*1a710*/  ENDCOLLECTIVE ;  /* 0x000000000000791b */ /* 0x003fe20003800000 */
.L_x_2980:
        /* <DEDUP_REMOVED lines=11> */
.L_x_2981:
        /* <DEDUP_REMOVED lines=8> */
.L_x_2982:
        /* <DEDUP_REMOVED lines=10> */
.L_x_2983:
[----:B------:R-:W-:Y:S05]  /*1a8f0*/  BRA `(.L_x_2984) ;  /* 0xffffffa000687947 */ /* 0x000fea000383ffff */
.L_x_2875:
[----:B------:R-:W-:Y:S02]  /*1a900*/  IMAD.MOV.U32 R13, RZ, RZ, R4 ;  /* 0x000000ffff0d7224 */ /* 0x000fe400078e0004 */
[----:B------:R-:W-:Y:S02]  /*1a910*/  IMAD.MOV.U32 R12, RZ, RZ, RZ ;  /* 0x000000ffff0c7224 */ /* 0x000fe400078e00ff */
[----:B------:R-:W-:Y:S02]  /*1a920*/  IMAD.MOV.U32 R11, RZ, RZ, 0x181f ;  /* 0x0000181fff0b7424 */ /* 0x000fe400078e00ff */
[----:B------:R-:W-:Y:S02]  /*1a930*/  IMAD.MOV.U32 R15, RZ, RZ, -0x1 ;  /* 0xffffffffff0f7424 */ /* 0x000fe400078e00ff */
[----:B------:R-:W-:Y:S02]  /*1a940*/  IMAD R22, R22, R5, RZ ;  /* 0x0000000516167224 */ /* 0x000fe400078e02ff */
[----:B------:R-:W-:-:S07]  /*1a950*/  IMAD R5, R18, 0x80, R10 ;  /* 0x0000008012057824 */ /* 0x000fce00078e020a */
[----:B-----5:R-:W-:Y:S05]  /*1a960*/  WARPSYNC.COLLECTIVE R15, `(.L_x_2985) ;  /* 0x000000000f087348 */ /* 0x020fea0003c00000 */
[----:B------:R0:W1:Y:S02]  /*1a970*/  SHFL.IDX P6, R14, R13, R12, R11 ;  /* 0x0000000c0d0e7389 */ /* 0x00006400000c000b */
[----:B01---5:R-:W-:Y:S01]  /*1a980*/  ENDCOLLECTIVE ;  /* 0x000000000000791b */ /* 0x023fe20003800000 */
.L_x_2985:
[C---:B------:R-:W-:Y:S01]  /*1a990*/  VIADD R7, R5.reuse, 0x10 ;  /* 0x0000001005077836 */ /* 0x040fe20000000000 */
[----:B------:R-:W-:Y:S01]  /*1a9a0*/  ISETP.GE.AND P2, PT, R5, R22, PT ;  /* 0x000000160500720c */ /* 0x000fe20003f46270 */
[----:B------:R-:W-:Y:S02]  /*1a9b0*/  IMAD.MOV.U32 R13, RZ, RZ, R0 ;  /* 0x000000ffff0d7224 */ /* 0x000fe400078e0000 */
[----:B------:R-:W-:-:S10]  /*1a9c0*/  IMAD.MOV.U32 R2, RZ, RZ, R14 ;  /* 0x000000ffff027224 */ /* 0x000fd400078e000e */
[----:B------:R-:W-:Y:S05]  /*1a9d0*/  WARPSYNC.COLLECTIVE R15, `(.L_x_2986) ;  /* 0x000000000f087348 */ /* 0x000fea0003c00000 */
[----:B------:R0:W1:Y:S02]  /*1a9e0*/  SHFL.IDX P6, R14, R13, R12, R11 ;  /* 0x0000000c0d0e7389 */ /* 0x00006400000c000b */
[----:B01----:R-:W-:Y:S01]  /*1a9f0*/  ENDCOLLECTIVE ;  /* 0x000000000000791b */ /* 0x003fe20003800000 */
.L_x_2986:
        /* <DEDUP_REMOVED lines=8> */
.L_x_2987:
        /* <DEDUP_REMOVED lines=11> */
.L_x_2988:
[----:B------:R-:W-:Y:S02]  /*1ab30*/  IMAD.MOV.U32 R13, RZ, RZ, R4 ;  /* 0x000000ffff0d7224 */ /* 0x000fe400078e0004 */
[----:B------:R-:W-:Y:S01]  /*1ab40*/  IMAD.MOV.U32 R12, RZ, RZ, 0x2 ;  /* 0x00000002ff0c7424 */ /* 0x000fe200078e00ff */
[----:B------:R-:W-:-:S13]  /*1ab50*/  @!P2 IADD3 R2, P1, R29, R14, RZ ;  /* 0x0000000e1d02a210 */ /* 0x000fda0007f3e0ff */
[----:B------:R-:W-:Y:S05]  /*1ab60*/  WARPSYNC.COLLECTIVE R15, `(.L_x_2989) ;  /* 0x000000000f087348 */ /* 0x000fea0003c00000 */
[----:B------:R0:W1:Y:S02]  /*1ab70*/  SHFL.IDX P6, R14, R13, R12, R11 ;  /* 0x0000000c0d0e7389 */ /* 0x00006400000c000b */
[----:B01----:R-:W-:Y:S01]  /*1ab80*/  ENDCOLLECTIVE ;  /* 0x000000000000791b */ /* 0x003fe20003800000 */
.L_x_2989:
        /* <DEDUP_REMOVED lines=12> */
.L_x_2990:
[----:B------:R-:W-:Y:S02]  /*1ac50*/  IMAD.MOV.U32 R13, RZ, RZ, R4 ;  /* 0x000000ffff0d7224 */ /* 0x000fe400078e0004 */
[----:B------:R-:W-:Y:S01]  /*1ac60*/  IMAD.MOV.U32 R12, RZ, RZ, 0x3 ;  /* 0x00000003ff0c7424 */ /* 0x000fe200078e00ff */
[----:B------:R-:W-:-:S13]  /*1ac70*/  @!P2 IADD3 R2, P1, R29, R14, RZ ;  /* 0x0000000e1d02a210 */ /* 0x000fda0007f3e0ff */
[----:B------:R-:W-:Y:S05]  /*1ac80*/  WARPSYNC.COLLECTIVE R15, `(.L_x_2991) ;  /* 0x000000000f087348 */ /* 0x000fea0003c00000 */
[----:B------:R0:W1:Y:S02]  /*1ac90*/  SHFL.IDX P6, R14, R13, R12, R11 ;  /* 0x0000000c0d0e7389 */ /* 0x00006400000c000b */
[----:B01----:R-:W-:Y:S01]  /*1aca0*/  ENDCOLLECTIVE ;  /* 0x000000000000791b */ /* 0x003fe20003800000 */
.L_x_2991:
        /* <DEDUP_REMOVED lines=12> */
.L_x_2992:
[----:B------:R-:W-:Y:S02]  /*1ad70*/  IMAD.MOV.U32 R13, RZ, RZ, R4 ;  /* 0x000000ffff0d7224 */ /* 0x000fe400078e0004 */
[----:B------:R-:W-:Y:S01]  /*1ad80*/  IMAD.MOV.U32 R12, RZ, RZ, 0x4 ;  /* 0x00000004ff0c7424 */ /* 0x000fe200078e00ff */
[----:B------:R-:W-:-:S13]  /*1ad90*/  @!P2 IADD3 R2, P1, R29, R14, RZ ;  /* 0x0000000e1d02a210 */ /* 0x000fda0007f3e0ff */
[----:B------:R-:W-:Y:S05]  /*1ada0*/  WARPSYNC.COLLECTIVE R15, `(.L_x_2993) ;  /* 0x000000000f087348 */ /* 0x000fea0003c00000 */
[----:B------:R0:W1:Y:S02]  /*1adb0*/  SHFL.IDX P6, R14, R13, R12, R11 ;  /* 0x0000000c0d0e7389 */ /* 0x00006400000c000b */
[----:B01----:R-:W-:Y:S01]  /*1adc0*/  ENDCOLLECTIVE ;  /* 0x000000000000791b */ /* 0x003fe20003800000 */
.L_x_2993:
        /* <DEDUP_REMOVED lines=12> */
.L_x_2994:
[----:B------:R-:W-:Y:S02]  /*1ae90*/  IMAD.MOV.U32 R13, RZ, RZ, R4 ;  /* 0x000000ffff0d7224 */ /* 0x000fe400078e0004 */
[----:B------:R-:W-:Y:S01]  /*1aea0*/  IMAD.MOV.U32 R12, RZ, RZ, 0x5 ;  /* 0x00000005ff0c7424 */ /* 0x000fe200078e00ff */
[----:B------:R-:W-:-:S13]  /*1aeb0*/  @!P2 IADD3 R2, P1, R29, R14, RZ ;  /* 0x0000000e1d02a210 */ /* 0x000fda0007f3e0ff */
[----:B------:R-:W-:Y:S05]  /*1aec0*/  WARPSYNC.COLLECTIVE R15, `(.L_x_2995) ;  /* 0x000000000f087348 */ /* 0x000fea0003c00000 */
[----:B------:R0:W1:Y:S02]  /*1aed0*/  SHFL.IDX P6, R14, R13, R12, R11 ;  /* 0x0000000c0d0e7389 */ /* 0x00006400000c000b */
[----:B01----:R-:W-:Y:S01]  /*1aee0*/  ENDCOLLECTIVE ;  /* 0x000000000000791b */ /* 0x003fe20003800000 */
.L_x_2995:
        /* <DEDUP_REMOVED lines=11> */
.L_x_2996:
[----:B------:R-:W-:Y:S02]  /*1afa0*/  IMAD.MOV.U32 R13, RZ, RZ, R4 ;  /* 0x000000ffff0d7224 */ /* 0x000fe400078e0004 */
[----:B------:R-:W-:Y:S01]  /*1afb0*/  IMAD.MOV.U32 R12, RZ, RZ, 0x6 ;  /* 0x00000006ff0c7424 */ /* 0x000fe200078e00ff */
[----:B------:R-:W-:-:S13]  /*1afc0*/  @!P2 IADD3 R2, P1, R29, R14, RZ ;  /* 0x0000000e1d02a210 */ /* 0x000fda0007f3e0ff */
[----:B------:R-:W-:Y:S05]  /*1afd0*/  WARPSYNC.COLLECTIVE R15, `(.L_x_2997) ;  /* 0x000000000f087348 */ /* 0x000fea0003c00000 */
[----:B------:R0:W1:Y:S02]  /*1afe0*/  SHFL.IDX P6, R14, R13, R12, R11 ;  /* 0x0000000c0d0e7389 */ /* 0x00006400000c000b */
[----:B01----:R-:W-:Y:S01]  /*1aff0*/  ENDCOLLECTIVE ;  /* 0x000000000000791b */ /* 0x003fe20003800000 */
.L_x_2997:
        /* <DEDUP_REMOVED lines=12> */
.L_x_2998:
[----:B------:R-:W-:Y:S02]  /*1b0c0*/  IMAD.MOV.U32 R13, RZ, RZ, R4 ;  /* 0x000000ffff0d7224 */ /* 0x000fe400078e0004 */
[----:B------:R-:W-:Y:S01]  /*1b0d0*/  IMAD.MOV.U32 R12, RZ, RZ, 0x7 ;  /* 0x00000007ff0c7424 */ /* 0x000fe200078e00ff */
[----:B------:R-:W-:-:S13]  /*1b0e0*/  @!P2 IADD3 R2, P1, R29, R14, RZ ;  /* 0x0000000e1d02a210 */ /* 0x000fda0007f3e0ff */
[----:B------:R-:W-:Y:S05]  /*1b0f0*/  WARPSYNC.COLLECTIVE R15, `(.L_x_2999) ;  /* 0x000000000f087348 */ /* 0x000fea0003c00000 */
[----:B------:R0:W1:Y:S02]  /*1b100*/  SHFL.IDX P6, R14, R13, R12, R11 ;  /* 0x0000000c0d0e7389 */ /* 0x00006400000c000b */
[----:B01----:R-:W-:Y:S01]  /*1b110*/  ENDCOLLECTIVE ;  /* 0x000000000000791b */ /* 0x003fe20003800000 */
.L_x_2999:
        /* <DEDUP_REMOVED lines=10> */
.L_x_3000:
[----:B------:R-:W-:Y:S05]  /*1b1c0*/  BRA `(.L_x_3001) ;  /* 0xffffffa000a87947 */ /* 0x000fea000383ffff */
.L_x_2878:
[----:B0-----:R0:W1:Y:S02]  /*1b1d0*/  SYNCS.PHASECHK.TRANS64.TRYWAIT P0, [R16+URZ+0x22820], R3 ;  /* 0x02282003100075a7 */ /* 0x001064000800017f */
[----:B-1----:R-:W-:Y:S05]  /*1b1e0*/  @!P0 NANOSLEEP.SYNCS 0x989680 ;  /* 0x009896800000895d */ /* 0x002fea0003900000 */
[----:B------:R-:W1:Y:S02]  /*1b1f0*/  @!P0 SYNCS.PHASECHK.TRANS64 P0, [R16+URZ+0x22820], R3 ;  /* 0x02282003100085a7 */ /* 0x000e64000800007f */
[----:B-1----:R-:W-:Y:S05]  /*1b200*/  @!P0 BRA `(.L_x_2878) ;  /* 0xfffffffc00f08947 */ /* 0x002fea000383ffff */
[----:B------:R-:W-:Y:S05]  /*1b210*/  BRA `(.L_x_3002) ;  /* 0xffffffa400047947 */ /* 0x000fea000383ffff */
.L_x_2882:
[----:B0-----:R0:W1:Y:S02]  /*1b220*/  SYNCS.PHASECHK.TRANS64.TRYWAIT P0, [R0+URZ+0x22880], R28 ;  /* 0x0228801c000075a7 */ /* 0x001064000800017f */
[----:B-1----:R-:W-:Y:S05]  /*1b230*/  @!P0 NANOSLEEP.SYNCS 0x989680 ;  /* 0x009896800000895d */ /* 0x002fea0003900000 */
[----:B------:R-:W1:Y:S02]  /*1b240*/  @!P0 SYNCS.PHASECHK.TRANS64 P0, [R0+URZ+0x22880], R28 ;  /* 0x0228801c000085a7 */ /* 0x000e64000800007f */
[----:B-1----:R-:W-:Y:S05]  /*1b250*/  @!P0 BRA `(.L_x_2882) ;  /* 0xfffffffc00f08947 */ /* 0x002fea000383ffff */
[----:B------:R-:W-:Y:S05]  /*1b260*/  BRA `(.L_x_3003) ;  /* 0xffffffa800247947 */ /* 0x000fea000383ffff */
.L_x_2883:
        /* <DEDUP_REMOVED lines=8> */
.L_x_3005:
[----:B------:R-:W-:Y:S05]  /*1b2f0*/  BSYNC B0 ;  /* 0x0000000000007941 */ /* 0x000fea0003800000 */
.L_x_3004:
        /* <DEDUP_REMOVED lines=9> */
.L_x_3006:
[----:B------:R-:W-:Y:S02]  /*1b390*/  IMAD.MOV.U32 R13, RZ, RZ, R4 ;  /* 0x000000ffff0d7224 */ /* 0x000fe400078e0004 */
[----:B------:R-:W-:Y:S02]  /*1b3a0*/  IMAD.MOV.U32 R12, RZ, RZ, 0x1 ;  /* 0x00000001ff0c7424 */ /* 0x000fe400078e00ff */
[----:B------:R-:W-:-:S07]  /*1b3b0*/  IMAD.MOV.U32 R2, RZ, RZ, R14 ;  /* 0x000000ffff027224 */ /* 0x000fce00078e000e */
[----:B------:R-:W-:Y:S05]  /*1b3c0*/  WARPSYNC.COLLECTIVE R15, `(.L_x_3007) ;  /* 0x000000000f087348 */ /* 0x000fea0003c00000 */
[----:B------:R0:W1:Y:S02]  /*1b3d0*/  SHFL.IDX P6, R14, R13, R12, R11 ;  /* 0x0000000c0d0e7389 */ /* 0x00006400000c000b */
[----:B01----:R-:W-:Y:S01]  /*1b3e0*/  ENDCOLLECTIVE ;  /* 0x000000000000791b */ /* 0x003fe20003800000 */
.L_x_3007:
        /* <DEDUP_REMOVED lines=11> */
.L_x_3008:
        /* <DEDUP_REMOVED lines=8> */
.L_x_3009:
        /* <DEDUP_REMOVED lines=9> */
.L_x_3010:
        /* <DEDUP_REMOVED lines=9> */
.L_x_3011:
        /* <DEDUP_REMOVED lines=9> */
.L_x_3012:
[----:B------:R-:W-:Y:S02]  /*1b6d0*/  IMAD.MOV.U32 R13, RZ, RZ, R4 ;  /* 0x000000ffff0d7224 */ /* 0x000fe400078e0004 */
[----:B------:R-:W-:Y:S02]  /*1b6e0*/  IMAD.MOV.U32 R12, RZ, RZ, 0x4 ;  /* 0x00000004ff0c7424 */ /* 0x000fe400078e00ff */
[----:B------:R-:W-:-:S07]  /*1b6f0*/  IMAD.MOV.U32 R2, RZ, RZ, R14 ;  /* 0x000000ffff027224 */ /* 0x000fce00078e000e */
[----:B------:R-:W-:Y:S05]  /*1b700*/  WARPSYNC.COLLECTIVE R15, `(.L_x_3013) ;  /* 0x000000000f087348 */ /* 0x000fea0003c00000 */
[----:B------:R0:W1:Y:S02]  /*1b710*/  SHFL.IDX P6, R14, R13, R12, R11 ;  /* 0x0000000c0d0e7389 */ /* 0x00006400000c000b */
[----:B01----:R-:W-:Y:S01]  /*1b720*/  ENDCOLLECTIVE ;  /* 0x000000000000791b */ /* 0x003fe20003800000 */
.L_x_3013:
        /* <DEDUP_REMOVED lines=11> */
.L_x_3014:
[----:B------:R-:W-:Y:S02]  /*1b7e0*/  IMAD.MOV.U32 R13, RZ, RZ, R4 ;  /* 0x000000ffff0d7224 */ /* 0x000fe400078e0004 */
[----:B------:R-:W-:Y:S02]  /*1b7f0*/  IMAD.MOV.U32 R12, RZ, RZ, 0x5 ;  /* 0x00000005ff0c7424 */ /* 0x000fe400078e00ff */
[----:B------:R-:W-:-:S07]  /*1b800*/  IMAD.MOV.U32 R2, RZ, RZ, R14 ;  /* 0x000000ffff027224 */ /* 0x000fce00078e000e */
[----:B------:R-:W-:Y:S05]  /*1b810*/  WARPSYNC.COLLECTIVE R15, `(.L_x_3015) ;  /* 0x000000000f087348 */ /* 0x000fea0003c00000 */
[----:B------:R0:W1:Y:S02]  /*1b820*/  SHFL.IDX P6, R14, R13, R12, R11 ;  /* 0x0000000c0d0e7389 */ /* 0x00006400000c000b */
[----:B01----:R-:W-:Y:S01]  /*1b830*/  ENDCOLLECTIVE ;  /* 0x000000000000791b */ /* 0x003fe20003800000 */
.L_x_3015:
        /* <DEDUP_REMOVED lines=11> */
.L_x_3016:
[----:B------:R-:W-:Y:S02]  /*1b8f0*/  IMAD.MOV.U32 R13, RZ, RZ, R4 ;  /* 0x000000ffff0d7224 */ /* 0x000fe400078e0004 */
[----:B------:R-:W-:Y:S02]  /*1b900*/  IMAD.MOV.U32 R12, RZ, RZ, 0x6 ;  /* 0x00000006ff0c7424 */ /* 0x000fe400078e00ff */
[----:B------:R-:W-:-:S07]  /*1b910*/  IMAD.MOV.U32 R2, RZ, RZ, R14 ;  /* 0x000000ffff027224 */ /* 0x000fce00078e000e */
[----:B------:R-:W-:Y:S05]  /*1b920*/  WARPSYNC.COLLECTIVE R15, `(.L_x_3017) ;  /* 0x000000000f087348 */ /* 0x000fea0003c00000 */
[----:B------:R0:W1:Y:S02]  /*1b930*/  SHFL.IDX P6, R14, R13, R12, R11 ;  /* 0x0000000c0d0e7389 */ /* 0x00006400000c000b */
[----:B01----:R-:W-:Y:S01]  /*1b940*/  ENDCOLLECTIVE ;  /* 0x000000000000791b */ /* 0x003fe20003800000 */
.L_x_3017:
        /* <DEDUP_REMOVED lines=11> */
.L_x_3018:
[----:B------:R-:W-:Y:S02]  /*1ba00*/  IMAD.MOV.U32 R13, RZ, RZ, R4 ;  /* 0x000000ffff0d7224 */ /* 0x000fe400078e0004 */
[----:B------:R-:W-:Y:S02]  /*1ba10*/  IMAD.MOV.U32 R12, RZ, RZ, 0x7 ;  /* 0x00000007ff0c7424 */ /* 0x000fe400078e00ff */
[----:B------:R-:W-:-:S07]  /*1ba20*/  IMAD.MOV.U32 R2, RZ, RZ, R14 ;  /* 0x000000ffff027224 */ /* 0x000fce00078e000e */
[----:B------:R-:W-:Y:S05]  /*1ba30*/  WARPSYNC.COLLECTIVE R15, `(.L_x_3019) ;  /* 0x000000000f087348 */ /* 0x000fea0003c00000 */
[----:B------:R0:W1:Y:S02]  /*1ba40*/  SHFL.IDX P6, R14, R13, R12, R11 ;  /* 0x0000000c0d0e7389 */ /* 0x00006400000c000b */
[----:B01----:R-:W-:Y:S01]  /*1ba50*/  ENDCOLLECTIVE ;  /* 0x000000000000791b */ /* 0x003fe20003800000 */
.L_x_3019:
        /* <DEDUP_REMOVED lines=11> */
.L_x_3020:
[----:B------:R-:W-:Y:S02]  /*1bb10*/  IMAD.MOV.U32 R13, RZ, RZ, R19 ;  /* 0x000000ffff0d7224 */ /* 0x000fe400078e0013 */
[----:B------:R-:W-:Y:S02]  /*1bb20*/  IMAD.MOV.U32 R12, RZ, RZ, RZ ;  /* 0x000000ffff0c7224 */ /* 0x000fe400078e00ff */
[----:B------:R-:W-:-:S07]  /*1bb30*/  IMAD.MOV.U32 R20, RZ, RZ, R14 ;  /* 0x000000ffff147224 */ /* 0x000fce00078e000e */
[----:B------:R-:W-:Y:S05]  /*1bb40*/  WARPSYNC.COLLECTIVE R15, `(.L_x_3021) ;  /* 0x000000000f087348 */ /* 0x000fea0003c00000 */
[----:B------:R0:W1:Y:S02]  /*1bb50*/  SHFL.IDX P6, R14, R13, R12, R11 ;  /* 0x0000000c0d0e7389 */ /* 0x00006400000c000b */
[----:B01----:R-:W-:Y:S01]  /*1bb60*/  ENDCOLLECTIVE ;  /* 0x000000000000791b */ /* 0x003fe20003800000 */
.L_x_3021:
        /* <DEDUP_REMOVED lines=11> */
.L_x_3022:
[----:B------:R-:W-:Y:S02]  /*1bc20*/  IMAD.MOV.U32 R13, RZ, RZ, R19 ;  /* 0x000000ffff0d7224 */ /* 0x000fe400078e0013 */
[----:B------:R-:W-:Y:S02]  /*1bc30*/  IMAD.MOV.U32 R12, RZ, RZ, 0x1 ;  /* 0x00000001ff0c7424 */ /* 0x000fe400078e00ff */
[----:B------:R-:W-:-:S07]  /*1bc40*/  IMAD.MOV.U32 R5, RZ, RZ, R14 ;  /* 0x000000ffff057224 */ /* 0x000fce00078e000e */
[----:B------:R-:W-:Y:S05]  /*1bc50*/  WARPSYNC.COLLECTIVE R15, `(.L_x_3023) ;  /* 0x000000000f087348 */ /* 0x000fea0003c00000 */
[----:B------:R0:W1:Y:S02]  /*1bc60*/  SHFL.IDX P6, R14, R13, R12, R11 ;  /* 0x0000000c0d0e7389 */ /* 0x00006400000c000b */
[----:B01----:R-:W-:Y:S01]  /*1bc70*/  ENDCOLLECTIVE ;  /* 0x000000000000791b */ /* 0x003fe20003800000 */
.L_x_3023:
        /* <DEDUP_REMOVED lines=11> */
.L_x_3024:
[----:B------:R-:W-:Y:S01]  /*1bd30*/  IMAD.MOV.U32 R2, RZ, RZ, R14 ;  /* 0x000000ffff027224 */ /* 0x000fe200078e000e */
[----:B------:R-:W-:Y:S06]  /*1bd40*/  BRA `(.L_x_3025) ;  /* 0xffffffa000c07947 */ /* 0x000fec000383ffff */
.L_x_2888:
[----:B--2---:R2:W3:Y:S02]  /*1bd50*/  SYNCS.PHASECHK.TRANS64.TRYWAIT P0, [R0+URZ+0x22840], R28 ;  /* 0x0228401c000075a7 */ /* 0x0044e4000800017f */
[----:B---3--:R-:W-:Y:S05]  /*1bd60*/  @!P0 NANOSLEEP.SYNCS 0x989680 ;  /* 0x009896800000895d */ /* 0x008fea0003900000 */
[----:B------:R-:W3:Y:S02]  /*1bd70*/  @!P0 SYNCS.PHASECHK.TRANS64 P0, [R0+URZ+0x22840], R28 ;  /* 0x0228401c000085a7 */ /* 0x000ee4000800007f */
[----:B---3--:R-:W-:Y:S05]  /*1bd80*/  @!P0 BRA `(.L_x_2888) ;  /* 0xfffffffc00f08947 */ /* 0x008fea000383ffff */
[----:B------:R-:W-:Y:S05]  /*1bd90*/  BRA `(.L_x_3026) ;  /* 0xffffffa400107947 */ /* 0x000fea000383ffff */
.L_x_2889:
        /* <DEDUP_REMOVED lines=8> */
.L_x_3028:
[----:B------:R-:W-:Y:S05]  /*1be20*/  BSYNC B0 ;  /* 0x0000000000007941 */ /* 0x000fea0003800000 */
.L_x_3027:
        /* <DEDUP_REMOVED lines=8> */
.L_x_3029:
[----:B------:R-:W-:Y:S02]  /*1beb0*/  IMAD.MOV.U32 R13, RZ, RZ, R4 ;  /* 0x000000ffff0d7224 */ /* 0x000fe400078e0004 */
[----:B------:R-:W-:Y:S02]  /*1bec0*/  IMAD.MOV.U32 R12, RZ, RZ, 0x1 ;  /* 0x00000001ff0c7424 */ /* 0x000fe400078e00ff */
[----:B------:R-:W-:-:S07]  /*1bed0*/  IMAD.MOV.U32 R2, RZ, RZ, R14 ;  /* 0x000000ffff027224 */ /* 0x000fce00078e000e */
[----:B------:R-:W-:Y:S05]  /*1bee0*/  WARPSYNC.COLLECTIVE R15, `(.L_x_3030) ;  /* 0x000000000f087348 */ /* 0x000fea0003c00000 */
[----:B------:R0:W1:Y:S02]  /*1bef0*/  SHFL.IDX P6, R14, R13, R12, R11 ;  /* 0x0000000c0d0e7389 */ /* 0x00006400000c000b */
[----:B01----:R-:W-:Y:S01]  /*1bf00*/  ENDCOLLECTIVE ;  /* 0x000000000000791b */ /* 0x003fe20003800000 */
.L_x_3030:
        /* <DEDUP_REMOVED lines=11> */
.L_x_3031:
        /* <DEDUP_REMOVED lines=8> */
.L_x_3032:
        /* <DEDUP_REMOVED lines=9> */
.L_x_3033:
        /* <DEDUP_REMOVED lines=9> */
.L_x_3034:
        /* <DEDUP_REMOVED lines=9> */
.L_x_3035:
[----:B------:R-:W-:Y:S02]  /*1c1f0*/  IMAD.MOV.U32 R13, RZ, RZ, R4 ;  /* 0x000000ffff0d7224 */ /* 0x000fe400078e0004 */
[----:B------:R-:W-:Y:S02]  /*1c200*/  IMAD.MOV.U32 R12, RZ, RZ, 0x4 ;  /* 0x00000004ff0c7424 */ /* 0x000fe400078e00ff */
[----:B------:R-:W-:-:S07]  /*1c210*/  IMAD.MOV.U32 R2, RZ, RZ, R14 ;  /* 0x000000ffff027224 */ /* 0x000fce00078e000e */
[----:B------:R-:W-:Y:S05]  /*1c220*/  WARPSYNC.COLLECTIVE R15, `(.L_x_3036) ;  /* 0x000000000f087348 */ /* 0x000fea0003c00000 */
[----:B------:R0:W1:Y:S02]  /*1c230*/  SHFL.IDX P6, R14, R13, R12, R11 ;  /* 0x0000000c0d0e7389 */ /* 0x00006400000c000b */
[----:B01----:R-:W-:Y:S01]  /*1c240*/  ENDCOLLECTIVE ;  /* 0x000000000000791b */ /* 0x003fe20003800000 */
.L_x_3036:
        /* <DEDUP_REMOVED lines=11> */
.L_x_3037:
[----:B------:R-:W-:Y:S02]  /*1c300*/  IMAD.MOV.U32 R13, RZ, RZ, R4 ;  /* 0x000000ffff0d7224 */ /* 0x000fe400078e0004 */
[----:B------:R-:W-:Y:S02]  /*1c310*/  IMAD.MOV.U32 R12, RZ, RZ, 0x5 ;  /* 0x00000005ff0c7424 */ /* 0x000fe400078e00ff */
[----:B------:R-:W-:-:S07]  /*1c320*/  IMAD.MOV.U32 R2, RZ, RZ, R14 ;  /* 0x000000ffff027224 */ /* 0x000fce00078e000e */
[----:B------:R-:W-:Y:S05]  /*1c330*/  WARPSYNC.COLLECTIVE R15, `(.L_x_3038) ;  /* 0x000000000f087348 */ /* 0x000fea0003c00000 */
[----:B------:R0:W1:Y:S02]  /*1c340*/  SHFL.IDX P6, R14, R13, R12, R11 ;  /* 0x0000000c0d0e7389 */ /* 0x00006400000c000b */
[----:B01----:R-:W-:Y:S01]  /*1c350*/  ENDCOLLECTIVE ;  /* 0x000000000000791b */ /* 0x003fe20003800000 */
.L_x_3038:
        /* <DEDUP_REMOVED lines=11> */
.L_x_3039:
[----:B------:R-:W-:Y:S02]  /*1c410*/  IMAD.MOV.U32 R13, RZ, RZ, R4 ;  /* 0x000000ffff0d7224 */ /* 0x000fe400078e0004 */
[----:B------:R-:W-:Y:S02]  /*1c420*/  IMAD.MOV.U32 R12, RZ, RZ, 0x6 ;  /* 0x00000006ff0c7424 */ /* 0x000fe400078e00ff */
[----:B------:R-:W-:-:S07]  /*1c430*/  IMAD.MOV.U32 R2, RZ, RZ, R14 ;  /* 0x000000ffff027224 */ /* 0x000fce00078e000e */
[----:B------:R-:W-:Y:S05]  /*1c440*/  WARPSYNC.COLLECTIVE R15, `(.L_x_3040) ;  /* 0x000000000f087348 */ /* 0x000fea0003c00000 */
[----:B------:R0:W1:Y:S02]  /*1c450*/  SHFL.IDX P6, R14, R13, R12, R11 ;  /* 0x0000000c0d0e7389 */ /* 0x00006400000c000b */
[----:B01----:R-:W-:Y:S01]  /*1c460*/  ENDCOLLECTIVE ;  /* 0x000000000000791b */ /* 0x003fe20003800000 */
.L_x_3040:
        /* <DEDUP_REMOVED lines=11> */
.L_x_3041:
[----:B------:R-:W-:Y:S02]  /*1c520*/  IMAD.MOV.U32 R13, RZ, RZ, R4 ;  /* 0x000000ffff0d7224 */ /* 0x000fe400078e0004 */
[----:B------:R-:W-:Y:S02]  /*1c530*/  IMAD.MOV.U32 R12, RZ, RZ, 0x7 ;  /* 0x00000007ff0c7424 */ /* 0x000fe400078e00ff */
[----:B------:R-:W-:-:S07]  /*1c540*/  IMAD.MOV.U32 R2, RZ, RZ, R14 ;  /* 0x000000ffff027224 */ /* 0x000fce00078e000e */
[----:B------:R-:W-:Y:S05]  /*1c550*/  WARPSYNC.COLLECTIVE R15, `(.L_x_3042) ;  /* 0x000000000f087348 */ /* 0x000fea0003c00000 */
[----:B------:R0:W1:Y:S02]  /*1c560*/  SHFL.IDX P6, R14, R13, R12, R11 ;  /* 0x0000000c0d0e7389 */ /* 0x00006400000c000b */
[----:B01----:R-:W-:Y:S01]  /*1c570*/  ENDCOLLECTIVE ;  /* 0x000000000000791b */ /* 0x003fe20003800000 */
.L_x_3042:
        /* <DEDUP_REMOVED lines=11> */
.L_x_3043:
[----:B------:R-:W-:Y:S02]  /*1c630*/  IMAD.MOV.U32 R13, RZ, RZ, R8 ;  /* 0x000000ffff0d7224 */ /* 0x000fe400078e0008 */
[----:B------:R-:W-:Y:S02]  /*1c640*/  IMAD.MOV.U32 R12, RZ, RZ, RZ ;  /* 0x000000ffff0c7224 */ /* 0x000fe400078e00ff */
[----:B------:R-:W-:-:S07]  /*1c650*/  IMAD.MOV.U32 R9, RZ, RZ, R14 ;  /* 0x000000ffff097224 */ /* 0x000fce00078e000e */
[----:B------:R-:W-:Y:S05]  /*1c660*/  WARPSYNC.COLLECTIVE R15, `(.L_x_3044) ;  /* 0x000000000f087348 */ /* 0x000fea0003c00000 */
[----:B------:R0:W1:Y:S02]  /*1c670*/  SHFL.IDX P6, R14, R13, R12, R11 ;  /* 0x0000000c0d0e7389 */ /* 0x00006400000c000b */
[----:B01----:R-:W-:Y:S01]  /*1c680*/  ENDCOLLECTIVE ;  /* 0x000000000000791b */ /* 0x003fe20003800000 */
.L_x_3044:
        /* <DEDUP_REMOVED lines=11> */
.L_x_3045:
[----:B------:R-:W-:Y:S02]  /*1c740*/  IMAD.MOV.U32 R13, RZ, RZ, R8 ;  /* 0x000000ffff0d7224 */ /* 0x000fe400078e0008 */
[----:B------:R-:W-:Y:S02]  /*1c750*/  IMAD.MOV.U32 R12, RZ, RZ, 0x1 ;  /* 0x00000001ff0c7424 */ /* 0x000fe400078e00ff */
[----:B------:R-:W-:-:S07]  /*1c760*/  IMAD.MOV.U32 R5, RZ, RZ, R14 ;  /* 0x000000ffff057224 */ /* 0x000fce00078e000e */
[----:B------:R-:W-:Y:S05]  /*1c770*/  WARPSYNC.COLLECTIVE R15, `(.L_x_3046) ;  /* 0x000000000f087348 */ /* 0x000fea0003c00000 */
[----:B------:R0:W1:Y:S02]  /*1c780*/  SHFL.IDX P6, R14, R13, R12, R11 ;  /* 0x0000000c0d0e7389 */ /* 0x00006400000c000b */
[----:B01----:R-:W-:Y:S01]  /*1c790*/  ENDCOLLECTIVE ;  /* 0x000000000000791b */ /* 0x003fe20003800000 */
.L_x_3046:
        /* <DEDUP_REMOVED lines=11> */
.L_x_3047:
[----:B------:R-:W-:Y:S05]  /*1c850*/  BRA `(.L_x_3048) ;  /* 0xffffff9c00a07947 */ /* 0x000fea000383ffff */
.L_x_2894:
[----:B0-----:R0:W1:Y:S02]  /*1c860*/  SYNCS.PHASECHK.TRANS64.TRYWAIT P2, [R18+URZ+0x22870], R3 ;  /* 0x02287003120075a7 */ /* 0x001064000804017f */
[----:B-1----:R-:W-:Y:S05]  /*1c870*/  @!P2 NANOSLEEP.SYNCS 0x989680 ;  /* 0x009896800000a95d */ /* 0x002fea0003900000 */
[----:B------:R-:W1:Y:S02]  /*1c880*/  @!P2 SYNCS.PHASECHK.TRANS64 P2, [R18+URZ+0x22870], R3 ;  /* 0x022870031200a5a7 */ /* 0x000e64000804007f */
[----:B-1----:R-:W-:Y:S05]  /*1c890*/  @!P2 BRA `(.L_x_2894) ;  /* 0xfffffffc00f0a947 */ /* 0x002fea000383ffff */
[----:B------:R-:W-:Y:S05]  /*1c8a0*/  BRA `(.L_x_3049) ;  /* 0xffffffa000047947 */ /* 0x000fea000383ffff */
.L_x_2896:
[----:B0-----:R0:W1:Y:S02]  /*1c8b0*/  SYNCS.PHASECHK.TRANS64.TRYWAIT P2, [R18+URZ+0x22860], R3 ;  /* 0x02286003120075a7 */ /* 0x001064000804017f */
[----:B-1----:R-:W-:Y:S05]  /*1c8c0*/  @!P2 NANOSLEEP.SYNCS 0x989680 ;  /* 0x009896800000a95d */ /* 0x002fea0003900000 */
[----:B------:R-:W1:Y:S02]  /*1c8d0*/  @!P2 SYNCS.PHASECHK.TRANS64 P2, [R18+URZ+0x22860], R3 ;  /* 0x022860031200a5a7 */ /* 0x000e64000804007f */
[----:B-1----:R-:W-:Y:S05]  /*1c8e0*/  @!P2 BRA `(.L_x_2896) ;  /* 0xfffffffc00f0a947 */ /* 0x002fea000383ffff */
[----:B------:R-:W-:Y:S05]  /*1c8f0*/  BRA `(.L_x_3050) ;  /* 0xffffffa000147947 */ /* 0x000fea000383ffff */
.L_x_2904:
[----:B0-----:R0:W2:Y:S02]  /*1c900*/  SYNCS.PHASECHK.TRANS64.TRYWAIT P1, [R17+URZ+0x22870], R0 ;  /* 0x02287000110075a7 */ /* 0x0010a4000802017f */
[----:B--2---:R-:W-:Y:S05]  /*1c910*/  @!P1 NANOSLEEP.SYNCS 0x989680 ;  /* 0x009896800000995d */ /* 0x004fea0003900000 */
[----:B------:R-:W2:Y:S02]  /*1c920*/  @!P1 SYNCS.PHASECHK.TRANS64 P1, [R17+URZ+0x22870], R0 ;  /* 0x02287000110095a7 */ /* 0x000ea4000802007f */
[----:B--2---:R-:W-:Y:S05]  /*1c930*/  @!P1 BRA `(.L_x_2904) ;  /* 0xfffffffc00f09947 */ /* 0x004fea000383ffff */
[----:B------:R-:W-:Y:S05]  /*1c940*/  BRA `(.L_x_3051) ;  /* 0xffffffa400d87947 */ /* 0x000fea000383ffff */
.L_x_2906:
[----:B0-----:R0:W2:Y:S02]  /*1c950*/  SYNCS.PHASECHK.TRANS64.TRYWAIT P1, [R17+URZ+0x22860], R0 ;  /* 0x02286000110075a7 */ /* 0x0010a4000802017f */
[----:B--2---:R-:W-:Y:S05]  /*1c960*/  @!P1 NANOSLEEP.SYNCS 0x989680 ;  /* 0x009896800000995d */ /* 0x004fea0003900000 */
[----:B------:R-:W2:Y:S02]  /*1c970*/  @!P1 SYNCS.PHASECHK.TRANS64 P1, [R17+URZ+0x22860], R0 ;  /* 0x02286000110095a7 */ /* 0x000ea4000802007f */
[----:B--2---:R-:W-:Y:S05]  /*1c980*/  @!P1 BRA `(.L_x_2906) ;  /* 0xfffffffc00f09947 */ /* 0x004fea000383ffff */
[----:B------:R-:W-:Y:S05]  /*1c990*/  BRA `(.L_x_3052) ;  /* 0xffffffa400e87947 */ /* 0x000fea000383ffff */
.L_x_2920:
[----:B0-----:R0:W1:Y:S02]  /*1c9a0*/  SYNCS.PHASECHK.TRANS64.TRYWAIT P0, [R7+URZ+0x22820], R0 ;  /* 0x02282000070075a7 */ /* 0x001064000800017f */
[----:B-1----:R-:W-:Y:S05]  /*1c9b0*/  @!P0 NANOSLEEP.SYNCS 0x989680 ;  /* 0x009896800000895d */ /* 0x002fea0003900000 */
[----:B------:R-:W1:Y:S02]  /*1c9c0*/  @!P0 SYNCS.PHASECHK.TRANS64 P0, [R7+URZ+0x22820], R0 ;  /* 0x02282000070085a7 */ /* 0x000e64000800007f */
[----:B-1----:R-:W-:Y:S05]  /*1c9d0*/  @!P0 BRA `(.L_x_2920) ;  /* 0xfffffffc00f08947 */ /* 0x002fea000383ffff */
[----:B------:R-:W-:Y:S05]  /*1c9e0*/  BRA `(.L_x_3053) ;  /* 0xffffffbc00b47947 */ /* 0x000fea000383ffff */
.L_x_2921:
[----:B------:R-:W1:Y:S01]  /*1c9f0*/  S2R R2, SR_TID.X ;  /* 0x0000000000027919 */ /* 0x000e620000002100 */
[----:B------:R-:W-:Y:S01]  /*1ca00*/  BSSY B0, `(.L_x_3054) ;  /* 0x000000a000007945 */ /* 0x000fe20003800000 */
[----:B------:R-:W-:Y:S02]  /*1ca10*/  IMAD.MOV.U32 R12, RZ, RZ, RZ ;  /* 0x000000ffff0c7224 */ /* 0x000fe400078e00ff */
[----:B------:R-:W-:Y:S02]  /*1ca20*/  IMAD.MOV.U32 R11, RZ, RZ, 0x1f ;  /* 0x0000001fff0b7424 */ /* 0x000fe400078e00ff */
[----:B------:R-:W-:Y:S01]  /*1ca30*/  IMAD.MOV.U32 R15, RZ, RZ, -0x1 ;  /* 0xffffffffff0f7424 */ /* 0x000fe200078e00ff */
[----:B-1----:R-:W-:-:S04]  /*1ca40*/  SHF.R.U32.HI R2, RZ, 0x5, R2 ;  /* 0x00000005ff027819 */ /* 0x002fc80000011602 */
[----:B------:R-:W-:-:S05]  /*1ca50*/  LOP3.LUT R2, R2, 0x3, RZ, 0xc0, !PT ;  /* 0x0000000302027812 */ /* 0x000fca00078ec0ff */
[----:B------:R-:W-:-:S07]  /*1ca60*/  IMAD.MOV.U32 R13, RZ, RZ, R2 ;  /* 0x000000ffff0d7224 */ /* 0x000fce00078e0002 */
[----:B0-----:R-:W-:Y:S05]  /*1ca70*/  WARPSYNC.COLLECTIVE R15, `(.L_x_3055) ;  /* 0x000000000f087348 */ /* 0x001fea0003c00000 */
[----:B------:R1:W2:Y:S02]  /*1ca80*/  SHFL.IDX P6, R14, R13, R12, R11 ;  /* 0x0000000c0d0e7389 */ /* 0x0002a400000c000b */
[----:B012---:R-:W-:Y:S01]  /*1ca90*/  ENDCOLLECTIVE ;  /* 0x000000000000791b */ /* 0x007fe20003800000 */
.L_x_3055:
[----:B------:R-:W-:Y:S05]  /*1caa0*/  BSYNC B0 ;  /* 0x0000000000007941 */ /* 0x000fea0003800000 */
.L_x_3054:
[----:B------:R-:W-:Y:S05]  /*1cab0*/  BRA `(.L_x_3056) ;  /* 0xffffffbc009c7947 */ /* 0x000fea000383ffff */
.L_x_2924:
[----:B------:R-:W-:Y:S01]  /*1cac0*/  BSSY B1, `(.L_x_3057) ;  /* 0x0000006000017945 */ /* 0x000fe20003800000 */
[----:B------:R-:W-:-:S07]  /*1cad0*/  IMAD.MOV.U32 R15, RZ, RZ, -0x1 ;  /* 0xffffffffff0f7424 */ /* 0x000fce00078e00ff */
[----:B0-----:R-:W-:Y:S05]  /*1cae0*/  WARPSYNC.COLLECTIVE R15, `(.L_x_3058) ;  /* 0x000000000f0c7348 */ /* 0x001fea0003c00000 */
[----:B------:R-:W-:Y:S02]  /*1caf0*/  ELECT P6, UR62, PT ;  /* 0x00000000003e782f */ /* 0x000fe400038c0000 */
[----:B------:R-:W-:Y:S01]  /*1cb00*/  MOV R14, UR62 ;  /* 0x0000003e000e7c02 */ /* 0x000fe20008000f00 */
[----:B0-----:R-:W-:Y:S10]  /*1cb10*/  ENDCOLLECTIVE ;  /* 0x000000000000791b */ /* 0x001ff40003800000 */
.L_x_3058:
[----:B------:R-:W-:Y:S05]  /*1cb20*/  BSYNC B1 ;  /* 0x0000000000017941 */ /* 0x000fea0003800000 */
.L_x_3057:
[----:B------:R-:W-:Y:S05]  /*1cb30*/  BRA `(.L_x_3059) ;  /* 0xffffffbc00947947 */ /* 0x000fea000383ffff */
.L_x_2926:
[----:B0-----:R0:W1:Y:S02]  /*1cb40*/  SYNCS.PHASECHK.TRANS64.TRYWAIT P1, [R5+URZ+0x22840], R0 ;  /* 0x02284000050075a7 */ /* 0x001064000802017f */
[----:B-1----:R-:W-:Y:S05]  /*1cb50*/  @!P1 NANOSLEEP.SYNCS 0x989680 ;  /* 0x009896800000995d */ /* 0x002fea0003900000 */
[----:B------:R-:W1:Y:S02]  /*1cb60*/  @!P1 SYNCS.PHASECHK.TRANS64 P1, [R5+URZ+0x22840], R0 ;  /* 0x02284000050095a7 */ /* 0x000e64000802007f */
[----:B-1----:R-:W-:Y:S05]  /*1cb70*/  @!P1 BRA `(.L_x_2926) ;  /* 0xfffffffc00f09947 */ /* 0x002fea000383ffff */
[----:B------:R-:W-:Y:S05]  /*1cb80*/  BRA `(.L_x_3060) ;  /* 0xffffffbc00b47947 */ /* 0x000fea000383ffff */
.L_x_2928:
[----:B-1----:R1:W2:Y:S02]  /*1cb90*/  SYNCS.PHASECHK.TRANS64.TRYWAIT P1, [R3+URZ+0x22840], R2 ;  /* 0x02284002030075a7 */ /* 0x0022a4000802017f */
[----:B--2---:R-:W-:Y:S05]  /*1cba0*/  @!P1 NANOSLEEP.SYNCS 0x989680 ;  /* 0x009896800000995d */ /* 0x004fea0003900000 */
[----:B------:R-:W2:Y:S02]  /*1cbb0*/  @!P1 SYNCS.PHASECHK.TRANS64 P1, [R3+URZ+0x22840], R2 ;  /* 0x02284002030095a7 */ /* 0x000ea4000802007f */
[----:B--2---:R-:W-:Y:S05]  /*1cbc0*/  @!P1 BRA `(.L_x_2928) ;  /* 0xfffffffc00f09947 */ /* 0x004fea000383ffff */
[----:B------:R-:W-:Y:S05]  /*1cbd0*/  BRA `(.L_x_3061) ;  /* 0xffffffbc00c07947 */ /* 0x000fea000383ffff */
.L_x_2930:
[----:B--2---:R2:W3:Y:S02]  /*1cbe0*/  SYNCS.PHASECHK.TRANS64.TRYWAIT P1, [R5+URZ+0x22860], R0 ;  /* 0x02286000050075a7 */ /* 0x0044e4000802017f */
[----:B---3--:R-:W-:Y:S05]  /*1cbf0*/  @!P1 NANOSLEEP.SYNCS 0x989680 ;  /* 0x009896800000995d */ /* 0x008fea0003900000 */
[----:B------:R-:W3:Y:S02]  /*1cc00*/  @!P1 SYNCS.PHASECHK.TRANS64 P1, [R5+URZ+0x22860], R0 ;  /* 0x02286000050095a7 */ /* 0x000ee4000802007f */
[----:B---3--:R-:W-:Y:S05]  /*1cc10*/  @!P1 BRA `(.L_x_2930) ;  /* 0xfffffffc00f09947 */ /* 0x008fea000383ffff */
[----:B------:R-:W-:Y:S05]  /*1cc20*/  BRA `(.L_x_3062) ;  /* 0xffffffbc00bc7947 */ /* 0x000fea000383ffff */
.L_x_2932:
[----:B---3--:R3:W4:Y:S02]  /*1cc30*/  SYNCS.PHASECHK.TRANS64.TRYWAIT P1, [R3+URZ+0x22860], R2 ;  /* 0x02286002030075a7 */ /* 0x008724000802017f */
[----:B----4-:R-:W-:Y:S05]  /*1cc40*/  @!P1 NANOSLEEP.SYNCS 0x989680 ;  /* 0x009896800000995d */ /* 0x010fea0003900000 */
[----:B------:R-:W4:Y:S02]  /*1cc50*/  @!P1 SYNCS.PHASECHK.TRANS64 P1, [R3+URZ+0x22860], R2 ;  /* 0x02286002030095a7 */ /* 0x000f24000802007f */
[----:B----4-:R-:W-:Y:S05]  /*1cc60*/  @!P1 BRA `(.L_x_2932) ;  /* 0xfffffffc00f09947 */ /* 0x010fea000383ffff */
[----:B------:R-:W-:Y:S05]  /*1cc70*/  BRA `(.L_x_3063) ;  /* 0xffffffbc00b87947 */ /* 0x000fea000383ffff */
.L_x_2934:
[----:B----4-:R4:W0:Y:S02]  /*1cc80*/  SYNCS.PHASECHK.TRANS64.TRYWAIT P1, [R5+URZ+0x22880], R0 ;  /* 0x02288000050075a7 */ /* 0x010824000802017f */
[----:B0-----:R-:W-:Y:S05]  /*1cc90*/  @!P1 NANOSLEEP.SYNCS 0x989680 ;  /* 0x009896800000995d */ /* 0x001fea0003900000 */
[----:B------:R-:W0:Y:S02]  /*1cca0*/  @!P1 SYNCS.PHASECHK.TRANS64 P1, [R5+URZ+0x22880], R0 ;  /* 0x02288000050095a7 */ /* 0x000e24000802007f */
[----:B0-----:R-:W-:Y:S05]  /*1ccb0*/  @!P1 BRA `(.L_x_2934) ;  /* 0xfffffffc00f09947 */ /* 0x001fea000383ffff */
[----:B------:R-:W-:Y:S05]  /*1ccc0*/  BRA `(.L_x_3064) ;  /* 0xffffffbc00b47947 */ /* 0x000fea000383ffff */
.L_x_3065:
        /* <DEDUP_REMOVED lines=11> */
.L_x_3747:


//--------------------- .text._ZN7cutlass13device_kernelIN5flash11enable_sm90INS1_16FlashAttnFwdSm90INS1_25CollectiveMainloopFwdSm90ILi2EN4cute5tupleIJNS5_1CILi1EEES8_S8_EEENS6_IJNS7_ILi128EEENS7_ILi160EEESA_EEELi128ENS_12float_e4m3_tEfNS_4arch4Sm90ELb1ELb0ELb1ELb1ELb1ELb1ELb0ELb1ELb1ELb1ELb1ELb0EEENS1_21CollectiveEpilogueFwdINS6_IJSA_SA_SB_EEES9_NS_10bfloat16_tESF_Li256ELb1ELb1ELb1ELb1EEENS1_36VarlenDynamicPersistentTileSchedulerILi128ELi160ELi256ELi128ELb1ELb1ELb1ELb1ELb1ELb1EEEEEEEEEvNT_6ParamsE --------------------------
	.section	.text._ZN7cutlass13device_kernelIN5flash11enable_sm90INS1_16FlashAttnFwdSm90INS1_25CollectiveMainloopFwdSm90ILi2EN4cute5tupleIJNS5_1CILi1EEES8_S8_EEENS6_IJNS7_ILi128EEENS7_ILi160EEESA_EEELi128ENS_12float_e4m3_tEfNS_4arch4Sm90ELb1ELb0ELb1ELb1ELb1ELb1ELb0ELb1ELb1ELb1ELb1ELb0EEENS1_21CollectiveEpilogueFwdINS6_IJSA_SA_SB_EEES9_NS_10bfloat16_tESF_Li256ELb1ELb1ELb1ELb1EEENS1_36VarlenDynamicPersistentTileSchedulerILi128ELi160ELi256ELi128ELb1ELb1ELb1ELb1ELb1ELb1EEEEEEEEEvNT_6ParamsE,"ax",@progbits
	.align	128
.text._ZN7cutlass13device_kernelIN5flash11enable_sm90INS1_16FlashAttnFwdSm90INS1_25CollectiveMainloopFwdSm90ILi2EN4cute5tupleIJNS5_1CILi1EEES8_S8_EEENS6_IJNS7_ILi128EEENS7_ILi160EEESA_EEELi128ENS_12float_e4m3_tEfNS_4arch4Sm90ELb1ELb0ELb1ELb1ELb1ELb1ELb0ELb1ELb1ELb1ELb1ELb0EEENS1_21CollectiveEpilogueFwdINS6_IJSA_SA_SB_EEES9_NS_10bfloat16_tESF_Li256ELb1ELb1ELb1ELb1EEENS1_36VarlenDynamicPersistentTileSchedulerILi128ELi160ELi256ELi128ELb1ELb1ELb1ELb1ELb1ELb1EEEEEEEEEvNT_6ParamsE:
        .type           _ZN7cutlass13device_kernelIN5flash11enable_sm90INS1_16FlashAttnFwdSm90INS1_25CollectiveMainloopFwdSm90ILi2EN4cute5tupleIJNS5_1CILi1EEES8_S8_EEENS6_IJNS7_ILi128EEENS7_ILi160EEESA_EEELi128ENS_12float_e4m3_tEfNS_4arch4Sm90ELb1ELb0ELb1ELb1ELb1ELb1ELb0ELb1ELb1ELb1ELb1ELb0EEENS1_21CollectiveEpilogueFwdINS6_IJSA_SA_SB_EEES9_NS_10bfloat16_tESF_Li256ELb1ELb1ELb1ELb1EEENS1_36VarlenDynamicPersistentTileSchedulerILi128ELi160ELi256ELi128ELb1ELb1ELb1ELb1ELb1ELb1EEEEEEEEEvNT_6ParamsE,@function
        .size           _ZN7cutlass13device_kernelIN5flash11enable_sm90INS1_16FlashAttnFwdSm90INS1_25CollectiveMainloopFwdSm90ILi2EN4cute5tupleIJNS5_1CILi1EEES8_S8_EEENS6_IJNS7_ILi128EEENS7_ILi160EEESA_EEELi128ENS_12float_e4m3_tEfNS_4arch4Sm90ELb1ELb0ELb1ELb1ELb1ELb1ELb0ELb1ELb1ELb1ELb1ELb0EEENS1_21CollectiveEpilogueFwdINS6_IJSA_SA_SB_EEES9_NS_10bfloat16_tESF_Li256ELb1ELb1ELb1ELb1EEENS1_36VarlenDynamicPersistentTileSchedulerILi128ELi160ELi256ELi128ELb1ELb1ELb1ELb1ELb1ELb1EEEEEEEEEvNT_6ParamsE,(.L_x_3748 - _ZN7cutlass13device_kernelIN5flash11enable_sm90INS1_16FlashAttnFwdSm90INS1_25CollectiveMainloopFwdSm90ILi2EN4cute5tupleIJNS5_1CILi1EEES8_S8_EEENS6_IJNS7_ILi128EEENS7_ILi160EEESA_EEELi128ENS_12float_e4m3_tEfNS_4arch4Sm90ELb1ELb0ELb1ELb1ELb1ELb1ELb0ELb1ELb1ELb1ELb1ELb0EEENS1_21CollectiveEpilogueFwdINS6_IJSA_SA_SB_EEES9_NS_10bfloat16_tESF_Li256ELb1ELb1ELb1ELb1EEENS1_36VarlenDynamicPersistentTileSchedulerILi128ELi160ELi256ELi128ELb1ELb1ELb1ELb1ELb1ELb1EEEEEEEEEvNT_6ParamsE)
        .other          _ZN7cutlass13device_kernelIN5flash11enable_sm90INS1_16FlashAttnFwdSm90INS1_25CollectiveMainloopFwdSm90ILi2EN4cute5tupleIJNS5_1CILi1EEES8_S8_EEENS6_IJNS7_ILi128EEENS7_ILi160EEESA_EEELi128ENS_12float_e4m3_tEfNS_4arch4Sm90ELb1ELb0ELb1ELb1ELb1ELb1ELb0ELb1ELb1ELb1ELb1ELb0EEENS1_21CollectiveEpilogueFwdINS6_IJSA_SA_SB_EEES9_NS_10bfloat16_tESF_Li256ELb1ELb1ELb1ELb1EEENS1_36VarlenDynamicPersistentTileSchedulerILi128ELi160ELi256ELi128ELb1ELb1ELb1ELb1ELb1ELb1EEEEEEEEEvNT_6ParamsE,@"STO_CUDA_ENTRY STV_DEFAULT"
_ZN7cutlass13device_kernelIN5flash11enable_sm90INS1_16FlashAttnFwdSm90INS1_25CollectiveMainloopFwdSm90ILi2EN4cute5tupleIJNS5_1CILi1EEES8_S8_EEENS6_IJNS7_ILi128EEENS7_ILi160EEESA_EEELi128ENS_12float_e4m3_tEfNS_4arch4Sm90ELb1ELb0ELb1ELb1ELb1ELb1ELb0ELb1ELb1ELb1ELb1ELb0EEENS1_21CollectiveEpilogueFwdINS6_IJSA_SA_SB_EEES9_NS_10bfloat16_tESF_Li256ELb1ELb1ELb1ELb1EEENS1_36VarlenDynamicPersistentTileSchedulerILi128ELi160ELi256ELi128ELb1ELb1ELb1ELb1ELb1ELb1EEEEEEEEEvNT_6ParamsE:
        /* <DEDUP_REMOVED lines=18> */
.L_x_3067:
[----:B------:R-:W-:Y:S05]  /*0120*/  BSYNC B0 ;  /* 0x0000000000007941 */ /* 0x000fea0003800000 */
.L_x_3066:
        /* <DEDUP_REMOVED lines=41> */
.L_x_3068:
        /* <DEDUP_REMOVED lines=22> */
.L_x_3069:
        /* <DEDUP_REMOVED lines=18> */
.L_x_3070:
        /* <DEDUP_REMOVED lines=22> */
.L_x_3071:
        /* <DEDUP_REMOVED lines=23> */
.L_x_3072:
        /* <DEDUP_REMOVED lines=9> */
.L_x_3075:
[----:B------:R-:W-:-:S08]  /*09a0*/  NOP ;  /* 0x0000000000007918 */ /* 0x000fd00000000000 */
[----:B------:R-:W1:Y:S02]  /*09b0*/  USETMAXREG.TRY_ALLOC.CTAPOOL UP0, 0xe8 ;  /* 0x000000e8000079c8 */ /* 0x000e640008000600 */
[----:B-1----:R-:W-:-:S13]  /*09c0*/  PLOP3.LUT P0, PT, PT, PT, UP0, 0x80, 0x0 ;  /* 0x000000000000781c */ /* 0x002fda0003f0f008 */
[----:B------:R-:W-:Y:S05]  /*09d0*/  @!P0 BRA `(.L_x_3075) ;  /* 0xfffffffc00f08947 */ /* 0x000fea000383ffff */
[----:B------:R-:W2:Y:S01]  /*09e0*/  LDL.LU R0, [R1] ;  /* 0x0000000001007983 */ /* 0x000ea20000300800 */
[----:B------:R-:W1:Y:S01]  /*09f0*/  S2R R2, SR_TID.X ;  /* 0x0000000000027919 */ /* 0x000e620000002100 */
[----:B------:R-:W3:Y:S01]  /*0a00*/  S2UR UR61, SR_CgaCtaId ;  /* 0x00000000003d79c3 */ /* 0x000ee20000008800 */
[----:B------:R-:W-:Y:S01]  /*0a10*/  UMOV UR4, 0x400 ;  /* 0x0000040000047882 */ /* 0x000fe20000000000 */
[----:B-1----:R-:W-:-:S06]  /*0a20*/  SHF.R.U32.HI R2, RZ, 0x7, R2 ;  /* 0x00000007ff027819 */ /* 0x002fcc0000011602 */
[----:B------:R-:W-:Y:S06]  /*0a30*/  BAR.ARV 0x8, 0x180 ;  /* 0x0206000000007b1d */ /* 0x000fec0000002000 */
[----:B------:R-:W-:-:S13]  /*0a40*/  ISETP.NE.AND P0, PT, R2, 0x1, PT ;  /* 0x000000010200780c */ /* 0x000fda0003f05270 */
[----:B------:R-:W-:Y:S08]  /*0a50*/  @!P0 BAR.ARV 0x9, 0x100 ;  /* 0x0244000000008b1d */ /* 0x000ff00000002000 */
[----:B------:R-:W-:Y:S01]  /*0a60*/  BAR.SYNC.DEFER_BLOCKING 0x5, 0x180 ;  /* 0x0146000000007b1d */ /* 0x000fe20000010000 */
[----:B---3--:R-:W-:-:S06]  /*0a70*/  ULEA UR4, UR61, UR4, 0x18 ;  /* 0x000000043d047291 */ /* 0x008fcc000f8ec03f */
[----:B------:R-:W-:Y:S01]  /*0a80*/  IMAD.U32 R18, RZ, RZ, UR4 ;  /* 0x00000004ff127e24 */ /* 0x000fe2000f8e00ff */
[----:B------:R-:W-:-:S04]  /*0a90*/  ULDC UR4, c[0x0][0xc3c] ;  /* 0x00030f0000047ab9 */ /* 0x000fc80000000800 */
[----:B------:R-:W1:Y:S01]  /*0aa0*/  LDS.128 R12, [R18+0x228d0] ;  /* 0x0228d000120c7984 */ /* 0x000e620000000c00 */
[----:B------:R-:W-:Y:S06]  /*0ab0*/  BAR.ARV 0x4, 0x180 ;  /* 0x0106000000007b1d */ /* 0x000fec0000002000 */
[----:B--2---:R-:W-:-:S04]  /*0ac0*/  LOP3.LUT R0, R0, 0xfffffff7, RZ, 0xc0, !PT ;  /* 0xfffffff700007812 */ /* 0x004fc800078ec0ff */
[----:B------:R-:W-:-:S05]  /*0ad0*/  @P0 LOP3.LUT R0, R0, 0x8, RZ, 0xfc, !PT ;  /* 0x0000000800000812 */ /* 0x000fca00078efcff */
[----:B------:R2:W-:Y:S01]  /*0ae0*/  STL [R1], R0 ;  /* 0x0000000001007387 */ /* 0x0005e20000100800 */
[----:B-1----:R-:W-:-:S13]  /*0af0*/  ISETP.GE.AND P0, PT, R15, UR4, PT ;  /* 0x000000040f007c0c */ /* 0x002fda000bf06270 */
[----:B--2---:R-:W-:Y:S05]  /*0b00*/  @P0 BRA `(.L_x_3076) ;  /* 0x0000028000cc0947 */ /* 0x004fea0003800000 */
[----:B------:R-:W2:Y:S01]  /*0b10*/  LDL R2, [R1+0x44] ;  /* 0x0000440001027983 */ /* 0x000ea20000100800 */
[----:B------:R-:W-:Y:S02]  /*0b20*/  CS2R R188, SRZ ;  /* 0x0000000000bc7805 */ /* 0x000fe4000001ff00 */
[----:B------:R-:W-:Y:S01]  /*0b30*/  CS2R R194, SRZ ;  /* 0x0000000000c27805 */ /* 0x000fe2000001ff00 */
[----:B------:R-:W1:Y:S02]  /*0b40*/  S2R R0, SR_TID.X ;  /* 0x0000000000007919 */ /* 0x000e640000002100 */
[----:B-1----:R-:W-:-:S05]  /*0b50*/  VIADD R16, R0, 0xffffff80 ;  /* 0xffffff8000107836 */ /* 0x002fca0000000000 */
[----:B------:R-:W-:Y:S02]  /*0b60*/  SHF.R.S32.HI R0, RZ, 0x1f, R16 ;  /* 0x0000001fff007819 */ /* 0x000fe40000011410 */
[----:B--2---:R-:W-:Y:S02]  /*0b70*/  R2UR UR4, R2 ;  /* 0x00000000020472ca */ /* 0x004fe400000e0000 */
[----:B------:R-:W-:-:S04]  /*0b80*/  LEA.HI R2, R0, R16, RZ, 0x7 ;  /* 0x0000001000027211 */ /* 0x000fc800078f38ff */
[----:B0-----:R-:W-:Y:S02]  /*0b90*/  LOP3.LUT R3, R2, 0xffffff80, RZ, 0xc0, !PT ;  /* 0xffffff8002037812 */ /* 0x001fe400078ec0ff */
[----:B------:R-:W-:-:S03]  /*0ba0*/  SHF.R.S32.HI R10, RZ, 0x7, R2 ;  /* 0x00000007ff0a7819 */ /* 0x000fc60000011402 */
[----:B------:R-:W-:Y:S02]  /*0bb0*/  IMAD.IADD R12, R16, 0x1, -R3 ;  /* 0x00000001100c7824 */ /* 0x000fe400078e0a03 */
[----:B------:R-:W-:-:S03]  /*0bc0*/  ULOP3.LUT UR4, UR4, 0x1, URZ, 0xfc, !UPT ;  /* 0x0000000104047892 */ /* 0x000fc6000f8efc3f */
[----:B------:R-:W-:-:S04]  /*0bd0*/  SHF.R.S32.HI R8, RZ, 0x1f, R12 ;  /* 0x0000001fff087819 */ /* 0x000fc8000001140c */
[CC--:B------:R-:W-:Y:S02]  /*0be0*/  LEA.HI R9, R8.reuse, R12.reuse, RZ, 0x2 ;  /* 0x0000000c08097211 */ /* 0x0c0fe400078f10ff */
[----:B------:R-:W-:Y:S02]  /*0bf0*/  LEA.HI R8, R8, R12, RZ, 0x5 ;  /* 0x0000000c08087211 */ /* 0x000fe400078f28ff */
[--C-:B------:R-:W-:Y:S02]  /*0c00*/  SHF.R.S32.HI R5, RZ, 0x2, R9.reuse ;  /* 0x00000002ff057819 */ /* 0x100fe40000011409 */
[----:B------:R-:W-:Y:S02]  /*0c10*/  SHF.R.S32.HI R4, RZ, 0x1f, R9 ;  /* 0x0000001fff047819 */ /* 0x000fe40000011409 */
[----:B------:R-:W-:Y:S02]  /*0c20*/  SHF.R.S32.HI R8, RZ, 0x5, R8 ;  /* 0x00000005ff087819 */ /* 0x000fe40000011408 */
[----:B------:R-:W-:-:S02]  /*0c30*/  LEA.HI R3, R4, R5, RZ, 0x3 ;  /* 0x0000000504037211 */ /* 0x000fc400078f18ff */
        /* <DEDUP_REMOVED lines=9> */
[----:B------:R-:W-:-:S02]  /*0cd0*/  LEA.HI R6, R2, R10, RZ, 0x1 ;  /* 0x0000000a02067211 */ /* 0x000fc400078f08ff */
[----:B------:R-:W-:Y:S01]  /*0ce0*/  IADD3 R2, R16, -R5, RZ ;  /* 0x8000000510027210 */ /* 0x000fe20007ffe0ff */
[----:B------:R-:W-:Y:S01]  /*0cf0*/  IMAD.MOV.U32 R5, RZ, RZ, R13 ;  /* 0x000000ffff057224 */ /* 0x000fe200078e000d */
[----:B------:R-:W-:Y:S02]  /*0d00*/  LOP3.LUT R4, R4, 0x1ffffffe, RZ, 0xc0, !PT ;  /* 0x1ffffffe04047812 */ /* 0x000fe400078ec0ff */
[----:B------:R-:W-:Y:S02]  /*0d10*/  LOP3.LUT R205, R3, 0xfffffc00, RZ, 0xc0, !PT ;  /* 0xfffffc0003cd7812 */ /* 0x000fe400078ec0ff */
[----:B------:R-:W-:Y:S01]  /*0d20*/  LOP3.LUT R6, R6, 0x3fffffe, RZ, 0xc0, !PT ;  /* 0x03fffffe06067812 */ /* 0x000fe200078ec0ff */
[----:B------:R-:W-:Y:S01]  /*0d30*/  IMAD.IADD R4, R7, 0x1, -R4 ;  /* 0x0000000107047824 */ /* 0x000fe200078e0a04 */
[----:B------:R-:W-:Y:S01]  /*0d40*/  LOP3.LUT R9, R9, 0x7ffffffc, RZ, 0xc0, !PT ;  /* 0x7ffffffc09097812 */ /* 0x000fe200078ec0ff */
[----:B------:R-:W-:Y:S02]  /*0d50*/  IMAD R3, R2, 0x40, R205 ;  /* 0x0000004002037824 */ /* 0x000fe400078e02cd */
[----:B------:R-:W-:-:S02]  /*0d60*/  IMAD.IADD R6, R10, 0x1, -R6 ;  /* 0x000000010a067824 */ /* 0x000fc400078e0a06 */
[----:B------:R-:W-:Y:S02]  /*0d70*/  IMAD R2, R4, 0x8, R3 ;  /* 0x0000000804027824 */ /* 0x000fe400078e0203 */
[----:B------:R-:W-:Y:S01]  /*0d80*/  IMAD R8, R6, 0x40, R11 ;  /* 0x0000004006087824 */ /* 0x000fe200078e020b */
[----:B------:R-:W-:Y:S01]  /*0d90*/  MOV R6, R14 ;  /* 0x0000000e00067202 */ /* 0x000fe20000000f00 */
[----:B------:R-:W-:Y:S01]  /*0da0*/  IMAD.U32 R3, RZ, RZ, UR4 ;  /* 0x00000004ff037e24 */ /* 0x000fe2000f8e00ff */
[----:B------:R0:W-:Y:S01]  /*0db0*/  STL [R1+0x40], R2 ;  /* 0x0000400201007387 */ /* 0x0001e20000100800 */
[----:B------:R-:W-:Y:S01]  /*0dc0*/  UMOV UR4, URZ ;  /* 0x0000003f00047c82 */ /* 0x000fe20008000000 */
[----:B------:R-:W-:Y:S02]  /*0dd0*/  IMAD.IADD R9, R12, 0x1, -R9 ;  /* 0x000000010c097824 */ /* 0x000fe400078e0a09 */
[----:B------:R-:W-:Y:S01]  /*0de0*/  STL [R1+0x3c], R8 ;  /* 0x00003c0801007387 */ /* 0x000fe20000100800 */
[----:B------:R-:W-:-:S02]  /*0df0*/  IMAD.MOV.U32 R7, RZ, RZ, R15 ;  /* 0x000000ffff077224 */ /* 0x000fc400078e000f */
[----:B------:R-:W-:Y:S01]  /*0e00*/  IMAD.SHL.U32 R200, R9, 0x2, RZ ;  /* 0x0000000209c87824 */ /* 0x000fe200078e00ff */
[----:B------:R1:W-:Y:S01]  /*0e10*/  STL [R1+0x4], R3 ;  /* 0x0000040301007387 */ /* 0x0003e20000100800 */
[-C--:B0-----:R-:W-:Y:S02]  /*0e20*/  LEA.HI R2, R0, R16.reuse, RZ, 0x2 ;  /* 0x0000001000027211 */ /* 0x081fe400078f10ff */
[C---:B------:R-:W-:Y:S02]  /*0e30*/  VIADD R12, R200.reuse, 0x38 ;  /* 0x00000038c80c7836 */ /* 0x040fe40000000000 */
[C---:B------:R-:W-:Y:S01]  /*0e40*/  VIADD R229, R200.reuse, 0x68 ;  /* 0x00000068c8e57836 */ /* 0x040fe20000000000 */
[----:B------:R-:W-:Y:S01]  /*0e50*/  SHF.R.S32.HI R191, RZ, 0x2, R2 ;  /* 0x00000002ffbf7819 */ /* 0x000fe20000011402 */
[C---:B------:R-:W-:Y:S01]  /*0e60*/  VIADD R228, R200.reuse, 0x70 ;  /* 0x00000070c8e47836 */ /* 0x040fe20000000000 */
[----:B------:R-:W-:Y:S01]  /*0e70*/  SHF.R.S32.HI R12, RZ, 0x1f, R12 ;  /* 0x0000001fff0c7819 */ /* 0x000fe2000001140c */
[----:B------:R-:W-:Y:S01]  /*0e80*/  VIADD R227, R200, 0x78 ;  /* 0x00000078c8e37836 */ /* 0x000fe20000000000 */
[----:B-1----:R-:W-:Y:S01]  /*0e90*/  LEA.HI R3, R0, R16, RZ, 0x3 ;  /* 0x0000001000037211 */ /* 0x002fe200078f18ff */
[C---:B------:R-:W-:Y:S01]  /*0ea0*/  VIADD R13, R191.reuse, 0x40 ;  /* 0x00000040bf0d7836 */ /* 0x040fe20000000000 */
[----:B------:R-:W-:Y:S01]  /*0eb0*/  LOP3.LUT R0, R2, 0xfffffffc, RZ, 0xc0, !PT ;  /* 0xfffffffc02007812 */ /* 0x000fe200078ec0ff */
[----:B------:R-:W-:Y:S01]  /*0ec0*/  VIADD R11, R191, 0x80 ;  /* 0x00000080bf0b7836 */ /* 0x000fe20000000000 */
[----:B------:R-:W-:-:S02]  /*0ed0*/  LOP3.LUT R212, R3, 0xfffffff8, RZ, 0xc0, !PT ;  /* 0xfffffff803d47812 */ /* 0x000fc400078ec0ff */
[----:B------:R-:W-:Y:S01]  /*0ee0*/  SHF.R.S32.HI R2, RZ, 0x1f, R2 ;  /* 0x0000001fff027819 */ /* 0x000fe20000011402 */
[C---:B------:R-:W-:Y:S01]  /*0ef0*/  IMAD.IADD R10, R16.reuse, 0x1, -R0 ;  /* 0x00000001100a7824 */ /* 0x040fe200078e0a00 */
[----:B------:R-:W-:Y:S01]  /*0f00*/  SHF.R.S32.HI R3, RZ, 0x3, R3 ;  /* 0x00000003ff037819 */ /* 0x000fe20000011403 */
[----:B------:R-:W-:Y:S01]  /*0f10*/  IMAD.IADD R212, R16, 0x1, -R212 ;  /* 0x0000000110d47824 */ /* 0x000fe200078e0ad4 */
[----:B------:R-:W-:Y:S01]  /*0f20*/  SHF.R.S32.HI R3, RZ, 0x1f, R13 ;  /* 0x0000001fff037819 */ /* 0x000fe2000001140d */
[----:B------:R-:W-:Y:S01]  /*0f30*/  IMAD.SHL.U32 R16, R10, 0x10, RZ ;  /* 0x000000100a107824 */ /* 0x000fe200078e00ff */
[----:B------:R-:W-:Y:S01]  /*0f40*/  LEA.HI R2, R2, R191, RZ, 0x3 ;  /* 0x000000bf02027211 */ /* 0x000fe200078f18ff */
[----:B------:R-:W-:Y:S01]  /*0f50*/  IMAD.SHL.U32 R203, R212, 0x8, RZ ;  /* 0x00000008d4cb7824 */ /* 0x000fe200078e00ff */
[C---:B------:R-:W-:Y:S01]  /*0f60*/  LEA.HI R0, R10.reuse, R10, RZ, 0x1 ;  /* 0x0000000a0a007211 */ /* 0x040fe200078f08ff */
[----:B------:R-:W-:Y:S01]  /*0f70*/  IMAD.SHL.U32 R22, R10, 0x8, RZ ;  /* 0x000000080a167824 */ /* 0x000fe200078e00ff */
[----:B------:R-:W-:Y:S01]  /*0f80*/  LEA.HI R3, R3, R13, RZ, 0x3 ;  /* 0x0000000d03037211 */ /* 0x000fe200078f18ff */
[----:B------:R-:W-:Y:S01]  /*0f90*/  IMAD.SHL.U32 R202, R11, 0x80, RZ ;  /* 0x000000800bca7824 */ /* 0x000fe200078e00ff */
[----:B------:R-:W-:Y:S01]  /*0fa0*/  SHF.L.U32 R201, R13, 0x7, RZ ;  /* 0x000000070dc97819 */ /* 0x000fe200000006ff */
[----:B------:R-:W-:Y:S01]  /*0fb0*/  VIADD R19, R16, 0x40 ;  /* 0x0000004010137836 */ /* 0x000fe20000000000 */
[----:B------:R-:W-:Y:S01]  /*0fc0*/  LOP3.LUT R2, R2, 0xfffffff8, RZ, 0xc0, !PT ;  /* 0xfffffff802027812 */ /* 0x000fe200078ec0ff */
[----:B------:R-:W-:Y:S01]  /*0fd0*/  IMAD.SHL.U32 R3, R3, 0x80, RZ ;  /* 0x0000008003037824 */ /* 0x000fe200078e00ff */
[----:B------:R-:W-:Y:S01]  /*0fe0*/  LOP3.LUT R0, R0, 0x1ffffffe, RZ, 0xc0, !PT ;  /* 0x1ffffffe00007812 */ /* 0x000fe200078ec0ff */
[----:B------:R-:W-:Y:S01]  /*0ff0*/  VIADD R13, R200, 0x30 ;  /* 0x00000030c80d7836 */ /* 0x000fe20000000000 */
[----:B------:R-:W-:Y:S01]  /*1000*/  LOP3.LUT R201, R201, 0x380, RZ, 0xc0, !PT ;  /* 0x00000380c9c97812 */ /* 0x000fe200078ec0ff */
[----:B------:R-:W-:Y:S01]  /*1010*/  IMAD.IADD R206, R191, 0x1, -R2 ;  /* 0x00000001bfce7824 */ /* 0x000fe200078e0a02 */
[----:B------:R-:W-:Y:S01]  /*1020*/  SHF.R.S32.HI R2, RZ, 0x1f, R203 ;  /* 0x0000001fff027819 */ /* 0x000fe200000114cb */
[----:B------:R-:W-:Y:S01]  /*1030*/  IMAD.IADD R0, R10, 0x1, -R0 ;  /* 0x000000010a007824 */ /* 0x000fe200078e0a00 */
[----:B------:R-:W-:Y:S01]  /*1040*/  SHF.R.U32.HI R10, RZ, 0x3, R201 ;  /* 0x00000003ff0a7819 */ /* 0x000fe200000116c9 */
[----:B------:R-:W-:Y:S01]  /*1050*/  VIADD R193, R22, 0x20 ;  /* 0x0000002016c17836 */ /* 0x000fe20000000000 */
[----:B------:R-:W-:Y:S01]  /*1060*/  LOP3.LUT R2, R201, 0x70, R16, 0xf8, !PT ;  /* 0x00000070c9027812 */ /* 0x000fe200078ef810 */
[----:B------:R-:W-:Y:S01]  /*1070*/  IMAD R208, R0, 0x8, R8 ;  /* 0x0000000800d07824 */ /* 0x000fe200078e0208 */
[----:B------:R-:W-:Y:S01]  /*1080*/  LOP3.LUT R207, R3, 0xfffffc00, RZ, 0xc0, !PT ;  /* 0xfffffc0003cf7812 */ /* 0x000fe200078ec0ff */
[----:B------:R-:W-:Y:S01]  /*1090*/  IMAD.U32 R0, RZ, RZ, UR4 ;  /* 0x00000004ff007e24 */ /* 0x000fe2000f8e00ff */
[----:B------:R-:W-:-:S02]  /*10a0*/  SHF.R.S32.HI R4, RZ, 0x1f, R11 ;  /* 0x0000001fff047819 */ /* 0x000fc4000001140b */
[----:B------:R-:W-:Y:S01]  /*10b0*/  LOP3.LUT R3, R207, R2, R10, 0xf6, !PT ;  /* 0x00000002cf037212 */ /* 0x000fe200078ef60a */
[----:B------:R-:W-:Y:S01]  /*10c0*/  VIADD R10, R200, 0x48 ;  /* 0x00000048c80a7836 */ /* 0x000fe20000000000 */
[----:B------:R-:W-:Y:S01]  /*10d0*/  LEA.HI R4, R4, R11, RZ, 0x3 ;  /* 0x0000000b04047211 */ /* 0x000fe200078f18ff */
[----:B------:R-:W-:Y:S01]  /*10e0*/  VIADD R11, R200, 0x40 ;  /* 0x00000040c80b7836 */ /* 0x000fe20000000000 */
[----:B------:R-:W-:Y:S02]  /*10f0*/  IADD3 R2, R18, R3, RZ ;  /* 0x0000000312027210 */ /* 0x000fe40007ffe0ff */
[----:B------:R-:W-:Y:S01]  /*1100*/  IADD3 R211, R203, 0x40, RZ ;  /* 0x00000040cbd37810 */ /* 0x000fe20007ffe0ff */
[----:B------:R-:W-:Y:S01]  /*1110*/  IMAD.SHL.U32 R4, R4, 0x80, RZ ;  /* 0x0000008004047824 */ /* 0x000fe200078e00ff */
[----:B------:R-:W-:Y:S01]  /*1120*/  SHF.R.S32.HI R3, RZ, 0x1f, R11 ;  /* 0x0000001fff037819 */ /* 0x000fe2000001140b */
[----:B------:R0:W-:Y:S01]  /*1130*/  STL [R1+0x38], R2 ;  /* 0x0000380201007387 */ /* 0x0001e20000100800 */
[----:B------:R-:W-:Y:S01]  /*1140*/  SHF.R.S32.HI R9, RZ, 0x1f, R211 ;  /* 0x0000001fff097819 */ /* 0x000fe200000114d3 */
[----:B------:R-:W-:Y:S01]  /*1150*/  VIADD R9, R200, 0x50 ;  /* 0x00000050c8097836 */ /* 0x000fe20000000000 */
[----:B------:R-:W-:Y:S01]  /*1160*/  LOP3.LUT R209, R4, 0xfffffc00, RZ, 0xc0, !PT ;  /* 0xfffffc0004d17812 */ /* 0x000fe200078ec0ff */
[----:B------:R1:W-:Y:S01]  /*1170*/  STL [R1+0x28], R0 ;  /* 0x0000280001007387 */ /* 0x0003e20000100800 */
[----:B------:R-:W-:Y:S01]  /*1180*/  VIADD R4, R200, 0x58 ;  /* 0x00000058c8047836 */ /* 0x000fe20000000000 */
[----:B------:R-:W-:-:S02]  /*1190*/  LOP3.LUT R202, R202, 0x380, RZ, 0xc0, !PT ;  /* 0x00000380caca7812 */ /* 0x000fc400078ec0ff */
[----:B------:R-:W-:Y:S02]  /*11a0*/  SHF.R.S32.HI R17, RZ, 0x1f, R16 ;  /* 0x0000001fff117819 */ /* 0x000fe40000011410 */
[----:B0-----:R-:W-:Y:S02]  /*11b0*/  IADD3 R2, R200, 0x60, RZ ;  /* 0x00000060c8027810 */ /* 0x001fe40007ffe0ff */
[----:B------:R-:W-:Y:S02]  /*11c0*/  SHF.R.S32.HI R3, RZ, 0x1f, R4 ;  /* 0x0000001fff037819 */ /* 0x000fe40000011404 */
[----:B------:R-:W-:Y:S02]  /*11d0*/  SHF.R.S32.HI R2, RZ, 0x1f, R2 ;  /* 0x0000001fff027819 */ /* 0x000fe40000011402 */
[----:B------:R-:W-:Y:S02]  /*11e0*/  SHF.R.S32.HI R190, RZ, 0x1f, R19 ;  /* 0x0000001fffbe7819 */ /* 0x000fe40000011413 */
[----:B------:R-:W-:-:S02]  /*11f0*/  SHF.R.S32.HI R13, RZ, 0x1f, R13 ;  /* 0x0000001fff0d7819 */ /* 0x000fc4000001140d */
[----:B------:R-:W-:Y:S02]  /*1200*/  SHF.R.S32.HI R10, RZ, 0x1f, R10 ;  /* 0x0000001fff0a7819 */ /* 0x000fe4000001140a */
[----:B------:R-:W-:Y:S02]  /*1210*/  SHF.R.S32.HI R9, RZ, 0x1f, R9 ;  /* 0x0000001fff097819 */ /* 0x000fe40000011409 */
[----:B------:R-:W-:Y:S02]  /*1220*/  SHF.R.S32.HI R4, RZ, 0x1f, R229 ;  /* 0x0000001fff047819 */ /* 0x000fe400000114e5 */
[----:B------:R-:W-:Y:S02]  /*1230*/  SHF.R.S32.HI R3, RZ, 0x1f, R228 ;  /* 0x0000001fff037819 */ /* 0x000fe400000114e4 */
[----:B-1----:R-:W-:-:S07]  /*1240*/  SHF.R.S32.HI R2, RZ, 0x1f, R227 ;  /* 0x0000001fff027819 */ /* 0x002fce00000114e3 */
.L_x_3269:
[----:B012---:R-:W0:Y:S01]  /*1250*/  LDC.64 R2, c[0x0][0xc88] ;  /* 0x00032200ff027b82 */ /* 0x007e220000000a00 */
[----:B------:R-:W-:Y:S01]  /*1260*/  ULDC.64 UR4, c[0x0][0x208] ;  /* 0x0000820000047ab9 */ /* 0x000fe20000000a00 */
[----:B0-----:R-:W-:-:S05]  /*1270*/  IMAD.WIDE R2, R7, 0x4, R2 ;  /* 0x0000000407027825 */ /* 0x001fca00078e0202 */
[----:B------:R-:W2:Y:S01]  /*1280*/  LDG.E R210, desc[UR4][R2.64] ;  /* 0x0000000402d27981 */ /* 0x000ea2000c1e1900 */
[----:B------:R-:W-:Y:S05]  /*1290*/  YIELD ;  /* 0x0000000000007946 */ /* 0x000fea0003800000 */
[----:B------:R-:W-:Y:S01]  /*12a0*/  ULDC.64 UR4, c[0x0][0xa28] ;  /* 0x00028a0000047ab9 */ /* 0x000fe20000000a00 */
[----:B------:R-:W-:Y:S01]  /*12b0*/  ULDC.64 UR8, c[0x0][0xa18] ;  /* 0x0002860000087ab9 */ /* 0x000fe20000000a00 */
[----:B------:R-:W-:Y:S01]  /*12c0*/  ISETP.NE.U32.AND P1, PT, RZ, UR4, PT ;  /* 0x00000004ff007c0c */ /* 0x000fe2000bf25070 */
[----:B------:R-:W-:Y:S01]  /*12d0*/  ULDC.64 UR6, c[0x0][0xa08] ;  /* 0x0002820000067ab9 */ /* 0x000fe20000000a00 */
[----:B------:R-:W-:Y:S01]  /*12e0*/  MOV R13, RZ ;  /* 0x000000ff000d7202 */ /* 0x000fe20000000f00 */
[----:B------:R-:W-:Y:S01]  /*12f0*/  ULDC.64 UR10, c[0x0][0x208] ;  /* 0x00008200000a7ab9 */ /* 0x000fe20000000a00 */
[----:B------:R-:W-:Y:S01]  /*1300*/  ISETP.NE.AND.EX P1, PT, RZ, UR5, PT, P1 ;  /* 0x00000005ff007c0c */ /* 0x000fe2000bf25310 */
[----:B-----5:R-:W-:Y:S01]  /*1310*/  IMAD.MOV.U32 R29, RZ, RZ, RZ ;  /* 0x000000ffff1d7224 */ /* 0x020fe200078e00ff */
[----:B------:R-:W-:-:S04]  /*1320*/  ISETP.NE.U32.AND P0, PT, RZ, UR6, PT ;  /* 0x00000006ff007c0c */ /* 0x000fc8000bf05070 */
[----:B------:R-:W-:Y:S02]  /*1330*/  ISETP.NE.AND.EX P0, PT, RZ, UR7, PT, P0 ;  /* 0x00000007ff007c0c */ /* 0x000fe4000bf05300 */
[----:B--2---:R-:W-:Y:S01]  /*1340*/  SHF.R.S32.HI R220, RZ, 0x1f, R210 ;  /* 0x0000001fffdc7819 */ /* 0x004fe200000114d2 */
[----:B------:R-:W-:-:S04]  /*1350*/  IMAD.SHL.U32 R214, R210, 0x4, RZ ;  /* 0x00000004d2d67824 */ /* 0x000fc800078e00ff */
[C---:B------:R-:W-:Y:S02]  /*1360*/  @P1 LEA R8, P2, R210.reuse, UR4, 0x2 ;  /* 0x00000004d2081c11 */ /* 0x040fe4000f8410ff */
[C-C-:B------:R-:W-:Y:S02]  /*1370*/  SHF.L.U64.HI R219, R210.reuse, 0x2, R220.reuse ;  /* 0x00000002d2db7819 */ /* 0x140fe400000102dc */
[----:B------:R-:W-:Y:S02]  /*1380*/  @P1 LEA.HI.X R9, R210, UR5, R220, 0x2, P2 ;  /* 0x00000005d2091c11 */ /* 0x000fe400090f14dc */
[----:B------:R-:W-:Y:S01]  /*1390*/  ISETP.NE.U32.AND P2, PT, RZ, UR8, PT ;  /* 0x00000008ff007c0c */ /* 0x000fe2000bf45070 */
[----:B------:R-:W-:Y:S01]  /*13a0*/  ULDC UR4, c[0x0][0x288] ;  /* 0x0000a20000047ab9 */ /* 0x000fe20000000800 */
[----:B------:R-:W-:Y:S01]  /*13b0*/  IADD3 R10, P3, R214, UR6, RZ ;  /* 0x00000006d60a7c10 */ /* 0x000fe2000ff7e0ff */
[----:B------:R-:W-:Y:S01]  /*13c0*/  IMAD.U32 R198, RZ, RZ, UR4 ;  /* 0x00000004ffc67e24 */ /* 0x000fe2000f8e00ff */
[----:B------:R-:W-:Y:S01]  /*13d0*/  ISETP.NE.AND.EX P2, PT, RZ, UR9, PT, P2 ;  /* 0x00000009ff007c0c */ /* 0x000fe2000bf45320 */
[----:B------:R-:W-:Y:S01]  /*13e0*/  ULDC.64 UR4, c[0x0][0x418] ;  /* 0x0001060000047ab9 */ /* 0x000fe20000000a00 */
[----:B------:R0:W5:Y:S01]  /*13f0*/  @P1 LDG.E R13, desc[UR10][R8.64] ;  /* 0x0000000a080d1981 */ /* 0x000162000c1e1900 */
[----:B------:R-:W-:Y:S01]  /*1400*/  UISETP.NE.U32.AND UP0, UPT, UR4, URZ, UPT ;  /* 0x0000003f0400728c */ /* 0x000fe2000bf05070 */
[----:B------:R-:W-:-:S02]  /*1410*/  IADD3.X R11, R219, UR7, RZ, P3, !PT ;  /* 0x00000007db0b7c10 */ /* 0x000fc40009ffe4ff */
[----:B------:R-:W-:Y:S01]  /*1420*/  ULDC UR4, c[0x0][0x424] ;  /* 0x0001090000047ab9 */ /* 0x000fe20000000800 */
[----:B------:R-:W-:Y:S02]  /*1430*/  UISETP.NE.AND.EX UP0, UPT, UR5, URZ, UPT, UP0 ;  /* 0x0000003f0500728c */ /* 0x000fe4000bf05300 */
[----:B------:R0:W5:Y:S01]  /*1440*/  @P0 LDG.E R29, desc[UR10][R10.64] ;  /* 0x0000000a0a1d0981 */ /* 0x000162000c1e1900 */
[----:B------:R-:W-:Y:S01]  /*1450*/  ULDC UR5, c[0x0][0x2f0] ;  /* 0x0000bc0000057ab9 */ /* 0x000fe20000000800 */
[----:B------:R-:W-:Y:S02]  /*1460*/  USEL UR4, UR4, 0x1, UP0 ;  /* 0x0000000104047887 */ /* 0x000fe40008000000 */
[----:B------:R-:W-:Y:S02]  /*1470*/  @P2 IADD3 R2, P1, R214, UR8, RZ ;  /* 0x00000008d6022c10 */ /* 0x000fe4000ff3e0ff */
[----:B------:R-:W-:Y:S02]  /*1480*/  UIMAD UR4, UR4, UR5, URZ ;  /* 0x00000005040472a4 */ /* 0x000fe4000f8e023f */
[----:B------:R-:W-:Y:S01]  /*1490*/  @P2 IADD3.X R3, R219, UR9, RZ, P1, !PT ;  /* 0x00000009db032c10 */ /* 0x000fe20008ffe4ff */
[----:B------:R-:W-:-:S02]  /*14a0*/  ULDC UR5, c[0x0][0x348] ;  /* 0x0000d20000057ab9 */ /* 0x000fc40000000800 */
[----:B------:R-:W-:Y:S02]  /*14b0*/  IMAD.U32 R58, RZ, RZ, UR5 ;  /* 0x00000005ff3a7e24 */ /* 0x000fe4000f8e00ff */
[----:B------:R0:W5:Y:S01]  /*14c0*/  @P2 LDG.E R198, desc[UR10][R2.64] ;  /* 0x0000000a02c62981 */ /* 0x000162000c1e1900 */
[----:B------:R-:W-:Y:S01]  /*14d0*/  IMAD.U32 R28, RZ, RZ, UR4 ;  /* 0x00000004ff1c7e24 */ /* 0x000fe2000f8e00ff */
[----:B---34-:R-:W-:Y:S06]  /*14e0*/  @P2 BRA `(.L_x_3077) ;  /* 0x0000000000282947 */ /* 0x018fec0003800000 */
[----:B------:R-:W-:Y:S02]  /*14f0*/  ULDC.64 UR4, c[0x0][0xa00] ;  /* 0x0002800000047ab9 */ /* 0x000fe40000000a00 */
[----:B------:R-:W-:-:S04]  /*1500*/  ISETP.NE.U32.AND P1, PT, RZ, UR4, PT ;  /* 0x00000004ff007c0c */ /* 0x000fc8000bf25070 */
[----:B------:R-:W-:-:S13]  /*1510*/  ISETP.NE.AND.EX P1, PT, RZ, UR5, PT, P1 ;  /* 0x00000005ff007c0c */ /* 0x000fda000bf25310 */
[----:B------:R-:W-:Y:S05]  /*1520*/  @!P1 BRA `(.L_x_3077) ;  /* 0x0000000000189947 */ /* 0x000fea0003800000 */
[----:B0-----:R-:W0:Y:S01]  /*1530*/  LDC.64 R2, c[0x0][0xa00] ;  /* 0x00028000ff027b82 */ /* 0x001e220000000a00 */
[----:B------:R-:W-:Y:S01]  /*1540*/  ULDC.64 UR4, c[0x0][0x208] ;  /* 0x0000820000047ab9 */ /* 0x000fe20000000a00 */
[----:B0-----:R-:W-:-:S05]  /*1550*/  IMAD.WIDE R2, R210, 0x4, R2 ;  /* 0x00000004d2027825 */ /* 0x001fca00078e0202 */
[----:B-----5:R-:W2:Y:S04]  /*1560*/  LDG.E R198, desc[UR4][R2.64] ;  /* 0x0000000402c67981 */ /* 0x020ea8000c1e1900 */
[----:B------:R-:W2:Y:S02]  /*1570*/  LDG.E R7, desc[UR4][R2.64+0x4] ;  /* 0x0000040402077981 */ /* 0x000ea4000c1e1900 */
[----:B--2---:R-:W-:-:S07]  /*1580*/  IMAD.IADD R198, R7, 0x1, -R198 ;  /* 0x0000000107c67824 */ /* 0x004fce00078e0ac6 */
.L_x_3077:
[----:B------:R-:W-:Y:S01]  /*1590*/  ULDC.64 UR4, c[0x0][0xa20] ;  /* 0x0002880000047ab9 */ /* 0x000fe20000000a00 */
[C---:B0-----:R-:W-:Y:S02]  /*15a0*/  LOP3.LUT R2, R6.reuse, 0xff000000, RZ, 0xc0, !PT ;  /* 0xff00000006027812 */ /* 0x041fe400078ec0ff */
[----:B------:R-:W-:Y:S02]  /*15b0*/  ISETP.NE.U32.AND P1, PT, RZ, UR4, PT ;  /* 0x00000004ff007c0c */ /* 0x000fe4000bf25070 */
[C---:B------:R-:W-:Y:S02]  /*15c0*/  LOP3.LUT R0, R6.reuse, 0xff0000, RZ, 0xc0, !PT ;  /* 0x00ff000006007812 */ /* 0x040fe400078ec0ff */
[----:B------:R-:W-:Y:S02]  /*15d0*/  ISETP.NE.AND.EX P1, PT, RZ, UR5, PT, P1 ;  /* 0x00000005ff007c0c */ /* 0x000fe4000bf25310 */
[----:B------:R-:W-:Y:S02]  /*15e0*/  SHF.R.U32.HI R3, RZ, 0x8, R2 ;  /* 0x00000008ff037819 */ /* 0x000fe40000011602 */
[----:B------:R-:W-:-:S02]  /*15f0*/  LOP3.LUT R192, R6, 0xffff, RZ, 0xc0, !PT ;  /* 0x0000ffff06c07812 */ /* 0x000fc400078ec0ff */
[----:B------:R-:W-:-:S07]  /*1600*/  LEA.HI R213, R0, R3, RZ, 0x10 ;  /* 0x0000000300d57211 */ /* 0x000fce00078f80ff */
[----:B------:R-:W-:Y:S05]  /*1610*/  @!P1 BRA `(.L_x_3078) ;  /* 0x0000000000149947 */ /* 0x000fea0003800000 */
[----:B------:R-:W-:Y:S01]  /*1620*/  IADD3 R2, P0, R214, UR4, RZ ;  /* 0x00000004d6027c10 */ /* 0x000fe2000ff1e0ff */
[----:B------:R-:W-:-:S03]  /*1630*/  ULDC.64 UR6, c[0x0][0x208] ;  /* 0x0000820000067ab9 */ /* 0x000fc60000000a00 */
[----:B------:R-:W-:-:S05]  /*1640*/  IADD3.X R3, R219, UR5, RZ, P0, !PT ;  /* 0x00000005db037c10 */ /* 0x000fca00087fe4ff */
[----:B------:R0:W5:Y:S01]  /*1650*/  LDG.E R28, desc[UR6][R2.64] ;  /* 0x00000006021c7981 */ /* 0x000162000c1e1900 */
[----:B------:R-:W-:Y:S05]  /*1660*/  BRA `(.L_x_3079) ;  /* 0x0000000000147947 */ /* 0x000fea0003800000 */
.L_x_3078:
[----:B------:R-:W-:Y:S05]  /*1670*/  @!P0 BRA `(.L_x_3079) ;  /* 0x0000000000108947 */ /* 0x000fea0003800000 */
[----:B------:R-:W-:Y:S02]  /*1680*/  ULDC.64 UR4, c[0x0][0x208] ;  /* 0x0000820000047ab9 */ /* 0x000fe40000000a00 */
[----:B------:R-:W2:Y:S04]  /*1690*/  LDG.E R3, desc[UR4][R10.64] ;  /* 0x000000040a037981 */ /* 0x000ea8000c1e1900 */
[----:B------:R-:W2:Y:S02]  /*16a0*/  LDG.E R28, desc[UR4][R10.64+0x4] ;  /* 0x000004040a1c7981 */ /* 0x000ea4000c1e1900 */
[----:B--2---:R-:W-:-:S07]  /*16b0*/  IMAD.IADD R28, R28, 0x1, -R3 ;  /* 0x000000011c1c7824 */ /* 0x004fce00078e0a03 */
.L_x_3079:
[----:B------:R-:W-:Y:S01]  /*16c0*/  ULDC.64 UR4, c[0x0][0xa10] ;  /* 0x0002840000047ab9 */ /* 0x000fe20000000a00 */
[----:B------:R-:W-:Y:S01]  /*16d0*/  ULDC.64 UR6, c[0x0][0x208] ;  /* 0x0000820000067ab9 */ /* 0x000fe20000000a00 */
[----:B------:R-:W-:Y:S01]  /*16e0*/  ISETP.NE.U32.AND P0, PT, RZ, UR4, PT ;  /* 0x00000004ff007c0c */ /* 0x000fe2000bf05070 */
[----:B------:R-:W1:Y:S03]  /*16f0*/  LDC R4, c[0x0][0x448] ;  /* 0x00011200ff047b82 */ /* 0x000e660000000800 */
[----:B------:R-:W-:Y:S01]  /*1700*/  ISETP.NE.AND.EX P0, PT, RZ, UR5, PT, P0 ;  /* 0x00000005ff007c0c */ /* 0x000fe2000bf05300 */
[----:B------:R-:W-:-:S12]  /*1710*/  ULDC.64 UR4, c[0x0][0xa30] ;  /* 0x00028c0000047ab9 */ /* 0x000fd80000000a00 */
[----:B0-----:R-:W0:Y:S02]  /*1720*/  @P0 LDC.64 R2, c[0x0][0xa10] ;  /* 0x00028400ff020b82 */ /* 0x001e240000000a00 */
[----:B0-----:R-:W-:-:S05]  /*1730*/  @P0 IMAD.WIDE R2, R210, 0x4, R2 ;  /* 0x00000004d2020825 */ /* 0x001fca00078e0202 */
[----:B------:R-:W2:Y:S04]  /*1740*/  @P0 LDG.E R0, desc[UR6][R2.64] ;  /* 0x0000000602000981 */ /* 0x000ea8000c1e1900 */
[----:B------:R0:W2:Y:S01]  /*1750*/  @P0 LDG.E R9, desc[UR6][R2.64+0x4] ;  /* 0x0000040602090981 */ /* 0x0000a2000c1e1900 */
[----:B------:R-:W-:Y:S02]  /*1760*/  ISETP.NE.U32.AND P1, PT, RZ, UR4, PT ;  /* 0x00000004ff007c0c */ /* 0x000fe4000bf25070 */
[----:B-----5:R-:W-:Y:S02]  /*1770*/  MOV R24, R28 ;  /* 0x0000001c00187202 */ /* 0x020fe40000000f00 */
[----:B------:R-:W-:-:S13]  /*1780*/  ISETP.NE.AND.EX P1, PT, RZ, UR5, PT, P1 ;  /* 0x00000005ff007c0c */ /* 0x000fda000bf25310 */
[----:B------:R-:W-:-:S04]  /*1790*/  @P1 IADD3 R6, P2, R214, UR4, RZ ;  /* 0x00000004d6061c10 */ /* 0x000fc8000ff5e0ff */
[----:B------:R-:W-:-:S05]  /*17a0*/  @P1 IADD3.X R7, R219, UR5, RZ, P2, !PT ;  /* 0x00000005db071c10 */ /* 0x000fca00097fe4ff */
[----:B------:R3:W5:Y:S01]  /*17b0*/  @P1 LDG.E R24, desc[UR6][R6.64] ;  /* 0x0000000606181981 */ /* 0x000762000c1e1900 */
[----:B-1----:R-:W-:Y:S01]  /*17c0*/  ISETP.NE.AND P1, PT, R4, 0x1, PT ;  /* 0x000000010400780c */ /* 0x002fe20003f25270 */
[----:B------:R-:W-:Y:S01]  /*17d0*/  IMAD.SHL.U32 R197, R5, 0x80, RZ ;  /* 0x0000008005c57824 */ /* 0x000fe200078e00ff */
[----:B------:R-:W-:Y:S01]  /*17e0*/  BSSY B0, `(.L_x_3080) ;  /* 0x0000035000007945 */ /* 0x000fe20003800000 */
[----:B------:R-:W-:Y:S01]  /*17f0*/  IMAD.IADD R13, R28, 0x1, -R13 ;  /* 0x000000011c0d7824 */ /* 0x000fe200078e0a0d */
[----:B------:R-:W-:Y:S01]  /*1800*/  LOP3.LUT R226, R213, 0xff, RZ, 0xc0, !PT ;  /* 0x000000ffd5e27812 */ /* 0x000fe200078ec0ff */
[----:B0-----:R-:W-:Y:S01]  /*1810*/  VIADD R2, R197, 0x7f ;  /* 0x0000007fc5027836 */ /* 0x001fe20000000000 */
[----:B------:R-:W-:-:S07]  /*1820*/  SHF.R.U32.HI R213, RZ, 0x10, R213 ;  /* 0x00000010ffd57819 */ /* 0x000fce00000116d5 */
[----:B------:R-:W0:Y:S08]  /*1830*/  @P1 LDC R11, c[0x0][0x44c] ;  /* 0x00011300ff0b1b82 */ /* 0x000e300000000800 */
[----:B------:R-:W1:Y:S01]  /*1840*/  @P1 LDC R3, c[0x0][0x450] ;  /* 0x00011400ff031b82 */ /* 0x000e620000000800 */
[----:B--2---:R-:W-:Y:S02]  /*1850*/  @P0 IMAD.IADD R58, R9, 0x1, -R0 ;  /* 0x00000001093a0824 */ /* 0x004fe400078e0a00 */
[----:B0-----:R-:W-:-:S04]  /*1860*/  @P1 IMAD.HI.U32 R0, R2, R11, RZ ;  /* 0x0000000b02001227 */ /* 0x001fc800078e00ff */
[----:B------:R-:W-:Y:S01]  /*1870*/  IMAD.IADD R199, R13, 0x1, R58 ;  /* 0x000000010dc77824 */ /* 0x000fe200078e023a */
[----:B-1----:R-:W-:-:S03]  /*1880*/  @P1 SHF.R.U32.HI R2, RZ, R3, R0 ;  /* 0x00000003ff021219 */ /* 0x002fc60000011600 */
[C---:B------:R-:W-:Y:S01]  /*1890*/  VIADD R0, R199.reuse, 0x9f ;  /* 0x0000009fc7007836 */ /* 0x040fe20000000000 */
[----:B------:R-:W-:-:S03]  /*18a0*/  IADD3 R27, R199, 0xa0, -R198 ;  /* 0x000000a0c71b7810 */ /* 0x000fc60007ffe8c6 */
[----:B------:R-:W-:Y:S01]  /*18b0*/  IMAD.HI R0, R0, 0x66666667, RZ ;  /* 0x6666666700007827 */ /* 0x000fe200078e02ff */
[----:B------:R-:W-:-:S04]  /*18c0*/  IADD3 R2, R27, R2, RZ ;  /* 0x000000021b027210 */ /* 0x000fc80007ffe0ff */
[----:B------:R-:W-:Y:S01]  /*18d0*/  SHF.R.U32.HI R3, RZ, 0x1f, R0 ;  /* 0x0000001fff037819 */ /* 0x000fe20000011600 */
[----:B------:R-:W-:-:S03]  /*18e0*/  IMAD.HI R2, R2, 0x66666667, RZ ;  /* 0x6666666702027827 */ /* 0x000fc600078e02ff */
[----:B------:R-:W-:Y:S01]  /*18f0*/  LEA.HI.SX32 R26, R0, R3, 0x1a ;  /* 0x00000003001a7211 */ /* 0x000fe200078fd2ff */
[----:B------:R-:W-:Y:S01]  /*1900*/  IMAD.MOV.U32 R3, RZ, RZ, RZ ;  /* 0x000000ffff037224 */ /* 0x000fe200078e00ff */
[----:B------:R-:W-:-:S04]  /*1910*/  SHF.R.U32.HI R5, RZ, 0x1f, R2 ;  /* 0x0000001fff057819 */ /* 0x000fc80000011602 */
[----:B------:R-:W-:-:S04]  /*1920*/  LEA.HI.SX32 R5, R2, R5, 0x1a ;  /* 0x0000000502057211 */ /* 0x000fc800078fd2ff */
[----:B---3--:R-:W-:-:S04]  /*1930*/  VIMNMX R6, R26, R5, PT ;  /* 0x000000051a067248 */ /* 0x008fc80003fe0100 */
[----:B------:R-:W-:-:S13]  /*1940*/  ISETP.GE.AND P0, PT, R6, 0x1, PT ;  /* 0x000000010600780c */ /* 0x000fda0003f06270 */
[----:B------:R-:W-:Y:S05]  /*1950*/  @!P0 BRA `(.L_x_3081) ;  /* 0x0000000000748947 */ /* 0x000fea0003800000 */
[----:B------:R-:W-:Y:S01]  /*1960*/  ISETP.NE.AND P0, PT, R213, RZ, PT ;  /* 0x000000ffd500720c */ /* 0x000fe20003f05270 */
[----:B------:R-:W-:-:S03]  /*1970*/  ULDC UR4, c[0x0][0x9f0] ;  /* 0x00027c0000047ab9 */ /* 0x000fc60000000800 */
[----:B------:R-:W-:-:S04]  /*1980*/  SEL R9, R213, UR4, P0 ;  /* 0x00000004d5097c07 */ /* 0x000fc80008000000 */
[-C--:B------:R-:W-:Y:S02]  /*1990*/  IABS R5, R9.reuse ;  /* 0x0000000900057213 */ /* 0x080fe40000000000 */
[----:B------:R-:W-:Y:S02]  /*19a0*/  IADD3 R0, R9, -0x1, R6 ;  /* 0xffffffff09007810 */ /* 0x000fe40007ffe006 */
[----:B------:R-:W0:Y:S01]  /*19b0*/  I2F.RP R4, R5 ;  /* 0x0000000500047306 */ /* 0x000e220000209400 */
[----:B------:R-:W-:-:S05]  /*19c0*/  IABS R10, R9 ;  /* 0x00000009000a7213 */ /* 0x000fca0000000000 */
[----:B------:R-:W-:Y:S02]  /*19d0*/  IMAD.MOV R10, RZ, RZ, -R10 ;  /* 0x000000ffff0a7224 */ /* 0x000fe400078e0a0a */
[----:B0-----:R-:W0:Y:S02]  /*19e0*/  MUFU.RCP R4, R4 ;  /* 0x0000000400047308 */ /* 0x001e240000001000 */
[----:B0-----:R-:W-:Y:S01]  /*19f0*/  VIADD R2, R4, 0xffffffe ;  /* 0x0ffffffe04027836 */ /* 0x001fe20000000000 */
[----:B------:R-:W-:Y:S02]  /*1a00*/  IABS R4, R0 ;  /* 0x0000000000047213 */ /* 0x000fe40000000000 */
[----:B------:R-:W-:-:S03]  /*1a10*/  LOP3.LUT R0, R0, R9, RZ, 0x3c, !PT ;  /* 0x0000000900007212 */ /* 0x000fc600078e3cff */
[----:B------:R0:W1:Y:S01]  /*1a20*/  F2I.FTZ.U32.TRUNC.NTZ R3, R2 ;  /* 0x0000000200037305 */ /* 0x000062000021f000 */
[----:B------:R-:W-:Y:S01]  /*1a30*/  ISETP.GE.AND P2, PT, R0, RZ, PT ;  /* 0x000000ff0000720c */ /* 0x000fe20003f46270 */
[----:B0-----:R-:W-:Y:S02]  /*1a40*/  IMAD.MOV.U32 R2, RZ, RZ, RZ ;  /* 0x000000ffff027224 */ /* 0x001fe400078e00ff */
[----:B-1----:R-:W-:-:S04]  /*1a50*/  IMAD.MOV R8, RZ, RZ, -R3 ;  /* 0x000000ffff087224 */ /* 0x002fc800078e0a03 */
[----:B------:R-:W-:-:S04]  /*1a60*/  IMAD R7, R8, R5, RZ ;  /* 0x0000000508077224 */ /* 0x000fc800078e02ff */
[----:B------:R-:W-:-:S04]  /*1a70*/  IMAD.HI.U32 R3, R3, R7, R2 ;  /* 0x0000000703037227 */ /* 0x000fc800078e0002 */
[----:B------:R-:W-:Y:S02]  /*1a80*/  IMAD.MOV.U32 R2, RZ, RZ, R10 ;  /* 0x000000ffff027224 */ /* 0x000fe400078e000a */
[----:B------:R-:W-:-:S04]  /*1a90*/  IMAD.HI.U32 R3, R3, R4, RZ ;  /* 0x0000000403037227 */ /* 0x000fc800078e00ff */
[----:B------:R-:W-:-:S05]  /*1aa0*/  IMAD R2, R3, R2, R4 ;  /* 0x0000000203027224 */ /* 0x000fca00078e0204 */
[----:B------:R-:W-:-:S13]  /*1ab0*/  ISETP.GT.U32.AND P1, PT, R5, R2, PT ;  /* 0x000000020500720c */ /* 0x000fda0003f24070 */
[-C--:B------:R-:W-:Y:S01]  /*1ac0*/  @!P1 IADD3 R2, R2, -R5.reuse, RZ ;  /* 0x8000000502029210 */ /* 0x080fe20007ffe0ff */
[----:B------:R-:W-:Y:S01]  /*1ad0*/  @!P1 VIADD R3, R3, 0x1 ;  /* 0x0000000103039836 */ /* 0x000fe20000000000 */
[----:B------:R-:W-:Y:S02]  /*1ae0*/  ISETP.NE.AND P1, PT, R9, RZ, PT ;  /* 0x000000ff0900720c */ /* 0x000fe40003f25270 */
[----:B------:R-:W-:-:S13]  /*1af0*/  ISETP.GE.U32.AND P0, PT, R2, R5, PT ;  /* 0x000000050200720c */ /* 0x000fda0003f06070 */
[----:B------:R-:W-:-:S04]  /*1b00*/  @P0 VIADD R3, R3, 0x1 ;  /* 0x0000000103030836 */ /* 0x000fc80000000000 */
[----:B------:R-:W-:Y:S01]  /*1b10*/  @!P2 IMAD.MOV R3, RZ, RZ, -R3 ;  /* 0x000000ffff03a224 */ /* 0x000fe200078e0a03 */
[----:B------:R-:W-:-:S07]  /*1b20*/  @!P1 LOP3.LUT R3, RZ, R9, RZ, 0x33, !PT ;  /* 0x00000009ff039212 */ /* 0x000fce00078e33ff */
.L_x_3081:
[----:B------:R-:W-:Y:S05]  /*1b30*/  BSYNC B0 ;  /* 0x0000000000007941 */ /* 0x000fea0003800000 */
.L_x_3080:
        /* <DEDUP_REMOVED lines=36> */
[----:B-1---5:R-:W-:Y:S05]  /*1d80*/  CALL.ABS.NOINC R14 ;  /* 0x000000000e007343 */ /* 0x022fea0003c00000 */
.L_x_3084:
[----:B------:R-:W-:Y:S05]  /*1d90*/  BSYNC B6 ;  /* 0x0000000000067941 */ /* 0x000fea0003800000 */
.L_x_3083:
        /* <DEDUP_REMOVED lines=20> */
.L_x_3086:
[----:B------:R-:W-:Y:S05]  /*1ee0*/  BSYNC B6 ;  /* 0x0000000000067941 */ /* 0x000fea0003800000 */
.L_x_3085:
[----:B------:R-:W-:Y:S01]  /*1ef0*/  ULDC.64 UR4, c[0x0][0x9f8] ;  /* 0x00027e0000047ab9 */ /* 0x000fe20000000a00 */
[----:B------:R-:W-:Y:S01]  /*1f00*/  IMAD.MOV.U32 R85, RZ, RZ, R210 ;  /* 0x000000ffff557224 */ /* 0x000fe200078e00d2 */
[----:B------:R-:W-:Y:S01]  /*1f10*/  ISETP.NE.U32.AND P0, PT, RZ, UR4, PT ;  /* 0x00000004ff007c0c */ /* 0x000fe2000bf05070 */
[----:B------:R-:W-:Y:S01]  /*1f20*/  ULDC.64 UR6, c[0x0][0x208] ;  /* 0x0000820000067ab9 */ /* 0x000fe20000000a00 */
[----:B------:R-:W0:Y:S02]  /*1f30*/  LDC.64 R50, c[0x0][0x3f8] ;  /* 0x0000fe00ff327b82 */ /* 0x000e240000000a00 */
[----:B------:R-:W-:-:S06]  /*1f40*/  ISETP.NE.AND.EX P0, PT, RZ, UR5, PT, P0 ;  /* 0x00000005ff007c0c */ /* 0x000fcc000bf05300 */
[----:B------:R-:W1:Y:S07]  /*1f50*/  LDC R71, c[0x0][0x3f4] ;  /* 0x0000fd00ff477b82 */ /* 0x000e6e0000000800 */
[----:B------:R-:W-:Y:S01]  /*1f60*/  @P0 IADD3 R4, P1, R214, UR4, RZ ;  /* 0x00000004d6040c10 */ /* 0x000fe2000ff3e0ff */
[----:B------:R-:W2:Y:S03]  /*1f70*/  LDC.64 R56, c[0x0][0x408] ;  /* 0x00010200ff387b82 */ /* 0x000ea60000000a00 */
[----:B------:R-:W-:-:S05]  /*1f80*/  @P0 IADD3.X R5, R219, UR5, RZ, P1, !PT ;  /* 0x00000005db050c10 */ /* 0x000fca0008ffe4ff */
[----:B------:R3:W4:Y:S01]  /*1f90*/  @P0 LDG.E R85, desc[UR6][R4.64] ;  /* 0x0000000604550981 */ /* 0x000722000c1e1900 */
[----:B------:R-:W-:Y:S01]  /*1fa0*/  SHF.R.S32.HI R3, RZ, 0x1f, R191 ;  /* 0x0000001fff037819 */ /* 0x000fe200000114bf */
[-C--:B0-----:R-:W-:Y:S01]  /*1fb0*/  IMAD.WIDE.U32 R8, R191, R50.reuse, R16 ;  /* 0x00000032bf087225 */ /* 0x081fe200078e0010 */
[----:B------:R-:W-:Y:S01]  /*1fc0*/  SHF.R.S32.HI R23, RZ, 0x1f, R22 ;  /* 0x0000001fff177819 */ /* 0x000fe20000011416 */
[----:B------:R-:W0:Y:S01]  /*1fd0*/  S2R R30, SR_TID.X ;  /* 0x00000000001e7919 */ /* 0x000e220000002100 */
[----:B------:R-:W-:Y:S01]  /*1fe0*/  SHF.R.U32.HI R99, RZ, 0x3, R202 ;  /* 0x00000003ff637819 */ /* 0x000fe200000116ca */
[-C--:B------:R-:W-:Y:S01]  /*1ff0*/  IMAD R0, R3, R50.reuse, RZ ;  /* 0x0000003203007224 */ /* 0x080fe200078e02ff */
[----:B------:R-:W-:Y:S01]  /*2000*/  SHF.L.U64.HI R83, R50, 0x6, R51 ;  /* 0x0000000632537819 */ /* 0x000fe20000010233 */
[C---:B------:R-:W-:Y:S01]  /*2010*/  IMAD.WIDE.U32 R6, R191.reuse, R50, R22 ;  /* 0x00000032bf067225 */ /* 0x040fe200078e0016 */
[----:B-1----:R-:W-:Y:S02]  /*2020*/  ISETP.GE.AND P0, PT, R16, R71, PT ;  /* 0x000000471000720c */ /* 0x002fe40003f06270 */
[C---:B------:R-:W-:Y:S01]  /*2030*/  SHF.L.U64.HI R82, R50.reuse, 0x7, R51 ;  /* 0x0000000732527819 */ /* 0x040fe20000010233 */
[----:B------:R-:W-:Y:S01]  /*2040*/  IMAD R13, R191, R51, R0 ;  /* 0x00000033bf0d7224 */ /* 0x000fe200078e0200 */
[----:B------:R-:W-:Y:S01]  /*2050*/  SHF.L.U32 R80, R50, 0x7, RZ ;  /* 0x0000000732507819 */ /* 0x000fe200000006ff */
[C---:B------:R-:W-:Y:S01]  /*2060*/  IMAD.SHL.U32 R79, R206.reuse, 0x80, RZ ;  /* 0x00000080ce4f7824 */ /* 0x040fe200078e00ff */
[----:B------:R-:W-:Y:S01]  /*2070*/  LOP3.LUT P1, RZ, R206, 0x4, RZ, 0xc0, !PT ;  /* 0x00000004ceff7812 */ /* 0x000fe2000782c0ff */
[-C--:B--2---:R-:W-:Y:S01]  /*2080*/  IMAD R0, R3, R56.reuse, RZ ;  /* 0x0000003803007224 */ /* 0x084fe200078e02ff */
[----:B------:R-:W-:Y:S01]  /*2090*/  SEL R3, R71, RZ, P0 ;  /* 0x000000ff47037207 */ /* 0x000fe20000000000 */
[----:B------:R-:W-:Y:S01]  /*20a0*/  IMAD.IADD R9, R13, 0x1, R9 ;  /* 0x000000010d097824 */ /* 0x000fe200078e0209 */
[----:B------:R-:W-:Y:S01]  /*20b0*/  IADD3 R7, R7, R13, RZ ;  /* 0x0000000d07077210 */ /* 0x000fe20007ffe0ff */
[----:B------:R-:W-:Y:S01]  /*20c0*/  IMAD R15, R191, R57, R0 ;  /* 0x00000039bf0f7224 */ /* 0x000fe200078e0200 */
[----:B-----5:R-:W-:Y:S01]  /*20d0*/  SHF.R.S32.HI R13, RZ, 0x1f, R24 ;  /* 0x0000001fff0d7819 */ /* 0x020fe20000011418 */
[----:B------:R-:W-:Y:S01]  /*20e0*/  IMAD.IADD R3, R16, 0x1, R3 ;  /* 0x0000000110037824 */ /* 0x000fe200078e0203 */
[----:B------:R-:W-:Y:S01]  /*20f0*/  LOP3.LUT R79, R79, 0x380, RZ, 0xc0, !PT ;  /* 0x000003804f4f7812 */ /* 0x000fe200078ec0ff */
[----:B---3--:R-:W-:Y:S01]  /*2100*/  IMAD.WIDE.U32 R4, R191, R56, R22 ;  /* 0x00000038bf047225 */ /* 0x008fe200078e0016 */
[----:B------:R-:W-:-:S02]  /*2110*/  SHF.L.U64.HI R78, R56, 0x6, R57 ;  /* 0x00000006384e7819 */ /* 0x000fc40000010239 */
[----:B------:R-:W-:Y:S01]  /*2120*/  SHF.R.S32.HI R0, RZ, 0x1f, R3 ;  /* 0x0000001fff007819 */ /* 0x000fe20000011403 */
[----:B------:R-:W-:Y:S01]  /*2130*/  IMAD.WIDE.U32 R10, R191, R56, R16 ;  /* 0x00000038bf0a7225 */ /* 0x000fe200078e0010 */
[----:B------:R-:W-:Y:S02]  /*2140*/  SHF.R.U32.HI R74, RZ, 0x3, R79 ;  /* 0x00000003ff4a7819 */ /* 0x000fe4000001164f */
[----:B------:R-:W-:Y:S01]  /*2150*/  LEA.HI R0, R0, R3, RZ, 0x4 ;  /* 0x0000000300007211 */ /* 0x000fe200078f20ff */
[-C--:B------:R-:W-:Y:S01]  /*2160*/  IMAD R3, R13, R50.reuse, RZ ;  /* 0x000000320d037224 */ /* 0x080fe200078e02ff */
[----:B------:R-:W-:Y:S01]  /*2170*/  SHF.L.U64.HI R77, R56, 0x7, R57 ;  /* 0x00000007384d7819 */ /* 0x000fe20000010239 */
[----:B------:R-:W-:Y:S01]  /*2180*/  IMAD.IADD R5, R5, 0x1, R15 ;  /* 0x0000000105057824 */ /* 0x000fe200078e020f */
[----:B------:R-:W-:Y:S01]  /*2190*/  SHF.R.S32.HI R63, RZ, 0x4, R0 ;  /* 0x00000004ff3f7819 */ /* 0x000fe20000011400 */
[----:B0-----:R-:W-:Y:S01]  /*21a0*/  VIADD R32, R30, 0xffffff80 ;  /* 0xffffff801e207836 */ /* 0x001fe20000000000 */
[----:B------:R-:W-:Y:S01]  /*21b0*/  SHF.R.U32.HI R30, RZ, 0x7, R30 ;  /* 0x00000007ff1e7819 */ /* 0x000fe2000001161e */
[----:B------:R-:W-:Y:S01]  /*21c0*/  IMAD.IADD R11, R15, 0x1, R11 ;  /* 0x000000010f0b7824 */ /* 0x000fe200078e020b */
[----:B------:R-:W-:Y:S01]  /*21d0*/  LOP3.LUT R62, R0, 0xfffffff0, RZ, 0xc0, !PT ;  /* 0xfffffff0003e7812 */ /* 0x000fe200078ec0ff */
[----:B------:R-:W-:Y:S01]  /*21e0*/  IMAD R15, R24, R51, R3 ;  /* 0x00000033180f7224 */ /* 0x000fe200078e0203 */
[----:B------:R-:W-:Y:S01]  /*21f0*/  ISETP.NE.AND P6, PT, R30, 0x1, PT ;  /* 0x000000011e00780c */ /* 0x000fe20003fc5270 */
[----:B------:R-:W-:Y:S01]  /*2200*/  IMAD.WIDE.U32 R20, R24, R50, R6 ;  /* 0x0000003218147225 */ /* 0x000fe200078e0006 */
[----:B------:R-:W-:-:S02]  /*2210*/  SHF.R.S32.HI R31, RZ, 0x1f, R32 ;  /* 0x0000001fff1f7819 */ /* 0x000fc40000011420 */
[----:B------:R-:W-:Y:S01]  /*2220*/  LOP3.LUT R3, R79, 0x30, R16, 0xf8, !PT ;  /* 0x000000304f037812 */ /* 0x000fe200078ef810 */
[----:B------:R-:W-:Y:S01]  /*2230*/  IMAD.WIDE.U32 R52, R24, R56, R4 ;  /* 0x0000003818347225 */ /* 0x000fe200078e0004 */
[----:B------:R-:W-:Y:S02]  /*2240*/  LEA.HI R31, R31, R32, RZ, 0x2 ;  /* 0x000000201f1f7211 */ /* 0x000fe400078f10ff */
[----:B------:R-:W-:Y:S01]  /*2250*/  LOP3.LUT R68, R3, R74, RZ, 0x3c, !PT ;  /* 0x0000004a03447212 */ /* 0x000fe200078e3cff */
[----:B------:R-:W-:Y:S01]  /*2260*/  VIADD R73, R30, 0x8 ;  /* 0x000000081e497836 */ /* 0x000fe20000000000 */
[--C-:B------:R-:W-:Y:S01]  /*2270*/  LOP3.LUT R3, R79, 0x70, R0.reuse, 0xf8, !PT ;  /* 0x000000704f037812 */ /* 0x100fe200078ef800 */
[----:B------:R-:W-:Y:S01]  /*2280*/  IMAD R13, R13, R56, RZ ;  /* 0x000000380d0d7224 */ /* 0x000fe200078e02ff */
[----:B------:R-:W-:Y:S01]  /*2290*/  LOP3.LUT R31, R31, 0xfffffffc, RZ, 0xc0, !PT ;  /* 0xfffffffc1f1f7812 */ /* 0x000fe200078ec0ff */
[----:B------:R-:W-:Y:S05]  /*22a0*/  @!P6 WARPSYNC.ALL ;  /* 0x000000000000e948 */ /* 0x000fea0003800000 */
[----:B------:R-:W-:Y:S01]  /*22b0*/  LOP3.LUT R4, R201, 0x70, R0, 0xf8, !PT ;  /* 0x00000070c9047812 */ /* 0x000fe200078ef800 */
[----:B------:R-:W-:Y:S01]  /*22c0*/  IMAD.IADD R84, R29, 0x1, R28 ;  /* 0x000000011d547824 */ /* 0x000fe200078e021c */
[----:B------:R-:W-:Y:S01]  /*22d0*/  LOP3.LUT R6, R202, 0x70, R0, 0xf8, !PT ;  /* 0x00000070ca067812 */ /* 0x000fe200078ef800 */
[----:B------:R-:W-:Y:S01]  /*22e0*/  ULDC UR4, c[0x0][0x2f4] ;  /* 0x0000bd0000047ab9 */ /* 0x000fe20000000800 */
[----:B------:R-:W-:Y:S01]  /*22f0*/  SHF.R.U32.HI R30, RZ, 0x3, R201 ;  /* 0x00000003ff1e7819 */ /* 0x000fe200000116c9 */
[----:B------:R-:W-:Y:S01]  /*2300*/  IMAD R29, R51, 0xa0, RZ ;  /* 0x000000a0331d7824 */ /* 0x000fe200078e02ff */
[----:B------:R-:W-:Y:S01]  /*2310*/  LOP3.LUT R0, R3, R74, RZ, 0x3c, !PT ;  /* 0x0000004a03007212 */ /* 0x000fe200078e3cff */
[----:B------:R-:W-:Y:S01]  /*2320*/  IMAD.SHL.U32 R81, R50, 0x40, RZ ;  /* 0x0000004032517824 */ /* 0x000fe200078e00ff */
[----:B------:R-:W-:Y:S01]  /*2330*/  LOP3.LUT R4, R4, R30, RZ, 0x3c, !PT ;  /* 0x0000001e04047212 */ /* 0x000fe200078e3cff */
[----:B------:R-:W-:Y:S01]  /*2340*/  IMAD.WIDE.U32 R48, R24, R50, R8 ;  /* 0x0000003218307225 */ /* 0x000fe200078e0008 */
[----:B------:R-:W-:-:S02]  /*2350*/  LOP3.LUT R6, R6, R99, RZ, 0x3c, !PT ;  /* 0x0000006306067212 */ /* 0x000fc400078e3cff */
[----:B------:R-:W-:Y:S01]  /*2360*/  ISETP.GE.AND P2, PT, R19, UR4, PT ;  /* 0x0000000413007c0c */ /* 0x000fe2000bf46270 */
[----:B------:R-:W-:Y:S01]  /*2370*/  IMAD R13, R24, R57, R13 ;  /* 0x00000039180d7224 */ /* 0x000fe200078e020d */
[----:B------:R-:W-:Y:S01]  /*2380*/  SHF.L.U32 R71, R71, 0x1, RZ ;  /* 0x0000000147477819 */ /* 0x000fe200000006ff */
[----:B------:R-:W-:Y:S01]  /*2390*/  IMAD R69, R57, 0xa0, RZ ;  /* 0x000000a039457824 */ /* 0x000fe200078e02ff */
[----:B------:R-:W-:Y:S01]  /*23a0*/  ISETP.GE.AND P1, PT, R16, UR4, PT ;  /* 0x0000000410007c0c */ /* 0x000fe2000bf26270 */
[C---:B------:R-:W-:Y:S01]  /*23b0*/  IMAD.SHL.U32 R76, R56.reuse, 0x40, RZ ;  /* 0x00000040384c7824 */ /* 0x040fe200078e00ff */
[----:B------:R-:W-:Y:S01]  /*23c0*/  P2R R87, PR, RZ, 0x4 ;  /* 0x00000004ff577803 */ /* 0x000fe20000000000 */
[----:B------:R-:W-:Y:S01]  /*23d0*/  IMAD.SHL.U32 R75, R56, 0x80, RZ ;  /* 0x00000080384b7824 */ /* 0x000fe200078e00ff */
[----:B------:R-:W-:Y:S01]  /*23e0*/  SHF.R.S32.HI R60, RZ, 0x1f, R62 ;  /* 0x0000001fff3c7819 */ /* 0x000fe2000001143e */
[----:B------:R-:W-:-:S04]  /*23f0*/  IMAD.WIDE.U32 R54, R24, R56, R10 ;  /* 0x0000003818367225 */ /* 0x000fc800078e000a */
[----:B------:R-:W-:Y:S01]  /*2400*/  IMAD.WIDE.U32 R50, R50, 0xa0, RZ ;  /* 0x000000a032327825 */ /* 0x000fe200078e00ff */
[----:B------:R-:W-:-:S03]  /*2410*/  IADD3 R64, R13, R55, RZ ;  /* 0x000000370d407210 */ /* 0x000fc60007ffe0ff */
[----:B------:R-:W-:-:S04]  /*2420*/  IMAD.WIDE.U32 R56, R56, 0xa0, RZ ;  /* 0x000000a038387825 */ /* 0x000fc800078e00ff */
[----:B------:R-:W-:Y:S02]  /*2430*/  IMAD.IADD R31, R32, 0x1, -R31 ;  /* 0x00000001201f7824 */ /* 0x000fe400078e0a1f */
[----:B------:R-:W-:Y:S02]  /*2440*/  IMAD.IADD R59, R205, 0x1, R0 ;  /* 0x00000001cd3b7824 */ /* 0x000fe400078e0200 */
        /* <DEDUP_REMOVED lines=11> */
.L_x_3161:
[----:B0-----:R-:W0:Y:S01]  /*2500*/  LDC R92, c[0x0][0x430] ;  /* 0x00010c00ff5c7b82 */ /* 0x001e220000000800 */
[----:B------:R-:W-:Y:S01]  /*2510*/  VIADD R2, R2, 0xffffffff ;  /* 0xffffffff02027836 */ /* 0x000fe20000000000 */
[----:B------:R-:W-:Y:S01]  /*2520*/  ULDC.64 UR4, c[0x0][0x208] ;  /* 0x0000820000047ab9 */ /* 0x000fe20000000a00 */
[----:B------:R-:W-:Y:S02]  /*2530*/  IMAD.MOV.U32 R91, RZ, RZ, RZ ;  /* 0x000000ffff5b7224 */ /* 0x000fe400078e00ff */
[----:B------:R-:W-:-:S03]  /*2540*/  IMAD R5, R2, 0xa0, R72 ;  /* 0x000000a002057824 */ /* 0x000fc600078e0248 */
[----:B------:R-:W1:Y:S01]  /*2550*/  LDC R102, c[0x0][0x3f4] ;  /* 0x0000fd00ff667b82 */ /* 0x000e620000000800 */
[----:B------:R-:W-:Y:S01]  /*2560*/  IMAD.IADD R12, R84, 0x1, R5 ;  /* 0x00000001540c7824 */ /* 0x000fe200078e0205 */
[----:B------:R-:W-:-:S03]  /*2570*/  ISETP.GE.AND P2, PT, R5, R58, PT ;  /* 0x0000003a0500720c */ /* 0x000fc60003f46270 */
[----:B------:R-:W-:Y:S01]  /*2580*/  IMAD.MOV.U32 R8, RZ, RZ, R12 ;  /* 0x000000ffff087224 */ /* 0x000fe200078e000c */
[----:B------:R-:W-:Y:S02]  /*2590*/  ISETP.GT.OR P2, PT, R72, 0x9f, P2 ;  /* 0x0000009f4800780c */ /* 0x000fe40001744670 */
[----:B0-----:R-:W-:-:S11]  /*25a0*/  ISETP.NE.AND P3, PT, R92, 0x1, PT ;  /* 0x000000015c00780c */ /* 0x001fd60003f65270 */
[----:B------:R-:W0:Y:S08]  /*25b0*/  @!P2 LDC.64 R6, c[0x0][0x428] ;  /* 0x00010a00ff06ab82 */ /* 0x000e300000000a00 */
[----:B--2---:R-:W2:Y:S08]  /*25c0*/  @!P2 LDC.64 R4, c[0x0][0x418] ;  /* 0x00010600ff04ab82 */ /* 0x004eb00000000a00 */
[----:B---3--:R-:W3:Y:S08]  /*25d0*/  @P3 LDC R9, c[0x0][0x434] ;  /* 0x00010d00ff093b82 */ /* 0x008ef00000000800 */
[----:B------:R-:W4:Y:S01]  /*25e0*/  @P3 LDC R10, c[0x0][0x438] ;  /* 0x00010e00ff0a3b82 */ /* 0x000f220000000800 */
[----:B---3--:R-:W-:-:S05]  /*25f0*/  @P3 IMAD.HI.U32 R9, R12, R9, RZ ;  /* 0x000000090c093227 */ /* 0x008fca00078e00ff */
[----:B----4-:R-:W-:Y:S01]  /*2600*/  @P3 SHF.R.U32.HI R8, RZ, R10, R9 ;  /* 0x0000000aff083219 */ /* 0x010fe20000011609 */
[----:B0-----:R-:W-:-:S03]  /*2610*/  @!P2 IMAD R10, R61, R6, RZ ;  /* 0x000000063d0aa224 */ /* 0x001fc600078e02ff */
[----:B------:R-:W-:Y:S01]  /*2620*/  @!P2 SHF.R.S32.HI R9, RZ, 0x1f, R8 ;  /* 0x0000001fff09a819 */ /* 0x000fe20000011408 */
[C---:B------:R-:W-:Y:S02]  /*2630*/  @!P2 IMAD R11, R85.reuse, R7, R10 ;  /* 0x00000007550ba224 */ /* 0x040fe400078e020a */
[----:B------:R-:W-:-:S05]  /*2640*/  @!P2 IMAD.WIDE.U32 R6, R85, R6, R8 ;  /* 0x000000065506a225 */ /* 0x000fca00078e0008 */
[----:B------:R-:W-:Y:S02]  /*2650*/  @!P2 IADD3 R7, R7, R11, RZ ;  /* 0x0000000b0707a210 */ /* 0x000fe40007ffe0ff */
        /* <DEDUP_REMOVED lines=26> */
[----:B------:R-:W-:Y:S02]  /*2800*/  VIMNMX R95, R95, 0xa0, PT ;  /* 0x000000a05f5f7848 */ /* 0x000fe40003fe0100 */
[----:B------:R-:W-:Y:S01]  /*2810*/  IADD3 R5, R5, R7, RZ ;  /* 0x0000000705057210 */ /* 0x000fe20007ffe0ff */
[----:B------:R-:W-:-:S02]  /*2820*/  IMAD R7, R91, UR5, R6 ;  /* 0x000000055b077c24 */ /* 0x000fc4000f8e0206 */
[----:B------:R-:W-:Y:S02]  /*2830*/  IMAD R6, R70, R2, RZ ;  /* 0x0000000246067224 */ /* 0x000fe400078e02ff */
[----:B------:R-:W-:Y:S01]  /*2840*/  IMAD.WIDE.U32 R4, R91, UR4, R4 ;  /* 0x000000045b047c25 */ /* 0x000fe2000f8e0004 */
[----:B------:R-:W-:-:S03]  /*2850*/  ULDC.64 UR4, c[0x0][0x308] ;  /* 0x0000c20000047ab9 */ /* 0x000fc60000000a00 */
[----:B------:R-:W-:Y:S01]  /*2860*/  IMAD.IADD R5, R5, 0x1, R7 ;  /* 0x0000000105057824 */ /* 0x000fe200078e0207 */
[----:B------:R-:W-:Y:S01]  /*2870*/  SHF.R.S32.HI R7, RZ, 0x1f, R2 ;  /* 0x0000001fff077819 */ /* 0x000fe20000011402 */
[----:B------:R-:W-:-:S04]  /*2880*/  IMAD.WIDE.U32 R4, R192, UR4, R4 ;  /* 0x00000004c0047c25 */ /* 0x000fc8000f8e0004 */
[----:B------:R-:W-:Y:S01]  /*2890*/  IMAD R101, R192, UR5, R5 ;  /* 0x00000005c0657c24 */ /* 0x000fe2000f8e0205 */
[----:B------:R-:W-:Y:S01]  /*28a0*/  ULDC.64 UR4, c[0x0][0x2e8] ;  /* 0x0000ba0000047ab9 */ /* 0x000fe20000000a00 */
[----:B------:R-:W-:Y:S01]  /*28b0*/  IMAD R5, R69, R2, RZ ;  /* 0x0000000245057224 */ /* 0x000fe200078e02ff */
        /* <DEDUP_REMOVED lines=43> */
.L_x_3091:
[----:B------:R-:W-:Y:S05]  /*2b70*/  BSYNC B1 ;  /* 0x0000000000017941 */ /* 0x000fea0003800000 */
.L_x_3090:
        /* <DEDUP_REMOVED lines=27> */
.L_x_3093:
[----:B------:R-:W-:Y:S05]  /*2d30*/  BSYNC B1 ;  /* 0x0000000000017941 */ /* 0x000fea0003800000 */
.L_x_3092:
[----:B0-----:R-:W-:Y:S01]  /*2d40*/  IADD3 R10, R191, 0x80, RZ ;  /* 0x00000080bf0a7810 */ /* 0x001fe20007ffe0ff */
[----:B------:R-:W-:Y:S03]  /*2d50*/  BSSY B1, `(.L_x_3094) ;  /* 0x0000016000017945 */ /* 0x000fe60003800000 */
        /* <DEDUP_REMOVED lines=21> */
.L_x_3095:
[----:B------:R-:W-:Y:S05]  /*2eb0*/  BSYNC B1 ;  /* 0x0000000000017941 */ /* 0x000fea0003800000 */
.L_x_3094:
[----:B0-----:R-:W2:Y:S01]  /*2ec0*/  LDL R4, [R1+0x4] ;  /* 0x0000040001047983 */ /* 0x001ea20000100800 */
[----:B------:R-:W-:Y:S01]  /*2ed0*/  IMAD.MOV.U32 R113, RZ, RZ, R42 ;  /* 0x000000ffff717224 */ /* 0x000fe200078e002a */
[----:B-----5:R-:W-:Y:S01]  /*2ee0*/  MOV R104, R8 ;  /* 0x0000000800687202 */ /* 0x020fe20000000f00 */
[----:B------:R-:W-:Y:S02]  /*2ef0*/  IMAD.MOV.U32 R120, RZ, RZ, R46 ;  /* 0x000000ffff787224 */ /* 0x000fe400078e002e */
[----:B------:R-:W-:Y:S02]  /*2f00*/  IMAD.MOV.U32 R108, RZ, RZ, R34 ;  /* 0x000000ffff6c7224 */ /* 0x000fe400078e0022 */
[----:B------:R-:W-:Y:S02]  /*2f10*/  IMAD.MOV.U32 R111, RZ, RZ, R38 ;  /* 0x000000ffff6f7224 */ /* 0x000fe400078e0026 */
[----:B------:R-:W-:Y:S02]  /*2f20*/  IMAD.MOV.U32 R109, RZ, RZ, R36 ;  /* 0x000000ffff6d7224 */ /* 0x000fe400078e0024 */
[----:B------:R-:W-:-:S02]  /*2f30*/  IMAD.MOV.U32 R112, RZ, RZ, R40 ;  /* 0x000000ffff707224 */ /* 0x000fc400078e0028 */
        /* <DEDUP_REMOVED lines=8> */
.L_x_3096:
[----:B------:R-:W-:Y:S01]  /*2fc0*/  IMAD R86, R188, 0x8, R18 ;  /* 0x00000008bc567824 */ /* 0x000fe200078e0212 */
[----:B------:R-:W-:Y:S01]  /*2fd0*/  SHF.L.U32 R98, R195, 0x1f, RZ ;  /* 0x0000001fc3627819 */ /* 0x000fe200000006ff */
[----:B------:R-:W-:Y:S03]  /*2fe0*/  BSSY B1, `(.L_x_3097) ;  /* 0x0000003000017945 */ /* 0x000fe60003800000 */
[----:B------:R-:W0:Y:S02]  /*2ff0*/  SYNCS.PHASECHK.TRANS64.TRYWAIT P6, [R86+URZ+0x22890], R98 ;  /* 0x02289062560075a7 */ /* 0x000e2400080c017f */
[----:B0-----:R-:W-:Y:S05]  /*3000*/  @!P6 BRA `(.L_x_3098) ;  /* 0x0000025c0094e947 */ /* 0x001fea0003800000 */
.L_x_3406:
[----:B------:R-:W-:Y:S05]  /*3010*/  BSYNC B1 ;  /* 0x0000000000017941 */ /* 0x000fea0003800000 */
.L_x_3097:
[----:B------:R-:W-:-:S03]  /*3020*/  UMOV UR4, 0xffffffff ;  /* 0xffffffff00047882 */ /* 0x000fc60000000000 */
[----:B------:R-:W-:Y:S05]  /*3030*/  BRA.DIV UR4, `(.L_x_3099) ;  /* 0x0000025e049c7947 */ /* 0x000fea000b800000 */
[----:B------:R1:W2:Y:S04]  /*3040*/  SHFL.IDX PT, R103, R101, RZ, 0x1c1f ;  /* 0x001c1fff65677589 */ /* 0x0002a800000e0000 */
[----:B------:R1:W3:Y:S02]  /*3050*/  SHFL.IDX PT, R14, R100, RZ, 0x1c1f ;  /* 0x001c1fff640e7589 */ /* 0x0002e400000e0000 */
.L_x_3410:
        /* <DEDUP_REMOVED lines=15> */
[----:B------:R-:W-:Y:S02]  /*3150*/  LOP3.LUT R15, R97, 0xff0000ff, RZ, 0xc0, !PT ;  /* 0xff0000ff610f7812 */ /* 0x000fe400078ec0ff */
[----:B------:R-:W-:Y:S02]  /*3160*/  SHF.R.U32.HI R97, RZ, 0x10, R47 ;  /* 0x00000010ff617819 */ /* 0x000fe4000001162f */
[----:B------:R-:W-:-:S02]  /*3170*/  LOP3.LUT R47, R47, 0xff0000ff, RZ, 0xc0, !PT ;  /* 0xff0000ff2f2f7812 */ /* 0x000fc400078ec0ff */
[----:B------:R-:W-:Y:S02]  /*3180*/  SHF.L.U32 R46, R46, 0x8, RZ ;  /* 0x000000082e2e7819 */ /* 0x000fe400000006ff */
        /* <DEDUP_REMOVED lines=9> */
[--C-:B------:R-:W-:Y:S01]  /*3220*/  HADD2.F32 R15, -RZ, R4.reuse.H1_H1 ;  /* 0x30000004ff0f7230 */ /* 0x100fe20000004100 */
[----:B------:R-:W-:Y:S01]  /*3230*/  F2FP.F16.E4M3.UNPACK_B R96, R114.H1 ;  /* 0x00000072ff60723e */ /* 0x000fe200030006ff */
[----:B------:R-:W-:Y:S01]  /*3240*/  HADD2.F32 R4, -RZ, R4.H0_H0 ;  /* 0x20000004ff047230 */ /* 0x000fe20000004100 */
[----:B------:R-:W-:Y:S01]  /*3250*/  F2FP.F16.E4M3.UNPACK_B R5, R5.H1 ;  /* 0x00000005ff05723e */ /* 0x000fe200030006ff */
[----:B------:R-:W-:-:S02]  /*3260*/  HADD2.F32 R116, -RZ, R46.H1_H1 ;  /* 0x3000002eff747230 */ /* 0x000fc40000004100 */
[-C--:B------:R-:W-:Y:S01]  /*3270*/  FMUL.FTZ R119, R15, R115.reuse ;  /* 0x000000730f777220 */ /* 0x080fe20000410000 */
[--C-:B------:R-:W-:Y:S02]  /*3280*/  HADD2.F32 R97, -RZ, R96.reuse.H0_H0 ;  /* 0x20000060ff617230 */ /* 0x100fe40000004100 */
[C---:B------:R-:W-:Y:S01]  /*3290*/  FMUL.FTZ R118, R4.reuse, R115 ;  /* 0x0000007304767220 */ /* 0x040fe20000410000 */
[--C-:B------:R-:W-:Y:S01]  /*32a0*/  HADD2.F32 R47, -RZ, R5.reuse.H1_H1 ;  /* 0x30000005ff2f7230 */ /* 0x100fe20000004100 */
[----:B------:R-:W-:Y:S01]  /*32b0*/  F2FP.F16.E4M3.UNPACK_B R115, R120 ;  /* 0x00000078ff73723e */ /* 0x000fe200020006ff */
[----:B------:R-:W-:Y:S02]  /*32c0*/  HADD2.F32 R46, -RZ, R5.H0_H0 ;  /* 0x20000005ff2e7230 */ /* 0x000fe40000004100 */
[-C--:B------:R-:W-:Y:S01]  /*32d0*/  FFMA.FTZ R4, R4, R97.reuse, -R119 ;  /* 0x0000006104047223 */ /* 0x080fe20000010877 */
[----:B------:R-:W-:Y:S02]  /*32e0*/  HADD2.F32 R96, -RZ, R96.H1_H1 ;  /* 0x30000060ff607230 */ /* 0x000fe40000004100 */
[-C--:B------:R-:W-:Y:S01]  /*32f0*/  FMUL.FTZ R119, R47, R116.reuse ;  /* 0x000000742f777220 */ /* 0x080fe20000410000 */
[----:B------:R-:W-:Y:S01]  /*3300*/  FFMA.FTZ R5, R15, R97, R118 ;  /* 0x000000610f057223 */ /* 0x000fe20000010076 */
[C---:B------:R-:W-:Y:S01]  /*3310*/  FMUL.FTZ R116, R46.reuse, R116 ;  /* 0x000000742e747220 */ /* 0x040fe20000410000 */
[-C--:B------:R-:W-:Y:S01]  /*3320*/  F2FP.F16.E4M3.UNPACK_B R15, R13.reuse.H1 ;  /* 0x0000000dff0f723e */ /* 0x080fe200030006ff */
[----:B------:R-:W-:Y:S01]  /*3330*/  FFMA.FTZ R121, R46, R96, -R119 ;  /* 0x000000602e797223 */ /* 0x000fe20000010877 */
[----:B------:R-:W-:Y:S01]  /*3340*/  F2FP.F16.E4M3.UNPACK_B R114, R114 ;  /* 0x00000072ff72723e */ /* 0x000fe200020006ff */
[----:B------:R-:W-:Y:S01]  /*3350*/  FFMA.FTZ R122, R47, R96, R116 ;  /* 0x000000602f7a7223 */ /* 0x000fe20000010074 */
[----:B------:R-:W-:Y:S01]  /*3360*/  HADD2.F32 R97, -RZ, R115.H1_H1 ;  /* 0x30000073ff617230 */ /* 0x000fe20000004100 */
[----:B------:R-:W-:Y:S01]  /*3370*/  F2FP.F16.E4M3.UNPACK_B R13, R13 ;  /* 0x0000000dff0d723e */ /* 0x000fe200020006ff */
[----:B------:R-:W-:-:S02]  /*3380*/  HADD2.F32 R47, -RZ, R15.H1_H1 ;  /* 0x3000000fff2f7230 */ /* 0x000fc40000004100 */
[----:B------:R-:W-:Y:S01]  /*3390*/  HADD2.F32 R46, -RZ, R15.H0_H0 ;  /* 0x2000000fff2e7230 */ /* 0x000fe20000004100 */
[----:B------:R-:W-:Y:S01]  /*33a0*/  F2FP.SATFINITE.E4M3.F32.PACK_AB_MERGE_C R123, R122, R121, RZ ;  /* 0x000000797a7b723e */ /* 0x000fe200048070ff */
[----:B------:R-:W-:Y:S02]  /*33b0*/  HADD2.F32 R116, -RZ, R115.H0_H0 ;  /* 0x20000073ff747230 */ /* 0x000fe40000004100 */
[-C--:B------:R-:W-:Y:S01]  /*33c0*/  FMUL.FTZ R115, R47, R97.reuse ;  /* 0x000000612f737220 */ /* 0x080fe20000410000 */
[----:B------:R-:W-:Y:S02]  /*33d0*/  HADD2.F32 R96, -RZ, R114.H1_H1 ;  /* 0x30000072ff607230 */ /* 0x000fe40000004100 */
[----:B------:R-:W-:Y:S01]  /*33e0*/  FMUL.FTZ R120, R46, R97 ;  /* 0x000000612e787220 */ /* 0x000fe20000410000 */
[--C-:B------:R-:W-:Y:S01]  /*33f0*/  HADD2.F32 R15, -RZ, R13.reuse.H0_H0 ;  /* 0x2000000dff0f7230 */ /* 0x100fe20000004100 */
[----:B------:R-:W-:Y:S01]  /*3400*/  F2FP.F16.E4M3.UNPACK_B R97, R12.H1 ;  /* 0x0000000cff61723e */ /* 0x000fe200030006ff */
[----:B------:R-:W-:-:S02]  /*3410*/  HADD2.F32 R13, -RZ, R13.H1_H1 ;  /* 0x3000000dff0d7230 */ /* 0x000fc40000004100 */
[-C--:B------:R-:W-:Y:S01]  /*3420*/  FFMA.FTZ R115, R46, R96.reuse, -R115 ;  /* 0x000000602e737223 */ /* 0x080fe20000010873 */
[----:B------:R-:W-:Y:S02]  /*3430*/  HADD2.F32 R114, -RZ, R114.H0_H0 ;  /* 0x20000072ff727230 */ /* 0x000fe40000004100 */
[----:B------:R-:W-:Y:S01]  /*3440*/  FFMA.FTZ R96, R47, R96, R120 ;  /* 0x000000602f607223 */ /* 0x000fe20000010078 */
[----:B------:R-:W-:Y:S01]  /*3450*/  F2FP.SATFINITE.E4M3.F32.PACK_AB_MERGE_C R5, R5, R4, R123 ;  /* 0x000000040505723e */ /* 0x000fe2000480707b */
[-C--:B------:R-:W-:Y:S01]  /*3460*/  FMUL.FTZ R118, R13, R116.reuse ;  /* 0x000000740d767220 */ /* 0x080fe20000410000 */
[C---:B------:R-:W-:Y:S02]  /*3470*/  FMUL.FTZ R116, R15.reuse, R116 ;  /* 0x000000740f747220 */ /* 0x040fe40000410000 */
[----:B------:R-:W-:Y:S01]  /*3480*/  F2FP.SATFINITE.E4M3.F32.PACK_AB_MERGE_C R122, R96, R115, RZ ;  /* 0x00000073607a723e */ /* 0x000fe200048070ff */
[-C--:B------:R-:W-:Y:S01]  /*3490*/  FFMA.FTZ R119, R15, R114.reuse, -R118 ;  /* 0x000000720f777223 */ /* 0x080fe20000010876 */
        /* <DEDUP_REMOVED lines=21> */
[----:B------:R-:W-:Y:S01]  /*35f0*/  FFMA.FTZ R118, R47, R114, R118 ;  /* 0x000000722f767223 */ /* 0x000fe20000010076 */
[----:B------:R-:W-:Y:S01]  /*3600*/  FFMA.FTZ R47, R13, R12, -R46 ;  /* 0x0000000c0d2f7223 */ /* 0x000fe2000001082e */
[----:B------:R-:W-:-:S02]  /*3610*/  HADD2.F32 R13, -RZ, R7.H1_H1 ;  /* 0x30000007ff0d7230 */ /* 0x000fc40000004100 */
[----:B------:R-:W-:Y:S01]  /*3620*/  FFMA.FTZ R116, R15, R12, R116 ;  /* 0x0000000c0f747223 */ /* 0x000fe20000010074 */
[----:B------:R-:W-:Y:S01]  /*3630*/  HADD2.F32 R12, -RZ, R7.H0_H0 ;  /* 0x20000007ff0c7230 */ /* 0x000fe20000004100 */
[----:B------:R-:W-:Y:S01]  /*3640*/  F2FP.SATFINITE.E4M3.F32.PACK_AB_MERGE_C R118, R118, R121, RZ ;  /* 0x000000797676723e */ /* 0x000fe200048070ff */
[--C-:B------:R-:W-:Y:S01]  /*3650*/  HADD2.F32 R7, -RZ, R6.reuse.H0_H0 ;  /* 0x20000006ff077230 */ /* 0x100fe20000004100 */
[----:B------:R-:W-:Y:S01]  /*3660*/  F2FP.SATFINITE.E4M3.F32.PACK_AB_MERGE_C R4, R120, R119, R122 ;  /* 0x000000777804723e */ /* 0x000fe2000480707a */
[----:B------:R-:W-:Y:S01]  /*3670*/  HADD2.F32 R6, -RZ, R6.H1_H1 ;  /* 0x30000006ff067230 */ /* 0x000fe20000004100 */
[----:B------:R-:W-:Y:S01]  /*3680*/  F2FP.SATFINITE.E4M3.F32.PACK_AB_MERGE_C R47, R116, R47, RZ ;  /* 0x0000002f742f723e */ /* 0x000fe200048070ff */
[----:B------:R-:W-:Y:S02]  /*3690*/  HADD2.F32 R117, -RZ, R117.H0_H0 ;  /* 0x20000075ff757230 */ /* 0x000fe40000004100 */
[----:B------:R-:W-:Y:S02]  /*36a0*/  HADD2.F32 R115, -RZ, R115.H0_H0 ;  /* 0x20000073ff737230 */ /* 0x000fe40000004100 */
        /* <DEDUP_REMOVED lines=12> */
.L_x_3105:
[----:B------:R-:W-:Y:S05]  /*3770*/  BSYNC B3 ;  /* 0x0000000000037941 */ /* 0x000fea0003800000 */
.L_x_3104:
[----:B------:R-:W-:Y:S02]  /*3780*/  ULDC.64 UR4, c[0x0][0x208] ;  /* 0x0000820000047ab9 */ /* 0x000fe40000000a00 */
[----:B0-----:R4:W-:Y:S03]  /*3790*/  ST.E.128 desc[UR4][R10.64], R4 ;  /* 0x000000040a007985 */ /* 0x0019e6000c101d04 */
.L_x_3103:
[----:B------:R-:W-:Y:S05]  /*37a0*/  BSYNC B2 ;  /* 0x0000000000027941 */ /* 0x000fea0003800000 */
.L_x_3102:
        /* <DEDUP_REMOVED lines=8> */
[----:B------:R-:W-:Y:S02]  /*3830*/  SHF.R.U32.HI R14, RZ, 0x8, R45 ;  /* 0x00000008ff0e7819 */ /* 0x000fe4000001162d */
[----:B------:R-:W-:Y:S02]  /*3840*/  SHF.R.U32.HI R42, RZ, 0x8, R43 ;  /* 0x00000008ff2a7819 */ /* 0x000fe4000001162b */
[----:B------:R-:W-:Y:S01]  /*3850*/  LOP3.LUT R15, R43, 0xff0000ff, RZ, 0xc0, !PT ;  /* 0xff0000ff2b0f7812 */ /* 0x000fe200078ec0ff */
[----:B------:R-:W-:Y:S01]  /*3860*/  IMAD.SHL.U32 R14, R14, 0x100, RZ ;  /* 0x000001000e0e7824 */ /* 0x000fe200078e00ff */
[----:B------:R-:W-:Y:S01]  /*3870*/  LOP3.LUT R13, R45, 0xff0000ff, RZ, 0xc0, !PT ;  /* 0xff0000ff2d0d7812 */ /* 0x000fe200078ec0ff */
[----:B------:R-:W-:Y:S01]  /*3880*/  IMAD.SHL.U32 R42, R42, 0x100, RZ ;  /* 0x000001002a2a7824 */ /* 0x000fe200078e00ff */
[----:B------:R-:W-:Y:S02]  /*3890*/  SHF.R.U32.HI R44, RZ, 0x10, R45 ;  /* 0x00000010ff2c7819 */ /* 0x000fe4000001162d */
[----:B------:R-:W-:-:S02]  /*38a0*/  SHF.R.U32.HI R43, RZ, 0x10, R43 ;  /* 0x00000010ff2b7819 */ /* 0x000fc4000001162b */
[----:B------:R-:W-:Y:S01]  /*38b0*/  LOP3.LUT R13, R13, 0xff00, R14, 0xf8, !PT ;  /* 0x0000ff000d0d7812 */ /* 0x000fe200078ef80e */
[----:B------:R-:W-:Y:S01]  /*38c0*/  IMAD.U32 R14, R44, 0x10000, RZ ;  /* 0x000100002c0e7824 */ /* 0x000fe200078e00ff */
[----:B0-----:R-:W-:Y:S01]  /*38d0*/  MOV R12, R4 ;  /* 0x00000004000c7202 */ /* 0x001fe20000000f00 */
        /* <DEDUP_REMOVED lines=51> */
[-C--:B------:R-:W-:Y:S01]  /*3c10*/  F2FP.F16.E4M3.UNPACK_B R45, R47.reuse.H1 ;  /* 0x0000002fff2d723e */ /* 0x080fe200030006ff */
[----:B------:R-:W-:Y:S01]  /*3c20*/  HADD2.F32 R42, -RZ, R42.H0_H0 ;  /* 0x2000002aff2a7230 */ /* 0x000fe20000004100 */
[-C--:B------:R-:W-:Y:S01]  /*3c30*/  F2FP.F16.E4M3.UNPACK_B R12, R6.reuse.H1 ;  /* 0x00000006ff0c723e */ /* 0x080fe200030006ff */
        /* <DEDUP_REMOVED lines=16> */
[----:B------:R-:W-:Y:S02]  /*3d40*/  HADD2.F32 R45, -RZ, R45.H0_H0 ;  /* 0x2000002dff2d7230 */ /* 0x000fe40000004100 */
[-C--:B------:R-:W-:Y:S01]  /*3d50*/  FFMA.FTZ R103, R12, R14.reuse, -R103 ;  /* 0x0000000e0c677223 */ /* 0x080fe20000010867 */
[--C-:B------:R-:W-:Y:S02]  /*3d60*/  HADD2.F32 R12, -RZ, R7.reuse.H0_H0 ;  /* 0x20000007ff0c7230 */ /* 0x100fe40000004100 */
[----:B------:R-:W-:Y:S01]  /*3d70*/  FFMA.FTZ R46, R13, R14, R46 ;  /* 0x0000000e0d2e7223 */ /* 0x000fe2000001002e */
[----:B------:R-:W-:Y:S02]  /*3d80*/  HADD2.F32 R13, -RZ, R7.H1_H1 ;  /* 0x30000007ff0d7230 */ /* 0x000fe40000004100 */
[----:B------:R-:W-:Y:S01]  /*3d90*/  FFMA.FTZ R114, R15, R43, R96 ;  /* 0x0000002b0f727223 */ /* 0x000fe20000010060 */
[----:B------:R-:W-:-:S02]  /*3da0*/  HADD2.F32 R7, -RZ, R6.H0_H0 ;  /* 0x20000006ff077230 */ /* 0x000fc40000004100 */
[-C--:B------:R-:W-:Y:S01]  /*3db0*/  FMUL.FTZ R96, R12, R45.reuse ;  /* 0x0000002d0c607220 */ /* 0x080fe20000410000 */
[----:B------:R-:W-:Y:S02]  /*3dc0*/  HADD2.F32 R6, -RZ, R6.H1_H1 ;  /* 0x30000006ff067230 */ /* 0x000fe40000004100 */
[C---:B------:R-:W-:Y:S01]  /*3dd0*/  FMUL.FTZ R15, R13.reuse, R45 ;  /* 0x0000002d0d0f7220 */ /* 0x040fe20000410000 */
[----:B------:R-:W-:Y:S02]  /*3de0*/  HADD2.F32 R44, -RZ, R44.H0_H0 ;  /* 0x2000002cff2c7230 */ /* 0x000fe40000004100 */
[-C--:B------:R-:W-:Y:S01]  /*3df0*/  FFMA.FTZ R96, R13, R42.reuse, R96 ;  /* 0x0000002a0d607223 */ /* 0x080fe20000010060 */
[----:B------:R-:W-:Y:S01]  /*3e00*/  F2FP.SATFINITE.E4M3.F32.PACK_AB_MERGE_C R46, R46, R103, RZ ;  /* 0x000000672e2e723e */ /* 0x000fe200048070ff */
[-C--:B------:R-:W-:Y:S01]  /*3e10*/  FMUL.FTZ R14, R6, R47.reuse ;  /* 0x0000002f060e7220 */ /* 0x080fe20000410000 */
[C---:B------:R-:W-:Y:S01]  /*3e20*/  FMUL.FTZ R47, R7.reuse, R47 ;  /* 0x0000002f072f7220 */ /* 0x040fe20000410000 */
[----:B------:R-:W-:Y:S01]  /*3e30*/  FFMA.FTZ R15, R12, R42, -R15 ;  /* 0x0000002a0c0f7223 */ /* 0x000fe2000001080f */
[----:B------:R-:W-:Y:S01]  /*3e40*/  F2FP.SATFINITE.E4M3.F32.PACK_AB_MERGE_C R113, R114, R113, RZ ;  /* 0x000000717271723e */ /* 0x000fe200048070ff */
[-C--:B------:R-:W-:Y:S01]  /*3e50*/  FFMA.FTZ R14, R7, R44.reuse, -R14 ;  /* 0x0000002c070e7223 */ /* 0x080fe2000001080e */
[----:B------:R-:W-:Y:S01]  /*3e60*/  FFMA.FTZ R47, R6, R44, R47 ;  /* 0x0000002c062f7223 */ /* 0x000fe2000001002f */
[----:B------:R-:W-:-:S02]  /*3e70*/  F2FP.SATFINITE.E4M3.F32.PACK_AB_MERGE_C R4, R110, R97, R115 ;  /* 0x000000616e04723e */ /* 0x000fc40004807073 */
[----:B------:R-:W-:Y:S02]  /*3e80*/  F2FP.SATFINITE.E4M3.F32.PACK_AB_MERGE_C R7, R96, R15, R113 ;  /* 0x0000000f6007723e */ /* 0x000fe40004807071 */
[----:B------:R-:W-:-:S07]  /*3e90*/  F2FP.SATFINITE.E4M3.F32.PACK_AB_MERGE_C R6, R47, R14, R46 ;  /* 0x0000000e2f06723e */ /* 0x000fce000480702e */
.L_x_3107:
[----:B------:R-:W-:Y:S05]  /*3ea0*/  BSYNC B2 ;  /* 0x0000000000027941 */ /* 0x000fea0003800000 */
.L_x_3106:
[----:B------:R-:W-:Y:S02]  /*3eb0*/  ULDC.64 UR4, c[0x0][0x208] ;  /* 0x0000820000047ab9 */ /* 0x000fe40000000a00 */
[----:B0-----:R0:W-:Y:S03]  /*3ec0*/  ST.E.128 desc[UR4][R10.64], R4 ;  /* 0x000000040a007985 */ /* 0x0011e6000c101d04 */
.L_x_3101:
[----:B------:R-:W-:Y:S05]  /*3ed0*/  BSYNC B1 ;  /* 0x0000000000017941 */ /* 0x000fea0003800000 */
.L_x_3100:
[----:B------:R-:W-:-:S03]  /*3ee0*/  UMOV UR4, 0xffffffff ;  /* 0xffffffff00047882 */ /* 0x000fc60000000000 */
[----:B------:R-:W-:Y:S05]  /*3ef0*/  BRA.DIV UR4, `(.L_x_3108) ;  /* 0x0000025204347947 */ /* 0x000fea000b800000 */
[----:B------:R0:W0:Y:S04]  /*3f00*/  SHFL.IDX PT, R43, R101, 0x1, 0x1c1f ;  /* 0x003c1f00652b7f89 */ /* 0x00002800000e0000 */
[----:B---3--:R3:W0:Y:S02]  /*3f10*/  SHFL.IDX PT, R14, R100, 0x1, 0x1c1f ;  /* 0x003c1f00640e7f89 */ /* 0x00862400000e0000 */
.L_x_3414:
        /* <DEDUP_REMOVED lines=24> */
[----:B------:R-:W-:Y:S02]  /*40a0*/  F2FP.F16.E4M3.UNPACK_B R4, R5 ;  /* 0x00000005ff04723e */ /* 0x000fe400020006ff */
[----:B------:R-:W-:Y:S01]  /*40b0*/  LOP3.LUT R41, R13, 0xff0000, R38, 0xf8, !PT ;  /* 0x00ff00000d297812 */ /* 0x000fe200078ef826 */
[--C-:B------:R-:W-:Y:S01]  /*40c0*/  HADD2.F32 R42, -RZ, R15.reuse.H0_H0 ;  /* 0x2000000fff2a7230 */ /* 0x100fe20000004100 */
[----:B------:R-:W-:Y:S01]  /*40d0*/  LOP3.LUT R45, R40, 0xff0000, R39, 0xf8, !PT ;  /* 0x00ff0000282d7812 */ /* 0x000fe200078ef827 */
[--C-:B------:R-:W-:Y:S01]  /*40e0*/  HADD2.F32 R13, -RZ, R4.reuse.H1_H1 ;  /* 0x30000004ff0d7230 */ /* 0x100fe20000004100 */
[----:B------:R-:W-:Y:S01]  /*40f0*/  F2FP.F16.E4M3.UNPACK_B R39, R111.H1 ;  /* 0x0000006fff27723e */ /* 0x000fe200030006ff */
[----:B------:R-:W-:Y:S01]  /*4100*/  HADD2.F32 R4, -RZ, R4.H0_H0 ;  /* 0x20000004ff047230 */ /* 0x000fe20000004100 */
[----:B------:R-:W-:Y:S01]  /*4110*/  F2FP.F16.E4M3.UNPACK_B R5, R5.H1 ;  /* 0x00000005ff05723e */ /* 0x000fe200030006ff */
[----:B------:R-:W-:-:S02]  /*4120*/  HADD2.F32 R44, -RZ, R15.H1_H1 ;  /* 0x3000000fff2c7230 */ /* 0x000fc40000004100 */
[CC--:B------:R-:W-:Y:S01]  /*4130*/  FMUL.FTZ R47, R13.reuse, R42.reuse ;  /* 0x0000002a0d2f7220 */ /* 0x0c0fe20000410000 */
[----:B------:R-:W-:Y:S02]  /*4140*/  HADD2.F32 R40, -RZ, R39.H0_H0 ;  /* 0x20000027ff287230 */ /* 0x000fe40000004100 */
[C---:B------:R-:W-:Y:S01]  /*4150*/  FMUL.FTZ R42, R4.reuse, R42 ;  /* 0x0000002a042a7220 */ /* 0x040fe20000410000 */
[--C-:B------:R-:W-:Y:S01]  /*4160*/  HADD2.F32 R15, -RZ, R5.reuse.H0_H0 ;  /* 0x20000005ff0f7230 */ /* 0x100fe20000004100 */
[----:B------:R-:W-:Y:S01]  /*4170*/  F2FP.F16.E4M3.UNPACK_B R112, R112 ;  /* 0x00000070ff70723e */ /* 0x000fe200020006ff */
[----:B------:R-:W-:Y:S02]  /*4180*/  HADD2.F32 R38, -RZ, R5.H1_H1 ;  /* 0x30000005ff267230 */ /* 0x000fe40000004100 */
[-C--:B------:R-:W-:Y:S01]  /*4190*/  FFMA.FTZ R4, R4, R40.reuse, -R47 ;  /* 0x0000002804047223 */ /* 0x080fe2000001082f */
[----:B------:R-:W-:Y:S02]  /*41a0*/  HADD2.F32 R39, -RZ, R39.H1_H1 ;  /* 0x30000027ff277230 */ /* 0x000fe40000004100 */
[----:B------:R-:W-:Y:S01]  /*41b0*/  FFMA.FTZ R5, R13, R40, R42 ;  /* 0x000000280d057223 */ /* 0x000fe2000001002a */
[C---:B------:R-:W-:Y:S01]  /*41c0*/  FMUL.FTZ R47, R15.reuse, R44 ;  /* 0x0000002c0f2f7220 */ /* 0x040fe20000410000 */
[----:B------:R-:W-:Y:S01]  /*41d0*/  F2FP.F16.E4M3.UNPACK_B R13, R12.H1 ;  /* 0x0000000cff0d723e */ /* 0x000fe200030006ff */
[C---:B------:R-:W-:Y:S01]  /*41e0*/  FMUL.FTZ R46, R38.reuse, R44 ;  /* 0x0000002c262e7220 */ /* 0x040fe20000410000 */
[----:B------:R-:W-:Y:S01]  /*41f0*/  F2FP.F16.E4M3.UNPACK_B R12, R12 ;  /* 0x0000000cff0c723e */ /* 0x000fe200020006ff */
[----:B--2---:R-:W-:Y:S01]  /*4200*/  FFMA.FTZ R103, R38, R39, R47 ;  /* 0x0000002726677223 */ /* 0x004fe2000001002f */
[----:B------:R-:W-:Y:S01]  /*4210*/  F2FP.F16.E4M3.UNPACK_B R111, R111 ;  /* 0x0000006fff6f723e */ /* 0x000fe200020006ff */
[----:B------:R-:W-:Y:S01]  /*4220*/  FFMA.FTZ R46, R15, R39, -R46 ;  /* 0x000000270f2e7223 */ /* 0x000fe2000001082e */
[----:B------:R-:W-:-:S02]  /*4230*/  HADD2.F32 R40, -RZ, R112.H1_H1 ;  /* 0x30000070ff287230 */ /* 0x000fc40000004100 */
[--C-:B------:R-:W-:Y:S02]  /*4240*/  HADD2.F32 R38, -RZ, R13.reuse.H1_H1 ;  /* 0x3000000dff267230 */ /* 0x100fe40000004100 */
[----:B------:R-:W-:Y:S02]  /*4250*/  HADD2.F32 R15, -RZ, R13.H0_H0 ;  /* 0x2000000dff0f7230 */ /* 0x000fe40000004100 */
        /* <DEDUP_REMOVED lines=8> */
[-C--:B------:R-:W-:Y:S01]  /*42e0*/  FMUL.FTZ R97, R13, R112.reuse ;  /* 0x000000700d617220 */ /* 0x080fe20000410000 */
[----:B------:R-:W-:Y:S01]  /*42f0*/  FFMA.FTZ R39, R38, R39, R47 ;  /* 0x0000002726277223 */ /* 0x000fe2000001002f */
[C---:B------:R-:W-:Y:S01]  /*4300*/  FMUL.FTZ R40, R12.reuse, R112 ;  /* 0x000000700c287220 */ /* 0x040fe20000410000 */
[----:B------:R-:W-:Y:S01]  /*4310*/  F2FP.SATFINITE.E4M3.F32.PACK_AB_MERGE_C R112, R103, R46, RZ ;  /* 0x0000002e6770723e */ /* 0x000fe200048070ff */
[-C--:B------:R-:W-:Y:S01]  /*4320*/  FFMA.FTZ R96, R12, R111.reuse, R97 ;  /* 0x0000006f0c607223 */ /* 0x080fe20000010061 */
[----:B------:R-:W-:Y:S01]  /*4330*/  F2FP.F16.E4M3.UNPACK_B R12, R6.H1 ;  /* 0x00000006ff0c723e */ /* 0x000fe200030006ff */
[----:B------:R-:W-:Y:S01]  /*4340*/  FFMA.FTZ R47, R13, R111, -R40 ;  /* 0x0000006f0d2f7223 */ /* 0x000fe20000010828 */
[----:B------:R-:W-:-:S02]  /*4350*/  F2FP.SATFINITE.E4M3.F32.PACK_AB_MERGE_C R111, R39, R42, RZ ;  /* 0x0000002a276f723e */ /* 0x000fc400048070ff */
[----:B------:R-:W-:Y:S02]  /*4360*/  F2FP.F16.E4M3.UNPACK_B R13, R7.H1 ;  /* 0x00000007ff0d723e */ /* 0x000fe400030006ff */
[----:B------:R-:W-:Y:S02]  /*4370*/  F2FP.F16.E4M3.UNPACK_B R42, R45.H1 ;  /* 0x0000002dff2a723e */ /* 0x000fe400030006ff */
[----:B------:R-:W-:Y:S01]  /*4380*/  F2FP.F16.E4M3.UNPACK_B R39, R41.H1 ;  /* 0x00000029ff27723e */ /* 0x000fe200030006ff */
[--C-:B------:R-:W-:Y:S01]  /*4390*/  HADD2.F32 R38, -RZ, R13.reuse.H1_H1 ;  /* 0x3000000dff267230 */ /* 0x100fe20000004100 */
        /* <DEDUP_REMOVED lines=9> */
[----:B------:R-:W-:Y:S02]  /*4430*/  HADD2.F32 R44, -RZ, R45.H1_H1 ;  /* 0x3000002dff2c7230 */ /* 0x000fe40000004100 */
[----:B------:R-:W-:Y:S01]  /*4440*/  FFMA.FTZ R110, R15, R40, -R110 ;  /* 0x000000280f6e7223 */ /* 0x000fe2000001086e */
[----:B------:R-:W-:Y:S01]  /*4450*/  HADD2.F32 R12, -RZ, R12.H0_H0 ;  /* 0x2000000cff0c7230 */ /* 0x000fe20000004100 */
[----:B------:R-:W-:Y:S01]  /*4460*/  F2FP.F16.E4M3.UNPACK_B R6, R6 ;  /* 0x00000006ff06723e */ /* 0x000fe200020006ff */
        /* <DEDUP_REMOVED lines=10> */
[--C-:B------:R-:W-:Y:S01]  /*4510*/  HADD2.F32 R7, -RZ, R6.reuse.H0_H0 ;  /* 0x20000006ff077230 */ /* 0x100fe20000004100 */
        /* <DEDUP_REMOVED lines=16> */
[----:B------:R-:W-:-:S07]  /*4620*/  F2FP.SATFINITE.E4M3.F32.PACK_AB_MERGE_C R7, R42, R15, R103 ;  /* 0x0000000f2a07723e */ /* 0x000fce0004807067 */
.L_x_3114:
[----:B------:R-:W-:Y:S05]  /*4630*/  BSYNC B3 ;  /* 0x0000000000037941 */ /* 0x000fea0003800000 */
.L_x_3113:
[----:B------:R-:W-:Y:S02]  /*4640*/  ULDC.64 UR4, c[0x0][0x208] ;  /* 0x0000820000047ab9 */ /* 0x000fe40000000a00 */
[----:B----4-:R0:W-:Y:S03]  /*4650*/  ST.E.128 desc[UR4][R10.64], R4 ;  /* 0x000000040a007985 */ /* 0x0101e6000c101d04 */
.L_x_3112:
[----:B------:R-:W-:Y:S05]  /*4660*/  BSYNC B2 ;  /* 0x0000000000027941 */ /* 0x000fea0003800000 */
.L_x_3111:
        /* <DEDUP_REMOVED lines=21> */
[----:B------:R-:W-:Y:S02]  /*47c0*/  F2FP.F16.E4M3.UNPACK_B R34, R109.H1 ;  /* 0x0000006dff22723e */ /* 0x000fe400030006ff */
[-C--:B------:R-:W-:Y:S02]  /*47d0*/  F2FP.F16.E4M3.UNPACK_B R4, R5.reuse ;  /* 0x00000005ff04723e */ /* 0x080fe400020006ff */
[----:B------:R-:W-:Y:S01]  /*47e0*/  F2FP.F16.E4M3.UNPACK_B R5, R5.H1 ;  /* 0x00000005ff05723e */ /* 0x000fe200030006ff */
[--C-:B------:R-:W-:Y:S01]  /*47f0*/  HADD2.F32 R37, -RZ, R34.reuse.H1_H1 ;  /* 0x30000022ff257230 */ /* 0x100fe20000004100 */
[----:B------:R-:W-:Y:S01]  /*4800*/  LOP3.LUT R38, R36, 0xff0000, R15, 0xf8, !PT ;  /* 0x00ff000024267812 */ /* 0x000fe200078ef80f */
[----:B------:R-:W-:Y:S01]  /*4810*/  HADD2.F32 R36, -RZ, R34.H0_H0 ;  /* 0x20000022ff247230 */ /* 0x000fe20000004100 */
[----:B------:R-:W-:Y:S01]  /*4820*/  LOP3.LUT R35, R14, 0xff0000, R13, 0xf8, !PT ;  /* 0x00ff00000e237812 */ /* 0x000fe200078ef80d */
[--C-:B------:R-:W-:Y:S01]  /*4830*/  HADD2.F32 R13, -RZ, R4.reuse.H1_H1 ;  /* 0x30000004ff0d7230 */ /* 0x100fe20000004100 */
[----:B------:R-:W-:Y:S01]  /*4840*/  F2FP.F16.E4M3.UNPACK_B R15, R108.H1 ;  /* 0x0000006cff0f723e */ /* 0x000fe200030006ff */
[----:B------:R-:W-:Y:S01]  /*4850*/  HADD2.F32 R14, -RZ, R5.H1_H1 ;  /* 0x30000005ff0e7230 */ /* 0x000fe20000004100 */
[----:B------:R-:W-:Y:S01]  /*4860*/  F2FP.F16.E4M3.UNPACK_B R109, R109 ;  /* 0x0000006dff6d723e */ /* 0x000fe200020006ff */
[----:B------:R-:W-:-:S02]  /*4870*/  HADD2.F32 R4, -RZ, R4.H0_H0 ;  /* 0x20000004ff047230 */ /* 0x000fc40000004100 */
[-C--:B------:R-:W-:Y:S01]  /*4880*/  FMUL.FTZ R39, R13, R36.reuse ;  /* 0x000000240d277220 */ /* 0x080fe20000410000 */
[----:B------:R-:W-:Y:S02]  /*4890*/  HADD2.F32 R34, -RZ, R15.H0_H0 ;  /* 0x2000000fff227230 */ /* 0x000fe40000004100 */
[-C--:B------:R-:W-:Y:S01]  /*48a0*/  FMUL.FTZ R40, R14, R37.reuse ;  /* 0x000000250e287220 */ /* 0x080fe20000410000 */
[----:B------:R-:W-:Y:S02]  /*48b0*/  HADD2.F32 R5, -RZ, R5.H0_H0 ;  /* 0x20000005ff057230 */ /* 0x000fe40000004100 */
[C---:B------:R-:W-:Y:S01]  /*48c0*/  FMUL.FTZ R36, R4.reuse, R36 ;  /* 0x0000002404247220 */ /* 0x040fe20000410000 */
[----:B------:R-:W-:Y:S02]  /*48d0*/  HADD2.F32 R15, -RZ, R15.H1_H1 ;  /* 0x3000000fff0f7230 */ /* 0x000fe40000004100 */
[----:B------:R-:W-:Y:S01]  /*48e0*/  FFMA.FTZ R4, R4, R34, -R39 ;  /* 0x0000002204047223 */ /* 0x000fe20000010827 */
[----:B------:R-:W-:Y:S01]  /*48f0*/  F2FP.F16.E4M3.UNPACK_B R108, R108 ;  /* 0x0000006cff6c723e */ /* 0x000fe200020006ff */
[----:B------:R-:W-:Y:S01]  /*4900*/  FMUL.FTZ R37, R5, R37 ;  /* 0x0000002505257220 */ /* 0x000fe20000410000 */
[----:B------:R-:W-:Y:S01]  /*4910*/  FFMA.FTZ R41, R13, R34, R36 ;  /* 0x000000220d297223 */ /* 0x000fe20000010024 */
        /* <DEDUP_REMOVED lines=19> */
[-C--:B------:R-:W-:Y:S01]  /*4a50*/  FFMA.FTZ R40, R5, R108.reuse, -R34 ;  /* 0x0000006c05287223 */ /* 0x080fe20000010822 */
[----:B------:R-:W-:Y:S01]  /*4a60*/  FFMA.FTZ R109, R12, R108, R109 ;  /* 0x0000006c0c6d7223 */ /* 0x000fe2000001006d */
[----:B------:R-:W-:-:S02]  /*4a70*/  F2FP.F16.E4M3.UNPACK_B R12, R7.H1 ;  /* 0x00000007ff0c723e */ /* 0x000fc400030006ff */
[----:B------:R-:W-:Y:S02]  /*4a80*/  F2FP.SATFINITE.E4M3.F32.PACK_AB_MERGE_C R44, R37, R36, RZ ;  /* 0x00000024252c723e */ /* 0x000fe400048070ff */
        /* <DEDUP_REMOVED lines=25> */
[----:B------:R-:W-:Y:S02]  /*4c20*/  HADD2.F32 R7, -RZ, R7.H1_H1 ;  /* 0x30000007ff077230 */ /* 0x000fe40000004100 */
[--C-:B------:R-:W-:Y:S01]  /*4c30*/  HADD2.F32 R5, -RZ, R6.reuse.H0_H0 ;  /* 0x20000006ff057230 */ /* 0x100fe20000004100 */
[----:B------:R-:W-:Y:S01]  /*4c40*/  F2FP.SATFINITE.E4M3.F32.PACK_AB_MERGE_C R37, R37, R42, RZ ;  /* 0x0000002a2525723e */ /* 0x000fe200048070ff */
        /* <DEDUP_REMOVED lines=17> */
.L_x_3116:
[----:B------:R-:W-:Y:S05]  /*4d60*/  BSYNC B2 ;  /* 0x0000000000027941 */ /* 0x000fea0003800000 */
.L_x_3115:
[----:B------:R-:W-:Y:S02]  /*4d70*/  ULDC.64 UR4, c[0x0][0x208] ;  /* 0x0000820000047ab9 */ /* 0x000fe40000000a00 */
[----:B----4-:R0:W-:Y:S03]  /*4d80*/  ST.E.128 desc[UR4][R10.64], R4 ;  /* 0x000000040a007985 */ /* 0x0101e6000c101d04 */
.L_x_3110:
[----:B------:R-:W-:Y:S05]  /*4d90*/  BSYNC B1 ;  /* 0x0000000000017941 */ /* 0x000fea0003800000 */
.L_x_3109:
[----:B------:R-:W-:-:S03]  /*4da0*/  UMOV UR4, 0xffffffff ;  /* 0xffffffff00047882 */ /* 0x000fc60000000000 */
[----:B------:R-:W-:Y:S05]  /*4db0*/  BRA.DIV UR4, `(.L_x_3117) ;  /* 0x0000024204cc7947 */ /* 0x000fea000b800000 */
[----:B01----:R-:W0:Y:S04]  /*4dc0*/  SHFL.IDX PT, R101, R101, 0x2, 0x1c1f ;  /* 0x005c1f0065657f89 */ /* 0x003e2800000e0000 */
[----:B------:R1:W0:Y:S02]  /*4dd0*/  SHFL.IDX PT, R14, R100, 0x2, 0x1c1f ;  /* 0x005c1f00640e7f89 */ /* 0x00022400000e0000 */
.L_x_3418:
        /* <DEDUP_REMOVED lines=11> */
[--C-:B------:R-:W-:Y:S01]  /*4e90*/  SHF.R.U32.HI R34, RZ, 0x8, R31.reuse ;  /* 0x00000008ff227819 */ /* 0x100fe2000001161f */
[----:B------:R-:W-:Y:S01]  /*4ea0*/  IMAD.MOV.U32 R13, RZ, RZ, R6 ;  /* 0x000000ffff0d7224 */ /* 0x000fe200078e0006 */
        /* <DEDUP_REMOVED lines=100> */
.L_x_3122:
[----:B------:R-:W-:Y:S05]  /*54f0*/  BSYNC B2 ;  /* 0x0000000000027941 */ /* 0x000fea0003800000 */
.L_x_3121:
[----:B------:R-:W-:Y:S02]  /*5500*/  ULDC.64 UR4, c[0x0][0x208] ;  /* 0x0000820000047ab9 */ /* 0x000fe40000000a00 */
[----:B-1----:R0:W-:Y:S03]  /*5510*/  ST.E.128 desc[UR4][R10.64], R4 ;  /* 0x000000040a007985 */ /* 0x0021e6000c101d04 */
.L_x_3120:
[----:B------:R-:W-:Y:S05]  /*5520*/  BSYNC B1 ;  /* 0x0000000000017941 */ /* 0x000fea0003800000 */
.L_x_3119:
        /* <DEDUP_REMOVED lines=15> */
[----:B------:R-:W-:Y:S01]  /*5620*/  LOP3.LUT R13, R29, 0xff0000ff, RZ, 0xc0, !PT ;  /* 0xff0000ff1d0d7812 */ /* 0x000fe200078ec0ff */
[----:B------:R-:W-:Y:S01]  /*5630*/  IMAD.SHL.U32 R6, R14, 0x100, RZ ;  /* 0x000001000e067824 */ /* 0x000fe200078e00ff */
        /* <DEDUP_REMOVED lines=96> */
.L_x_3124:
[----:B------:R-:W-:Y:S05]  /*5c40*/  BSYNC B1 ;  /* 0x0000000000017941 */ /* 0x000fea0003800000 */
.L_x_3123:
[----:B------:R-:W-:Y:S02]  /*5c50*/  ULDC.64 UR4, c[0x0][0x208] ;  /* 0x0000820000047ab9 */ /* 0x000fe40000000a00 */
[----:B----4-:R0:W-:Y:S01]  /*5c60*/  ST.E.128 desc[UR4][R10.64], R4 ;  /* 0x000000040a007985 */ /* 0x0101e2000c101d04 */
[----:B------:R-:W-:Y:S05]  /*5c70*/  BRA `(.L_x_3118) ;  /* 0x0000003800207947 */ /* 0x000fea0003800000 */
.L_x_3089:
[----:B------:R-:W2:Y:S01]  /*5c80*/  LDL R9, [R1+0x4] ;  /* 0x0000040001097983 */ /* 0x000ea20000100800 */
[C---:B------:R-:W-:Y:S01]  /*5c90*/  VIADD R8, R191.reuse, 0x40 ;  /* 0x00000040bf087836 */ /* 0x040fe20000000000 */
[----:B------:R-:W-:Y:S02]  /*5ca0*/  CS2R R30, SRZ ;  /* 0x00000000001e7805 */ /* 0x000fe4000001ff00 */
[----:B------:R-:W-:Y:S01]  /*5cb0*/  CS2R R28, SRZ ;  /* 0x00000000001c7805 */ /* 0x000fe2000001ff00 */
[----:B------:R-:W-:Y:S01]  /*5cc0*/  ULDC.64 UR6, c[0x0][0x208] ;  /* 0x0000820000067ab9 */ /* 0x000fe20000000a00 */
        /* <DEDUP_REMOVED lines=14> */
[----:B------:R-:W-:Y:S02]  /*5db0*/  ISETP.GE.AND P2, PT, R8, R95, PT ;  /* 0x0000005f0800720c */ /* 0x000fe40003f46270 */
[----:B------:R-:W-:Y:S02]  /*5dc0*/  CS2R R38, SRZ ;  /* 0x0000000000267805 */ /* 0x000fe4000001ff00 */
[----:B------:R-:W-:Y:S01]  /*5dd0*/  CS2R R36, SRZ ;  /* 0x0000000000247805 */ /* 0x000fe2000001ff00 */
[----:B------:R1:W3:Y:S01]  /*5de0*/  @!P4 LDG.E.128 R28, desc[UR6][R34.64] ;  /* 0x00000006221cc981 */ /* 0x0002e2000c1e1d00 */
[----:B------:R-:W-:-:S13]  /*5df0*/  ISETP.GE.OR P2, PT, R16, R102, P2 ;  /* 0x000000661000720c */ /* 0x000fda0001746670 */
[----:B------:R-:W-:-:S04]  /*5e00*/  @!P2 IADD3 R5, P5, P6, R48, R80, R4 ;  /* 0x000000503005a210 */ /* 0x000fc80007ebe004 */
[----:B------:R-:W-:Y:S02]  /*5e10*/  @!P2 IADD3.X R10, R66, R82, R86, P5, P6 ;  /* 0x00000052420aa210 */ /* 0x000fe40002fec456 */
[----:B-1----:R-:W-:Y:S02]  /*5e20*/  CS2R R34, SRZ ;  /* 0x0000000000227805 */ /* 0x002fe4000001ff00 */
[----:B------:R-:W-:Y:S02]  /*5e30*/  CS2R R42, SRZ ;  /* 0x00000000002a7805 */ /* 0x000fe4000001ff00 */
[----:B------:R-:W-:Y:S02]  /*5e40*/  CS2R R40, SRZ ;  /* 0x0000000000287805 */ /* 0x000fe4000001ff00 */
[----:B------:R-:W-:Y:S02]  /*5e50*/  CS2R R46, SRZ ;  /* 0x00000000002e7805 */ /* 0x000fe4000001ff00 */
[----:B------:R-:W-:-:S02]  /*5e60*/  CS2R R44, SRZ ;  /* 0x00000000002c7805 */ /* 0x000fc4000001ff00 */
[----:B--2---:R-:W-:Y:S02]  /*5e70*/  R2UR UR4, R9 ;  /* 0x00000000090472ca */ /* 0x004fe400000e0000 */
        /* <DEDUP_REMOVED lines=9> */
[----:B------:R-:W0:Y:S03]  /*5f10*/  @!P2 LDC.64 R8, c[0x0][0x3e8] ;  /* 0x0000fa00ff08ab82 */ /* 0x000e260000000a00 */
[----:B------:R-:W2:Y:S01]  /*5f20*/  @!P3 LDG.E.128 R36, desc[UR6][R14.64] ;  /* 0x000000060e24b981 */ /* 0x000ea2000c1e1d00 */
        /* <DEDUP_REMOVED lines=13> */
[----:B------:R-:W-:Y:S01]  /*6000*/  PLOP3.LUT P5, PT, PT, PT, UP0, 0x80, 0x0 ;  /* 0x000000000000781c */ /* 0x000fe20003faf008 */
[----:B---3--:R-:W-:Y:S01]  /*6010*/  IMAD.MOV.U32 R116, RZ, RZ, R30 ;  /* 0x000000ffff747224 */ /* 0x008fe200078e001e */
[----:B------:R-:W-:Y:S01]  /*6020*/  ISETP.GE.AND P2, PT, R16, R102, PT ;  /* 0x000000661000720c */ /* 0x000fe20003f46270 */
[----:B------:R-:W-:Y:S01]  /*6030*/  IMAD.MOV.U32 R118, RZ, RZ, R28 ;  /* 0x000000ffff767224 */ /* 0x000fe200078e001c */
[----:B--2---:R-:W-:Y:S01]  /*6040*/  MOV R112, R38 ;  /* 0x0000002600707202 */ /* 0x004fe20000000f00 */
[----:B------:R-:W-:Y:S02]  /*6050*/  IMAD.MOV.U32 R113, RZ, RZ, R36 ;  /* 0x000000ffff717224 */ /* 0x000fe400078e0024 */
[----:B----4-:R-:W-:Y:S02]  /*6060*/  IMAD.MOV.U32 R102, RZ, RZ, R42 ;  /* 0x000000ffff667224 */ /* 0x010fe400078e002a */
[----:B------:R-:W-:Y:S02]  /*6070*/  IMAD.MOV.U32 R104, RZ, RZ, R40 ;  /* 0x000000ffff687224 */ /* 0x000fe400078e0028 */
[----:B-----5:R-:W-:-:S02]  /*6080*/  IMAD.MOV.U32 R106, RZ, RZ, R46 ;  /* 0x000000ffff6a7224 */ /* 0x020fc400078e002e */
[----:B------:R-:W-:Y:S02]  /*6090*/  IMAD.MOV.U32 R107, RZ, RZ, R44 ;  /* 0x000000ffff6b7224 */ /* 0x000fe400078e002c */
[----:B------:R-:W-:Y:S02]  /*60a0*/  IMAD.MOV.U32 R115, RZ, RZ, R6 ;  /* 0x000000ffff737224 */ /* 0x000fe400078e0006 */
[----:B------:R-:W-:Y:S02]  /*60b0*/  IMAD.MOV.U32 R117, RZ, RZ, R4 ;  /* 0x000000ffff757224 */ /* 0x000fe400078e0004 */
[----:B------:R-:W-:Y:S02]  /*60c0*/  IMAD.MOV.U32 R109, RZ, RZ, R34 ;  /* 0x000000ffff6d7224 */ /* 0x000fe400078e0022 */
[----:B------:R-:W-:Y:S01]  /*60d0*/  IMAD.MOV.U32 R111, RZ, RZ, R32 ;  /* 0x000000ffff6f7224 */ /* 0x000fe200078e0020 */
[----:B------:R-:W-:Y:S06]  /*60e0*/  @!P5 BRA `(.L_x_3125) ;  /* 0x000000000004d947 */ /* 0x000fec0003800000 */
[----:B------:R-:W-:Y:S01]  /*60f0*/  BPT.TRAP 0x1 ;  /* 0x000000040000795c */ /* 0x000fe20000300000 */
.L_x_3125:
[----:B------:R-:W-:Y:S01]  /*6100*/  IMAD R86, R188, 0x8, R18 ;  /* 0x00000008bc567824 */ /* 0x000fe200078e0212 */
[----:B------:R-:W-:Y:S01]  /*6110*/  SHF.L.U32 R98, R195, 0x1f, RZ ;  /* 0x0000001fc3627819 */ /* 0x000fe200000006ff */
[----:B------:R-:W0:Y:S01]  /*6120*/  LDC R108, c[0x0][0x2f4] ;  /* 0x0000bd00ff6c7b82 */ /* 0x000e220000000800 */
[----:B------:R-:W-:Y:S02]  /*6130*/  BSSY B1, `(.L_x_3126) ;  /* 0x0000003000017945 */ /* 0x000fe40003800000 */
[----:B------:R-:W1:Y:S02]  /*6140*/  SYNCS.PHASECHK.TRANS64.TRYWAIT P3, [R86+URZ+0x22890], R98 ;  /* 0x02289062560075a7 */ /* 0x000e64000806017f */
[----:B-1----:R-:W-:Y:S05]  /*6150*/  @!P3 BRA `(.L_x_3127) ;  /* 0x00000230002cb947 */ /* 0x002fea0003800000 */
.L_x_3419:
[----:B------:R-:W-:Y:S05]  /*6160*/  BSYNC B1 ;  /* 0x0000000000017941 */ /* 0x000fea0003800000 */
.L_x_3126:
[----:B------:R-:W-:Y:S01]  /*6170*/  UMOV UR4, 0xffffffff ;  /* 0xffffffff00047882 */ /* 0x000fe20000000000 */
[----:B0-----:R-:W-:Y:S02]  /*6180*/  IADD3 R110, -R71, R108, RZ ;  /* 0x0000006c476e7210 */ /* 0x001fe40007ffe1ff */
[----:B------:R-:W-:Y:S05]  /*6190*/  BRA.DIV UR4, `(.L_x_3128) ;  /* 0x0000023204307947 */ /* 0x000fea000b800000 */
[----:B------:R0:W2:Y:S04]  /*61a0*/  SHFL.IDX PT, R103, R101, RZ, 0x1c1f ;  /* 0x001c1fff65677589 */ /* 0x0000a800000e0000 */
[----:B------:R0:W3:Y:S02]  /*61b0*/  SHFL.IDX PT, R105, R100, RZ, 0x1c1f ;  /* 0x001c1fff64697589 */ /* 0x0000e400000e0000 */
.L_x_3423:
        /* <DEDUP_REMOVED lines=21> */
[--C-:B------:R-:W-:Y:S01]  /*6310*/  SHF.R.U32.HI R127, RZ, 0x8, R5.reuse ;  /* 0x00000008ff7f7819 */ /* 0x100fe20000011605 */
[----:B--2---:R-:W-:Y:S01]  /*6320*/  IMAD.MOV.U32 R28, RZ, RZ, R8 ;  /* 0x000000ffff1c7224 */ /* 0x004fe200078e0008 */
[----:B------:R-:W-:Y:S02]  /*6330*/  LOP3.LUT R4, R5, 0xff0000ff, RZ, 0xc0, !PT ;  /* 0xff0000ff05047812 */ /* 0x000fe400078ec0ff */
[----:B------:R-:W-:Y:S01]  /*6340*/  SHF.R.U32.HI R126, RZ, 0x10, R5 ;  /* 0x00000010ff7e7819 */ /* 0x000fe20000011605 */
[----:B------:R-:W-:Y:S01]  /*6350*/  IMAD.SHL.U32 R5, R127, 0x100, RZ ;  /* 0x000001007f057824 */ /* 0x000fe200078e00ff */
[----:B------:R-:W-:Y:S02]  /*6360*/  SHF.R.U32.HI R123, RZ, 0x8, R7 ;  /* 0x00000008ff7b7819 */ /* 0x000fe40000011607 */
[----:B------:R-:W-:Y:S02]  /*6370*/  SHF.R.U32.HI R120, RZ, 0x8, R31 ;  /* 0x00000008ff787819 */ /* 0x000fe4000001161f */
[----:B------:R-:W-:-:S02]  /*6380*/  LOP3.LUT R6, R7, 0xff0000ff, RZ, 0xc0, !PT ;  /* 0xff0000ff07067812 */ /* 0x000fc400078ec0ff */
[----:B------:R-:W-:Y:S01]  /*6390*/  SHF.R.U32.HI R125, RZ, 0x10, R7 ;  /* 0x00000010ff7d7819 */ /* 0x000fe20000011607 */
[----:B------:R-:W-:Y:S01]  /*63a0*/  IMAD.SHL.U32 R7, R123, 0x100, RZ ;  /* 0x000001007b077824 */ /* 0x000fe200078e00ff */
[----:B---3--:R-:W-:Y:S01]  /*63b0*/  MOV R30, R12 ;  /* 0x0000000c001e7202 */ /* 0x008fe20000000f00 */
[----:B------:R-:W-:Y:S01]  /*63c0*/  IMAD.SHL.U32 R12, R120, 0x100, RZ ;  /* 0x00000100780c7824 */ /* 0x000fe200078e00ff */
[--C-:B------:R-:W-:Y:S02]  /*63d0*/  SHF.R.U32.HI R122, RZ, 0x8, R29.reuse ;  /* 0x00000008ff7a7819 */ /* 0x100fe4000001161d */
[----:B------:R-:W-:Y:S02]  /*63e0*/  LOP3.LUT R119, R29, 0xff0000ff, RZ, 0xc0, !PT ;  /* 0xff0000ff1d777812 */ /* 0x000fe400078ec0ff */
[----:B------:R-:W-:Y:S01]  /*63f0*/  SHF.R.U32.HI R121, RZ, 0x10, R29 ;  /* 0x00000010ff797819 */ /* 0x000fe2000001161d */
[----:B------:R-:W-:Y:S01]  /*6400*/  IMAD.SHL.U32 R8, R122, 0x100, RZ ;  /* 0x000001007a087824 */ /* 0x000fe200078e00ff */
[----:B------:R-:W-:Y:S01]  /*6410*/  LOP3.LUT R4, R4, 0xff00, R5, 0xf8, !PT ;  /* 0x0000ff0004047812 */ /* 0x000fe200078ef805 */
[----:B------:R-:W-:Y:S01]  /*6420*/  IMAD.U32 R5, R126, 0x10000, RZ ;  /* 0x000100007e057824 */ /* 0x000fe200078e00ff */
[----:B------:R-:W-:-:S02]  /*6430*/  LOP3.LUT R29, R31, 0xff0000ff, RZ, 0xc0, !PT ;  /* 0xff0000ff1f1d7812 */ /* 0x000fc400078ec0ff */
[----:B------:R-:W-:Y:S02]  /*6440*/  SHF.R.U32.HI R124, RZ, 0x10, R31 ;  /* 0x00000010ff7c7819 */ /* 0x000fe4000001161f */
[----:B------:R-:W-:Y:S02]  /*6450*/  LOP3.LUT R7, R6, 0xff00, R7, 0xf8, !PT ;  /* 0x0000ff0006077812 */ /* 0x000fe400078ef807 */
[----:B------:R-:W-:Y:S01]  /*6460*/  LOP3.LUT R123, R29, 0xff00, R12, 0xf8, !PT ;  /* 0x0000ff001d7b7812 */ /* 0x000fe200078ef80c */
[----:B------:R-:W-:Y:S01]  /*6470*/  IMAD.U32 R124, R124, 0x10000, RZ ;  /* 0x000100007c7c7824 */ /* 0x000fe200078e00ff */
[----:B------:R-:W-:Y:S01]  /*6480*/  LOP3.LUT R6, R4, 0xff0000, R5, 0xf8, !PT ;  /* 0x00ff000004067812 */ /* 0x000fe200078ef805 */
[----:B------:R-:W-:Y:S01]  /*6490*/  IMAD.U32 R4, R125, 0x10000, RZ ;  /* 0x000100007d047824 */ /* 0x000fe200078e00ff */
[----:B------:R-:W-:Y:S02]  /*64a0*/  F2FP.F16.E4M3.UNPACK_B R120, R118.H1 ;  /* 0x00000076ff78723e */ /* 0x000fe400030006ff */
[----:B------:R-:W-:-:S02]  /*64b0*/  F2FP.F16.E4M3.UNPACK_B R31, R30.H1 ;  /* 0x0000001eff1f723e */ /* 0x000fc400030006ff */
[----:B------:R-:W-:Y:S01]  /*64c0*/  F2FP.F16.E4M3.UNPACK_B R29, R28.H1 ;  /* 0x0000001cff1d723e */ /* 0x000fe200030006ff */
[--C-:B------:R-:W-:Y:S01]  /*64d0*/  HADD2.F32 R5, -RZ, R120.reuse.H0_H0 ;  /* 0x20000078ff057230 */ /* 0x100fe20000004100 */
[----:B------:R-:W-:Y:S01]  /*64e0*/  LOP3.LUT R122, R119, 0xff00, R8, 0xf8, !PT ;  /* 0x0000ff00777a7812 */ /* 0x000fe200078ef808 */
[----:B------:R-:W-:Y:S01]  /*64f0*/  HADD2.F32 R12, -RZ, R31.H0_H0 ;  /* 0x2000001fff0c7230 */ /* 0x000fe20000004100 */
[----:B------:R-:W-:Y:S01]  /*6500*/  LOP3.LUT R4, R7, 0xff0000, R4, 0xf8, !PT ;  /* 0x00ff000007047812 */ /* 0x000fe200078ef804 */
[----:B------:R-:W-:Y:S01]  /*6510*/  HADD2.F32 R8, -RZ, R29.H0_H0 ;  /* 0x2000001dff087230 */ /* 0x000fe20000004100 */
[----:B------:R-:W-:Y:S01]  /*6520*/  F2FP.F16.E4M3.UNPACK_B R119, R117.H1 ;  /* 0x00000075ff77723e */ /* 0x000fe200030006ff */
[----:B------:R-:W-:Y:S01]  /*6530*/  HADD2.F32 R31, -RZ, R31.H1_H1 ;  /* 0x3000001fff1f7230 */ /* 0x000fe20000004100 */
[----:B------:R-:W-:Y:S01]  /*6540*/  SHF.L.U32 R7, R121, 0x10, RZ ;  /* 0x0000001079077819 */ /* 0x000fe200000006ff */
[-C--:B------:R-:W-:Y:S01]  /*6550*/  FMUL.FTZ R125, R12, R5.reuse ;  /* 0x000000050c7d7220 */ /* 0x080fe20000410000 */
[----:B------:R-:W-:Y:S01]  /*6560*/  FMUL.FTZ R127, R8, R5 ;  /* 0x00000005087f7220 */ /* 0x000fe20000410000 */
[----:B------:R-:W-:Y:S01]  /*6570*/  LOP3.LUT R5, R123, 0xff0000, R124, 0xf8, !PT ;  /* 0x00ff00007b057812 */ /* 0x000fe200078ef87c */
[--C-:B------:R-:W-:Y:S01]  /*6580*/  HADD2.F32 R121, -RZ, R119.reuse.H0_H0 ;  /* 0x20000077ff797230 */ /* 0x100fe20000004100 */
[----:B------:R-:W-:Y:S01]  /*6590*/  LOP3.LUT R7, R122, 0xff0000, R7, 0xf8, !PT ;  /* 0x00ff00007a077812 */ /* 0x000fe200078ef807 */
[----:B------:R-:W-:Y:S01]  /*65a0*/  HADD2.F32 R122, -RZ, R119.H1_H1 ;  /* 0x30000077ff7a7230 */ /* 0x000fe20000004100 */
[----:B------:R-:W-:Y:S01]  /*65b0*/  F2FP.F16.E4M3.UNPACK_B R119, R118 ;  /* 0x00000076ff77723e */ /* 0x000fe200020006ff */
[----:B------:R-:W-:Y:S01]  /*65c0*/  HADD2.F32 R124, -RZ, R120.H1_H1 ;  /* 0x30000078ff7c7230 */ /* 0x000fe20000004100 */
[----:B------:R-:W-:Y:S01]  /*65d0*/  F2FP.F16.E4M3.UNPACK_B R120, R117 ;  /* 0x00000075ff78723e */ /* 0x000fe200020006ff */
[----:B------:R-:W-:Y:S01]  /*65e0*/  HADD2.F32 R29, -RZ, R29.H1_H1 ;  /* 0x3000001dff1d7230 */ /* 0x000fe20000004100 */
[----:B------:R-:W-:Y:S01]  /*65f0*/  F2FP.F16.E4M3.UNPACK_B R30, R30 ;  /* 0x0000001eff1e723e */ /* 0x000fe200020006ff */
[----:B------:R-:W-:Y:S01]  /*6600*/  HADD2.F32 R123, -RZ, R119.H0_H0 ;  /* 0x20000077ff7b7230 */ /* 0x000fe20000004100 */
[----:B------:R-:W-:Y:S01]  /*6610*/  F2FP.F16.E4M3.UNPACK_B R117, R28 ;  /* 0x0000001cff75723e */ /* 0x000fe200020006ff */
[-C--:B------:R-:W-:Y:S01]  /*6620*/  FMUL.FTZ R126, R31, R124.reuse ;  /* 0x0000007c1f7e7220 */ /* 0x080fe20000410000 */
[----:B------:R-:W-:Y:S01]  /*6630*/  FMUL.FTZ R124, R29, R124 ;  /* 0x0000007c1d7c7220 */ /* 0x000fe20000410000 */
[----:B------:R-:W-:-:S02]  /*6640*/  HADD2.F32 R118, -RZ, R30.H0_H0 ;  /* 0x2000001eff767230 */ /* 0x000fc40000004100 */
[-C--:B------:R-:W-:Y:S01]  /*6650*/  FFMA.FTZ R8, R8, R121.reuse, -R125 ;  /* 0x0000007908087223 */ /* 0x080fe2000001087d */
[----:B------:R-:W-:Y:S02]  /*6660*/  HADD2.F32 R28, -RZ, R117.H0_H0 ;  /* 0x20000075ff1c7230 */ /* 0x000fe40000004100 */
[----:B------:R-:W-:Y:S01]  /*6670*/  FFMA.FTZ R12, R12, R121, R127 ;  /* 0x000000790c0c7223 */ /* 0x000fe2000001007f */
[-C--:B------:R-:W-:Y:S01]  /*6680*/  FFMA.FTZ R29, R29, R122.reuse, -R126 ;  /* 0x0000007a1d1d7223 */ /* 0x080fe2000001087e */
        /* <DEDUP_REMOVED lines=25> */
[----:B------:R-:W-:Y:S01]  /*6820*/  F2FP.SATFINITE.E4M3.F32.PACK_AB_MERGE_C R8, R29, R8, RZ ;  /* 0x000000081d08723e */ /* 0x000fe200048070ff */
[----:B------:R-:W-:Y:S02]  /*6830*/  HADD2.F32 R121, -RZ, R121.H1_H1 ;  /* 0x30000079ff797230 */ /* 0x000fe40000004100 */
[----:B------:R-:W-:Y:S01]  /*6840*/  FMUL.FTZ R127, R120, R127 ;  /* 0x0000007f787f7220 */ /* 0x000fe20000410000 */
[----:B------:R-:W-:-:S02]  /*6850*/  HADD2.F32 R118, -RZ, R118.H1_H1 ;  /* 0x30000076ff767230 */ /* 0x000fc40000004100 */
[----:B------:R-:W-:Y:S01]  /*6860*/  FFMA.FTZ R129, R120, R125, -R129 ;  /* 0x0000007d78817223 */ /* 0x000fe20000010881 */
[----:B------:R-:W-:Y:S02]  /*6870*/  HADD2.F32 R123, -RZ, R123.H1_H1 ;  /* 0x3000007bff7b7230 */ /* 0x000fe40000004100 */
[----:B------:R-:W-:Y:S01]  /*6880*/  FMUL.FTZ R131, R121, R124 ;  /* 0x0000007c79837220 */ /* 0x000fe20000410000 */
[----:B------:R-:W-:Y:S01]  /*6890*/  F2FP.F16.E4M3.UNPACK_B R120, R116 ;  /* 0x00000074ff78723e */ /* 0x000fe200020006ff */
[C---:B------:R-:W-:Y:S01]  /*68a0*/  FMUL.FTZ R128, R118.reuse, R124 ;  /* 0x0000007c76807220 */ /* 0x040fe20000410000 */
[----:B------:R-:W-:Y:S01]  /*68b0*/  F2FP.F16.E4M3.UNPACK_B R116, R14 ;  /* 0x0000000eff74723e */ /* 0x000fe200020006ff */
[----:B------:R-:W-:Y:S01]  /*68c0*/  FFMA.FTZ R126, R118, R123, -R131 ;  /* 0x0000007b767e7223 */ /* 0x000fe20000010883 */
[----:B------:R-:W-:Y:S01]  /*68d0*/  FFMA.FTZ R124, R122, R125, R127 ;  /* 0x0000007d7a7c7223 */ /* 0x000fe2000001007f */
[----:B------:R-:W-:Y:S01]  /*68e0*/  F2FP.F16.E4M3.UNPACK_B R118, R115 ;  /* 0x00000073ff76723e */ /* 0x000fe200020006ff */
[----:B------:R-:W-:-:S02]  /*68f0*/  HADD2.F32 R122, -RZ, R120.H0_H0 ;  /* 0x20000078ff7a7230 */ /* 0x000fc40000004100 */
[----:B------:R-:W-:Y:S01]  /*6900*/  FFMA.FTZ R131, R121, R123, R128 ;  /* 0x0000007b79837223 */ /* 0x000fe20000010080 */
[----:B------:R-:W-:Y:S01]  /*6910*/  HADD2.F32 R115, -RZ, R116.H0_H0 ;  /* 0x20000074ff737230 */ /* 0x000fe20000004100 */
        /* <DEDUP_REMOVED lines=11> */
[----:B------:R-:W-:Y:S01]  /*69d0*/  FFMA.FTZ R14, R115, R120, R122 ;  /* 0x00000078730e7223 */ /* 0x000fe2000001007a */
[----:B------:R-:W-:Y:S01]  /*69e0*/  F2FP.F16.E4M3.UNPACK_B R120, R7 ;  /* 0x00000007ff78723e */ /* 0x000fe200020006ff */
[----:B------:R-:W-:Y:S01]  /*69f0*/  HADD2.F32 R121, -RZ, R118.H1_H1 ;  /* 0x30000076ff797230 */ /* 0x000fe20000004100 */
[----:B------:R-:W-:Y:S01]  /*6a00*/  F2FP.SATFINITE.E4M3.F32.PACK_AB_MERGE_C R8, R117, R28, R8 ;  /* 0x0000001c7508723e */ /* 0x000fe20004807008 */
[-C--:B------:R-:W-:Y:S01]  /*6a10*/  FMUL.FTZ R127, R116, R123.reuse ;  /* 0x0000007b747f7220 */ /* 0x080fe20000410000 */
[----:B------:R-:W-:Y:S01]  /*6a20*/  F2FP.SATFINITE.E4M3.F32.PACK_AB_MERGE_C R12, R119, R30, R12 ;  /* 0x0000001e770c723e */ /* 0x000fe2000480700c */
[C---:B------:R-:W-:Y:S01]  /*6a30*/  FMUL.FTZ R123, R10.reuse, R123 ;  /* 0x0000007b0a7b7220 */ /* 0x040fe20000410000 */
[----:B------:R-:W-:Y:S01]  /*6a40*/  F2FP.F16.E4M3.UNPACK_B R117, R6 ;  /* 0x00000006ff75723e */ /* 0x000fe200020006ff */
[----:B------:R-:W-:Y:S02]  /*6a50*/  HADD2.F32 R115, -RZ, R31.H0_H0 ;  /* 0x2000001fff737230 */ /* 0x000fe40000004100 */
[----:B------:R-:W-:Y:S01]  /*6a60*/  FFMA.FTZ R10, R10, R121, -R127 ;  /* 0x000000790a0a7223 */ /* 0x000fe2000001087f */
[----:B------:R-:W-:-:S02]  /*6a70*/  HADD2.F32 R30, -RZ, R120.H0_H0 ;  /* 0x20000078ff1e7230 */ /* 0x000fc40000004100 */
[----:B------:R-:W-:Y:S01]  /*6a80*/  FFMA.FTZ R123, R116, R121, R123 ;  /* 0x00000079747b7223 */ /* 0x000fe2000001007b */
[----:B------:R-:W-:Y:S01]  /*6a90*/  HADD2.F32 R28, -RZ, R29.H0_H0 ;  /* 0x2000001dff1c7230 */ /* 0x000fe20000004100 */
[----:B------:R-:W-:Y:S01]  /*6aa0*/  F2FP.F16.E4M3.UNPACK_B R13, R13.H1 ;  /* 0x0000000dff0d723e */ /* 0x000fe200030006ff */
[----:B------:R-:W-:Y:S02]  /*6ab0*/  HADD2.F32 R118, -RZ, R117.H0_H0 ;  /* 0x20000075ff767230 */ /* 0x000fe40000004100 */
[-C--:B------:R-:W-:Y:S01]  /*6ac0*/  FMUL.FTZ R121, R115, R30.reuse ;  /* 0x0000001e73797220 */ /* 0x080fe20000410000 */
[----:B------:R-:W-:Y:S02]  /*6ad0*/  HADD2.F32 R116, -RZ, R31.H1_H1 ;  /* 0x3000001fff747230 */ /* 0x000fe40000004100 */
[C---:B------:R-:W-:Y:S01]  /*6ae0*/  FMUL.FTZ R122, R28.reuse, R30 ;  /* 0x0000001e1c7a7220 */ /* 0x040fe20000410000 */
[----:B------:R-:W-:Y:S02]  /*6af0*/  HADD2.F32 R119, -RZ, R120.H1_H1 ;  /* 0x30000078ff777230 */ /* 0x000fe40000004100 */
[----:B------:R-:W-:Y:S01]  /*6b00*/  FFMA.FTZ R28, R28, R118, -R121 ;  /* 0x000000761c1c7223 */ /* 0x000fe20000010879 */
[----:B------:R-:W-:-:S02]  /*6b10*/  HADD2.F32 R30, -RZ, R29.H1_H1 ;  /* 0x3000001dff1e7230 */ /* 0x000fc40000004100 */
        /* <DEDUP_REMOVED lines=9> */
[----:B------:R-:W-:Y:S01]  /*6bb0*/  F2FP.SATFINITE.E4M3.F32.PACK_AB_MERGE_C R124, R131, R124, RZ ;  /* 0x0000007c837c723e */ /* 0x000fe200048070ff */
[----:B------:R-:W-:Y:S01]  /*6bc0*/  HADD2.F32 R120, -RZ, R118.H0_H0 ;  /* 0x20000076ff787230 */ /* 0x000fe20000004100 */
[----:B------:R-:W-:Y:S01]  /*6bd0*/  F2FP.SATFINITE.E4M3.F32.PACK_AB_MERGE_C R126, R126, R129, RZ ;  /* 0x000000817e7e723e */ /* 0x000fe200048070ff */
[----:B------:R-:W-:-:S02]  /*6be0*/  HADD2.F32 R7, -RZ, R31.H0_H0 ;  /* 0x2000001fff077230 */ /* 0x000fc40000004100 */
[----:B------:R-:W-:Y:S01]  /*6bf0*/  FFMA.FTZ R30, R116, R117, R119 ;  /* 0x00000075741e7223 */ /* 0x000fe20000010077 */
[----:B------:R-:W-:Y:S01]  /*6c00*/  HADD2.F32 R13, -RZ, R13.H1_H1 ;  /* 0x3000000dff0d7230 */ /* 0x000fe20000004100 */
[----:B------:R-:W-:Y:S01]  /*6c10*/  F2FP.SATFINITE.E4M3.F32.PACK_AB_MERGE_C R14, R123, R14, R124 ;  /* 0x0000000e7b0e723e */ /* 0x000fe2000480707c */
[----:B------:R-:W-:Y:S01]  /*6c20*/  HADD2.F32 R122, -RZ, R118.H1_H1 ;  /* 0x30000076ff7a7230 */ /* 0x000fe20000004100 */
[----:B------:R-:W-:Y:S01]  /*6c30*/  F2FP.SATFINITE.E4M3.F32.PACK_AB_MERGE_C R10, R10, R125, R126 ;  /* 0x0000007d0a0a723e */ /* 0x000fe2000480707e */
[--C-:B------:R-:W-:Y:S02]  /*6c40*/  HADD2.F32 R116, -RZ, R6.reuse.H0_H0 ;  /* 0x20000006ff747230 */ /* 0x100fe40000004100 */
[-C--:B------:R-:W-:Y:S01]  /*6c50*/  FMUL.FTZ R124, R115, R120.reuse ;  /* 0x00000078737c7220 */ /* 0x080fe20000410000 */
[----:B------:R-:W-:Y:S02]  /*6c60*/  HADD2.F32 R31, -RZ, R31.H1_H1 ;  /* 0x3000001fff1f7230 */ /* 0x000fe40000004100 */
[----:B------:R-:W-:Y:S01]  /*6c70*/  FMUL.FTZ R120, R7, R120 ;  /* 0x0000007807787220 */ /* 0x000fe20000410000 */
[----:B------:R-:W-:-:S02]  /*6c80*/  HADD2.F32 R118, -RZ, R6.H1_H1 ;  /* 0x30000006ff767230 */ /* 0x000fc40000004100 */
[----:B------:R-:W-:Y:S01]  /*6c90*/  FMUL.FTZ R126, R13, R122 ;  /* 0x0000007a0d7e7220 */ /* 0x000fe20000410000 */
[-C--:B------:R-:W-:Y:S01]  /*6ca0*/  FFMA.FTZ R6, R7, R116.reuse, -R124 ;  /* 0x0000007407067223 */ /* 0x080fe2000001087c */
[----:B------:R-:W-:Y:S01]  /*6cb0*/  FFMA.FTZ R124, R115, R116, R120 ;  /* 0x00000074737c7223 */ /* 0x000fe20000010078 */
[C---:B------:R-:W-:Y:S01]  /*6cc0*/  FMUL.FTZ R122, R31.reuse, R122 ;  /* 0x0000007a1f7a7220 */ /* 0x040fe20000410000 */
[-C--:B------:R-:W-:Y:S01]  /*6cd0*/  FFMA.FTZ R125, R31, R118.reuse, -R126 ;  /* 0x000000761f7d7223 */ /* 0x080fe2000001087e */
[----:B------:R-:W-:Y:S02]  /*6ce0*/  F2FP.F16.E4M3.UNPACK_B R7, R11 ;  /* 0x0000000bff07723e */ /* 0x000fe400020006ff */
[----:B------:R-:W-:Y:S01]  /*6cf0*/  F2FP.F16.E4M3.UNPACK_B R31, R15 ;  /* 0x0000000fff1f723e */ /* 0x000fe200020006ff */
[----:B------:R-:W-:Y:S01]  /*6d00*/  FFMA.FTZ R127, R13, R118, R122 ;  /* 0x000000760d7f7223 */ /* 0x000fe2000001007a */
[-C--:B------:R-:W-:Y:S01]  /*6d10*/  F2FP.F16.E4M3.UNPACK_B R120, R5.reuse ;  /* 0x00000005ff78723e */ /* 0x080fe200020006ff */
[----:B------:R-:W-:Y:S01]  /*6d20*/  HADD2.F32 R13, -RZ, R7.H0_H0 ;  /* 0x20000007ff0d7230 */ /* 0x000fe20000004100 */
[----:B------:R-:W-:Y:S01]  /*6d30*/  F2FP.F16.E4M3.UNPACK_B R121, R5.H1 ;  /* 0x00000005ff79723e */ /* 0x000fe200030006ff */
[----:B------:R-:W-:Y:S01]  /*6d40*/  HADD2.F32 R116, -RZ, R31.H0_H0 ;  /* 0x2000001fff747230 */ /* 0x000fe20000004100 */
[----:B------:R-:W-:Y:S01]  /*6d50*/  F2FP.F16.E4M3.UNPACK_B R5, R4 ;  /* 0x00000004ff05723e */ /* 0x000fe200020006ff */
[----:B------:R-:W-:Y:S01]  /*6d60*/  HADD2.F32 R122, -RZ, R120.H0_H0 ;  /* 0x20000078ff7a7230 */ /* 0x000fe20000004100 */
[----:B------:R-:W-:Y:S01]  /*6d70*/  F2FP.F16.E4M3.UNPACK_B R115, R15.H1 ;  /* 0x0000000fff73723e */ /* 0x000fe200030006ff */
[----:B------:R-:W-:Y:S01]  /*6d80*/  HADD2.F32 R123, -RZ, R121.H0_H0 ;  /* 0x20000079ff7b7230 */ /* 0x000fe20000004100 */
[----:B------:R-:W-:Y:S01]  /*6d90*/  F2FP.F16.E4M3.UNPACK_B R11, R11.H1 ;  /* 0x0000000bff0b723e */ /* 0x000fe200030006ff */
[----:B------:R-:W-:-:S02]  /*6da0*/  HADD2.F32 R118, -RZ, R5.H0_H0 ;  /* 0x20000005ff767230 */ /* 0x000fc40000004100 */
[CC--:B------:R-:W-:Y:S01]  /*6db0*/  FMUL.FTZ R126, R116.reuse, R122.reuse ;  /* 0x0000007a747e7220 */ /* 0x0c0fe20000410000 */
[C---:B------:R-:W-:Y:S01]  /*6dc0*/  FMUL.FTZ R129, R13.reuse, R122 ;  /* 0x0000007a0d817220 */ /* 0x040fe20000410000 */
[----:B------:R-:W-:Y:S01]  /*6dd0*/  F2FP.F16.E4M3.UNPACK_B R117, R4.H1 ;  /* 0x00000004ff75723e */ /* 0x000fe200030006ff */
[----:B------:R-:W-:Y:S02]  /*6de0*/  HADD2.F32 R4, -RZ, R115.H0_H0 ;  /* 0x20000073ff047230 */ /* 0x000fe40000004100 */
[-C--:B------:R-:W-:Y:S01]  /*6df0*/  FFMA.FTZ R126, R13, R118.reuse, -R126 ;  /* 0x000000760d7e7223 */ /* 0x080fe2000001087e */
[----:B------:R-:W-:Y:S02]  /*6e00*/  HADD2.F32 R15, -RZ, R11.H0_H0 ;  /* 0x2000000bff0f7230 */ /* 0x000fe40000004100 */
[----:B------:R-:W-:Y:S01]  /*6e10*/  FFMA.FTZ R129, R116, R118, R129 ;  /* 0x0000007674817223 */ /* 0x000fe20000010081 */
[----:B------:R-:W-:Y:S02]  /*6e20*/  HADD2.F32 R115, -RZ, R115.H1_H1 ;  /* 0x30000073ff737230 */ /* 0x000fe40000004100 */
[----:B------:R-:W-:Y:S01]  /*6e30*/  FMUL.FTZ R122, R4, R123 ;  /* 0x0000007b047a7220 */ /* 0x000fe20000410000 */
        /* <DEDUP_REMOVED lines=21> */
[----:B------:R-:W-:-:S02]  /*6f90*/  F2FP.SATFINITE.E4M3.F32.PACK_AB_MERGE_C R9, R9, R28, R6 ;  /* 0x0000001c0909723e */ /* 0x000fc40004807006 */
[----:B------:R-:W-:Y:S02]  /*6fa0*/  F2FP.SATFINITE.E4M3.F32.PACK_AB_MERGE_C R11, R11, R122, RZ ;  /* 0x0000007a0b0b723e */ /* 0x000fe400048070ff */
[----:B------:R-:W-:Y:S02]  /*6fb0*/  F2FP.SATFINITE.E4M3.F32.PACK_AB_MERGE_C R123, R130, R123, RZ ;  /* 0x0000007b827b723e */ /* 0x000fe400048070ff */
[----:B------:R-:W-:Y:S02]  /*6fc0*/  F2FP.SATFINITE.E4M3.F32.PACK_AB_MERGE_C R11, R7, R126, R11 ;  /* 0x0000007e070b723e */ /* 0x000fe4000480700b */
[----:B------:R-:W-:Y:S02]  /*6fd0*/  F2FP.SATFINITE.E4M3.F32.PACK_AB_MERGE_C R13, R30, R29, R124 ;  /* 0x0000001d1e0d723e */ /* 0x000fe4000480707c */
[----:B------:R-:W-:-:S07]  /*6fe0*/  F2FP.SATFINITE.E4M3.F32.PACK_AB_MERGE_C R15, R120, R129, R123 ;  /* 0x00000081780f723e */ /* 0x000fce000480707b */
.L_x_3132:
[----:B------:R-:W-:Y:S05]  /*6ff0*/  BSYNC B2 ;  /* 0x0000000000027941 */ /* 0x000fea0003800000 */
.L_x_3131:
[----:B------:R-:W-:Y:S01]  /*7000*/  ISETP.GE.AND P3, PT, R114, R108, PT ;  /* 0x0000006c7200720c */ /* 0x000fe20003f66270 */
[----:B------:R-:W-:Y:S02]  /*7010*/  ULDC.64 UR4, c[0x0][0x208] ;  /* 0x0000820000047ab9 */ /* 0x000fe40000000a00 */
[----:B--2---:R4:W-:Y:S10]  /*7020*/  ST.E.128 desc[UR4][R96.64], R8 ;  /* 0x0000000860007985 */ /* 0x0049f4000c101d04 */
[----:B------:R-:W-:-:S04]  /*7030*/  @!P3 IADD3 R4, P4, R105, R114, RZ ;  /* 0x000000726904b210 */ /* 0x000fc80007f9e0ff */
[----:B------:R-:W-:-:S05]  /*7040*/  @!P3 LEA.HI.X.SX32 R5, R114, R103, 0x1, P4 ;  /* 0x000000677205b211 */ /* 0x000fca00020f0eff */
[----:B---3--:R4:W-:Y:S04]  /*7050*/  @!P3 ST.E.128 desc[UR4][R4.64], R12 ;  /* 0x0000000c0400b985 */ /* 0x0089e8000c101d04 */
.L_x_3130:
[----:B------:R-:W-:Y:S05]  /*7060*/  BSYNC B1 ;  /* 0x0000000000017941 */ /* 0x000fea0003800000 */
.L_x_3129:
[----:B------:R-:W-:-:S03]  /*7070*/  UMOV UR4, 0xffffffff ;  /* 0xffffffff00047882 */ /* 0x000fc60000000000 */
[----:B------:R-:W-:Y:S05]  /*7080*/  BRA.DIV UR4, `(.L_x_3133) ;  /* 0x0000022204c07947 */ /* 0x000fea000b800000 */
[----:B------:R0:W0:Y:S04]  /*7090*/  SHFL.IDX PT, R29, R101, 0x1, 0x1c1f ;  /* 0x003c1f00651d7f89 */ /* 0x00002800000e0000 */
[----:B----4-:R4:W0:Y:S02]  /*70a0*/  SHFL.IDX PT, R14, R100, 0x1, 0x1c1f ;  /* 0x003c1f00640e7f89 */ /* 0x01082400000e0000 */
.L_x_3427:
        /* <DEDUP_REMOVED lines=28> */
[----:B--2---:R-:W-:Y:S01]  /*7270*/  SHF.R.U32.HI R103, RZ, 0x8, R35 ;  /* 0x00000008ff677819 */ /* 0x004fe20000011623 */
[----:B------:R-:W-:Y:S01]  /*7280*/  IMAD.SHL.U32 R4, R30, 0x100, RZ ;  /* 0x000001001e047824 */ /* 0x000fe200078e00ff */
[----:B------:R-:W-:Y:S01]  /*7290*/  SHF.R.U32.HI R34, RZ, 0x8, R39 ;  /* 0x00000008ff227819 */ /* 0x000fe20000011627 */
[----:B------:R-:W-:Y:S01]  /*72a0*/  IMAD.MOV.U32 R30, RZ, RZ, R6 ;  /* 0x000000ffff1e7224 */ /* 0x000fe200078e0006 */
[----:B------:R-:W-:Y:S01]  /*72b0*/  SHF.R.U32.HI R114, RZ, 0x10, R35 ;  /* 0x00000010ff727819 */ /* 0x000fe20000011623 */
[----:B------:R-:W-:Y:S01]  /*72c0*/  IMAD.U32 R6, R105, 0x10000, RZ ;  /* 0x0001000069067824 */ /* 0x000fe200078e00ff */
[----:B------:R-:W-:Y:S01]  /*72d0*/  LOP3.LUT R97, R35, 0xff0000ff, RZ, 0xc0, !PT ;  /* 0xff0000ff23617812 */ /* 0x000fe200078ec0ff */
[----:B------:R-:W-:Y:S01]  /*72e0*/  IMAD.MOV.U32 R35, RZ, RZ, R8 ;  /* 0x000000ffff237224 */ /* 0x000fe200078e0008 */
[--C-:B------:R-:W-:Y:S01]  /*72f0*/  SHF.R.U32.HI R36, RZ, 0x8, R37.reuse ;  /* 0x00000008ff247819 */ /* 0x100fe20000011625 */
[----:B------:R-:W-:Y:S01]  /*7300*/  IMAD.SHL.U32 R8, R34, 0x100, RZ ;  /* 0x0000010022087824 */ /* 0x000fe200078e00ff */
[----:B------:R-:W-:Y:S01]  /*7310*/  LOP3.LUT R31, R31, 0xff00, R4, 0xf8, !PT ;  /* 0x0000ff001f1f7812 */ /* 0x000fe200078ef804 */
[----:B------:R-:W-:Y:S01]  /*7320*/  IMAD.SHL.U32 R4, R103, 0x100, RZ ;  /* 0x0000010067047824 */ /* 0x000fe200078e00ff */
[----:B------:R-:W-:-:S02]  /*7330*/  SHF.R.U32.HI R38, RZ, 0x10, R37 ;  /* 0x00000010ff267819 */ /* 0x000fc40000011625 */
[----:B------:R-:W-:Y:S02]  /*7340*/  LOP3.LUT R32, R37, 0xff0000ff, RZ, 0xc0, !PT ;  /* 0xff0000ff25207812 */ /* 0x000fe400078ec0ff */
[----:B------:R-:W-:Y:S02]  /*7350*/  SHF.R.U32.HI R96, RZ, 0x10, R39 ;  /* 0x00000010ff607819 */ /* 0x000fe40000011627 */
[----:B------:R-:W-:Y:S02]  /*7360*/  LOP3.LUT R37, R39, 0xff0000ff, RZ, 0xc0, !PT ;  /* 0xff0000ff27257812 */ /* 0x000fe400078ec0ff */
[----:B------:R-:W-:Y:S01]  /*7370*/  SHF.L.U32 R5, R36, 0x8, RZ ;  /* 0x0000000824057819 */ /* 0x000fe200000006ff */
[----:B------:R-:W-:Y:S01]  /*7380*/  IMAD.U32 R96, R96, 0x10000, RZ ;  /* 0x0001000060607824 */ /* 0x000fe200078e00ff */
[----:B------:R-:W-:Y:S02]  /*7390*/  F2FP.F16.E4M3.UNPACK_B R39, R113.H1 ;  /* 0x00000071ff27723e */ /* 0x000fe400030006ff */
[----:B------:R-:W-:-:S02]  /*73a0*/  F2FP.F16.E4M3.UNPACK_B R36, R35.H1 ;  /* 0x00000023ff24723e */ /* 0x000fc400030006ff */
[----:B------:R-:W-:Y:S02]  /*73b0*/  F2FP.F16.E4M3.UNPACK_B R34, R33.H1 ;  /* 0x00000021ff22723e */ /* 0x000fe400030006ff */
[----:B------:R-:W-:Y:S01]  /*73c0*/  LOP3.LUT R97, R97, 0xff00, R4, 0xf8, !PT ;  /* 0x0000ff0061617812 */ /* 0x000fe200078ef804 */
[----:B------:R-:W-:Y:S01]  /*73d0*/  IMAD.U32 R4, R114, 0x10000, RZ ;  /* 0x0001000072047824 */ /* 0x000fe200078e00ff */
[----:B------:R-:W-:Y:S01]  /*73e0*/  LOP3.LUT R105, R37, 0xff00, R8, 0xf8, !PT ;  /* 0x0000ff0025697812 */ /* 0x000fe200078ef808 */
[----:B------:R-:W-:Y:S01]  /*73f0*/  IMAD.U32 R8, R38, 0x10000, RZ ;  /* 0x0001000026087824 */ /* 0x000fe200078e00ff */
[----:B------:R-:W-:Y:S01]  /*7400*/  LOP3.LUT R103, R32, 0xff00, R5, 0xf8, !PT ;  /* 0x0000ff0020677812 */ /* 0x000fe200078ef805 */
[----:B------:R-:W-:Y:S01]  /*7410*/  HADD2.F32 R5, -RZ, R39.H0_H0 ;  /* 0x20000027ff057230 */ /* 0x000fe20000004100 */
[----:B------:R-:W-:Y:S01]  /*7420*/  LOP3.LUT R6, R31, 0xff0000, R6, 0xf8, !PT ;  /* 0x00ff00001f067812 */ /* 0x000fe200078ef806 */
[----:B------:R-:W-:Y:S01]  /*7430*/  HADD2.F32 R32, -RZ, R36.H0_H0 ;  /* 0x20000024ff207230 */ /* 0x000fe20000004100 */
[----:B------:R-:W-:Y:S01]  /*7440*/  F2FP.F16.E4M3.UNPACK_B R37, R111.H1 ;  /* 0x0000006fff25723e */ /* 0x000fe200030006ff */
[--C-:B------:R-:W-:Y:S01]  /*7450*/  HADD2.F32 R31, -RZ, R34.reuse.H0_H0 ;  /* 0x20000022ff1f7230 */ /* 0x100fe20000004100 */
[----:B------:R-:W-:Y:S01]  /*7460*/  LOP3.LUT R4, R97, 0xff0000, R4, 0xf8, !PT ;  /* 0x00ff000061047812 */ /* 0x000fe200078ef804 */
[----:B------:R-:W-:-:S02]  /*7470*/  HADD2.F32 R34, -RZ, R34.H1_H1 ;  /* 0x30000022ff227230 */ /* 0x000fc40000004100 */
[CC--:B------:R-:W-:Y:S01]  /*7480*/  FMUL.FTZ R114, R32.reuse, R5.reuse ;  /* 0x0000000520727220 */ /* 0x0c0fe20000410000 */
[--C-:B------:R-:W-:Y:S02]  /*7490*/  HADD2.F32 R38, -RZ, R37.reuse.H0_H0 ;  /* 0x20000025ff267230 */ /* 0x100fe40000004100 */
[----:B------:R-:W-:Y:S01]  /*74a0*/  FMUL.FTZ R97, R31, R5 ;  /* 0x000000051f617220 */ /* 0x000fe20000410000 */
[----:B------:R-:W-:Y:S01]  /*74b0*/  LOP3.LUT R5, R105, 0xff0000, R96, 0xf8, !PT ;  /* 0x00ff000069057812 */ /* 0x000fe200078ef860 */
[----:B------:R-:W-:Y:S01]  /*74c0*/  HADD2.F32 R96, -RZ, R37.H1_H1 ;  /* 0x30000025ff607230 */ /* 0x000fe20000004100 */
[----:B------:R-:W-:Y:S01]  /*74d0*/  F2FP.F16.E4M3.UNPACK_B R113, R113 ;  /* 0x00000071ff71723e */ /* 0x000fe200020006ff */
[-C--:B------:R-:W-:Y:S01]  /*74e0*/  FFMA.FTZ R31, R31, R38.reuse, -R114 ;  /* 0x000000261f1f7223 */ /* 0x080fe20000010872 */
[----:B------:R-:W-:Y:S01]  /*74f0*/  FFMA.FTZ R32, R32, R38, R97 ;  /* 0x0000002620207223 */ /* 0x000fe20000010061 */
        /* <DEDUP_REMOVED lines=8> */
[----:B------:R-:W-:Y:S01]  /*7580*/  HADD2.F32 R38, -RZ, R37.H0_H0 ;  /* 0x20000025ff267230 */ /* 0x000fe20000004100 */
[----:B------:R-:W-:Y:S01]  /*7590*/  LOP3.LUT R8, R103, 0xff0000, R8, 0xf8, !PT ;  /* 0x00ff000067087812 */ /* 0x000fe200078ef808 */
[----:B------:R-:W-:-:S02]  /*75a0*/  HADD2.F32 R36, -RZ, R35.H0_H0 ;  /* 0x20000023ff247230 */ /* 0x000fc40000004100 */
[-C--:B------:R-:W-:Y:S01]  /*75b0*/  FFMA.FTZ R34, R34, R96.reuse, -R33 ;  /* 0x0000006022227223 */ /* 0x080fe20000010821 */
[----:B------:R-:W-:Y:S01]  /*75c0*/  FFMA.FTZ R33, R39, R96, R114 ;  /* 0x0000006027217223 */ /* 0x000fe20000010072 */
        /* <DEDUP_REMOVED lines=34> */
[----:B------:R-:W-:Y:S01]  /*77f0*/  FFMA.FTZ R120, R35, R96, -R36 ;  /* 0x0000006023787223 */ /* 0x000fe20000010824 */
        /* <DEDUP_REMOVED lines=24> */
[----:B------:R-:W-:Y:S01]  /*7980*/  F2FP.SATFINITE.E4M3.F32.PACK_AB_MERGE_C R111, R120, R111, RZ ;  /* 0x0000006f786f723e */ /* 0x000fe200048070ff */
[--C-:B------:R-:W-:Y:S01]  /*7990*/  HADD2.F32 R37, -RZ, R35.reuse.H0_H0 ;  /* 0x20000023ff257230 */ /* 0x100fe20000004100 */
[----:B------:R-:W-:Y:S01]  /*79a0*/  F2FP.SATFINITE.E4M3.F32.PACK_AB_MERGE_C R31, R116, R113, R33 ;  /* 0x00000071741f723e */ /* 0x000fe20004807021 */
[----:B------:R-:W-:Y:S01]  /*79b0*/  HADD2.F32 R112, -RZ, R36.H0_H0 ;  /* 0x20000024ff707230 */ /* 0x000fe20000004100 */
[----:B------:R-:W-:Y:S01]  /*79c0*/  F2FP.F16.E4M3.UNPACK_B R39, R6 ;  /* 0x00000006ff27723e */ /* 0x000fe200020006ff */
[----:B------:R-:W-:Y:S01]  /*79d0*/  HADD2.F32 R33, -RZ, R34.H0_H0 ;  /* 0x20000022ff217230 */ /* 0x000fe20000004100 */
[----:B------:R-:W-:Y:S01]  /*79e0*/  F2FP.SATFINITE.E4M3.F32.PACK_AB_MERGE_C R30, R30, R97, R111 ;  /* 0x000000611e1e723e */ /* 0x000fe2000480706f */
[----:B------:R-:W-:Y:S02]  /*79f0*/  HADD2.F32 R38, -RZ, R35.H1_H1 ;  /* 0x30000023ff267230 */ /* 0x000fe40000004100 */
[----:B------:R-:W-:Y:S01]  /*7a00*/  FMUL.FTZ R114, R37, R112 ;  /* 0x0000007025727220 */ /* 0x000fe20000410000 */
[----:B------:R-:W-:-:S02]  /*7a10*/  HADD2.F32 R96, -RZ, R39.H0_H0 ;  /* 0x20000027ff607230 */ /* 0x000fc40000004100 */
[C---:B------:R-:W-:Y:S01]  /*7a20*/  FMUL.FTZ R112, R33.reuse, R112 ;  /* 0x0000007021707220 */ /* 0x040fe20000410000 */
[----:B------:R-:W-:Y:S01]  /*7a30*/  HADD2.F32 R97, -RZ, R36.H1_H1 ;  /* 0x30000024ff617230 */ /* 0x000fe20000004100 */
[----:B------:R-:W-:Y:S01]  /*7a40*/  F2FP.F16.E4M3.UNPACK_B R35, R28.H1 ;  /* 0x0000001cff23723e */ /* 0x000fe200030006ff */
        /* <DEDUP_REMOVED lines=8> */
[-C--:B------:R-:W-:Y:S01]  /*7ad0*/  FFMA.FTZ R28, R36, R39.reuse, -R103 ;  /* 0x00000027241c7223 */ /* 0x080fe20000010867 */
[----:B------:R-:W-:Y:S01]  /*7ae0*/  FFMA.FTZ R9, R38, R39, R97 ;  /* 0x0000002726097223 */ /* 0x000fe20000010061 */
[----:B------:R-:W-:Y:S01]  /*7af0*/  HADD2.F32 R36, -RZ, R37.H0_H0 ;  /* 0x20000025ff247230 */ /* 0x000fe20000004100 */
[----:B------:R-:W-:Y:S01]  /*7b00*/  F2FP.F16.E4M3.UNPACK_B R6, R6.H1 ;  /* 0x00000006ff06723e */ /* 0x000fe200030006ff */
[--C-:B------:R-:W-:Y:S01]  /*7b10*/  HADD2.F32 R97, -RZ, R96.reuse.H0_H0 ;  /* 0x20000060ff617230 */ /* 0x100fe20000004100 */
[----:B------:R-:W-:Y:S01]  /*7b20*/  F2FP.SATFINITE.E4M3.F32.PACK_AB_MERGE_C R115, R115, R118, RZ ;  /* 0x000000767373723e */ /* 0x000fe200048070ff */
[----:B------:R-:W-:Y:S02]  /*7b30*/  HADD2.F32 R8, -RZ, R35.H0_H0 ;  /* 0x20000023ff087230 */ /* 0x000fe40000004100 */
[----:B------:R-:W-:Y:S02]  /*7b40*/  HADD2.F32 R37, -RZ, R37.H1_H1 ;  /* 0x30000025ff257230 */ /* 0x000fe40000004100 */
[----:B------:R-:W-:Y:S01]  /*7b50*/  FMUL.FTZ R103, R36, R97 ;  /* 0x0000006124677220 */ /* 0x000fe20000410000 */
[----:B------:R-:W-:-:S02]  /*7b60*/  HADD2.F32 R96, -RZ, R96.H1_H1 ;  /* 0x30000060ff607230 */ /* 0x000fc40000004100 */
[----:B------:R-:W-:Y:S01]  /*7b70*/  FMUL.FTZ R97, R8, R97 ;  /* 0x0000006108617220 */ /* 0x000fe20000410000 */
[----:B------:R-:W-:Y:S01]  /*7b80*/  HADD2.F32 R35, -RZ, R35.H1_H1 ;  /* 0x30000023ff237230 */ /* 0x000fe20000004100 */
[----:B------:R-:W-:Y:S01]  /*7b90*/  F2FP.SATFINITE.E4M3.F32.PACK_AB_MERGE_C R10, R109, R10, R115 ;  /* 0x0000000a6d0a723e */ /* 0x000fe20004807073 */
        /* <DEDUP_REMOVED lines=49> */
[----:B------:R-:W-:Y:S01]  /*7eb0*/  F2FP.SATFINITE.E4M3.F32.PACK_AB_MERGE_C R112, R113, R112, RZ ;  /* 0x000000707170723e */ /* 0x000fe200048070ff */
[----:B------:R-:W-:Y:S01]  /*7ec0*/  IMAD.MOV.U32 R4, RZ, RZ, R32 ;  /* 0x000000ffff047224 */ /* 0x000fe200078e0020 */
[----:B------:R-:W-:Y:S01]  /*7ed0*/  F2FP.SATFINITE.E4M3.F32.PACK_AB_MERGE_C R7, R7, R118, RZ ;  /* 0x000000760707723e */ /* 0x000fe200048070ff */
[----:B------:R-:W-:Y:S01]  /*7ee0*/  IMAD.MOV.U32 R8, RZ, RZ, R31 ;  /* 0x000000ffff087224 */ /* 0x000fe200078e001f */
[----:B------:R-:W-:-:S02]  /*7ef0*/  F2FP.SATFINITE.E4M3.F32.PACK_AB_MERGE_C R36, R36, R109, RZ ;  /* 0x0000006d2424723e */ /* 0x000fc400048070ff */
[----:B------:R-:W-:Y:S02]  /*7f00*/  F2FP.SATFINITE.E4M3.F32.PACK_AB_MERGE_C R33, R28, R33, R111 ;  /* 0x000000211c21723e */ /* 0x000fe4000480706f */
[----:B------:R-:W-:Y:S01]  /*7f10*/  F2FP.SATFINITE.E4M3.F32.PACK_AB_MERGE_C R7, R6, R115, R7 ;  /* 0x000000730607723e */ /* 0x000fe20004807007 */
[----:B------:R-:W-:Y:S01]  /*7f20*/  IMAD.MOV.U32 R6, RZ, RZ, R30 ;  /* 0x000000ffff067224 */ /* 0x000fe200078e001e */
[----:B------:R-:W-:Y:S02]  /*7f30*/  F2FP.SATFINITE.E4M3.F32.PACK_AB_MERGE_C R11, R5, R116, R36 ;  /* 0x00000074050b723e */ /* 0x000fe40004807024 */
[----:B------:R-:W-:Y:S02]  /*7f40*/  F2FP.SATFINITE.E4M3.F32.PACK_AB_MERGE_C R9, R9, R34, R112 ;  /* 0x000000220909723e */ /* 0x000fe40004807070 */
[----:B------:R-:W-:-:S07]  /*7f50*/  MOV R5, R33 ;  /* 0x0000002100057202 */ /* 0x000fce0000000f00 */
.L_x_3137:
[----:B------:R-:W-:Y:S05]  /*7f60*/  BSYNC B2 ;  /* 0x0000000000027941 */ /* 0x000fea0003800000 */
.L_x_3136:
[C---:B------:R-:W-:Y:S01]  /*7f70*/  ISETP.GE.AND P3, PT, R15.reuse, R108, PT ;  /* 0x0000006c0f00720c */ /* 0x040fe20003f66270 */
[----:B------:R-:W-:Y:S02]  /*7f80*/  ULDC.64 UR4, c[0x0][0x208] ;  /* 0x0000820000047ab9 */ /* 0x000fe40000000a00 */
[----:B0-----:R0:W-:Y:S10]  /*7f90*/  ST.E.128 desc[UR4][R12.64], R4 ;  /* 0x000000040c007985 */ /* 0x0011f4000c101d04 */
[----:B------:R-:W-:-:S04]  /*7fa0*/  @!P3 IADD3 R14, P4, R15, R14, RZ ;  /* 0x0000000e0f0eb210 */ /* 0x000fc80007f9e0ff */
[----:B------:R-:W-:-:S05]  /*7fb0*/  @!P3 LEA.HI.X.SX32 R15, R15, R29, 0x1, P4 ;  /* 0x0000001d0f0fb211 */ /* 0x000fca00020f0eff */
[----:B------:R0:W-:Y:S04]  /*7fc0*/  @!P3 ST.E.128 desc[UR4][R14.64], R8 ;  /* 0x000000080e00b985 */ /* 0x0001e8000c101d04 */
.L_x_3135:
[----:B------:R-:W-:Y:S05]  /*7fd0*/  BSYNC B1 ;  /* 0x0000000000017941 */ /* 0x000fea0003800000 */
.L_x_3134:
[----:B------:R-:W-:-:S03]  /*7fe0*/  UMOV UR4, 0xffffffff ;  /* 0xffffffff00047882 */ /* 0x000fc60000000000 */
[----:B------:R-:W-:Y:S05]  /*7ff0*/  BRA.DIV UR4, `(.L_x_3138) ;  /* 0x00000216042c7947 */ /* 0x000fea000b800000 */
[----:B0-----:R-:W0:Y:S04]  /*8000*/  SHFL.IDX PT, R101, R101, 0x2, 0x1c1f ;  /* 0x005c1f0065657f89 */ /* 0x001e2800000e0000 */
[----:B------:R0:W0:Y:S02]  /*8010*/  SHFL.IDX PT, R14, R100, 0x2, 0x1c1f ;  /* 0x005c1f00640e7f89 */ /* 0x00002400000e0000 */
.L_x_3431:
        /* <DEDUP_REMOVED lines=8> */
[----:B------:R-:W-:Y:S01]  /*80a0*/  LEA.HI R110, R5, R110, RZ, 0x5 ;  /* 0x0000006e056e7211 */ /* 0x000fe200078f28ff */
[----:B------:R-:W-:-:S03]  /*80b0*/  IMAD R5, R188, 0x5000, R0 ;  /* 0x00005000bc057824 */ /* 0x000fc600078e0200 */
[----:B------:R-:W-:Y:S02]  /*80c0*/  LEA.HI.SX32 R15, R110, R63, 0x1b ;  /* 0x0000003f6e0f7211 */ /* 0x000fe400078fdaff */
[----:B------:R-:W-:-:S03]  /*80d0*/  IADD3 R5, R18, R5, RZ ;  /* 0x0000000512057210 */ /* 0x000fc60007ffe0ff */
[----:B------:R-:W-:-:S05]  /*80e0*/  IMAD.SHL.U32 R15, R15, 0x10, RZ ;  /* 0x000000100f0f7824 */ /* 0x000fca00078e00ff */
[----:B------:R-:W-:-:S04]  /*80f0*/  LOP3.LUT R4, R202, 0x70, R15, 0xf8, !PT ;  /* 0x00000070ca047812 */ /* 0x000fc800078ef80f */
[----:B------:R-:W-:-:S05]  /*8100*/  LOP3.LUT R4, R4, R99, RZ, 0x3c, !PT ;  /* 0x0000006304047212 */ /* 0x000fca00078e3cff */
[----:B------:R-:W-:-:S04]  /*8110*/  IMAD.IADD R7, R209, 0x1, R4 ;  /* 0x00000001d1077824 */ /* 0x000fc800078e0204 */
[----:B------:R-:W-:-:S04]  /*8120*/  IMAD R7, R188, 0x5000, R7 ;  /* 0x00005000bc077824 */ /* 0x000fc800078e0207 */
[----:B------:R-:W-:Y:S02]  /*8130*/  IMAD.IADD R8, R18, 0x1, R7 ;  /* 0x0000000112087824 */ /* 0x000fe400078e0207 */
        /* <DEDUP_REMOVED lines=15> */
[----:B------:R-:W-:Y:S01]  /*8230*/  LOP3.LUT R32, R43, 0xff0000ff, RZ, 0xc0, !PT ;  /* 0xff0000ff2b207812 */ /* 0x000fe200078ec0ff */
[----:B------:R-:W-:Y:S01]  /*8240*/  IMAD.SHL.U32 R39, R39, 0x100, RZ ;  /* 0x0000010027277824 */ /* 0x000fe200078e00ff */
[----:B------:R-:W-:-:S02]  /*8250*/  SHF.R.U32.HI R37, RZ, 0x8, R45 ;  /* 0x00000008ff257819 */ /* 0x000fc4000001162d */
[----:B------:R-:W-:Y:S02]  /*8260*/  SHF.R.U32.HI R43, RZ, 0x10, R43 ;  /* 0x00000010ff2b7819 */ /* 0x000fe4000001162b */
[----:B------:R-:W-:Y:S01]  /*8270*/  LOP3.LUT R38, R47, 0xff0000ff, RZ, 0xc0, !PT ;  /* 0xff0000ff2f267812 */ /* 0x000fe200078ec0ff */
[----:B------:R-:W-:Y:S01]  /*8280*/  IMAD.SHL.U32 R37, R37, 0x100, RZ ;  /* 0x0000010025257824 */ /* 0x000fe200078e00ff */
[----:B------:R-:W-:Y:S02]  /*8290*/  SHF.L.U32 R35, R35, 0x8, RZ ;  /* 0x0000000823237819 */ /* 0x000fe400000006ff */
[----:B------:R-:W-:Y:S01]  /*82a0*/  LOP3.LUT R8, R8, 0xff0000, R33, 0xf8, !PT ;  /* 0x00ff000008087812 */ /* 0x000fe200078ef821 */
[----:B------:R-:W-:Y:S01]  /*82b0*/  IMAD.U32 R33, R43, 0x10000, RZ ;  /* 0x000100002b217824 */ /* 0x000fe200078e00ff */
[----:B------:R-:W-:Y:S02]  /*82c0*/  LOP3.LUT R36, R45, 0xff0000ff, RZ, 0xc0, !PT ;  /* 0xff0000ff2d247812 */ /* 0x000fe400078ec0ff */
[----:B------:R-:W-:-:S02]  /*82d0*/  LOP3.LUT R4, R32, 0xff00, R35, 0xf8, !PT ;  /* 0x0000ff0020047812 */ /* 0x000fc400078ef823 */
[----:B------:R-:W-:Y:S02]  /*82e0*/  LOP3.LUT R40, R38, 0xff00, R39, 0xf8, !PT ;  /* 0x0000ff0026287812 */ /* 0x000fe400078ef827 */
[----:B------:R-:W-:Y:S02]  /*82f0*/  F2FP.F16.E4M3.UNPACK_B R38, R107.H1 ;  /* 0x0000006bff26723e */ /* 0x000fe400030006ff */
[----:B------:R-:W-:Y:S02]  /*8300*/  F2FP.F16.E4M3.UNPACK_B R35, R34.H1 ;  /* 0x00000022ff23723e */ /* 0x000fe400030006ff */
[----:B------:R-:W-:Y:S01]  /*8310*/  F2FP.F16.E4M3.UNPACK_B R32, R31.H1 ;  /* 0x0000001fff20723e */ /* 0x000fe200030006ff */
[----:B------:R-:W-:Y:S01]  /*8320*/  HADD2.F32 R6, -RZ, R38.H0_H0 ;  /* 0x20000026ff067230 */ /* 0x000fe20000004100 */
[----:B------:R-:W-:Y:S02]  /*8330*/  SHF.R.U32.HI R41, RZ, 0x10, R47 ;  /* 0x00000010ff297819 */ /* 0x000fe4000001162f */
[----:B------:R-:W-:Y:S01]  /*8340*/  LOP3.LUT R10, R36, 0xff00, R37, 0xf8, !PT ;  /* 0x0000ff00240a7812 */ /* 0x000fe200078ef825 */
[----:B------:R-:W-:Y:S01]  /*8350*/  HADD2.F32 R30, -RZ, R32.H0_H0 ;  /* 0x20000020ff1e7230 */ /* 0x000fe20000004100 */
[----:B------:R-:W-:Y:S01]  /*8360*/  SHF.R.U32.HI R42, RZ, 0x10, R45 ;  /* 0x00000010ff2a7819 */ /* 0x000fe2000001162d */
[----:B------:R-:W-:Y:S01]  /*8370*/  IMAD.U32 R41, R41, 0x10000, RZ ;  /* 0x0001000029297824 */ /* 0x000fe200078e00ff */
[----:B------:R-:W-:Y:S01]  /*8380*/  LOP3.LUT R4, R4, 0xff0000, R33, 0xf8, !PT ;  /* 0x00ff000004047812 */ /* 0x000fe200078ef821 */
[----:B------:R-:W-:Y:S01]  /*8390*/  HADD2.F32 R33, -RZ, R35.H0_H0 ;  /* 0x20000023ff217230 */ /* 0x000fe20000004100 */
[----:B------:R-:W-:Y:S01]  /*83a0*/  F2FP.F16.E4M3.UNPACK_B R36, R104.H1 ;  /* 0x00000068ff24723e */ /* 0x000fe200030006ff */
[----:B------:R-:W-:-:S02]  /*83b0*/  IMAD.U32 R39, R42, 0x10000, RZ ;  /* 0x000100002a277824 */ /* 0x000fc400078e00ff */
[-C--:B------:R-:W-:Y:S01]  /*83c0*/  FMUL.FTZ R42, R30, R6.reuse ;  /* 0x000000061e2a7220 */ /* 0x080fe20000410000 */
[----:B------:R-:W-:Y:S01]  /*83d0*/  F2FP.F16.E4M3.UNPACK_B R107, R107 ;  /* 0x0000006bff6b723e */ /* 0x000fe200020006ff */
[C---:B------:R-:W-:Y:S01]  /*83e0*/  FMUL.FTZ R43, R33.reuse, R6 ;  /* 0x00000006212b7220 */ /* 0x040fe20000410000 */
[----:B------:R-:W-:Y:S01]  /*83f0*/  HADD2.F32 R37, -RZ, R36.H0_H0 ;  /* 0x20000024ff257230 */ /* 0x000fe20000004100 */
[----:B------:R-:W-:Y:S02]  /*8400*/  LOP3.LUT R6, R40, 0xff0000, R41, 0xf8, !PT ;  /* 0x00ff000028067812 */ /* 0x000fe400078ef829 */
[----:B------:R-:W-:Y:S01]  /*8410*/  LOP3.LUT R10, R10, 0xff0000, R39, 0xf8, !PT ;  /* 0x00ff00000a0a7812 */ /* 0x000fe200078ef827 */
[----:B------:R-:W-:Y:S02]  /*8420*/  HADD2.F32 R39, -RZ, R38.H1_H1 ;  /* 0x30000026ff277230 */ /* 0x000fe40000004100 */
[-C--:B------:R-:W-:Y:S01]  /*8430*/  FFMA.FTZ R30, R30, R37.reuse, -R43 ;  /* 0x000000251e1e7223 */ /* 0x080fe2000001082b */
[----:B------:R-:W-:Y:S01]  /*8440*/  FFMA.FTZ R41, R33, R37, R42 ;  /* 0x0000002521297223 */ /* 0x000fe2000001002a */
[----:B------:R-:W-:Y:S01]  /*8450*/  HADD2.F32 R37, -RZ, R36.H1_H1 ;  /* 0x30000024ff257230 */ /* 0x000fe20000004100 */
[----:B------:R-:W-:Y:S01]  /*8460*/  F2FP.F16.E4M3.UNPACK_B R34, R34 ;  /* 0x00000022ff22723e */ /* 0x000fe200020006ff */
[----:B------:R-:W-:Y:S01]  /*8470*/  HADD2.F32 R36, -RZ, R35.H1_H1 ;  /* 0x30000023ff247230 */ /* 0x000fe20000004100 */
[----:B------:R-:W-:Y:S01]  /*8480*/  F2FP.F16.E4M3.UNPACK_B R31, R31 ;  /* 0x0000001fff1f723e */ /* 0x000fe200020006ff */
[----:B------:R-:W-:Y:S01]  /*8490*/  HADD2.F32 R33, -RZ, R32.H1_H1 ;  /* 0x30000020ff217230 */ /* 0x000fe20000004100 */
[----:B------:R-:W-:Y:S01]  /*84a0*/  F2FP.F16.E4M3.UNPACK_B R104, R104 ;  /* 0x00000068ff68723e */ /* 0x000fe200020006ff */
[----:B------:R-:W-:-:S02]  /*84b0*/  HADD2.F32 R38, -RZ, R107.H0_H0 ;  /* 0x2000006bff267230 */ /* 0x000fc40000004100 */
[CC--:B------:R-:W-:Y:S01]  /*84c0*/  FMUL.FTZ R40, R36.reuse, R39.reuse ;  /* 0x0000002724287220 */ /* 0x0c0fe20000410000 */
[----:B------:R-:W-:Y:S02]  /*84d0*/  HADD2.F32 R35, -RZ, R34.H0_H0 ;  /* 0x20000022ff237230 */ /* 0x000fe40000004100 */
[C---:B------:R-:W-:Y:S01]  /*84e0*/  FMUL.FTZ R39, R33.reuse, R39 ;  /* 0x0000002721277220 */ /* 0x040fe20000410000 */
[----:B------:R-:W-:Y:S02]  /*84f0*/  HADD2.F32 R32, -RZ, R31.H0_H0 ;  /* 0x2000001fff207230 */ /* 0x000fe40000004100 */
[-C--:B------:R-:W-:Y:S01]  /*8500*/  FFMA.FTZ R43, R33, R37.reuse, -R40 ;  /* 0x00000025212b7223 */ /* 0x080fe20000010828 */
[----:B------:R-:W-:Y:S02]  /*8510*/  HADD2.F32 R33, -RZ, R104.H0_H0 ;  /* 0x20000068ff217230 */ /* 0x000fe40000004100 */
[----:B------:R-:W-:Y:S01]  /*8520*/  FFMA.FTZ R44, R36, R37, R39 ;  /* 0x00000025242c7223 */ /* 0x000fe20000010027 */
        /* <DEDUP_REMOVED lines=21> */
[-C--:B------:R-:W-:Y:S01]  /*8680*/  FMUL.FTZ R45, R35, R37.reuse ;  /* 0x00000025232d7220 */ /* 0x080fe20000410000 */
        /* <DEDUP_REMOVED lines=19> */
[----:B------:R-:W-:Y:S01]  /*87c0*/  HADD2.F32 R31, -RZ, R31.H1_H1 ;  /* 0x3000001fff1f7230 */ /* 0x000fe20000004100 */
[----:B------:R-:W-:Y:S01]  /*87d0*/  F2FP.SATFINITE.E4M3.F32.PACK_AB_MERGE_C R46, R47, R46, RZ ;  /* 0x0000002e2f2e723e */ /* 0x000fe200048070ff */
[----:B------:R-:W-:-:S02]  /*87e0*/  HADD2.F32 R29, -RZ, R28.H0_H0 ;  /* 0x2000001cff1d7230 */ /* 0x000fc40000004100 */
[----:B------:R-:W-:Y:S01]  /*87f0*/  FMUL.FTZ R36, R32, R34 ;  /* 0x0000002220247220 */ /* 0x000fe20000410000 */
[----:B------:R-:W-:Y:S02]  /*8800*/  HADD2.F32 R28, -RZ, R28.H1_H1 ;  /* 0x3000001cff1c7230 */ /* 0x000fe40000004100 */
[----:B------:R-:W-:Y:S01]  /*8810*/  FMUL.FTZ R37, R31, R106 ;  /* 0x0000006a1f257220 */ /* 0x000fe20000410000 */
[--C-:B------:R-:W-:Y:S02]  /*8820*/  HADD2.F32 R33, -RZ, R102.reuse.H0_H0 ;  /* 0x20000066ff217230 */ /* 0x100fe40000004100 */
[----:B------:R-:W-:Y:S01]  /*8830*/  FMUL.FTZ R35, R29, R34 ;  /* 0x000000221d237220 */ /* 0x000fe20000410000 */
[----:B------:R-:W-:Y:S02]  /*8840*/  HADD2.F32 R102, -RZ, R102.H1_H1 ;  /* 0x30000066ff667230 */ /* 0x000fe40000004100 */
[----:B------:R-:W-:Y:S01]  /*8850*/  FMUL.FTZ R106, R28, R106 ;  /* 0x0000006a1c6a7220 */ /* 0x000fe20000410000 */
[----:B------:R-:W-:Y:S01]  /*8860*/  F2FP.F16.E4M3.UNPACK_B R34, R9 ;  /* 0x00000009ff22723e */ /* 0x000fe200020006ff */
[----:B------:R-:W-:Y:S01]  /*8870*/  FFMA.FTZ R38, R32, R33, R35 ;  /* 0x0000002120267223 */ /* 0x000fe20000010023 */
[----:B------:R-:W-:Y:S01]  /*8880*/  F2FP.F16.E4M3.UNPACK_B R32, R5 ;  /* 0x00000005ff20723e */ /* 0x000fe200020006ff */
[----:B------:R-:W-:Y:S01]  /*8890*/  FFMA.FTZ R28, R28, R102, -R37 ;  /* 0x000000661c1c7223 */ /* 0x000fe20000010825 */
[----:B------:R-:W-:Y:S01]  /*88a0*/  F2FP.F16.E4M3.UNPACK_B R37, R10 ;  /* 0x0000000aff25723e */ /* 0x000fe200020006ff */
[----:B------:R-:W-:Y:S01]  /*88b0*/  FFMA.FTZ R45, R31, R102, R106 ;  /* 0x000000661f2d7223 */ /* 0x000fe2000001006a */
[----:B------:R-:W-:Y:S01]  /*88c0*/  FFMA.FTZ R29, R29, R33, -R36 ;  /* 0x000000211d1d7223 */ /* 0x000fe20000010824 */
[----:B------:R-:W-:Y:S01]  /*88d0*/  F2FP.SATFINITE.E4M3.F32.PACK_AB_MERGE_C R31, R42, R39, R30 ;  /* 0x000000272a1f723e */ /* 0x000fe2000480701e */
[----:B------:R-:W-:Y:S01]  /*88e0*/  HADD2.F32 R35, -RZ, R34.H0_H0 ;  /* 0x20000022ff237230 */ /* 0x000fe20000004100 */
[----:B------:R-:W-:Y:S01]  /*88f0*/  F2FP.SATFINITE.E4M3.F32.PACK_AB_MERGE_C R30, R107, R40, R41 ;  /* 0x000000286b1e723e */ /* 0x000fe20004807029 */
[----:B------:R-:W-:Y:S01]  /*8900*/  HADD2.F32 R40, -RZ, R37.H0_H0 ;  /* 0x20000025ff287230 */ /* 0x000fe20000004100 */
[----:B------:R-:W-:Y:S01]  /*8910*/  F2FP.SATFINITE.E4M3.F32.PACK_AB_MERGE_C R96, R97, R96, RZ ;  /* 0x000000606160723e */ /* 0x000fe200048070ff */
[----:B------:R-:W-:Y:S01]  /*8920*/  HADD2.F32 R33, -RZ, R32.H0_H0 ;  /* 0x20000020ff217230 */ /* 0x000fe20000004100 */
[----:B------:R-:W-:Y:S01]  /*8930*/  F2FP.F16.E4M3.UNPACK_B R36, R8 ;  /* 0x00000008ff24723e */ /* 0x000fe200020006ff */
[----:B------:R-:W-:Y:S01]  /*8940*/  HADD2.F32 R34, -RZ, R34.H1_H1 ;  /* 0x30000022ff227230 */ /* 0x000fe20000004100 */
[----:B------:R-:W-:Y:S01]  /*8950*/  F2FP.SATFINITE.E4M3.F32.PACK_AB_MERGE_C R29, R28, R29, R46 ;  /* 0x0000001d1c1d723e */ /* 0x000fe2000480702e */
[----:B------:R-:W-:Y:S01]  /*8960*/  FMUL.FTZ R42, R35, R40 ;  /* 0x00000028232a7220 */ /* 0x000fe20000410000 */
[----:B------:R-:W-:Y:S01]  /*8970*/  F2FP.SATFINITE.E4M3.F32.PACK_AB_MERGE_C R28, R45, R38, R96 ;  /* 0x000000262d1c723e */ /* 0x000fe20004807060 */
[----:B------:R-:W-:-:S02]  /*8980*/  HADD2.F32 R38, -RZ, R36.H0_H0 ;  /* 0x20000024ff267230 */ /* 0x000fc40000004100 */
[----:B------:R-:W-:Y:S01]  /*8990*/  FMUL.FTZ R40, R33, R40 ;  /* 0x0000002821287220 */ /* 0x000fe20000410000 */
[----:B------:R-:W-:Y:S01]  /*89a0*/  HADD2.F32 R37, -RZ, R37.H1_H1 ;  /* 0x30000025ff257230 */ /* 0x000fe20000004100 */
[----:B------:R-:W-:Y:S01]  /*89b0*/  F2FP.F16.E4M3.UNPACK_B R5, R5.H1 ;  /* 0x00000005ff05723e */ /* 0x000fe200030006ff */
[----:B------:R-:W-:Y:S02]  /*89c0*/  HADD2.F32 R32, -RZ, R32.H1_H1 ;  /* 0x30000020ff207230 */ /* 0x000fe40000004100 */
[-C--:B------:R-:W-:Y:S01]  /*89d0*/  FFMA.FTZ R40, R35, R38.reuse, R40 ;  /* 0x0000002623287223 */ /* 0x080fe20000010028 */
[----:B------:R-:W-:Y:S02]  /*89e0*/  HADD2.F32 R35, -RZ, R36.H1_H1 ;  /* 0x30000024ff237230 */ /* 0x000fe40000004100 */
[-C--:B------:R-:W-:Y:S01]  /*89f0*/  FMUL.FTZ R39, R34, R37.reuse ;  /* 0x0000002522277220 */ /* 0x080fe20000410000 */
[----:B------:R-:W-:Y:S01]  /*8a00*/  FFMA.FTZ R42, R33, R38, -R42 ;  /* 0x00000026212a7223 */ /* 0x000fe2000001082a */
[C---:B------:R-:W-:Y:S01]  /*8a10*/  FMUL.FTZ R37, R32.reuse, R37 ;  /* 0x0000002520257220 */ /* 0x040fe20000410000 */
[----:B------:R-:W-:Y:S01]  /*8a20*/  F2FP.F16.E4M3.UNPACK_B R33, R9.H1 ;  /* 0x00000009ff21723e */ /* 0x000fe200030006ff */
[-C--:B------:R-:W-:Y:S01]  /*8a30*/  FFMA.FTZ R41, R32, R35.reuse, -R39 ;  /* 0x0000002320297223 */ /* 0x080fe20000010827 */
[----:B------:R-:W-:Y:S01]  /*8a40*/  F2FP.F16.E4M3.UNPACK_B R32, R10.H1 ;  /* 0x0000000aff20723e */ /* 0x000fe200030006ff */
[----:B------:R-:W-:Y:S01]  /*8a50*/  FFMA.FTZ R43, R34, R35, R37 ;  /* 0x00000023222b7223 */ /* 0x000fe20000010025 */
[----:B------:R-:W-:Y:S01]  /*8a60*/  HADD2.F32 R9, -RZ, R5.H0_H0 ;  /* 0x20000005ff097230 */ /* 0x000fe20000004100 */
[----:B------:R-:W-:Y:S01]  /*8a70*/  F2FP.F16.E4M3.UNPACK_B R8, R8.H1 ;  /* 0x00000008ff08723e */ /* 0x000fe200030006ff */
[----:B------:R-:W-:Y:S01]  /*8a80*/  HADD2.F32 R10, -RZ, R33.H0_H0 ;  /* 0x20000021ff0a7230 */ /* 0x000fe20000004100 */
[----:B------:R-:W-:Y:S01]  /*8a90*/  F2FP.F16.E4M3.UNPACK_B R37, R6.H1 ;  /* 0x00000006ff25723e */ /* 0x000fe200030006ff */
[----:B------:R-:W-:-:S02]  /*8aa0*/  HADD2.F32 R34, -RZ, R32.H0_H0 ;  /* 0x20000020ff227230 */ /* 0x000fc40000004100 */
[----:B------:R-:W-:Y:S02]  /*8ab0*/  HADD2.F32 R33, -RZ, R33.H1_H1 ;  /* 0x30000021ff217230 */ /* 0x000fe40000004100 */
        /* <DEDUP_REMOVED lines=8> */
[----:B------:R-:W-:Y:S01]  /*8b40*/  FFMA.FTZ R45, R10, R32, R35 ;  /* 0x000000200a2d7223 */ /* 0x000fe20000010023 */
[----:B------:R-:W-:Y:S02]  /*8b50*/  F2FP.F16.E4M3.UNPACK_B R10, R11 ;  /* 0x0000000bff0a723e */ /* 0x000fe400020006ff */
[----:B------:R-:W-:Y:S01]  /*8b60*/  FFMA.FTZ R46, R33, R8, R36 ;  /* 0x00000008212e7223 */ /* 0x000fe20000010024 */
[----:B------:R-:W-:Y:S01]  /*8b70*/  F2FP.F16.E4M3.UNPACK_B R36, R6 ;  /* 0x00000006ff24723e */ /* 0x000fe200020006ff */
[----:B------:R-:W-:Y:S01]  /*8b80*/  FFMA.FTZ R47, R5, R8, -R34 ;  /* 0x00000008052f7223 */ /* 0x000fe20000010822 */
[-C--:B------:R-:W-:Y:S01]  /*8b90*/  F2FP.F16.E4M3.UNPACK_B R5, R7.reuse ;  /* 0x00000007ff05723e */ /* 0x080fe200020006ff */
[----:B------:R-:W-:Y:S01]  /*8ba0*/  FFMA.FTZ R44, R9, R32, -R38 ;  /* 0x00000020092c7223 */ /* 0x000fe20000010826 */
        /* <DEDUP_REMOVED lines=10> */
[C---:B------:R-:W-:Y:S01]  /*8c50*/  FMUL.FTZ R39, R8.reuse, R39 ;  /* 0x0000002708277220 */ /* 0x040fe20000410000 */
[----:B------:R-:W-:Y:S01]  /*8c60*/  HADD2.F32 R35, -RZ, R6.H0_H0 ;  /* 0x20000006ff237230 */ /* 0x000fe20000004100 */
[----:B------:R-:W-:Y:S01]  /*8c70*/  F2FP.SATFINITE.E4M3.F32.PACK_AB_MERGE_C R44, R47, R44, RZ ;  /* 0x0000002c2f2c723e */ /* 0x000fe200048070ff */
[----:B------:R-:W-:Y:S02]  /*8c80*/  HADD2.F32 R4, -RZ, R11.H0_H0 ;  /* 0x2000000bff047230 */ /* 0x000fe40000004100 */
[----:B--2---:R-:W-:Y:S01]  /*8c90*/  FMUL.FTZ R103, R9, R38 ;  /* 0x0000002609677220 */ /* 0x004fe20000410000 */
[----:B------:R-:W-:Y:S02]  /*8ca0*/  HADD2.F32 R34, -RZ, R33.H0_H0 ;  /* 0x20000021ff227230 */ /* 0x000fe40000004100 */
[----:B------:R-:W-:Y:S01]  /*8cb0*/  FFMA.FTZ R97, R8, R35, -R97 ;  /* 0x0000002308617223 */ /* 0x000fe20000010861 */
[----:B------:R-:W-:-:S02]  /*8cc0*/  HADD2.F32 R11, -RZ, R11.H1_H1 ;  /* 0x3000000bff0b7230 */ /* 0x000fc40000004100 */
[C---:B------:R-:W-:Y:S01]  /*8cd0*/  FMUL.FTZ R96, R4.reuse, R38 ;  /* 0x0000002604607220 */ /* 0x040fe20000410000 */
[----:B------:R-:W-:Y:S02]  /*8ce0*/  HADD2.F32 R8, -RZ, R37.H1_H1 ;  /* 0x30000025ff087230 */ /* 0x000fe40000004100 */
[-C--:B------:R-:W-:Y:S01]  /*8cf0*/  FFMA.FTZ R103, R4, R34.reuse, R103 ;  /* 0x0000002204677223 */ /* 0x080fe20000010067 */
[----:B------:R-:W-:Y:S02]  /*8d00*/  HADD2.F32 R7, -RZ, R7.H1_H1 ;  /* 0x30000007ff077230 */ /* 0x000fe40000004100 */
[----:B------:R-:W-:Y:S01]  /*8d10*/  FFMA.FTZ R39, R32, R35, R39 ;  /* 0x0000002320277223 */ /* 0x000fe20000010027 */
[----:B------:R-:W-:Y:S02]  /*8d20*/  HADD2.F32 R10, -RZ, R10.H1_H1 ;  /* 0x3000000aff0a7230 */ /* 0x000fe40000004100 */
[----:B------:R-:W-:Y:S01]  /*8d30*/  FFMA.FTZ R96, R9, R34, -R96 ;  /* 0x0000002209607223 */ /* 0x000fe20000010860 */
[----:B------:R-:W-:-:S02]  /*8d40*/  HADD2.F32 R36, -RZ, R36.H1_H1 ;  /* 0x30000024ff247230 */ /* 0x000fc40000004100 */
[-C--:B------:R-:W-:Y:S01]  /*8d50*/  FMUL.FTZ R32, R11, R8.reuse ;  /* 0x000000080b207220 */ /* 0x080fe20000410000 */
[----:B------:R-:W-:Y:S02]  /*8d60*/  HADD2.F32 R5, -RZ, R5.H1_H1 ;  /* 0x30000005ff057230 */ /* 0x000fe40000004100 */
[----:B------:R-:W-:Y:S01]  /*8d70*/  FMUL.FTZ R34, R7, R8 ;  /* 0x0000000807227220 */ /* 0x000fe20000410000 */
        /* <DEDUP_REMOVED lines=13> */
[----:B------:R-:W-:Y:S01]  /*8e50*/  F2FP.SATFINITE.E4M3.F32.PACK_AB_MERGE_C R7, R8, R97, R7 ;  /* 0x000000610807723e */ /* 0x000fe20004807007 */
[----:B------:R-:W-:Y:S01]  /*8e60*/  IMAD.MOV.U32 R8, RZ, RZ, R30 ;  /* 0x000000ffff087224 */ /* 0x000fe200078e001e */
[----:B------:R-:W-:Y:S01]  /*8e70*/  F2FP.SATFINITE.E4M3.F32.PACK_AB_MERGE_C R11, R6, R39, R34 ;  /* 0x00000027060b723e */ /* 0x000fe20004807022 */
[----:B------:R-:W-:Y:S01]  /*8e80*/  IMAD.MOV.U32 R6, RZ, RZ, R29 ;  /* 0x000000ffff067224 */ /* 0x000fe200078e001d */
[----:B------:R-:W-:Y:S02]  /*8e90*/  F2FP.SATFINITE.E4M3.F32.PACK_AB_MERGE_C R9, R43, R40, R45 ;  /* 0x000000282b09723e */ /* 0x000fe4000480702d */
[----:B------:R-:W-:-:S07]  /*8ea0*/  MOV R4, R31 ;  /* 0x0000001f00047202 */ /* 0x000fce0000000f00 */
.L_x_3140:
[----:B------:R-:W-:Y:S05]  /*8eb0*/  BSYNC B1 ;  /* 0x0000000000017941 */ /* 0x000fea0003800000 */
.L_x_3139:
[----:B------:R-:W-:Y:S01]  /*8ec0*/  ISETP.GE.AND P2, PT, R15, R108, PT ;  /* 0x0000006c0f00720c */ /* 0x000fe20003f46270 */
[----:B------:R-:W-:Y:S02]  /*8ed0*/  ULDC.64 UR4, c[0x0][0x208] ;  /* 0x0000820000047ab9 */ /* 0x000fe40000000a00 */
[----:B0-----:R0:W-:Y:S10]  /*8ee0*/  ST.E.128 desc[UR4][R12.64], R4 ;  /* 0x000000040c007985 */ /* 0x0011f4000c101d04 */
[----:B------:R-:W-:Y:S05]  /*8ef0*/  @P2 BRA `(.L_x_3118) ;  /* 0x0000000400802947 */ /* 0x000fea0003800000 */
[----:B0-----:R-:W-:Y:S01]  /*8f00*/  IADD3 R4, P2, R15, R14, RZ ;  /* 0x0000000e0f047210 */ /* 0x001fe20007f5e0ff */
[----:B------:R-:W-:-:S03]  /*8f10*/  ULDC.64 UR4, c[0x0][0x208] ;  /* 0x0000820000047ab9 */ /* 0x000fc60000000a00 */
[----:B------:R-:W-:-:S05]  /*8f20*/  LEA.HI.X.SX32 R5, R15, R101, 0x1, P2 ;  /* 0x000000650f057211 */ /* 0x000fca00010f0eff */
[----:B------:R0:W-:Y:S01]  /*8f30*/  ST.E.128 desc[UR4][R4.64], R8 ;  /* 0x0000000804007985 */ /* 0x0001e2000c101d04 */
[----:B------:R-:W-:Y:S05]  /*8f40*/  BRA `(.L_x_3118) ;  /* 0x00000004006c7947 */ /* 0x000fea0003800000 */
.L_x_3088:
[----:B------:R-:W2:Y:S02]  /*8f50*/  LDL R4, [R1+0x4] ;  /* 0x0000040001047983 */ /* 0x000ea40000100800 */
[----:B--2---:R-:W-:-:S13]  /*8f60*/  R2UR UR4, R4 ;  /* 0x00000000040472ca */ /* 0x004fda00000e0000 */
[----:B------:R-:W-:-:S06]  /*8f70*/  UISETP.NE.AND UP0, UPT, UR4, 0x3, UPT ;  /* 0x000000030400788c */ /* 0x000fcc000bf05270 */
[----:B------:R-:W-:-:S13]  /*8f80*/  PLOP3.LUT P5, PT, PT, PT, UP0, 0x80, 0x0 ;  /* 0x000000000000781c */ /* 0x000fda0003faf008 */
[----:B------:R-:W-:Y:S05]  /*8f90*/  @!P5 BRA `(.L_x_3141) ;  /* 0x000000000004d947 */ /* 0x000fea0003800000 */
[----:B------:R-:W-:Y:S01]  /*8fa0*/  BPT.TRAP 0x1 ;  /* 0x000000040000795c */ /* 0x000fe20000300000 */
.L_x_3141:
[----:B------:R-:W-:Y:S01]  /*8fb0*/  IMAD R86, R188, 0x8, R18 ;  /* 0x00000008bc567824 */ /* 0x000fe200078e0212 */
[----:B------:R-:W-:Y:S01]  /*8fc0*/  SHF.L.U32 R98, R195, 0x1f, RZ ;  /* 0x0000001fc3627819 */ /* 0x000fe200000006ff */
[----:B------:R-:W-:Y:S01]  /*8fd0*/  BSSY B1, `(.L_x_3142) ;  /* 0x0000004000017945 */ /* 0x000fe20003800000 */
[----:B------:R-:W-:Y:S02]  /*8fe0*/  SHF.R.S32.HI R93, RZ, 0x1f, R92 ;  /* 0x0000001fff5d7819 */ /* 0x000fe4000001145c */
[----:B------:R-:W0:Y:S02]  /*8ff0*/  SYNCS.PHASECHK.TRANS64.TRYWAIT P2, [R86+URZ+0x22890], R98 ;  /* 0x02289062560075a7 */ /* 0x000e24000804017f */
[----:B0-----:R-:W-:Y:S05]  /*9000*/  @!P2 BRA `(.L_x_3143) ;  /* 0x000002040070a947 */ /* 0x001fea0003800000 */
.L_x_3432:
[----:B------:R-:W-:Y:S05]  /*9010*/  BSYNC B1 ;  /* 0x0000000000017941 */ /* 0x000fea0003800000 */
.L_x_3142:
        /* <DEDUP_REMOVED lines=13> */
[----:B------:R-:W-:Y:S01]  /*90f0*/  ULDC.64 UR4, c[0x0][0x308] ;  /* 0x0000c20000047ab9 */ /* 0x000fe20000000a00 */
[----:B------:R-:W-:-:S02]  /*9100*/  IADD3 R30, -R191, R95, RZ ;  /* 0x0000005fbf1e7210 */ /* 0x000fc40007ffe1ff */
[----:B------:R-:W-:Y:S02]  /*9110*/  IMAD.IADD R5, R5, 0x1, R7 ;  /* 0x0000000105057824 */ /* 0x000fe400078e0207 */
        /* <DEDUP_REMOVED lines=9> */
.L_x_3436:
        /* <DEDUP_REMOVED lines=14> */
.L_x_3146:
[----:B------:R-:W-:Y:S05]  /*9290*/  BSYNC B1 ;  /* 0x0000000000017941 */ /* 0x000fea0003800000 */
.L_x_3145:
[----:B------:R-:W-:-:S03]  /*92a0*/  UMOV UR4, 0xffffffff ;  /* 0xffffffff00047882 */ /* 0x000fc60000000000 */
[----:B------:R-:W-:Y:S05]  /*92b0*/  BRA.DIV UR4, `(.L_x_3147) ;  /* 0x0000020604207947 */ /* 0x000fea000b800000 */
[----:B--2-4-:R2:W4:Y:S04]  /*92c0*/  SHFL.IDX PT, R5, R29, 0x1, 0x1c1f ;  /* 0x003c1f001d057f89 */ /* 0x01452800000e0000 */
[----:B---3--:R2:W3:Y:S02]  /*92d0*/  SHFL.IDX PT, R14, R28, 0x1, 0x1c1f ;  /* 0x003c1f001c0e7f89 */ /* 0x0084e400000e0000 */
.L_x_3440:
        /* <DEDUP_REMOVED lines=15> */
.L_x_3149:
[----:B------:R-:W-:Y:S05]  /*93d0*/  BSYNC B1 ;  /* 0x0000000000017941 */ /* 0x000fea0003800000 */
.L_x_3148:
[----:B------:R-:W-:-:S03]  /*93e0*/  UMOV UR4, 0xffffffff ;  /* 0xffffffff00047882 */ /* 0x000fc60000000000 */
[----:B------:R-:W-:Y:S05]  /*93f0*/  BRA.DIV UR4, `(.L_x_3150) ;  /* 0x0000020604187947 */ /* 0x000fea000b800000 */
[----:B---34-:R3:W4:Y:S04]  /*9400*/  SHFL.IDX PT, R5, R29, 0x2, 0x1c1f ;  /* 0x005c1f001d057f89 */ /* 0x01872800000e0000 */
[----:B------:R3:W0:Y:S02]  /*9410*/  SHFL.IDX PT, R14, R28, 0x2, 0x1c1f ;  /* 0x005c1f001c0e7f89 */ /* 0x00062400000e0000 */
.L_x_3444:
[----:B------:R-:W-:-:S13]  /*9420*/  ISETP.GE.AND P2, PT, R30, 0x81, PT ;  /* 0x000000811e00780c */ /* 0x000fda0003f46270 */
[----:B------:R-:W-:Y:S05]  /*9430*/  @!P2 BRA `(.L_x_3118) ;  /* 0x000000000030a947 */ /* 0x000fea0003800000 */
[----:B------:R-:W-:Y:S01]  /*9440*/  ULDC UR4, c[0x0][0x2f4] ;  /* 0x0000bd0000047ab9 */ /* 0x000fe20000000800 */
[----:B------:R-:W-:Y:S01]  /*9450*/  ULDC.64 UR6, c[0x0][0x208] ;  /* 0x0000820000067ab9 */ /* 0x000fe20000000a00 */
        /* <DEDUP_REMOVED lines=10> */
.L_x_3118:
[----:B------:R-:W-:Y:S05]  /*9500*/  BSYNC B0 ;  /* 0x0000000000007941 */ /* 0x000fea0003800000 */
.L_x_3087:
        /* <DEDUP_REMOVED lines=11> */
[----:B------:R-:W-:-:S04]  /*95c0*/  @!P2 IADD3 R4, R86, 0x228a0, RZ ;  /* 0x000228a05604a810 */ /* 0x000fc80007ffe0ff */
[----:B------:R-:W-:-:S04]  /*95d0*/  @!P2 PRMT R4, RZ, 0x654, R4 ;  /* 0x00000654ff04a816 */ /* 0x000fc80000000004 */
[----:B------:R4:W-:Y:S01]  /*95e0*/  @!P2 SYNCS.ARRIVE.TRANS64.RED.A1T0 RZ, [R4+URZ], RZ ;  /* 0x000000ff04ffa9a7 */ /* 0x0009e2000810043f */
[----:B------:R-:W-:Y:S05]  /*95f0*/  @!P5 BRA `(.L_x_3152) ;  /* 0x000000000004d947 */ /* 0x000fea0003800000 */
[----:B------:R-:W-:Y:S01]  /*9600*/  BPT.TRAP 0x1 ;  /* 0x000000040000795c */ /* 0x000fe20000300000 */
.L_x_3152:
[----:B------:R-:W-:Y:S05]  /*9610*/  BSYNC B0 ;  /* 0x0000000000007941 */ /* 0x000fea0003800000 */
.L_x_3151:
[----:B------:R-:W0:Y:S01]  /*9620*/  SYNCS.PHASECHK.TRANS64.TRYWAIT P3, [R86+URZ+0x228b0], R98 ;  /* 0x0228b062560075a7 */ /* 0x000e22000806017f */
[----:B------:R-:W-:Y:S04]  /*9630*/  BSSY B0, `(.L_x_3153) ;  /* 0x0000002000007945 */ /* 0x000fe80003800000 */
[----:B0-----:R-:W-:Y:S05]  /*9640*/  @!P3 BRA `(.L_x_3154) ;  /* 0x0000020000ccb947 */ /* 0x001fea0003800000 */
.L_x_3445:
[----:B------:R-:W-:Y:S05]  /*9650*/  BSYNC B0 ;  /* 0x0000000000007941 */ /* 0x000fea0003800000 */
.L_x_3153:
        /* <DEDUP_REMOVED lines=24> */
[----:B----4-:R-:W-:-:S05]  /*97e0*/  @!P3 IADD3 R10, P4, R16, R8, RZ ;  /* 0x00000008100ab210 */ /* 0x010fca0007f9e0ff */
        /* <DEDUP_REMOVED lines=9> */
.L_x_3156:
[----:B------:R-:W-:Y:S05]  /*9880*/  BSYNC B0 ;  /* 0x0000000000007941 */ /* 0x000fea0003800000 */
.L_x_3155:
[----:B------:R-:W-:Y:S01]  /*9890*/  ISETP.GE.AND P3, PT, R95, 0x41, PT ;  /* 0x000000415f00780c */ /* 0x000fe20003f66270 */
[----:B0-----:R0:W0:Y:S01]  /*98a0*/  SHFL.IDX PT, R5, R13, 0x1, 0x1c1f ;  /* 0x003c1f000d057f89 */ /* 0x00102200000e0000 */
[----:B------:R-:W-:Y:S03]  /*98b0*/  BSSY B0, `(.L_x_3157) ;  /* 0x000000f000007945 */ /* 0x000fe60003800000 */
[----:B----4-:R4:W0:Y:S08]  /*98c0*/  SHFL.IDX PT, R8, R12, 0x1, 0x1c1f ;  /* 0x003c1f000c087f89 */ /* 0x01083000000e0000 */
[----:B----4-:R-:W-:Y:S05]  /*98d0*/  @!P3 BRA `(.L_x_3158) ;  /* 0x000000000030b947 */ /* 0x010fea0003800000 */
[----:B------:R-:W-:Y:S02]  /*98e0*/  ULDC UR4, c[0x0][0x2f4] ;  /* 0x0000bd0000047ab9 */ /* 0x000fe40000000800 */
[----:B------:R-:W-:-:S13]  /*98f0*/  ISETP.GE.AND P3, PT, R16, UR4, PT ;  /* 0x0000000410007c0c */ /* 0x000fda000bf66270 */
[----:B0-----:R-:W-:-:S05]  /*9900*/  @!P3 IADD3 R10, P4, R16, R8, RZ ;  /* 0x00000008100ab210 */ /* 0x001fca0007f9e0ff */
[----:B------:R-:W-:Y:S01]  /*9910*/  @!P3 IMAD.X R11, R5, 0x1, R17, P4 ;  /* 0x00000001050bb824 */ /* 0x000fe200020e0611 */
[----:B------:R-:W-:Y:S01]  /*9920*/  ISETP.GE.AND P4, PT, R19, UR4, PT ;  /* 0x0000000413007c0c */ /* 0x000fe2000bf86270 */
[----:B------:R-:W-:-:S12]  /*9930*/  ULDC.64 UR4, c[0x0][0x208] ;  /* 0x0000820000047ab9 */ /* 0x000fd80000000a00 */
[----:B------:R-:W-:-:S04]  /*9940*/  @!P4 IADD3 R8, P5, R19, R8, RZ ;  /* 0x000000081308c210 */ /* 0x000fc80007fbe0ff */
[----:B------:R-:W-:Y:S02]  /*9950*/  @!P4 IADD3.X R9, R5, R190, RZ, P5, !PT ;  /* 0x000000be0509c210 */ /* 0x000fe40002ffe4ff */
[----:B------:R-:W0:Y:S04]  /*9960*/  @!P3 LDS.128 R4, [R90+0xc400] ;  /* 0x00c400005a04b984 */ /* 0x000e280000000c00 */
[----:B0-----:R-:W-:Y:S04]  /*9970*/  @!P3 ST.E.128 desc[UR4][R10.64], R4 ;  /* 0x000000040a00b985 */ /* 0x001fe8000c101d04 */
[----:B------:R-:W0:Y:S04]  /*9980*/  @!P4 LDS.128 R4, [R89+0xc400] ;  /* 0x00c400005904c984 */ /* 0x000e280000000c00 */
[----:B0-----:R4:W-:Y:S02]  /*9990*/  @!P4 ST.E.128 desc[UR4][R8.64], R4 ;  /* 0x000000040800c985 */ /* 0x0019e4000c101d04 */
.L_x_3158:
[----:B------:R-:W-:Y:S05]  /*99a0*/  BSYNC B0 ;  /* 0x0000000000007941 */ /* 0x000fea0003800000 */
.L_x_3157:
        /* <DEDUP_REMOVED lines=8> */
[----:B0-----:R-:W-:-:S05]  /*9a30*/  @!P3 IADD3 R10, P4, R16, R8, RZ ;  /* 0x00000008100ab210 */ /* 0x001fca0007f9e0ff */
        /* <DEDUP_REMOVED lines=8> */
.L_x_3160:
[----:B------:R-:W-:Y:S05]  /*9ac0*/  BSYNC B0 ;  /* 0x0000000000007941 */ /* 0x000fea0003800000 */
.L_x_3159:
        /* <DEDUP_REMOVED lines=22> */
.L_x_3082:
[----:B------:R-:W1:Y:S01]  /*9c30*/  LDC R0, c[0x0][0x448] ;  /* 0x00011200ff007b82 */ /* 0x000e620000000800 */
[----:B------:R-:W-:Y:S02]  /*9c40*/  MOV R217, RZ ;  /* 0x000000ff00d97202 */ /* 0x000fe40000000f00 */
[----:B-1----:R-:W-:Y:S01]  /*9c50*/  ISETP.NE.AND P1, PT, R0, 0x1, PT ;  /* 0x000000010000780c */ /* 0x002fe20003f25270 */
[----:B------:R-:W-:-:S12]  /*9c60*/  VIADD R0, R197, 0x7f ;  /* 0x0000007fc5007836 */ /* 0x000fd80000000000 */
[----:B------:R-:W1:Y:S08]  /*9c70*/  @P1 LDC R3, c[0x0][0x44c] ;  /* 0x00011300ff031b82 */ /* 0x000e700000000800 */
[----:B------:R-:W4:Y:S01]  /*9c80*/  @P1 LDC R2, c[0x0][0x450] ;  /* 0x00011400ff021b82 */ /* 0x000f220000000800 */
[----:B-1----:R-:W-:-:S05]  /*9c90*/  @P1 IMAD.HI.U32 R3, R0, R3, RZ ;  /* 0x0000000300031227 */ /* 0x002fca00078e00ff */
[----:B----4-:R-:W-:-:S05]  /*9ca0*/  @P1 SHF.R.U32.HI R0, RZ, R2, R3 ;  /* 0x00000002ff001219 */ /* 0x010fca0000011603 */
[----:B------:R-:W-:-:S04]  /*9cb0*/  IMAD.IADD R0, R27, 0x1, R0 ;  /* 0x000000011b007824 */ /* 0x000fc800078e0200 */
[----:B------:R-:W-:-:S05]  /*9cc0*/  IMAD.HI R0, R0, 0x66666667, RZ ;  /* 0x6666666700007827 */ /* 0x000fca00078e02ff */
[----:B------:R-:W-:-:S04]  /*9cd0*/  SHF.R.U32.HI R3, RZ, 0x1f, R0 ;  /* 0x0000001fff037819 */ /* 0x000fc80000011600 */
[----:B------:R-:W-:-:S04]  /*9ce0*/  LEA.HI.SX32 R3, R0, R3, 0x1a ;  /* 0x0000000300037211 */ /* 0x000fc800078fd2ff */
[----:B------:R-:W-:-:S04]  /*9cf0*/  VIMNMX R26, R26, R3, PT ;  /* 0x000000031a1a7248 */ /* 0x000fc80003fe0100 */
[----:B------:R-:W-:Y:S01]  /*9d00*/  ISETP.GE.AND P1, PT, R26, 0x1, PT ;  /* 0x000000011a00780c */ /* 0x000fe20003f26270 */
[----:B------:R-:W-:-:S12]  /*9d10*/  @P0 BRA `(.L_x_3162) ;  /* 0x00000000000c0947 */ /* 0x000fd80003800000 */
[----:B------:R-:W1:Y:S01]  /*9d20*/  FENCE.VIEW.ASYNC.G ;  /* 0x00000000000073c6 */ /* 0x000e620000000100 */
[----:B------:R-:W-:Y:S05]  /*9d30*/  WARPSYNC.ALL ;  /* 0x0000000000007948 */ /* 0x000fea0003800000 */
[----:B-1----:R-:W-:Y:S06]  /*9d40*/  BAR.ARV 0xc, 0x180 ;  /* 0x0306000000007b1d */ /* 0x002fec0000002000 */
.L_x_3162:
[----:B------:R-:W-:Y:S04]  /*9d50*/  BSSY B0, `(.L_x_3163) ;  /* 0x0000020000007945 */ /* 0x000fe80003800000 */
[----:B------:R-:W-:Y:S05]  /*9d60*/  @!P1 BRA `(.L_x_3164) ;  /* 0x0000000000789947 */ /* 0x000fea0003800000 */
[----:B------:R-:W-:Y:S01]  /*9d70*/  ISETP.NE.AND P0, PT, R213, RZ, PT ;  /* 0x000000ffd500720c */ /* 0x000fe20003f05270 */
[----:B------:R-:W-:-:S03]  /*9d80*/  ULDC UR4, c[0x0][0x9f0] ;  /* 0x00027c0000047ab9 */ /* 0x000fc60000000800 */
[----:B------:R-:W-:-:S04]  /*9d90*/  SEL R9, R213, UR4, P0 ;  /* 0x00000004d5097c07 */ /* 0x000fc80008000000 */
[-C--:B------:R-:W-:Y:S02]  /*9da0*/  IABS R5, R9.reuse ;  /* 0x0000000900057213 */ /* 0x080fe40000000000 */
[----:B------:R-:W-:Y:S02]  /*9db0*/  IADD3 R0, R9, -0x1, R26 ;  /* 0xffffffff09007810 */ /* 0x000fe40007ffe01a */
[----:B------:R-:W1:Y:S01]  /*9dc0*/  I2F.RP R4, R5 ;  /* 0x0000000500047306 */ /* 0x000e620000209400 */
[----:B0-----:R-:W-:-:S05]  /*9dd0*/  IABS R8, R9 ;  /* 0x0000000900087213 */ /* 0x001fca0000000000 */
[----:B------:R-:W-:Y:S02]  /*9de0*/  IMAD.MOV R8, RZ, RZ, -R8 ;  /* 0x000000ffff087224 */ /* 0x000fe400078e0a08 */
[----:B-1----:R-:W0:Y:S02]  /*9df0*/  MUFU.RCP R4, R4 ;  /* 0x0000000400047308 */ /* 0x002e240000001000 */
        /* <DEDUP_REMOVED lines=18> */
[----:B------:R-:W-:Y:S01]  /*9f20*/  @!P2 IMAD.MOV R3, RZ, RZ, -R3 ;  /* 0x000000ffff03a224 */ /* 0x000fe200078e0a03 */
[----:B------:R-:W-:-:S05]  /*9f30*/  @!P1 LOP3.LUT R3, RZ, R9, RZ, 0x33, !PT ;  /* 0x00000009ff039212 */ /* 0x000fca00078e33ff */
[----:B------:R-:W-:-:S07]  /*9f40*/  IMAD.MOV.U32 R217, RZ, RZ, R3 ;  /* 0x000000ffffd97224 */ /* 0x000fce00078e0003 */
.L_x_3164:
[----:B------:R-:W-:Y:S05]  /*9f50*/  BSYNC B0 ;  /* 0x0000000000007941 */ /* 0x000fea0003800000 */
.L_x_3163:
[-C--:B------:R-:W-:Y:S01]  /*9f60*/  IMAD R204, R226, R217.reuse, RZ ;  /* 0x000000d9e2cc7224 */ /* 0x080fe200078e02ff */
        /* <DEDUP_REMOVED lines=9> */
[----:B------:R-:W-:Y:S02]  /*a000*/  CS2R R92, SRZ ;  /* 0x00000000005c7805 */ /* 0x000fe4000001ff00 */
[----:B------:R-:W-:Y:S01]  /*a010*/  CS2R R124, SRZ ;  /* 0x00000000007c7805 */ /* 0x000fe2000001ff00 */
[----:B------:R-:W-:Y:S01]  /*a020*/  IMAD.MOV.U32 R102, RZ, RZ, RZ ;  /* 0x000000ffff667224 */ /* 0x000fe200078e00ff */
[----:B------:R-:W-:Y:S02]  /*a030*/  CS2R R116, SRZ ;  /* 0x0000000000747805 */ /* 0x000fe4000001ff00 */
[----:B------:R-:W-:Y:S02]  /*a040*/  CS2R R44, SRZ ;  /* 0x00000000002c7805 */ /* 0x000fe4000001ff00 */
[----:B------:R-:W-:Y:S02]  /*a050*/  CS2R R122, SRZ ;  /* 0x00000000007a7805 */ /* 0x000fe4000001ff00 */
[----:B------:R-:W-:-:S02]  /*a060*/  CS2R R68, SRZ ;  /* 0x0000000000447805 */ /* 0x000fc4000001ff00 */
[----:B------:R-:W-:Y:S01]  /*a070*/  MOV R58, RZ ;  /* 0x000000ff003a7202 */ /* 0x000fe20000000f00 */
[----:B------:R-:W-:Y:S01]  /*a080*/  IMAD.MOV.U32 R77, RZ, RZ, RZ ;  /* 0x000000ffff4d7224 */ /* 0x000fe200078e00ff */
[----:B------:R-:W-:Y:S01]  /*a090*/  CS2R R120, SRZ ;  /* 0x0000000000787805 */ /* 0x000fe2000001ff00 */
[----:B------:R-:W-:Y:S01]  /*a0a0*/  IMAD.MOV.U32 R111, RZ, RZ, RZ ;  /* 0x000000ffff6f7224 */ /* 0x000fe200078e00ff */
[----:B------:R-:W-:Y:S02]  /*a0b0*/  CS2R R118, SRZ ;  /* 0x0000000000767805 */ /* 0x000fe4000001ff00 */
[----:B------:R-:W-:Y:S01]  /*a0c0*/  CS2R R52, SRZ ;  /* 0x0000000000347805 */ /* 0x000fe2000001ff00 */
[----:B------:R-:W-:Y:S01]  /*a0d0*/  IMAD.MOV.U32 R85, RZ, RZ, RZ ;  /* 0x000000ffff557224 */ /* 0x000fe200078e00ff */
        /* <DEDUP_REMOVED lines=10> */
[----:B------:R-:W-:Y:S01]  /*a180*/  CS2R R10, SRZ ;  /* 0x00000000000a7805 */ /* 0x000fe2000001ff00 */
[----:B------:R-:W-:Y:S01]  /*a190*/  IMAD.MOV.U32 R101, RZ, RZ, RZ ;  /* 0x000000ffff657224 */ /* 0x000fe200078e00ff */
[----:B------:R-:W-:Y:S01]  /*a1a0*/  CS2R R64, SRZ ;  /* 0x0000000000407805 */ /* 0x000fe2000001ff00 */
[----:B------:R-:W-:Y:S01]  /*a1b0*/  IMAD.MOV.U32 R61, RZ, RZ, RZ ;  /* 0x000000ffff3d7224 */ /* 0x000fe200078e00ff */
[----:B------:R-:W-:Y:S01]  /*a1c0*/  CS2R R26, SRZ ;  /* 0x00000000001a7805 */ /* 0x000fe2000001ff00 */
[----:B------:R-:W-:Y:S01]  /*a1d0*/  IMAD.MOV.U32 R66, RZ, RZ, RZ ;  /* 0x000000ffff427224 */ /* 0x000fe200078e00ff */
[----:B------:R-:W-:Y:S01]  /*a1e0*/  MOV R73, RZ ;  /* 0x000000ff00497202 */ /* 0x000fe20000000f00 */
[----:B------:R-:W-:Y:S01]  /*a1f0*/  IMAD.MOV.U32 R20, RZ, RZ, RZ ;  /* 0x000000ffff147224 */ /* 0x000fe200078e00ff */
[----:B--23--:R-:W-:Y:S01]  /*a200*/  CS2R R28, SRZ ;  /* 0x00000000001c7805 */ /* 0x00cfe2000001ff00 */
[----:B------:R-:W-:Y:S01]  /*a210*/  IMAD.MOV.U32 R0, RZ, RZ, RZ ;  /* 0x000000ffff007224 */ /* 0x000fe200078e00ff */
[----:B------:R-:W-:Y:S01]  /*a220*/  CS2R R80, SRZ ;  /* 0x0000000000507805 */ /* 0x000fe2000001ff00 */
[----:B------:R-:W-:-:S02]  /*a230*/  IMAD.MOV.U32 R42, RZ, RZ, RZ ;  /* 0x000000ffff2a7224 */ /* 0x000fc400078e00ff */
[----:B------:R-:W-:Y:S01]  /*a240*/  IMAD.MOV.U32 R91, RZ, RZ, RZ ;  /* 0x000000ffff5b7224 */ /* 0x000fe200078e00ff */
[----:B------:R-:W-:Y:S06]  /*a250*/  @!P1 BRA `(.L_x_3165) ;  /* 0x0000011800b49947 */ /* 0x000fec0003800000 */
[----:B------:R-:W-:-:S03]  /*a260*/  UMOV UR4, 0xffffffff ;  /* 0xffffffff00047882 */ /* 0x000fc60000000000 */
[----:B------:R-:W-:Y:S05]  /*a270*/  BRA.DIV UR4, `(.L_x_3166) ;  /* 0x000001f604d47947 */ /* 0x000fea000b800000 */
[----:B------:R-:W1:Y:S02]  /*a280*/  S2R R0, SR_TID.X ;  /* 0x0000000000007919 */ /* 0x000e640000002100 */
[----:B-1----:R-:W-:-:S05]  /*a290*/  VIADD R2, R0, 0xffffff80 ;  /* 0xffffff8000027836 */ /* 0x002fca0000000000 */
[----:B------:R-:W-:-:S04]  /*a2a0*/  SHF.R.S32.HI R0, RZ, 0x1f, R2 ;  /* 0x0000001fff007819 */ /* 0x000fc80000011402 */
[----:B------:R-:W-:-:S04]  /*a2b0*/  LEA.HI R0, R0, R2, RZ, 0x7 ;  /* 0x0000000200007211 */ /* 0x000fc800078f38ff */
[----:B------:R-:W-:-:S05]  /*a2c0*/  SHF.R.S32.HI R0, RZ, 0x7, R0 ;  /* 0x00000007ff007819 */ /* 0x000fca0000011400 */
[----:B------:R1:W2:Y:S02]  /*a2d0*/  SHFL.IDX PT, R196, R0, RZ, 0x1f ;  /* 0x00001fff00c47589 */ /* 0x0002a400000e0000 */
.L_x_3448:
[----:B-12---:R-:W-:Y:S01]  /*a2e0*/  LEA.HI R0, R196, R196, RZ, 0x1 ;  /* 0x000000c4c4007211 */ /* 0x006fe200078f08ff */
        /* <DEDUP_REMOVED lines=12> */
[----:B------:R-:W-:Y:S01]  /*a3b0*/  MOV R4, UR4 ;  /* 0x0000000400047c02 */ /* 0x000fe20008000f00 */
[----:B------:R1:W2:Y:S01]  /*a3c0*/  LDC.64 R2, c[0x4][R0] ;  /* 0x0100000000027b82 */ /* 0x0002a20000000a00 */
[----:B------:R-:W-:Y:S01]  /*a3d0*/  IMAD.U32 R5, RZ, RZ, UR5 ;  /* 0x00000005ff057e24 */ /* 0x000fe2000f8e00ff */
[----:B------:R-:W-:Y:S01]  /*a3e0*/  ULDC.64 UR4, c[0x4][0x30] ;  /* 0x01000c0000047ab9 */ /* 0x000fe20000000a00 */
[----:B------:R-:W-:Y:S01]  /*a3f0*/  IMAD.U32 R6, RZ, RZ, UR6 ;  /* 0x00000006ff067e24 */ /* 0x000fe2000f8e00ff */
[----:B------:R-:W-:Y:S01]  /*a400*/  MOV R12, 0x1 ;  /* 0x00000001000c7802 */ /* 0x000fe20000000f00 */
[----:B------:R-:W-:Y:S02]  /*a410*/  IMAD.U32 R7, RZ, RZ, UR7 ;  /* 0x00000007ff077e24 */ /* 0x000fe4000f8e00ff */
[----:B------:R-:W-:-:S02]  /*a420*/  IMAD.U32 R10, RZ, RZ, UR4 ;  /* 0x00000004ff0a7e24 */ /* 0x000fc4000f8e00ff */
[----:B------:R-:W-:Y:S02]  /*a430*/  IMAD.U32 R11, RZ, RZ, UR5 ;  /* 0x00000005ff0b7e24 */ /* 0x000fe4000f8e00ff */
[----:B0-----:R-:W-:Y:S02]  /*a440*/  IMAD.MOV.U32 R8, RZ, RZ, 0x70 ;  /* 0x00000070ff087424 */ /* 0x001fe400078e00ff */
[----:B-1----:R-:W-:-:S07]  /*a450*/  IMAD.MOV.U32 R13, RZ, RZ, RZ ;  /* 0x000000ffff0d7224 */ /* 0x002fce00078e00ff */
[----:B------:R-:W-:-:S07]  /*a460*/  LEPC R20, `(.L_x_3168) ;  /* 0x000000001014794e */ /* 0x000fce0000000000 */
[----:B--2--5:R-:W-:Y:S05]  /*a470*/  CALL.ABS.NOINC R2 ;  /* 0x0000000002007343 */ /* 0x024fea0003c00000 */
.L_x_3168:
[----:B------:R-:W-:Y:S05]  /*a480*/  BSYNC B6 ;  /* 0x0000000000067941 */ /* 0x000fea0003800000 */
.L_x_3167:
[----:B------:R-:W-:Y:S01]  /*a490*/  ULDC.64 UR6, c[0x0][0x998] ;  /* 0x0002660000067ab9 */ /* 0x000fe20000000a00 */
[----:B------:R-:W-:Y:S01]  /*a4a0*/  ULDC.64 UR4, c[0x0][0x990] ;  /* 0x0002640000047ab9 */ /* 0x000fe20000000a00 */
[----:B------:R-:W-:Y:S01]  /*a4b0*/  ISETP.NE.U32.AND P1, PT, RZ, UR6, PT ;  /* 0x00000006ff007c0c */ /* 0x000fe2000bf25070 */
[----:B------:R-:W-:Y:S01]  /*a4c0*/  ULDC.64 UR8, c[0x0][0x208] ;  /* 0x0000820000087ab9 */ /* 0x000fe20000000a00 */
[----:B------:R-:W-:Y:S02]  /*a4d0*/  ISETP.NE.U32.AND P0, PT, RZ, UR4, PT ;  /* 0x00000004ff007c0c */ /* 0x000fe4000bf05070 */
[----:B------:R-:W-:Y:S02]  /*a4e0*/  ISETP.NE.AND.EX P1, PT, RZ, UR7, PT, P1 ;  /* 0x00000007ff007c0c */ /* 0x000fe4000bf25310 */
[----:B------:R-:W-:-:S11]  /*a4f0*/  ISETP.NE.AND.EX P0, PT, RZ, UR5, PT, P0 ;  /* 0x00000005ff007c0c */ /* 0x000fd6000bf05300 */
[----:B0-----:R-:W0:Y:S08]  /*a500*/  @P1 LDC.64 R8, c[0x0][0x9b8] ;  /* 0x00026e00ff081b82 */ /* 0x001e300000000a00 */
        /* <DEDUP_REMOVED lines=13> */
[----:B---3--:R-:W-:Y:S01]  /*a5e0*/  @P1 IMAD.WIDE.U32 R6, R192, R12, R4 ;  /* 0x0000000cc0061225 */ /* 0x008fe200078e0004 */
[----:B------:R-:W-:Y:S01]  /*a5f0*/  @P0 LEA R4, P2, R2, UR4, 0x2 ;  /* 0x0000000402040c11 */ /* 0x000fe2000f8410ff */
[----:B------:R-:W-:Y:S02]  /*a600*/  ULDC UR4, c[0x0][0x3f4] ;  /* 0x0000fd0000047ab9 */ /* 0x000fe40000000800 */
[----:B------:R-:W-:Y:S01]  /*a610*/  @P0 IMAD R5, R192, R11, R3 ;  /* 0x0000000bc0050224 */ /* 0x000fe200078e0203 */
        /* <DEDUP_REMOVED lines=24> */
.L_x_3172:
[----:B-1----:R1:W2:Y:S02]  /*a7a0*/  SYNCS.PHASECHK.TRANS64.TRYWAIT P0, [R18+URZ+0x22800], R3 ;  /* 0x02280003120075a7 */ /* 0x0022a4000800017f */
[----:B--2---:R-:W-:Y:S05]  /*a7b0*/  @!P0 NANOSLEEP.SYNCS 0x989680 ;  /* 0x009896800000895d */ /* 0x004fea0003900000 */
[----:B------:R-:W2:Y:S02]  /*a7c0*/  @!P0 SYNCS.PHASECHK.TRANS64 P0, [R18+URZ+0x22800], R3 ;  /* 0x02280003120085a7 */ /* 0x000ea4000800007f */
[----:B--2---:R-:W-:Y:S05]  /*a7d0*/  @!P0 BRA `(.L_x_3172) ;  /* 0xfffffffc00f08947 */ /* 0x004fea000383ffff */
.L_x_3171:
[----:B------:R-:W-:Y:S05]  /*a7e0*/  BSYNC B0 ;  /* 0x0000000000007941 */ /* 0x000fea0003800000 */
.L_x_3170:
[----:B------:R-:W-:Y:S05]  /*a7f0*/  BRA `(.L_x_3173) ;  /* 0x0000004c00f47947 */ /* 0x000fea0003800000 */
.L_x_3169:
        /* <DEDUP_REMOVED lines=10> */
[----:B------:R-:W-:Y:S01]  /*a8a0*/  IMAD.WIDE.U32 R24, R24, UR6, RZ ;  /* 0x0000000618187c25 */ /* 0x000fe2000f8e00ff */
[----:B------:R-:W-:-:S03]  /*a8b0*/  IADD3 R29, R3, R27, RZ ;  /* 0x0000001b031d7210 */ /* 0x000fc60007ffe0ff */
        /* <DEDUP_REMOVED lines=18> */
.L_x_3175:
[----:B------:R-:W-:Y:S05]  /*a9e0*/  BSYNC B6 ;  /* 0x0000000000067941 */ /* 0x000fea0003800000 */
.L_x_3174:
[----:B------:R-:W-:Y:S01]  /*a9f0*/  ULDC.U8 UR4, c[0x0][0x410] ;  /* 0x0001040000047ab9 */ /* 0x000fe20000000000 */
[----:B------:R-:W-:Y:S01]  /*aa00*/  BSSY B0, `(.L_x_3176) ;  /* 0x00004d4000007945 */ /* 0x000fe20003800000 */
[----:B------:R-:W-:Y:S01]  /*aa10*/  ISETP.NE.AND P0, PT, RZ, UR4, PT ;  /* 0x00000004ff007c0c */ /* 0x000fe2000bf05270 */
[----:B------:R-:W-:-:S12]  /*aa20*/  IMAD.IADD R41, R191, 0x1, R197 ;  /* 0x00000001bf297824 */ /* 0x000fd800078e02c5 */
[----:B------:R-:W-:Y:S05]  /*aa30*/  @!P0 BRA `(.L_x_3177) ;  /* 0x0000002400d48947 */ /* 0x000fea0003800000 */
[----:B------:R-:W0:Y:S01]  /*aa40*/  LDC R21, c[0x0][0x448] ;  /* 0x00011200ff157b82 */ /* 0x000e220000000800 */
[----:B------:R-:W1:Y:S01]  /*aa50*/  S2R R20, SR_TID.X ;  /* 0x0000000000147919 */ /* 0x000e620000002100 */
[----:B------:R-:W-:Y:S01]  /*aa60*/  IMAD.MOV.U32 R8, RZ, RZ, R26 ;  /* 0x000000ffff087224 */ /* 0x000fe200078e001a */
[----:B------:R-:W-:Y:S01]  /*aa70*/  ULDC.64 UR4, c[0x0][0x3f8] ;  /* 0x0000fe0000047ab9 */ /* 0x000fe20000000a00 */
[----:B------:R-:W-:Y:S01]  /*aa80*/  IMAD.MOV.U32 R9, RZ, RZ, R29 ;  /* 0x000000ffff097224 */ /* 0x000fe200078e001d */
[----:B------:R-:W-:Y:S01]  /*aa90*/  ULDC.64 UR6, c[0x0][0x408] ;  /* 0x0001020000067ab9 */ /* 0x000fe20000000a00 */
[----:B------:R-:W-:Y:S01]  /*aaa0*/  IMAD.MOV.U32 R10, RZ, RZ, R24 ;  /* 0x000000ffff0a7224 */ /* 0x000fe200078e0018 */
[----:B------:R-:W-:Y:S01]  /*aab0*/  ULDC.64 UR8, c[0x0][0x400] ;  /* 0x0001000000087ab9 */ /* 0x000fe20000000a00 */
[----:B------:R-:W-:Y:S01]  /*aac0*/  IMAD.MOV.U32 R11, RZ, RZ, R31 ;  /* 0x000000ffff0b7224 */ /* 0x000fe200078e001f */
[----:B------:R-:W-:Y:S02]  /*aad0*/  SHF.R.S32.HI R35, RZ, 0x1f, R193 ;  /* 0x0000001fff237819 */ /* 0x000fe400000114c1 */
[----:B0-----:R-:W-:Y:S01]  /*aae0*/  ISETP.NE.AND P0, PT, R21, 0x1, PT ;  /* 0x000000011500780c */ /* 0x001fe20003f05270 */
[----:B-1----:R-:W-:-:S12]  /*aaf0*/  VIADD R28, R20, 0xffffff80 ;  /* 0xffffff80141c7836 */ /* 0x002fd80000000000 */
[----:B------:R-:W0:Y:S01]  /*ab00*/  @P0 LDC R0, c[0x0][0x44c] ;  /* 0x00011300ff000b82 */ /* 0x000e220000000800 */
[----:B------:R-:W-:-:S04]  /*ab10*/  SHF.R.S32.HI R20, RZ, 0x1f, R28 ;  /* 0x0000001fff147819 */ /* 0x000fc8000001141c */
[----:B------:R-:W-:-:S03]  /*ab20*/  LEA.HI R20, R20, R28, RZ, 0x2 ;  /* 0x0000001c14147211 */ /* 0x000fc600078f10ff */
[----:B------:R-:W1:Y:S01]  /*ab30*/  @P0 LDC R5, c[0x0][0x450] ;  /* 0x00011400ff050b82 */ /* 0x000e620000000800 */
[----:B------:R-:W-:-:S05]  /*ab40*/  LOP3.LUT R20, R20, 0xfffffffc, RZ, 0xc0, !PT ;  /* 0xfffffffc14147812 */ /* 0x000fca00078ec0ff */
[----:B------:R-:W-:-:S05]  /*ab50*/  IMAD.IADD R20, R28, 0x1, -R20 ;  /* 0x000000011c147824 */ /* 0x000fca00078e0a14 */
[----:B------:R-:W-:-:S05]  /*ab60*/  LEA R3, R20, R41, 0x6 ;  /* 0x0000002914037211 */ /* 0x000fca00078e30ff */
        /* <DEDUP_REMOVED lines=20> */
.L_x_3454:
        /* <DEDUP_REMOVED lines=17> */
[C---:B------:R-:W-:Y:S02]  /*adc0*/  @!P5 IADD3 R12, P2, R193.reuse, R3, RZ ;  /* 0x00000003c10cd210 */ /* 0x040fe40007f5e0ff */
[-C--:B----4-:R-:W-:Y:S02]  /*add0*/  @!P4 IADD3 R26, P1, R22, R14.reuse, RZ ;  /* 0x0000000e161ac210 */ /* 0x090fe40007f3e0ff */
[----:B------:R-:W-:Y:S01]  /*ade0*/  @!P4 SHF.R.S32.HI R3, RZ, 0x1f, R22 ;  /* 0x0000001fff03c819 */ /* 0x000fe20000011416 */
[----:B-1----:R-:W-:Y:S01]  /*adf0*/  @!P5 IMAD.X R13, R0, 0x1, R35, P2 ;  /* 0x00000001000dd824 */ /* 0x002fe200010e0623 */
[----:B------:R-:W-:Y:S02]  /*ae00*/  @!P5 IADD3 R14, P3, R193, R14, RZ ;  /* 0x0000000ec10ed210 */ /* 0x000fe40007f7e0ff */
[----:B---3--:R-:W-:Y:S01]  /*ae10*/  @!P4 IADD3.X R27, R4, R3, RZ, P1, !PT ;  /* 0x00000003041bc210 */ /* 0x008fe20000ffe4ff */
[----:B------:R-:W-:Y:S01]  /*ae20*/  @!P4 IMAD.X R11, R0, 0x1, R3, P0 ;  /* 0x00000001000bc824 */ /* 0x000fe200000e0603 */
[----:B------:R1:W5:Y:S01]  /*ae30*/  @!P5 LD.E.64 R24, desc[UR6][R12.64] ;  /* 0x000000060c18d980 */ /* 0x000362000c101b00 */
[----:B------:R-:W-:-:S03]  /*ae40*/  @!P5 IMAD.X R15, R4, 0x1, R35, P3 ;  /* 0x00000001040fd824 */ /* 0x000fc600018e0623 */
[----:B------:R1:W5:Y:S04]  /*ae50*/  @!P4 LD.E.64 R30, desc[UR6][R10.64] ;  /* 0x000000060a1ec980 */ /* 0x000368000c101b00 */
[----:B------:R1:W5:Y:S04]  /*ae60*/  @!P5 LD.E.64 R20, desc[UR6][R14.64] ;  /* 0x000000060e14d980 */ /* 0x000368000c101b00 */
[----:B------:R1:W5:Y:S02]  /*ae70*/  @!P4 LD.E.64 R28, desc[UR6][R26.64] ;  /* 0x000000061a1cc980 */ /* 0x000364000c101b00 */
.L_x_3180:
[----:B------:R-:W-:Y:S05]  /*ae80*/  BSYNC B1 ;  /* 0x0000000000017941 */ /* 0x000fea0003800000 */
.L_x_3179:
[----:B------:R-:W-:Y:S01]  /*ae90*/  UMOV UR4, 0xffffffff ;  /* 0xffffffff00047882 */ /* 0x000fe20000000000 */
[----:B-1----:R-:W-:Y:S02]  /*aea0*/  CS2R R26, SRZ ;  /* 0x00000000001a7805 */ /* 0x002fe4000001ff00 */
[----:B------:R-:W-:Y:S05]  /*aeb0*/  BRA.DIV UR4, `(.L_x_3181) ;  /* 0x000001ee04747947 */ /* 0x000fea000b800000 */
[----:B------:R1:W0:Y:S04]  /*aec0*/  SHFL.IDX PT, R0, R6, 0x1, 0x1c1f ;  /* 0x003c1f0006007f89 */ /* 0x00022800000e0000 */
[----:B--2---:R1:W2:Y:S04]  /*aed0*/  SHFL.IDX PT, R3, R5, 0x1, 0x1c1f ;  /* 0x003c1f0005037f89 */ /* 0x0042a800000e0000 */
[----:B---3--:R1:W3:Y:S04]  /*aee0*/  SHFL.IDX PT, R4, R8, 0x1, 0x1c1f ;  /* 0x003c1f0008047f89 */ /* 0x0082e800000e0000 */
[----:B----4-:R1:W4:Y:S02]  /*aef0*/  SHFL.IDX PT, R14, R7, 0x1, 0x1c1f ;  /* 0x003c1f00070e7f89 */ /* 0x01032400000e0000 */
.L_x_3460:
        /* <DEDUP_REMOVED lines=28> */
.L_x_3183:
[----:B------:R-:W-:Y:S05]  /*b0c0*/  BSYNC B1 ;  /* 0x0000000000017941 */ /* 0x000fea0003800000 */
.L_x_3182:
[----:B------:R-:W2:Y:S01]  /*b0d0*/  LDL R0, [R1+0x28] ;  /* 0x0000280001007983 */ /* 0x000ea20000100800 */
[----:B0---4-:R-:W-:Y:S01]  /*b0e0*/  VIADDMNMX R14, R34, -R197, 0x80, PT ;  /* 0x00000080220e7446 */ /* 0x011fe200038009c5 */
[----:B------:R-:W-:Y:S01]  /*b0f0*/  BSSY B1, `(.L_x_3184) ;  /* 0x0000013000017945 */ /* 0x000fe20003800000 */
[----:B------:R-:W-:Y:S02]  /*b100*/  LOP3.LUT P2, RZ, R206, 0x4, RZ, 0xc0, !PT ;  /* 0x00000004ceff7812 */ /* 0x000fe4000784c0ff */
        /* <DEDUP_REMOVED lines=12> */
[----:B------:R-:W-:Y:S01]  /*b1d0*/  MOV R5, UR4 ;  /* 0x0000000400057c02 */ /* 0x000fe20008000f00 */
[----:B------:R-:W-:-:S03]  /*b1e0*/  VIADD R0, R3, 0x14440 ;  /* 0x0001444003007836 */ /* 0x000fc60000000000 */
[----:B------:R-:W-:-:S04]  /*b1f0*/  SHF.L.U32 R5, R5, 0x1f, RZ ;  /* 0x0000001f05057819 */ /* 0x000fc800000006ff */
[----:B------:R-:W0:Y:S02]  /*b200*/  SYNCS.PHASECHK.TRANS64.TRYWAIT P0, [R18+URZ+0x22800], R5 ;  /* 0x02280005120075a7 */ /* 0x000e24000800017f */
[----:B0-----:R-:W-:Y:S05]  /*b210*/  @!P0 BRA `(.L_x_3185) ;  /* 0x000001ec000c8947 */ /* 0x001fea0003800000 */
.L_x_3461:
[----:B------:R-:W-:Y:S05]  /*b220*/  BSYNC B1 ;  /* 0x0000000000017941 */ /* 0x000fea0003800000 */
.L_x_3184:
        /* <DEDUP_REMOVED lines=20> */
[----:B------:R-:W-:-:S02]  /*b370*/  LOP3.LUT R37, R29, 0xff, RZ, 0xc0, !PT ;  /* 0x000000ff1d257812 */ /* 0x000fc400078ec0ff */
        /* <DEDUP_REMOVED lines=10> */
[----:B------:R-:W-:Y:S02]  /*b420*/  LOP3.LUT R35, R35, 0xff000000, R31, 0xf8, !PT ;  /* 0xff00000023237812 */ /* 0x000fe400078ef81f */
[----:B------:R-:W-:Y:S02]  /*b430*/  LOP3.LUT R39, R39, 0xff000000, R29, 0xf8, !PT ;  /* 0xff00000027277812 */ /* 0x000fe400078ef81d */
[----:B------:R-:W-:Y:S02]  /*b440*/  LOP3.LUT R33, R15, 0xff0000, R30, 0xf8, !PT ;  /* 0x00ff00000f217812 */ /* 0x000fe400078ef81e */
[----:B0-----:R-:W-:-:S02]  /*b450*/  F2FP.F16.E4M3.UNPACK_B R15, R6.H1 ;  /* 0x00000006ff0f723e */ /* 0x001fc400030006ff */
[----:B------:R-:W-:Y:S02]  /*b460*/  F2FP.F16.E4M3.UNPACK_B R38, R39 ;  /* 0x00000027ff26723e */ /* 0x000fe400020006ff */
[----:B------:R-:W-:Y:S02]  /*b470*/  F2FP.F16.E4M3.UNPACK_B R32, R35 ;  /* 0x00000023ff20723e */ /* 0x000fe400020006ff */
[----:B------:R-:W-:Y:S01]  /*b480*/  LOP3.LUT R33, R33, 0xff000000, R30, 0xf8, !PT ;  /* 0xff00000021217812 */ /* 0x000fe200078ef81e */
[--C-:B------:R-:W-:Y:S01]  /*b490*/  HADD2.F32 R30, -RZ, R15.reuse.H0_H0 ;  /* 0x2000000fff1e7230 */ /* 0x100fe20000004100 */
[--C-:B------:R-:W-:Y:S01]  /*b4a0*/  LOP3.LUT R37, R37, 0xff0000, R28.reuse, 0xf8, !PT ;  /* 0x00ff000025257812 */ /* 0x100fe200078ef81c */
[----:B------:R-:W-:Y:S01]  /*b4b0*/  HADD2.F32 R15, -RZ, R15.H1_H1 ;  /* 0x3000000fff0f7230 */ /* 0x000fe20000004100 */
[----:B------:R-:W-:Y:S01]  /*b4c0*/  F2FP.F16.E4M3.UNPACK_B R29, R6 ;  /* 0x00000006ff1d723e */ /* 0x000fe200020006ff */
[----:B------:R-:W-:Y:S01]  /*b4d0*/  HADD2.F32 R40, -RZ, R38.H1_H1 ;  /* 0x30000026ff287230 */ /* 0x000fe20000004100 */
[----:B------:R-:W-:Y:S01]  /*b4e0*/  LOP3.LUT R37, R37, 0xff000000, R28, 0xf8, !PT ;  /* 0xff00000025257812 */ /* 0x000fe200078ef81c */
[----:B------:R-:W-:Y:S01]  /*b4f0*/  HADD2.F32 R34, -RZ, R32.H1_H1 ;  /* 0x30000020ff227230 */ /* 0x000fe20000004100 */
[----:B------:R-:W-:Y:S01]  /*b500*/  F2FP.F16.E4M3.UNPACK_B R28, R5.H1 ;  /* 0x00000005ff1c723e */ /* 0x000fe200030006ff */
[----:B------:R-:W-:-:S02]  /*b510*/  HADD2.F32 R38, -RZ, R38.H0_H0 ;  /* 0x20000026ff267230 */ /* 0x000fc40000004100 */
[C---:B------:R-:W-:Y:S01]  /*b520*/  FMUL.FTZ R41, R15.reuse, R40 ;  /* 0x000000280f297220 */ /* 0x040fe20000410000 */
[----:B------:R-:W-:Y:S02]  /*b530*/  HADD2.F32 R32, -RZ, R32.H0_H0 ;  /* 0x20000020ff207230 */ /* 0x000fe40000004100 */
[-C--:B------:R-:W-:Y:S01]  /*b540*/  FMUL.FTZ R43, R15, R34.reuse ;  /* 0x000000220f2b7220 */ /* 0x080fe20000410000 */
[----:B------:R-:W-:Y:S01]  /*b550*/  F2FP.F16.E4M3.UNPACK_B R15, R5 ;  /* 0x00000005ff0f723e */ /* 0x000fe200020006ff */
[--C-:B------:R-:W-:Y:S01]  /*b560*/  HADD2.F32 R5, -RZ, R29.reuse.H1_H1 ;  /* 0x3000001dff057230 */ /* 0x100fe20000004100 */
[----:B------:R-:W-:Y:S01]  /*b570*/  F2FP.F16.E4M3.UNPACK_B R31, R7 ;  /* 0x00000007ff1f723e */ /* 0x000fe200020006ff */
[C---:B------:R-:W-:Y:S01]  /*b580*/  FFMA.FTZ R42, R30.reuse, R34, -R41 ;  /* 0x000000221e2a7223 */ /* 0x040fe20000010829 */
[----:B------:R-:W-:Y:S01]  /*b590*/  F2FP.F16.E4M3.UNPACK_B R39, R39.H1 ;  /* 0x00000027ff27723e */ /* 0x000fe200030006ff */
        /* <DEDUP_REMOVED lines=52> */
[----:B------:R-:W-:Y:S02]  /*b8e0*/  HADD2.F32 R4, -RZ, R15.H1_H1 ;  /* 0x3000000fff047230 */ /* 0x000fe40000004100 */
[-C--:B------:R-:W-:Y:S01]  /*b8f0*/  FMUL.FTZ R38, R5, R6.reuse ;  /* 0x0000000605267220 */ /* 0x080fe20000410000 */
[----:B------:R-:W-:Y:S02]  /*b900*/  HADD2.F32 R33, -RZ, R33.H0_H0 ;  /* 0x20000021ff217230 */ /* 0x000fe40000004100 */
[----:B------:R-:W-:Y:S01]  /*b910*/  FFMA.FTZ R31, R28, R6, -R31 ;  /* 0x000000061c1f7223 */ /* 0x000fe2000001081f */
[----:B------:R-:W-:Y:S02]  /*b920*/  HADD2.F32 R15, -RZ, R15.H0_H0 ;  /* 0x2000000fff0f7230 */ /* 0x000fe40000004100 */
[----:B------:R-:W-:Y:S01]  /*b930*/  FMUL.FTZ R32, R4, R37 ;  /* 0x0000002504207220 */ /* 0x000fe20000410000 */
[----:B------:R-:W-:Y:S01]  /*b940*/  FFMA.FTZ R38, R28, R7, R38 ;  /* 0x000000071c267223 */ /* 0x000fe20000010026 */
[-C--:B------:R-:W-:Y:S01]  /*b950*/  FMUL.FTZ R4, R4, R33.reuse ;  /* 0x0000002104047220 */ /* 0x080fe20000410000 */
[----:B------:R-:W-:Y:S01]  /*b960*/  F2FP.SATFINITE.E4M3.F32.PACK_AB_MERGE_C R6, R43, R42, RZ ;  /* 0x0000002a2b06723e */ /* 0x000fe200048070ff */
[C---:B------:R-:W-:Y:S01]  /*b970*/  FFMA.FTZ R5, R15.reuse, R33, -R32 ;  /* 0x000000210f057223 */ /* 0x040fe20000010820 */
[----:B------:R-:W-:Y:S01]  /*b980*/  F2FP.SATFINITE.E4M3.F32.PACK_AB_MERGE_C R7, R46, R45, RZ ;  /* 0x0000002d2e07723e */ /* 0x000fe200048070ff */
[----:B------:R-:W-:Y:S01]  /*b990*/  FFMA.FTZ R28, R15, R37, R4 ;  /* 0x000000250f1c7223 */ /* 0x000fe20000010004 */
[----:B------:R-:W-:-:S02]  /*b9a0*/  F2FP.SATFINITE.E4M3.F32.PACK_AB_MERGE_C R4, R35, R34, RZ ;  /* 0x000000222304723e */ /* 0x000fc400048070ff */
[----:B------:R-:W-:Y:S02]  /*b9b0*/  F2FP.SATFINITE.E4M3.F32.PACK_AB_MERGE_C R31, R38, R31, RZ ;  /* 0x0000001f261f723e */ /* 0x000fe400048070ff */
[----:B------:R-:W-:Y:S02]  /*b9c0*/  F2FP.SATFINITE.E4M3.F32.PACK_AB_MERGE_C R6, R41, R40, R6 ;  /* 0x000000282906723e */ /* 0x000fe40004807006 */
[----:B------:R-:W-:Y:S02]  /*b9d0*/  F2FP.SATFINITE.E4M3.F32.PACK_AB_MERGE_C R7, R44, R39, R7 ;  /* 0x000000272c07723e */ /* 0x000fe40004807007 */
[----:B------:R-:W-:Y:S02]  /*b9e0*/  F2FP.SATFINITE.E4M3.F32.PACK_AB_MERGE_C R4, R30, R29, R4 ;  /* 0x0000001d1e04723e */ /* 0x000fe40004807004 */
[----:B------:R-:W-:-:S05]  /*b9f0*/  F2FP.SATFINITE.E4M3.F32.PACK_AB_MERGE_C R5, R28, R5, R31 ;  /* 0x000000051c05723e */ /* 0x000fca000480701f */
[----:B------:R1:W-:Y:S02]  /*ba00*/  STS.128 [R3+0x14400], R4 ;  /* 0x0144000403007388 */ /* 0x0003e40000000c00 */
.L_x_3189:
[----:B------:R-:W-:Y:S05]  /*ba10*/  BSYNC B2 ;  /* 0x0000000000027941 */ /* 0x000fea0003800000 */
.L_x_3188:
[----:B------:R-:W-:Y:S05]  /*ba20*/  @P1 BRA `(.L_x_3187) ;  /* 0x0000000400e81947 */ /* 0x000fea0003800000 */
[----:B01----:R-:W0:Y:S01]  /*ba30*/  LDS.128 R4, [R0] ;  /* 0x0000000000047984 */ /* 0x003e220000000c00 */
[----:B-----5:R-:W-:Y:S02]  /*ba40*/  SHF.R.U32.HI R29, RZ, 0x8, R25 ;  /* 0x00000008ff1d7819 */ /* 0x020fe40000011619 */
[----:B------:R-:W-:Y:S02]  /*ba50*/  SHF.R.U32.HI R34, RZ, 0x8, R21 ;  /* 0x00000008ff227819 */ /* 0x000fe40000011615 */
[----:B------:R-:W-:Y:S02]  /*ba60*/  SHF.R.U32.HI R31, RZ, 0x8, R20 ;  /* 0x00000008ff1f7819 */ /* 0x000fe40000011614 */
[----:B------:R-:W-:Y:S02]  /*ba70*/  LOP3.LUT R30, R25, 0xff, RZ, 0xc0, !PT ;  /* 0x000000ff191e7812 */ /* 0x000fe400078ec0ff */
[----:B------:R-:W-:Y:S02]  /*ba80*/  LOP3.LUT R35, R21, 0xff, RZ, 0xc0, !PT ;  /* 0x000000ff15237812 */ /* 0x000fe400078ec0ff */
[----:B------:R-:W-:-:S02]  /*ba90*/  LOP3.LUT R29, R29, 0xff, RZ, 0xc0, !PT ;  /* 0x000000ff1d1d7812 */ /* 0x000fc400078ec0ff */
[----:B------:R-:W-:Y:S02]  /*baa0*/  LOP3.LUT R34, R34, 0xff, RZ, 0xc0, !PT ;  /* 0x000000ff22227812 */ /* 0x000fe400078ec0ff */
[----:B------:R-:W-:Y:S02]  /*bab0*/  SHF.R.U32.HI R15, RZ, 0x8, R24 ;  /* 0x00000008ff0f7819 */ /* 0x000fe40000011618 */
[----:B------:R-:W-:Y:S02]  /*bac0*/  LOP3.LUT R32, R31, 0xff, RZ, 0xc0, !PT ;  /* 0x000000ff1f207812 */ /* 0x000fe400078ec0ff */
[----:B------:R-:W-:Y:S02]  /*bad0*/  PRMT R31, R29, 0x7604, R30 ;  /* 0x000076041d1f7816 */ /* 0x000fe4000000001e */
[----:B------:R-:W-:Y:S02]  /*bae0*/  PRMT R35, R34, 0x7604, R35 ;  /* 0x0000760422237816 */ /* 0x000fe40000000023 */
[----:B------:R-:W-:-:S02]  /*baf0*/  SHF.R.U32.HI R30, RZ, 0x10, R25 ;  /* 0x00000010ff1e7819 */ /* 0x000fc40000011619 */
[----:B------:R-:W-:Y:S02]  /*bb00*/  SHF.R.U32.HI R34, RZ, 0x10, R21 ;  /* 0x00000010ff227819 */ /* 0x000fe40000011615 */
[----:B------:R-:W-:Y:S02]  /*bb10*/  LOP3.LUT R28, R24, 0xff, RZ, 0xc0, !PT ;  /* 0x000000ff181c7812 */ /* 0x000fe400078ec0ff */
[----:B------:R-:W-:Y:S02]  /*bb20*/  LOP3.LUT R15, R15, 0xff, RZ, 0xc0, !PT ;  /* 0x000000ff0f0f7812 */ /* 0x000fe400078ec0ff */
[----:B------:R-:W-:Y:S02]  /*bb30*/  LOP3.LUT R30, R30, 0xff, RZ, 0xc0, !PT ;  /* 0x000000ff1e1e7812 */ /* 0x000fe400078ec0ff */
[----:B------:R-:W-:Y:S02]  /*bb40*/  LOP3.LUT R34, R34, 0xff, RZ, 0xc0, !PT ;  /* 0x000000ff22227812 */ /* 0x000fe400078ec0ff */
[----:B------:R-:W-:-:S02]  /*bb50*/  PRMT R28, R15, 0x7604, R28 ;  /* 0x000076040f1c7816 */ /* 0x000fc4000000001c */
[----:B------:R-:W-:Y:S02]  /*bb60*/  LOP3.LUT R33, R20, 0xff, RZ, 0xc0, !PT ;  /* 0x000000ff14217812 */ /* 0x000fe400078ec0ff */
[----:B------:R-:W-:Y:S02]  /*bb70*/  SHF.R.U32.HI R15, RZ, 0x10, R24 ;  /* 0x00000010ff0f7819 */ /* 0x000fe40000011618 */
[----:B------:R-:W-:Y:S02]  /*bb80*/  SHF.R.U32.HI R29, RZ, 0x10, R20 ;  /* 0x00000010ff1d7819 */ /* 0x000fe40000011614 */
[----:B------:R-:W-:Y:S02]  /*bb90*/  PRMT R31, R30, 0x7054, R31 ;  /* 0x000070541e1f7816 */ /* 0x000fe4000000001f */
        /* <DEDUP_REMOVED lines=23> */
[-C--:B------:R-:W-:Y:S01]  /*bd10*/  FMUL.FTZ R39, R15, R30.reuse ;  /* 0x0000001e0f277220 */ /* 0x080fe20000410000 */
        /* <DEDUP_REMOVED lines=74> */
[----:B------:R2:W-:Y:S02]  /*c1c0*/  STS.128 [R0], R4 ;  /* 0x0000000400007388 */ /* 0x0005e40000000c00 */
.L_x_3187:
[----:B------:R-:W-:Y:S05]  /*c1d0*/  BSYNC B1 ;  /* 0x0000000000017941 */ /* 0x000fea0003800000 */
.L_x_3186:
[----:B-12---:R-:W-:-:S04]  /*c1e0*/  IADD3 R4, R191, 0x40, RZ ;  /* 0x00000040bf047810 */ /* 0x006fc80007ffe0ff */
        /* <DEDUP_REMOVED lines=14> */
[----:B------:R-:W-:Y:S02]  /*c2d0*/  SHF.R.U32.HI R14, RZ, 0x8, R12 ;  /* 0x00000008ff0e7819 */ /* 0x000fe4000001160c */
        /* <DEDUP_REMOVED lines=27> */
[----:B------:R-:W-:Y:S01]  /*c490*/  HADD2.F32 R12, -RZ, R14.H1_H1 ;  /* 0x3000000eff0c7230 */ /* 0x000fe20000004100 */
[----:B------:R-:W-:Y:S01]  /*c4a0*/  LOP3.LUT R29, R29, 0xff000000, R26, 0xf8, !PT ;  /* 0xff0000001d1d7812 */ /* 0x000fe200078ef81a */
[--C-:B------:R-:W-:Y:S01]  /*c4b0*/  HADD2.F32 R28, -RZ, R27.reuse.H1_H1 ;  /* 0x3000001bff1c7230 */ /* 0x100fe20000004100 */
[----:B------:R-:W-:Y:S01]  /*c4c0*/  F2FP.F16.E4M3.UNPACK_B R13, R5.H1 ;  /* 0x00000005ff0d723e */ /* 0x000fe200030006ff */
[----:B------:R-:W-:Y:S01]  /*c4d0*/  HADD2.F32 R26, -RZ, R24.H1_H1 ;  /* 0x30000018ff1a7230 */ /* 0x000fe20000004100 */
[----:B------:R-:W-:Y:S01]  /*c4e0*/  F2FP.F16.E4M3.UNPACK_B R20, R7 ;  /* 0x00000007ff14723e */ /* 0x000fe200020006ff */
[----:B------:R-:W-:Y:S01]  /*c4f0*/  HADD2.F32 R15, -RZ, R14.H0_H0 ;  /* 0x2000000eff0f7230 */ /* 0x000fe20000004100 */
[----:B------:R-:W-:Y:S01]  /*c500*/  F2FP.F16.E4M3.UNPACK_B R14, R6 ;  /* 0x00000006ff0e723e */ /* 0x000fe200020006ff */
[C---:B------:R-:W-:Y:S01]  /*c510*/  FMUL.FTZ R30, R12.reuse, R28 ;  /* 0x0000001c0c1e7220 */ /* 0x040fe20000410000 */
[----:B------:R-:W-:Y:S01]  /*c520*/  FMUL.FTZ R33, R12, R26 ;  /* 0x0000001a0c217220 */ /* 0x000fe20000410000 */
[----:B------:R-:W-:Y:S01]  /*c530*/  F2FP.F16.E4M3.UNPACK_B R12, R5 ;  /* 0x00000005ff0c723e */ /* 0x000fe200020006ff */
[----:B------:R-:W-:-:S02]  /*c540*/  HADD2.F32 R27, -RZ, R27.H0_H0 ;  /* 0x2000001bff1b7230 */ /* 0x000fc40000004100 */
[C---:B------:R-:W-:Y:S01]  /*c550*/  FFMA.FTZ R32, R15.reuse, R26, -R30 ;  /* 0x0000001a0f207223 */ /* 0x040fe2000001081e */
[----:B------:R-:W-:Y:S02]  /*c560*/  HADD2.F32 R5, -RZ, R14.H1_H1 ;  /* 0x3000000eff057230 */ /* 0x000fe40000004100 */
[----:B------:R-:W-:Y:S01]  /*c570*/  FFMA.FTZ R35, R15, R28, R33 ;  /* 0x0000001c0f237223 */ /* 0x000fe20000010021 */
[----:B------:R-:W-:Y:S01]  /*c580*/  HADD2.F32 R24, -RZ, R24.H0_H0 ;  /* 0x20000018ff187230 */ /* 0x000fe20000004100 */
[----:B------:R-:W-:Y:S01]  /*c590*/  F2FP.F16.E4M3.UNPACK_B R31, R31.H1 ;  /* 0x0000001fff1f723e */ /* 0x000fe200030006ff */
[----:B------:R-:W-:Y:S01]  /*c5a0*/  HADD2.F32 R14, -RZ, R14.H0_H0 ;  /* 0x2000000eff0e7230 */ /* 0x000fe20000004100 */
[----:B------:R-:W-:Y:S01]  /*c5b0*/  F2FP.F16.E4M3.UNPACK_B R25, R25.H1 ;  /* 0x00000019ff19723e */ /* 0x000fe200030006ff */
[C---:B------:R-:W-:Y:S01]  /*c5c0*/  FMUL.FTZ R15, R5.reuse, R27 ;  /* 0x0000001b050f7220 */ /* 0x040fe20000410000 */
[----:B------:R-:W-:Y:S01]  /*c5d0*/  FMUL.FTZ R30, R5, R24 ;  /* 0x00000018051e7220 */ /* 0x000fe20000410000 */
[----:B------:R-:W-:Y:S01]  /*c5e0*/  F2FP.F16.E4M3.UNPACK_B R7, R7.H1 ;  /* 0x00000007ff07723e */ /* 0x000fe200030006ff */
        /* <DEDUP_REMOVED lines=16> */
[----:B------:R-:W-:Y:S01]  /*c6f0*/  F2FP.F16.E4M3.UNPACK_B R4, R4.H1 ;  /* 0x00000004ff04723e */ /* 0x000fe200030006ff */
[----:B------:R-:W-:Y:S01]  /*c700*/  FMUL.FTZ R20, R14, R25 ;  /* 0x000000190e147220 */ /* 0x000fe20000410000 */
[----:B------:R-:W-:Y:S01]  /*c710*/  F2FP.F16.E4M3.UNPACK_B R15, R29 ;  /* 0x0000001dff0f723e */ /* 0x000fe200020006ff */
[C---:B------:R-:W-:Y:S01]  /*c720*/  FFMA.FTZ R34, R5.reuse, R25, -R24 ;  /* 0x0000001905227223 */ /* 0x040fe20000010818 */
[----:B------:R-:W-:Y:S01]  /*c730*/  F2FP.F16.E4M3.UNPACK_B R14, R21 ;  /* 0x00000015ff0e723e */ /* 0x000fe200020006ff */
[----:B------:R-:W-:Y:S01]  /*c740*/  FFMA.FTZ R31, R5, R31, R20 ;  /* 0x0000001f051f7223 */ /* 0x000fe20000010014 */
[----:B------:R-:W-:Y:S01]  /*c750*/  HADD2.F32 R7, -RZ, R4.H1_H1 ;  /* 0x30000004ff077230 */ /* 0x000fe20000004100 */
[----:B------:R-:W-:Y:S01]  /*c760*/  F2FP.F16.E4M3.UNPACK_B R21, R21.H1 ;  /* 0x00000015ff15723e */ /* 0x000fe200030006ff */
[----:B------:R-:W-:Y:S01]  /*c770*/  HADD2.F32 R24, -RZ, R15.H1_H1 ;  /* 0x3000000fff187230 */ /* 0x000fe20000004100 */
[----:B------:R-:W-:Y:S01]  /*c780*/  F2FP.F16.E4M3.UNPACK_B R29, R29.H1 ;  /* 0x0000001dff1d723e */ /* 0x000fe200030006ff */
[----:B------:R-:W-:Y:S01]  /*c790*/  HADD2.F32 R20, -RZ, R14.H1_H1 ;  /* 0x3000000eff147230 */ /* 0x000fe20000004100 */
[----:B------:R-:W-:Y:S01]  /*c7a0*/  F2FP.SATFINITE.E4M3.F32.PACK_AB_MERGE_C R31, R31, R34, RZ ;  /* 0x000000221f1f723e */ /* 0x000fe200048070ff */
[----:B------:R-:W-:-:S02]  /*c7b0*/  HADD2.F32 R5, -RZ, R4.H0_H0 ;  /* 0x20000004ff057230 */ /* 0x000fc40000004100 */
[----:B------:R-:W-:Y:S01]  /*c7c0*/  FMUL.FTZ R26, R7, R24 ;  /* 0x00000018071a7220 */ /* 0x000fe20000410000 */
[----:B------:R-:W-:Y:S02]  /*c7d0*/  HADD2.F32 R25, -RZ, R15.H0_H0 ;  /* 0x2000000fff197230 */ /* 0x000fe40000004100 */
[----:B------:R-:W-:Y:S02]  /*c7e0*/  HADD2.F32 R4, -RZ, R6.H1_H1 ;  /* 0x30000006ff047230 */ /* 0x000fe40000004100 */
[-C--:B------:R-:W-:Y:S01]  /*c7f0*/  FFMA.FTZ R26, R5, R20.reuse, -R26 ;  /* 0x00000014051a7223 */ /* 0x080fe2000001081a */
[----:B------:R-:W-:Y:S02]  /*c800*/  HADD2.F32 R15, -RZ, R14.H0_H0 ;  /* 0x2000000eff0f7230 */ /* 0x000fe40000004100 */
[----:B------:R-:W-:Y:S01]  /*c810*/  FMUL.FTZ R14, R7, R20 ;  /* 0x00000014070e7220 */ /* 0x000fe20000410000 */
[----:B------:R-:W-:Y:S02]  /*c820*/  HADD2.F32 R6, -RZ, R6.H0_H0 ;  /* 0x20000006ff067230 */ /* 0x000fe40000004100 */
[C---:B------:R-:W-:Y:S01]  /*c830*/  FMUL.FTZ R7, R4.reuse, R25 ;  /* 0x0000001904077220 */ /* 0x040fe20000410000 */
[----:B------:R-:W-:Y:S01]  /*c840*/  FMUL.FTZ R4, R4, R15 ;  /* 0x0000000f04047220 */ /* 0x000fe20000410000 */
[----:B------:R-:W-:-:S02]  /*c850*/  FFMA.FTZ R27, R5, R24, R14 ;  /* 0x00000018051b7223 */ /* 0x000fc4000001000e */
[C---:B------:R-:W-:Y:S01]  /*c860*/  FFMA.FTZ R15, R6.reuse, R15, -R7 ;  /* 0x0000000f060f7223 */ /* 0x040fe20000010807 */
[----:B------:R-:W-:Y:S02]  /*c870*/  HADD2.F32 R5, -RZ, R13.H1_H1 ;  /* 0x3000000dff057230 */ /* 0x000fe40000004100 */
[----:B------:R-:W-:Y:S01]  /*c880*/  FFMA.FTZ R20, R6, R25, R4 ;  /* 0x0000001906147223 */ /* 0x000fe20000010004 */
[----:B------:R-:W-:Y:S02]  /*c890*/  HADD2.F32 R6, -RZ, R21.H1_H1 ;  /* 0x30000015ff067230 */ /* 0x000fe40000004100 */
[--C-:B------:R-:W-:Y:S02]  /*c8a0*/  HADD2.F32 R14, -RZ, R29.reuse.H1_H1 ;  /* 0x3000001dff0e7230 */ /* 0x100fe40000004100 */
[----:B------:R-:W-:Y:S02]  /*c8b0*/  HADD2.F32 R29, -RZ, R29.H0_H0 ;  /* 0x2000001dff1d7230 */ /* 0x000fe40000004100 */
[----:B------:R-:W-:Y:S01]  /*c8c0*/  FMUL.FTZ R7, R5, R6 ;  /* 0x0000000605077220 */ /* 0x000fe20000410000 */
[----:B------:R-:W-:-:S02]  /*c8d0*/  HADD2.F32 R4, -RZ, R12.H1_H1 ;  /* 0x3000000cff047230 */ /* 0x000fc40000004100 */
[----:B------:R-:W-:Y:S01]  /*c8e0*/  FMUL.FTZ R24, R5, R14 ;  /* 0x0000000e05187220 */ /* 0x000fe20000410000 */
[----:B------:R-:W-:Y:S02]  /*c8f0*/  HADD2.F32 R21, -RZ, R21.H0_H0 ;  /* 0x20000015ff157230 */ /* 0x000fe40000004100 */
        /* <DEDUP_REMOVED lines=15> */
[----:B------:R1:W-:Y:S02]  /*c9f0*/  STS.128 [R3+0x16400], R4 ;  /* 0x0164000403007388 */ /* 0x0003e40000000c00 */
.L_x_3192:
[----:B------:R-:W-:Y:S05]  /*ca00*/  BSYNC B1 ;  /* 0x0000000000017941 */ /* 0x000fea0003800000 */
.L_x_3191:
        /* <DEDUP_REMOVED lines=36> */
[----:B------:R-:W-:Y:S01]  /*cc50*/  LOP3.LUT R13, R13, 0xff000000, R10, 0xf8, !PT ;  /* 0xff0000000d0d7812 */ /* 0x000fe200078ef80a */
[----:B------:R-:W-:Y:S01]  /*cc60*/  HADD2.F32 R14, -RZ, R12.H1_H1 ;  /* 0x3000000cff0e7230 */ /* 0x000fe20000004100 */
[-C--:B------:R-:W-:Y:S01]  /*cc70*/  F2FP.F16.E4M3.UNPACK_B R10, R7.reuse ;  /* 0x00000007ff0a723e */ /* 0x080fe200020006ff */
[----:B------:R-:W-:Y:S01]  /*cc80*/  HADD2.F32 R20, -RZ, R20.H0_H0 ;  /* 0x20000014ff147230 */ /* 0x000fe20000004100 */
[----:B------:R-:W-:Y:S01]  /*cc90*/  F2FP.F16.E4M3.UNPACK_B R11, R7.H1 ;  /* 0x00000007ff0b723e */ /* 0x000fe200030006ff */
[C---:B------:R-:W-:Y:S01]  /*cca0*/  FMUL.FTZ R26, R8.reuse, R24 ;  /* 0x00000018081a7220 */ /* 0x040fe20000410000 */
[----:B------:R-:W-:Y:S01]  /*ccb0*/  FMUL.FTZ R27, R8, R14 ;  /* 0x0000000e081b7220 */ /* 0x000fe20000410000 */
[-C--:B------:R-:W-:Y:S01]  /*ccc0*/  F2FP.F16.E4M3.UNPACK_B R7, R5.reuse ;  /* 0x00000005ff07723e */ /* 0x080fe200020006ff */
[----:B------:R-:W-:Y:S01]  /*ccd0*/  HADD2.F32 R12, -RZ, R12.H0_H0 ;  /* 0x2000000cff0c7230 */ /* 0x000fe20000004100 */
[----:B------:R-:W-:Y:S01]  /*cce0*/  F2FP.F16.E4M3.UNPACK_B R8, R5.H1 ;  /* 0x00000005ff08723e */ /* 0x000fe200030006ff */
[----:B------:R-:W-:-:S02]  /*ccf0*/  HADD2.F32 R5, -RZ, R6.H1_H1 ;  /* 0x30000006ff057230 */ /* 0x000fc40000004100 */
[C---:B------:R-:W-:Y:S01]  /*cd00*/  FFMA.FTZ R26, R9.reuse, R14, -R26 ;  /* 0x0000000e091a7223 */ /* 0x040fe2000001081a */
[----:B------:R-:W-:Y:S01]  /*cd10*/  FFMA.FTZ R29, R9, R24, R27 ;  /* 0x00000018091d7223 */ /* 0x000fe2000001001b */
[----:B------:R-:W-:Y:S01]  /*cd20*/  HADD2.F32 R6, -RZ, R6.H0_H0 ;  /* 0x20000006ff067230 */ /* 0x000fe20000004100 */
[----:B------:R-:W-:Y:S01]  /*cd30*/  F2FP.F16.E4M3.UNPACK_B R25, R25.H1 ;  /* 0x00000019ff19723e */ /* 0x000fe200030006ff */
[C---:B------:R-:W-:Y:S01]  /*cd40*/  FMUL.FTZ R9, R5.reuse, R20 ;  /* 0x0000001405097220 */ /* 0x040fe20000410000 */
[----:B------:R-:W-:Y:S01]  /*cd50*/  F2FP.F16.E4M3.UNPACK_B R15, R15.H1 ;  /* 0x0000000fff0f723e */ /* 0x000fe200030006ff */
[-C--:B------:R-:W-:Y:S01]  /*cd60*/  FMUL.FTZ R27, R5, R12.reuse ;  /* 0x0000000c051b7220 */ /* 0x080fe20000410000 */
[----:B------:R-:W-:Y:S02]  /*cd70*/  HADD2.F32 R5, -RZ, R10.H1_H1 ;  /* 0x3000000aff057230 */ /* 0x000fe40000004100 */
        /* <DEDUP_REMOVED lines=13> */
[----:B------:R-:W-:Y:S02]  /*ce50*/  HADD2.F32 R11, -RZ, R11.H0_H0 ;  /* 0x2000000bff0b7230 */ /* 0x000fe40000004100 */
[C---:B------:R-:W-:Y:S01]  /*ce60*/  FMUL.FTZ R12, R6.reuse, R25 ;  /* 0x00000019060c7220 */ /* 0x040fe20000410000 */
[----:B------:R-:W-:Y:S01]  /*ce70*/  F2FP.F16.E4M3.UNPACK_B R5, R21 ;  /* 0x00000015ff05723e */ /* 0x000fe200020006ff */
[-C--:B------:R-:W-:Y:S01]  /*ce80*/  FMUL.FTZ R10, R6, R15.reuse ;  /* 0x0000000f060a7220 */ /* 0x080fe20000410000 */
[----:B------:R-:W-:Y:S01]  /*ce90*/  F2FP.F16.E4M3.UNPACK_B R4, R4.H1 ;  /* 0x00000004ff04723e */ /* 0x000fe200030006ff */
[C---:B------:R-:W-:Y:S01]  /*cea0*/  FFMA.FTZ R30, R11.reuse, R15, -R12 ;  /* 0x0000000f0b1e7223 */ /* 0x040fe2000001080c */
[----:B------:R-:W-:Y:S01]  /*ceb0*/  F2FP.F16.E4M3.UNPACK_B R9, R13 ;  /* 0x0000000dff09723e */ /* 0x000fe200020006ff */
[----:B------:R-:W-:Y:S01]  /*cec0*/  FFMA.FTZ R25, R11, R25, R10 ;  /* 0x000000190b197223 */ /* 0x000fe2000001000a */
[--C-:B------:R-:W-:Y:S01]  /*ced0*/  HADD2.F32 R12, -RZ, R5.reuse.H1_H1 ;  /* 0x30000005ff0c7230 */ /* 0x100fe20000004100 */
[----:B------:R-:W-:Y:S01]  /*cee0*/  F2FP.F16.E4M3.UNPACK_B R13, R13.H1 ;  /* 0x0000000dff0d723e */ /* 0x000fe200030006ff */
[----:B------:R-:W-:Y:S01]  /*cef0*/  HADD2.F32 R11, -RZ, R5.H0_H0 ;  /* 0x20000005ff0b7230 */ /* 0x000fe20000004100 */
[----:B------:R-:W-:Y:S01]  /*cf00*/  F2FP.F16.E4M3.UNPACK_B R21, R21.H1 ;  /* 0x00000015ff15723e */ /* 0x000fe200030006ff */
[----:B------:R-:W-:-:S02]  /*cf10*/  HADD2.F32 R6, -RZ, R4.H1_H1 ;  /* 0x30000004ff067230 */ /* 0x000fc40000004100 */
[----:B------:R-:W-:Y:S02]  /*cf20*/  HADD2.F32 R10, -RZ, R9.H1_H1 ;  /* 0x30000009ff0a7230 */ /* 0x000fe40000004100 */
[----:B------:R-:W-:Y:S02]  /*cf30*/  HADD2.F32 R5, -RZ, R4.H0_H0 ;  /* 0x20000004ff057230 */ /* 0x000fe40000004100 */
[C---:B------:R-:W-:Y:S01]  /*cf40*/  FMUL.FTZ R14, R6.reuse, R12 ;  /* 0x0000000c060e7220 */ /* 0x040fe20000410000 */
[----:B------:R-:W-:Y:S02]  /*cf50*/  HADD2.F32 R4, -RZ, R3.H1_H1 ;  /* 0x30000003ff047230 */ /* 0x000fe40000004100 */
[-C--:B------:R-:W-:Y:S01]  /*cf60*/  FMUL.FTZ R20, R6, R10.reuse ;  /* 0x0000000a06147220 */ /* 0x080fe20000410000 */
[----:B------:R-:W-:Y:S02]  /*cf70*/  HADD2.F32 R9, -RZ, R9.H0_H0 ;  /* 0x20000009ff097230 */ /* 0x000fe40000004100 */
[----:B------:R-:W-:Y:S01]  /*cf80*/  FFMA.FTZ R14, R5, R10, -R14 ;  /* 0x0000000a050e7223 */ /* 0x000fe2000001080e */
[----:B------:R-:W-:-:S02]  /*cf90*/  HADD2.F32 R3, -RZ, R3.H0_H0 ;  /* 0x20000003ff037230 */ /* 0x000fc40000004100 */
[C---:B------:R-:W-:Y:S01]  /*cfa0*/  FMUL.FTZ R6, R4.reuse, R11 ;  /* 0x0000000b04067220 */ /* 0x040fe20000410000 */
[----:B------:R-:W-:Y:S01]  /*cfb0*/  FFMA.FTZ R15, R5, R12, R20 ;  /* 0x0000000c050f7223 */ /* 0x000fe20000010014 */
[-C--:B------:R-:W-:Y:S01]  /*cfc0*/  FMUL.FTZ R4, R4, R9.reuse ;  /* 0x0000000904047220 */ /* 0x080fe20000410000 */
[----:B------:R-:W-:Y:S02]  /*cfd0*/  HADD2.F32 R5, -RZ, R13.H1_H1 ;  /* 0x3000000dff057230 */ /* 0x000fe40000004100 */
[C---:B------:R-:W-:Y:S01]  /*cfe0*/  FFMA.FTZ R12, R3.reuse, R9, -R6 ;  /* 0x00000009030c7223 */ /* 0x040fe20000010806 */
[--C-:B------:R-:W-:Y:S02]  /*cff0*/  HADD2.F32 R9, -RZ, R21.reuse.H1_H1 ;  /* 0x30000015ff097230 */ /* 0x100fe40000004100 */
[----:B------:R-:W-:Y:S01]  /*d000*/  FFMA.FTZ R11, R3, R11, R4 ;  /* 0x0000000b030b7223 */ /* 0x000fe20000010004 */
[----:B------:R-:W-:Y:S02]  /*d010*/  HADD2.F32 R4, -RZ, R8.H1_H1 ;  /* 0x30000008ff047230 */ /* 0x000fe40000004100 */
[----:B------:R-:W-:-:S02]  /*d020*/  HADD2.F32 R10, -RZ, R21.H0_H0 ;  /* 0x20000015ff0a7230 */ /* 0x000fc40000004100 */
[----:B------:R-:W-:Y:S02]  /*d030*/  HADD2.F32 R3, -RZ, R7.H1_H1 ;  /* 0x30000007ff037230 */ /* 0x000fe40000004100 */
[C---:B------:R-:W-:Y:S01]  /*d040*/  FMUL.FTZ R20, R4.reuse, R5 ;  /* 0x0000000504147220 */ /* 0x040fe20000410000 */
[----:B------:R-:W-:Y:S02]  /*d050*/  HADD2.F32 R6, -RZ, R13.H0_H0 ;  /* 0x2000000dff067230 */ /* 0x000fe40000004100 */
[----:B------:R-:W-:Y:S01]  /*d060*/  FMUL.FTZ R13, R4, R9 ;  /* 0x00000009040d7220 */ /* 0x000fe20000410000 */
        /* <DEDUP_REMOVED lines=12> */
[----:B------:R-:W-:Y:S02]  /*d130*/  F2FP.SATFINITE.E4M3.F32.PACK_AB_MERGE_C R6, R27, R24, R6 ;  /* 0x000000181b06723e */ /* 0x000fe40004807006 */
[----:B------:R-:W-:Y:S02]  /*d140*/  F2FP.SATFINITE.E4M3.F32.PACK_AB_MERGE_C R7, R28, R31, R7 ;  /* 0x0000001f1c07723e */ /* 0x000fe40004807007 */
[----:B------:R-:W-:-:S02]  /*d150*/  F2FP.SATFINITE.E4M3.F32.PACK_AB_MERGE_C R4, R11, R12, R4 ;  /* 0x0000000c0b04723e */ /* 0x000fc40004807004 */
[----:B------:R-:W-:-:S05]  /*d160*/  F2FP.SATFINITE.E4M3.F32.PACK_AB_MERGE_C R5, R10, R5, R13 ;  /* 0x000000050a05723e */ /* 0x000fca000480700d */
[----:B------:R2:W-:Y:S01]  /*d170*/  STS.128 [R0+0x2000], R4 ;  /* 0x0020000400007388 */ /* 0x0005e20000000c00 */
[----:B------:R-:W-:Y:S05]  /*d180*/  BRA `(.L_x_3190) ;  /* 0x00000024006c7947 */ /* 0x000fea0003800000 */
.L_x_3177:
[----:B------:R-:W0:Y:S01]  /*d190*/  S2R R0, SR_TID.X ;  /* 0x0000000000007919 */ /* 0x000e220000002100 */
[----:B------:R-:W1:Y:S01]  /*d1a0*/  LDC R21, c[0x0][0x448] ;  /* 0x00011200ff157b82 */ /* 0x000e620000000800 */
[----:B------:R-:W-:Y:S01]  /*d1b0*/  IMAD.MOV.U32 R4, RZ, RZ, R26 ;  /* 0x000000ffff047224 */ /* 0x000fe200078e001a */
[----:B------:R-:W-:Y:S01]  /*d1c0*/  ULDC.64 UR4, c[0x0][0x3f8] ;  /* 0x0000fe0000047ab9 */ /* 0x000fe20000000a00 */
[----:B------:R-:W-:Y:S01]  /*d1d0*/  IMAD.MOV.U32 R6, RZ, RZ, R24 ;  /* 0x000000ffff067224 */ /* 0x000fe200078e0018 */
[----:B------:R-:W-:Y:S01]  /*d1e0*/  ULDC.64 UR6, c[0x0][0x408] ;  /* 0x0001020000067ab9 */ /* 0x000fe20000000a00 */
[----:B------:R-:W-:Y:S01]  /*d1f0*/  IMAD.MOV.U32 R7, RZ, RZ, R31 ;  /* 0x000000ffff077224 */ /* 0x000fe200078e001f */
[----:B------:R-:W-:Y:S01]  /*d200*/  ULDC.64 UR8, c[0x0][0x400] ;  /* 0x0001000000087ab9 */ /* 0x000fe20000000a00 */
[----:B-1----:R-:W-:Y:S01]  /*d210*/  ISETP.NE.AND P0, PT, R21, 0x1, PT ;  /* 0x000000011500780c */ /* 0x002fe20003f05270 */
[----:B0-----:R-:W-:-:S05]  /*d220*/  VIADD R0, R0, 0xffffff80 ;  /* 0xffffff8000007836 */ /* 0x001fca0000000000 */
[----:B------:R-:W-:-:S07]  /*d230*/  SHF.R.S32.HI R3, RZ, 0x1f, R0 ;  /* 0x0000001fff037819 */ /* 0x000fce0000011400 */
[----:B------:R-:W0:Y:S01]  /*d240*/  @P0 LDC R5, c[0x0][0x450] ;  /* 0x00011400ff050b82 */ /* 0x000e220000000800 */
[----:B------:R-:W-:-:S04]  /*d250*/  LEA.HI R3, R3, R0, RZ, 0x2 ;  /* 0x0000000003037211 */ /* 0x000fc800078f10ff */
[----:B------:R-:W-:-:S05]  /*d260*/  LOP3.LUT R3, R3, 0xfffffffc, RZ, 0xc0, !PT ;  /* 0xfffffffc03037812 */ /* 0x000fca00078ec0ff */
[----:B------:R-:W-:Y:S02]  /*d270*/  IMAD.IADD R3, R0, 0x1, -R3 ;  /* 0x0000000100037824 */ /* 0x000fe400078e0a03 */
[----:B------:R-:W1:Y:S02]  /*d280*/  @P0 LDC R0, c[0x0][0x44c] ;  /* 0x00011300ff000b82 */ /* 0x000e640000000800 */
[----:B------:R-:W-:-:S04]  /*d290*/  IMAD R3, R3, 0x40, R41 ;  /* 0x0000004003037824 */ /* 0x000fc800078e0229 */
[----:B-1----:R-:W-:-:S05]  /*d2a0*/  @P0 IMAD.HI.U32 R0, R3, R0, RZ ;  /* 0x0000000003000227 */ /* 0x002fca00078e00ff */
[----:B0-----:R-:W-:Y:S02]  /*d2b0*/  @P0 SHF.R.U32.HI R3, RZ, R5, R0 ;  /* 0x00000005ff030219 */ /* 0x001fe40000011600 */
[----:B------:R-:W-:Y:S02]  /*d2c0*/  MOV R5, R29 ;  /* 0x0000001d00057202 */ /* 0x000fe40000000f00 */
[----:B------:R-:W-:Y:S01]  /*d2d0*/  SHF.R.S32.HI R0, RZ, 0x1f, R3 ;  /* 0x0000001fff007819 */ /* 0x000fe20000011403 */
[----:B------:R-:W-:-:S04]  /*d2e0*/  IMAD.WIDE.U32 R6, R3, UR6, R6 ;  /* 0x0000000603067c25 */ /* 0x000fc8000f8e0006 */
[----:B------:R-:W-:Y:S01]  /*d2f0*/  IMAD R8, R0, UR4, RZ ;  /* 0x0000000400087c24 */ /* 0x000fe2000f8e02ff */
[----:B------:R-:W-:Y:S01]  /*d300*/  IADD3 R9, P1, R6, UR8, RZ ;  /* 0x0000000806097c10 */ /* 0x000fe2000ff3e0ff */
[----:B------:R-:W-:-:S04]  /*d310*/  IMAD.WIDE.U32 R4, R3, UR4, R4 ;  /* 0x0000000403047c25 */ /* 0x000fc8000f8e0004 */
[----:B------:R-:W-:Y:S02]  /*d320*/  IMAD R0, R0, UR6, RZ ;  /* 0x0000000600007c24 */ /* 0x000fe4000f8e02ff */
        /* <DEDUP_REMOVED lines=22> */
[----:B------:R-:W-:Y:S01]  /*d490*/  @!P1 IMAD.MOV.U32 R24, RZ, RZ, R14 ;  /* 0x000000ffff189224 */ /* 0x000fe200078e000e */
[----:B------:R-:W-:-:S03]  /*d4a0*/  @!P1 MOV R25, R3 ;  /* 0x0000000300199202 */ /* 0x000fc60000000f00 */
[----:B------:R-:W2:Y:S04]  /*d4b0*/  @!P1 LD.E.128 R4, desc[UR4][R4.64] ;  /* 0x0000000404049980 */ /* 0x000ea8000c101d00 */
[----:B------:R-:W3:Y:S01]  /*d4c0*/  @!P1 LD.E.128 R24, desc[UR4][R24.64] ;  /* 0x0000000418189980 */ /* 0x000ee2000c101d00 */
[----:B------:R-:W-:Y:S02]  /*d4d0*/  CS2R R32, SRZ ;  /* 0x0000000000207805 */ /* 0x000fe4000001ff00 */
        /* <DEDUP_REMOVED lines=10> */
[----:B------:R-:W-:Y:S01]  /*d580*/  @!P1 IMAD.MOV.U32 R30, RZ, RZ, R6 ;  /* 0x000000ffff1e9224 */ /* 0x000fe200078e0006 */
[----:B---3--:R-:W-:Y:S01]  /*d590*/  @!P1 MOV R20, R26 ;  /* 0x0000001a00149202 */ /* 0x008fe20000000f00 */
[----:B------:R-:W-:-:S02]  /*d5a0*/  @!P1 IMAD.MOV.U32 R31, RZ, RZ, R7 ;  /* 0x000000ffff1f9224 */ /* 0x000fc400078e0007 */
[----:B------:R-:W-:Y:S02]  /*d5b0*/  @!P1 IMAD.MOV.U32 R28, RZ, RZ, R24 ;  /* 0x000000ffff1c9224 */ /* 0x000fe400078e0018 */
[----:B------:R-:W-:Y:S02]  /*d5c0*/  @!P1 IMAD.MOV.U32 R29, RZ, RZ, R25 ;  /* 0x000000ffff1d9224 */ /* 0x000fe400078e0019 */
[----:B01--4-:R-:W-:-:S07]  /*d5d0*/  @!P1 IMAD.MOV.U32 R21, RZ, RZ, R27 ;  /* 0x000000ffff159224 */ /* 0x013fce00078e001b */
.L_x_3471:
[----:B------:R-:W-:Y:S01]  /*d5e0*/  VIADD R41, R41, 0x40 ;  /* 0x0000004029297836 */ /* 0x000fe20000000000 */
[----:B------:R-:W-:Y:S01]  /*d5f0*/  BSSY B1, `(.L_x_3194) ;  /* 0x0000011000017945 */ /* 0x000fe20003800000 */
[----:B------:R-:W-:Y:S02]  /*d600*/  CS2R R6, SRZ ;  /* 0x0000000000067805 */ /* 0x000fe4000001ff00 */
[----:B------:R-:W-:Y:S02]  /*d610*/  CS2R R8, SRZ ;  /* 0x0000000000087805 */ /* 0x000fe4000001ff00 */
[----:B------:R-:W-:Y:S02]  /*d620*/  CS2R R10, SRZ ;  /* 0x00000000000a7805 */ /* 0x000fe4000001ff00 */
[----:B------:R-:W-:-:S13]  /*d630*/  ISETP.GE.AND P1, PT, R41, R34, PT ;  /* 0x000000222900720c */ /* 0x000fda0003f26270 */
        /* <DEDUP_REMOVED lines=12> */
.L_x_3195:
[----:B------:R-:W-:Y:S05]  /*d700*/  BSYNC B1 ;  /* 0x0000000000017941 */ /* 0x000fea0003800000 */
.L_x_3194:
[----:B------:R-:W2:Y:S01]  /*d710*/  LDL R0, [R1+0x28] ;  /* 0x0000280001007983 */ /* 0x000ea20000100800 */
[----:B------:R-:W-:Y:S01]  /*d720*/  VIADDMNMX R34, R34, -R197, 0x80, PT ;  /* 0x0000008022227446 */ /* 0x000fe200038009c5 */
[----:B------:R-:W-:Y:S03]  /*d730*/  BSSY B1, `(.L_x_3196) ;  /* 0x000000c000017945 */ /* 0x000fe60003800000 */
[C---:B------:R-:W-:Y:S02]  /*d740*/  ISETP.GE.OR P2, PT, R191.reuse, R34, P0 ;  /* 0x00000022bf00720c */ /* 0x040fe40000746670 */
[----:B--2---:R-:W-:Y:S01]  /*d750*/  R2UR UR5, R0 ;  /* 0x00000000000572ca */ /* 0x004fe200000e0000 */
[----:B------:R-:W-:-:S05]  /*d760*/  VIADD R0, R191, 0x40 ;  /* 0x00000040bf007836 */ /* 0x000fca0000000000 */
[----:B------:R-:W-:-:S07]  /*d770*/  ISETP.GE.OR P0, PT, R0, R34, P0 ;  /* 0x000000220000720c */ /* 0x000fce0000706670 */
[----:B------:R-:W-:-:S04]  /*d780*/  ULEA.HI UR4, UR5, UR5, URZ, 0x1 ;  /* 0x0000000505047291 */ /* 0x000fc8000f8f083f */
[----:B------:R-:W-:-:S04]  /*d790*/  ULOP3.LUT UR4, UR4, 0xfffffffe, URZ, 0xc0, !UPT ;  /* 0xfffffffe04047892 */ /* 0x000fc8000f8ec03f */
[----:B------:R-:W-:-:S06]  /*d7a0*/  UIADD3 UR4, UR5, -UR4, URZ ;  /* 0x8000000405047290 */ /* 0x000fcc000fffe03f */
[----:B------:R-:W-:-:S05]  /*d7b0*/  IMAD.U32 R3, RZ, RZ, UR4 ;  /* 0x00000004ff037e24 */ /* 0x000fca000f8e00ff */
[----:B------:R-:W-:-:S04]  /*d7c0*/  SHF.L.U32 R3, R3, 0x1f, RZ ;  /* 0x0000001f03037819 */ /* 0x000fc800000006ff */
[----:B------:R-:W0:Y:S02]  /*d7d0*/  SYNCS.PHASECHK.TRANS64.TRYWAIT P1, [R18+URZ+0x22800], R3 ;  /* 0x02280003120075a7 */ /* 0x000e24000802017f */
[----:B0-----:R-:W-:Y:S05]  /*d7e0*/  @!P1 BRA `(.L_x_3197) ;  /* 0x000001c800d89947 */ /* 0x001fea0003800000 */
.L_x_3472:
[----:B------:R-:W-:Y:S05]  /*d7f0*/  BSYNC B1 ;  /* 0x0000000000017941 */ /* 0x000fea0003800000 */
.L_x_3196:
[----:B------:R-:W-:Y:S04]  /*d800*/  BSSY B1, `(.L_x_3198) ;  /* 0x0000100000017945 */ /* 0x000fe80003800000 */
[----:B------:R-:W-:Y:S05]  /*d810*/  @P2 BRA `(.L_x_3199) ;  /* 0x0000000c00f82947 */ /* 0x000fea0003800000 */
[----:B------:R-:W-:Y:S02]  /*d820*/  SHF.R.U32.HI R0, RZ, 0x8, R32 ;  /* 0x00000008ff007819 */ /* 0x000fe40000011620 */
[----:B0-----:R-:W-:Y:S02]  /*d830*/  LOP3.LUT R3, R32, 0xff, RZ, 0xc0, !PT ;  /* 0x000000ff20037812 */ /* 0x001fe400078ec0ff */
[----:B------:R-:W-:Y:S02]  /*d840*/  SHF.R.U32.HI R12, RZ, 0x8, R33 ;  /* 0x00000008ff0c7819 */ /* 0x000fe40000011621 */
[----:B------:R-:W-:Y:S02]  /*d850*/  LOP3.LUT R0, R0, 0xff, RZ, 0xc0, !PT ;  /* 0x000000ff00007812 */ /* 0x000fe400078ec0ff */
[----:B------:R-:W-:Y:S02]  /*d860*/  LOP3.LUT R13, R33, 0xff, RZ, 0xc0, !PT ;  /* 0x000000ff210d7812 */ /* 0x000fe400078ec0ff */
[----:B------:R-:W-:-:S02]  /*d870*/  LOP3.LUT R12, R12, 0xff, RZ, 0xc0, !PT ;  /* 0x000000ff0c0c7812 */ /* 0x000fc400078ec0ff */
[----:B------:R-:W-:Y:S02]  /*d880*/  PRMT R35, R0, 0x7604, R3 ;  /* 0x0000760400237816 */ /* 0x000fe40000000003 */
[----:B------:R-:W-:Y:S02]  /*d890*/  SHF.L.U32 R3, R206, 0x7, RZ ;  /* 0x00000007ce037819 */ /* 0x000fe400000006ff */
        /* <DEDUP_REMOVED lines=24> */
[--C-:B------:R-:W-:Y:S02]  /*da20*/  IADD3 R3, R18, R3, R205.reuse ;  /* 0x0000000312037210 */ /* 0x100fe40007ffe0cd */
        /* <DEDUP_REMOVED lines=15> */
[----:B------:R-:W-:Y:S02]  /*db20*/  SHF.R.U32.HI R42, RZ, 0x10, R31 ;  /* 0x00000010ff2a7819 */ /* 0x000fe4000001161f */
[----:B------:R-:W-:Y:S02]  /*db30*/  LOP3.LUT R34, R34, 0xff, RZ, 0xc0, !PT ;  /* 0x000000ff22227812 */ /* 0x000fe400078ec0ff */
[----:B------:R-:W-:Y:S02]  /*db40*/  PRMT R37, R37, 0x7054, R38 ;  /* 0x0000705425257816 */ /* 0x000fe40000000026 */
[----:B------:R-:W-:-:S02]  /*db50*/  SHF.R.U32.HI R38, RZ, 0x10, R29 ;  /* 0x00000010ff267819 */ /* 0x000fc4000001161d */
[----:B------:R-:W-:Y:S02]  /*db60*/  LOP3.LUT R40, R40, 0xff, RZ, 0xc0, !PT ;  /* 0x000000ff28287812 */ /* 0x000fe400078ec0ff */
[----:B------:R-:W-:Y:S02]  /*db70*/  LOP3.LUT R42, R42, 0xff, RZ, 0xc0, !PT ;  /* 0x000000ff2a2a7812 */ /* 0x000fe400078ec0ff */
[----:B------:R-:W-:Y:S02]  /*db80*/  PRMT R35, R34, 0x7054, R35 ;  /* 0x0000705422237816 */ /* 0x000fe40000000023 */
[----:B------:R-:W-:Y:S02]  /*db90*/  SHF.R.U32.HI R34, RZ, 0x10, R28 ;  /* 0x00000010ff227819 */ /* 0x000fe4000001161c */
[----:B------:R-:W-:Y:S02]  /*dba0*/  LOP3.LUT R38, R38, 0xff, RZ, 0xc0, !PT ;  /* 0x000000ff26267812 */ /* 0x000fe400078ec0ff */
[----:B------:R-:W-:-:S02]  /*dbb0*/  PRMT R41, R40, 0x7054, R41 ;  /* 0x0000705428297816 */ /* 0x000fc40000000029 */
[----:B------:R-:W-:Y:S02]  /*dbc0*/  PRMT R43, R42, 0x7054, R43 ;  /* 0x000070542a2b7816 */ /* 0x000fe4000000002b */
[----:B------:R-:W-:Y:S02]  /*dbd0*/  SHF.R.U32.HI R40, RZ, 0x10, R20 ;  /* 0x00000010ff287819 */ /* 0x000fe40000011614 */
[----:B------:R-:W-:Y:S02]  /*dbe0*/  SHF.R.U32.HI R42, RZ, 0x10, R21 ;  /* 0x00000010ff2a7819 */ /* 0x000fe40000011615 */
[----:B------:R-:W-:Y:S02]  /*dbf0*/  LOP3.LUT R34, R34, 0xff, RZ, 0xc0, !PT ;  /* 0x000000ff22227812 */ /* 0x000fe400078ec0ff */
[----:B------:R-:W-:Y:S02]  /*dc00*/  PRMT R51, R38, 0x7054, R49 ;  /* 0x0000705426337816 */ /* 0x000fe40000000031 */
[----:B------:R-:W-:-:S02]  /*dc10*/  LOP3.LUT R40, R40, 0xff, RZ, 0xc0, !PT ;  /* 0x000000ff28287812 */ /* 0x000fc400078ec0ff */
[----:B------:R-:W-:Y:S02]  /*dc20*/  LOP3.LUT R42, R42, 0xff, RZ, 0xc0, !PT ;  /* 0x000000ff2a2a7812 */ /* 0x000fe400078ec0ff */
[----:B------:R-:W-:Y:S02]  /*dc30*/  PRMT R47, R34, 0x7054, R45 ;  /* 0x00007054222f7816 */ /* 0x000fe4000000002d */
[----:B------:R-:W-:Y:S02]  /*dc40*/  LOP3.LUT R51, R51, 0xff000000, R29, 0xf8, !PT ;  /* 0xff00000033337812 */ /* 0x000fe400078ef81d */
[----:B------:R-:W-:Y:S02]  /*dc50*/  LOP3.LUT R45, R37, 0xff000000, R33, 0xf8, !PT ;  /* 0xff000000252d7812 */ /* 0x000fe400078ef821 */
[----:B------:R-:W-:Y:S02]  /*dc60*/  PRMT R53, R40, 0x7054, R53 ;  /* 0x0000705428357816 */ /* 0x000fe40000000035 */
[----:B------:R-:W-:-:S02]  /*dc70*/  PRMT R55, R42, 0x7054, R55 ;  /* 0x000070542a377816 */ /* 0x000fc40000000037 */
[----:B------:R-:W-:Y:S02]  /*dc80*/  F2FP.F16.E4M3.UNPACK_B R50, R51.H1 ;  /* 0x00000033ff32723e */ /* 0x000fe400030006ff */
[----:B0-----:R-:W-:Y:S02]  /*dc90*/  F2FP.F16.E4M3.UNPACK_B R40, R25.H1 ;  /* 0x00000019ff28723e */ /* 0x001fe400030006ff */
[----:B------:R-:W-:Y:S02]  /*dca0*/  F2FP.F16.E4M3.UNPACK_B R46, R45.H1 ;  /* 0x0000002dff2e723e */ /* 0x000fe400030006ff */
[----:B------:R-:W-:Y:S02]  /*dcb0*/  LOP3.LUT R44, R35, 0xff000000, R32, 0xf8, !PT ;  /* 0xff000000232c7812 */ /* 0x000fe400078ef820 */
[----:B------:R-:W-:Y:S02]  /*dcc0*/  LOP3.LUT R48, R43, 0xff000000, R31, 0xf8, !PT ;  /* 0xff0000002b307812 */ /* 0x000fe400078ef81f */
[----:B------:R-:W-:-:S02]  /*dcd0*/  LOP3.LUT R55, R55, 0xff000000, R21, 0xf8, !PT ;  /* 0xff00000037377812 */ /* 0x000fc400078ef815 */
[----:B------:R-:W-:Y:S01]  /*dce0*/  LOP3.LUT R20, R53, 0xff000000, R20, 0xf8, !PT ;  /* 0xff00000035147812 */ /* 0x000fe200078ef814 */
[--C-:B------:R-:W-:Y:S01]  /*dcf0*/  HADD2.F32 R53, -RZ, R50.reuse.H0_H0 ;  /* 0x20000032ff357230 */ /* 0x100fe20000004100 */
[-C--:B-1----:R-:W-:Y:S01]  /*dd00*/  F2FP.F16.E4M3.UNPACK_B R21, R13.reuse.H1 ;  /* 0x0000000dff15723e */ /* 0x082fe200030006ff */
[----:B------:R-:W-:Y:S01]  /*dd10*/  HADD2.F32 R50, -RZ, R50.H1_H1 ;  /* 0x30000032ff327230 */ /* 0x000fe20000004100 */
[-C--:B------:R-:W-:Y:S02]  /*dd20*/  F2FP.F16.E4M3.UNPACK_B R31, R12.reuse ;  /* 0x0000000cff1f723e */ /* 0x080fe400020006ff */
[----:B------:R-:W-:Y:S01]  /*dd30*/  F2FP.F16.E4M3.UNPACK_B R32, R12.H1 ;  /* 0x0000000cff20723e */ /* 0x000fe200030006ff */
[----:B------:R-:W-:Y:S01]  /*dd40*/  HADD2.F32 R12, -RZ, R40.H0_H0 ;  /* 0x20000028ff0c7230 */ /* 0x000fe20000004100 */
[----:B------:R-:W-:Y:S01]  /*dd50*/  LOP3.LUT R49, R47, 0xff000000, R28, 0xf8, !PT ;  /* 0xff0000002f317812 */ /* 0x000fe200078ef81c */
[----:B------:R-:W-:Y:S01]  /*dd60*/  HADD2.F32 R47, -RZ, R46.H0_H0 ;  /* 0x2000002eff2f7230 */ /* 0x000fe20000004100 */
[----:B------:R-:W-:Y:S01]  /*dd70*/  F2FP.F16.E4M3.UNPACK_B R29, R13 ;  /* 0x0000000dff1d723e */ /* 0x000fe200020006ff */
[----:B------:R-:W-:Y:S01]  /*dd80*/  HADD2.F32 R40, -RZ, R40.H1_H1 ;  /* 0x30000028ff287230 */ /* 0x000fe20000004100 */
[-C--:B------:R-:W-:Y:S01]  /*dd90*/  F2FP.F16.E4M3.UNPACK_B R13, R14.reuse ;  /* 0x0000000eff0d723e */ /* 0x080fe200020006ff */
[----:B------:R-:W-:Y:S01]  /*dda0*/  HADD2.F32 R46, -RZ, R46.H1_H1 ;  /* 0x3000002eff2e7230 */ /* 0x000fe20000004100 */
[----:B------:R-:W-:Y:S01]  /*ddb0*/  F2FP.F16.E4M3.UNPACK_B R28, R14.H1 ;  /* 0x0000000eff1c723e */ /* 0x000fe200030006ff */
[--C-:B------:R-:W-:Y:S01]  /*ddc0*/  HADD2.F32 R14, -RZ, R21.reuse.H0_H0 ;  /* 0x20000015ff0e7230 */ /* 0x100fe20000004100 */
[----:B------:R-:W-:Y:S01]  /*ddd0*/  F2FP.F16.E4M3.UNPACK_B R35, R25 ;  /* 0x00000019ff23723e */ /* 0x000fe200020006ff */
[----:B------:R-:W-:Y:S01]  /*dde0*/  FMUL.FTZ R25, R12, R53 ;  /* 0x000000350c197220 */ /* 0x000fe20000410000 */
[----:B------:R-:W-:Y:S01]  /*ddf0*/  F2FP.F16.E4M3.UNPACK_B R37, R24 ;  /* 0x00000018ff25723e */ /* 0x000fe200020006ff */
[----:B------:R-:W-:Y:S01]  /*de00*/  FMUL.FTZ R52, R40, R50 ;  /* 0x0000003228347220 */ /* 0x000fe20000410000 */
[----:B------:R-:W-:Y:S01]  /*de10*/  F2FP.F16.E4M3.UNPACK_B R38, R24.H1 ;  /* 0x00000018ff26723e */ /* 0x000fe200030006ff */
[----:B------:R-:W-:Y:S01]  /*de20*/  FMUL.FTZ R24, R12, R47 ;  /* 0x0000002f0c187220 */ /* 0x000fe20000410000 */
[----:B------:R-:W-:Y:S01]  /*de30*/  F2FP.F16.E4M3.UNPACK_B R51, R51 ;  /* 0x00000033ff33723e */ /* 0x000fe200020006ff */
[C---:B------:R-:W-:Y:S01]  /*de40*/  FFMA.FTZ R12, R14.reuse, R47, -R25 ;  /* 0x0000002f0e0c7223 */ /* 0x040fe20000010819 */
[----:B------:R-:W-:Y:S01]  /*de50*/  F2FP.F16.E4M3.UNPACK_B R45, R45 ;  /* 0x0000002dff2d723e */ /* 0x000fe200020006ff */
[----:B------:R-:W-:Y:S01]  /*de60*/  FFMA.FTZ R14, R14, R53, R24 ;  /* 0x000000350e0e7223 */ /* 0x000fe20000010018 */
[-C--:B------:R-:W-:Y:S01]  /*de70*/  F2FP.F16.E4M3.UNPACK_B R42, R27.reuse ;  /* 0x0000001bff2a723e */ /* 0x080fe200020006ff */
[----:B------:R-:W-:Y:S01]  /*de80*/  HADD2.F32 R25, -RZ, R21.H1_H1 ;  /* 0x30000015ff197230 */ /* 0x000fe20000004100 */
[----:B------:R-:W-:Y:S01]  /*de90*/  F2FP.F16.E4M3.UNPACK_B R43, R27.H1 ;  /* 0x0000001bff2b723e */ /* 0x000fe200030006ff */
[----:B------:R-:W-:Y:S01]  /*dea0*/  HADD2.F32 R27, -RZ, R51.H0_H0 ;  /* 0x20000033ff1b7230 */ /* 0x000fe20000004100 */
[----:B------:R-:W-:Y:S01]  /*deb0*/  LOP3.LUT R30, R41, 0xff000000, R30, 0xf8, !PT ;  /* 0xff000000291e7812 */ /* 0x000fe200078ef81e */
[----:B------:R-:W-:Y:S01]  /*dec0*/  HADD2.F32 R21, -RZ, R35.H0_H0 ;  /* 0x20000023ff157230 */ /* 0x000fe20000004100 */
[-C--:B------:R-:W-:Y:S01]  /*ded0*/  F2FP.F16.E4M3.UNPACK_B R33, R15.reuse ;  /* 0x0000000fff21723e */ /* 0x080fe200020006ff */
[----:B------:R-:W-:Y:S01]  /*dee0*/  HADD2.F32 R24, -RZ, R45.H0_H0 ;  /* 0x2000002dff187230 */ /* 0x000fe20000004100 */
[----:B------:R-:W-:Y:S01]  /*def0*/  F2FP.F16.E4M3.UNPACK_B R34, R15.H1 ;  /* 0x0000000fff22723e */ /* 0x000fe200030006ff */
[----:B------:R-:W-:Y:S01]  /*df00*/  FMUL.FTZ R53, R40, R46 ;  /* 0x0000002e28357220 */ /* 0x000fe20000410000 */
[-C--:B------:R-:W-:Y:S01]  /*df10*/  F2FP.F16.E4M3.UNPACK_B R15, R26.reuse ;  /* 0x0000001aff0f723e */ /* 0x080fe200020006ff */
[----:B------:R-:W-:Y:S01]  /*df20*/  FMUL.FTZ R47, R21, R27 ;  /* 0x0000001b152f7220 */ /* 0x000fe20000410000 */
[----:B------:R-:W-:Y:S01]  /*df30*/  F2FP.F16.E4M3.UNPACK_B R41, R26.H1 ;  /* 0x0000001aff29723e */ /* 0x000fe200030006ff */
[----:B------:R-:W-:-:S02]  /*df40*/  HADD2.F32 R26, -RZ, R29.H0_H0 ;  /* 0x2000001dff1a7230 */ /* 0x000fc40000004100 */
[----:B------:R-:W-:Y:S01]  /*df50*/  FMUL.FTZ R40, R21, R24 ;  /* 0x0000001815287220 */ /* 0x000fe20000410000 */
[C---:B------:R-:W-:Y:S01]  /*df60*/  FFMA.FTZ R21, R25.reuse, R46, -R52 ;  /* 0x0000002e19157223 */ /* 0x040fe20000010834 */
[----:B------:R-:W-:Y:S01]  /*df70*/  HADD2.F32 R46, -RZ, R45.H1_H1 ;  /* 0x3000002dff2e7230 */ /* 0x000fe20000004100 */
[----:B------:R-:W-:Y:S01]  /*df80*/  F2FP.F16.E4M3.UNPACK_B R52, R55.H1 ;  /* 0x00000037ff34723e */ /* 0x000fe200030006ff */
[----:B------:R-:W-:Y:S01]  /*df90*/  FFMA.FTZ R25, R25, R50, R53 ;  /* 0x0000003219197223 */ /* 0x000fe20000010035 */
[----:B------:R-:W-:Y:S01]  /*dfa0*/  F2FP.F16.E4M3.UNPACK_B R45, R48.H1 ;  /* 0x00000030ff2d723e */ /* 0x000fe200030006ff */
[C---:B------:R-:W-:Y:S01]  /*dfb0*/  FFMA.FTZ R24, R26.reuse, R24, -R47 ;  /* 0x000000181a187223 */ /* 0x040fe2000001082f */
        /* <DEDUP_REMOVED lines=8> */
[C---:B------:R-:W-:Y:S01]  /*e040*/  FMUL.FTZ R54, R27.reuse, R50 ;  /* 0x000000321b367220 */ /* 0x040fe20000410000 */
[----:B------:R-:W-:Y:S02]  /*e050*/  HADD2.F32 R47, -RZ, R45.H0_H0 ;  /* 0x2000002dff2f7230 */ /* 0x000fe40000004100 */
[----:B------:R-:W-:Y:S01]  /*e060*/  FMUL.FTZ R53, R27, R46 ;  /* 0x0000002e1b357220 */ /* 0x000fe20000410000 */
[----:B------:R-:W-:Y:S02]  /*e070*/  HADD2.F32 R29, -RZ, R29.H1_H1 ;  /* 0x3000001dff1d7230 */ /* 0x000fe40000004100 */
[C---:B------:R-:W-:Y:S01]  /*e080*/  FMUL.FTZ R56, R40.reuse, R51 ;  /* 0x0000003328387220 */ /* 0x040fe20000410000 */
[----:B------:R-:W-:Y:S02]  /*e090*/  HADD2.F32 R35, -RZ, R34.H0_H0 ;  /* 0x20000022ff237230 */ /* 0x000fe40000004100 */
[----:B------:R-:W-:Y:S01]  /*e0a0*/  FMUL.FTZ R40, R40, R47 ;  /* 0x0000002f28287220 */ /* 0x000fe20000410000 */
[----:B------:R-:W-:-:S02]  /*e0b0*/  HADD2.F32 R52, -RZ, R52.H1_H1 ;  /* 0x30000034ff347230 */ /* 0x000fc40000004100 */
[----:B------:R-:W-:Y:S01]  /*e0c0*/  FFMA.FTZ R27, R29, R46, -R54 ;  /* 0x0000002e1d1b7223 */ /* 0x000fe20000010836 */
[----:B------:R-:W-:Y:S02]  /*e0d0*/  HADD2.F32 R46, -RZ, R45.H1_H1 ;  /* 0x3000002dff2e7230 */ /* 0x000fe40000004100 */
[C---:B------:R-:W-:Y:S01]  /*e0e0*/  FFMA.FTZ R56, R35.reuse, R47, -R56 ;  /* 0x0000002f23387223 */ /* 0x040fe20000010838 */
[----:B------:R-:W-:Y:S01]  /*e0f0*/  FFMA.FTZ R58, R35, R51, R40 ;  /* 0x00000033233a7223 */ /* 0x000fe20000010028 */
[----:B------:R-:W-:Y:S02]  /*e100*/  HADD2.F32 R43, -RZ, R43.H1_H1 ;  /* 0x3000002bff2b7230 */ /* 0x000fe40000004100 */
[----:B------:R-:W-:Y:S01]  /*e110*/  FFMA.FTZ R29, R29, R50, R53 ;  /* 0x000000321d1d7223 */ /* 0x000fe20000010035 */
[----:B------:R-:W-:Y:S02]  /*e120*/  HADD2.F32 R47, -RZ, R55.H0_H0 ;  /* 0x20000037ff2f7230 */ /* 0x000fe40000004100 */
        /* <DEDUP_REMOVED lines=9> */
[C---:B------:R-:W-:Y:S01]  /*e1c0*/  FFMA.FTZ R61, R35.reuse, R52, R51 ;  /* 0x00000034233d7223 */ /* 0x040fe20000010033 */
[----:B------:R-:W-:Y:S01]  /*e1d0*/  FFMA.FTZ R59, R35, R46, -R50 ;  /* 0x0000002e233b7223 */ /* 0x000fe20000010832 */
[C---:B------:R-:W-:Y:S01]  /*e1e0*/  FFMA.FTZ R52, R34.reuse, R45, -R43 ;  /* 0x0000002d22347223 */ /* 0x040fe2000001082b */
[----:B------:R-:W-:Y:S01]  /*e1f0*/  FFMA.FTZ R53, R34, R47, R40 ;  /* 0x0000002f22357223 */ /* 0x000fe20000010028 */
[-C--:B------:R-:W-:Y:S01]  /*e200*/  F2FP.F16.E4M3.UNPACK_B R45, R49.reuse.H1 ;  /* 0x00000031ff2d723e */ /* 0x080fe200030006ff */
[----:B------:R-:W-:Y:S01]  /*e210*/  HADD2.F32 R43, -RZ, R48.H1_H1 ;  /* 0x30000030ff2b7230 */ /* 0x000fe20000004100 */
[-C--:B------:R-:W-:Y:S01]  /*e220*/  F2FP.F16.E4M3.UNPACK_B R40, R44.reuse.H1 ;  /* 0x0000002cff28723e */ /* 0x080fe200030006ff */
[----:B------:R-:W-:Y:S01]  /*e230*/  HADD2.F32 R42, -RZ, R42.H1_H1 ;  /* 0x3000002aff2a7230 */ /* 0x000fe20000004100 */
[----:B------:R-:W-:Y:S01]  /*e240*/  F2FP.F16.E4M3.UNPACK_B R49, R49 ;  /* 0x00000031ff31723e */ /* 0x000fe200020006ff */
[----:B------:R-:W-:Y:S01]  /*e250*/  HADD2.F32 R48, -RZ, R45.H0_H0 ;  /* 0x2000002dff307230 */ /* 0x000fe20000004100 */
[----:B------:R-:W-:Y:S01]  /*e260*/  F2FP.F16.E4M3.UNPACK_B R44, R44 ;  /* 0x0000002cff2c723e */ /* 0x000fe200020006ff */
        /* <DEDUP_REMOVED lines=9> */
[C---:B------:R-:W-:Y:S01]  /*e300*/  FFMA.FTZ R57, R34.reuse, R43, -R47 ;  /* 0x0000002b22397223 */ /* 0x040fe2000001082f */
[----:B------:R-:W-:Y:S02]  /*e310*/  HADD2.F32 R45, -RZ, R45.H1_H1 ;  /* 0x3000002dff2d7230 */ /* 0x000fe40000004100 */
[C---:B------:R-:W-:Y:S01]  /*e320*/  FFMA.FTZ R48, R33.reuse, R48, R35 ;  /* 0x0000003021307223 */ /* 0x040fe20000010023 */
[----:B------:R-:W-:Y:S02]  /*e330*/  HADD2.F32 R35, -RZ, R40.H1_H1 ;  /* 0x30000028ff237230 */ /* 0x000fe40000004100 */
[----:B------:R-:W-:Y:S01]  /*e340*/  FFMA.FTZ R54, R34, R55, R50 ;  /* 0x0000003722367223 */ /* 0x000fe20000010032 */
[----:B------:R-:W-:Y:S02]  /*e350*/  HADD2.F32 R32, -RZ, R32.H1_H1 ;  /* 0x30000020ff207230 */ /* 0x000fe40000004100 */
[----:B------:R-:W-:Y:S01]  /*e360*/  FFMA.FTZ R46, R33, R46, -R42 ;  /* 0x0000002e212e7223 */ /* 0x000fe2000001082a */
[C---:B------:R-:W-:Y:S01]  /*e370*/  FMUL.FTZ R43, R38.reuse, R45 ;  /* 0x0000002d262b7220 */ /* 0x040fe20000410000 */
[----:B------:R-:W-:Y:S01]  /*e380*/  FMUL.FTZ R34, R38, R35 ;  /* 0x0000002326227220 */ /* 0x000fe20000410000 */
[----:B------:R-:W-:Y:S01]  /*e390*/  HADD2.F32 R38, -RZ, R49.H0_H0 ;  /* 0x20000031ff267230 */ /* 0x000fe20000004100 */
[----:B------:R-:W-:Y:S01]  /*e3a0*/  F2FP.SATFINITE.E4M3.F32.PACK_AB_MERGE_C R58, R61, R58, RZ ;  /* 0x0000003a3d3a723e */ /* 0x000fe200048070ff */
[----:B------:R-:W-:-:S02]  /*e3b0*/  HADD2.F32 R33, -RZ, R37.H0_H0 ;  /* 0x20000025ff217230 */ /* 0x000fc40000004100 */
[C---:B------:R-:W-:Y:S01]  /*e3c0*/  FFMA.FTZ R51, R32.reuse, R45, R34 ;  /* 0x0000002d20337223 */ /* 0x040fe20000010022 */
[----:B------:R-:W-:Y:S02]  /*e3d0*/  HADD2.F32 R34, -RZ, R44.H0_H0 ;  /* 0x2000002cff227230 */ /* 0x000fe40000004100 */
[----:B------:R-:W-:Y:S01]  /*e3e0*/  FFMA.FTZ R47, R32, R35, -R43 ;  /* 0x00000023202f7223 */ /* 0x000fe2000001082b */
        /* <DEDUP_REMOVED lines=29> */
[----:B------:R-:W-:Y:S01]  /*e5c0*/  F2FP.F16.E4M3.UNPACK_B R32, R20 ;  /* 0x00000014ff20723e */ /* 0x000fe200020006ff */
[-C--:B------:R-:W-:Y:S01]  /*e5d0*/  FMUL.FTZ R34, R41, R33.reuse ;  /* 0x0000002129227220 */ /* 0x080fe20000410000 */
[----:B------:R-:W-:Y:S02]  /*e5e0*/  HADD2.F32 R31, -RZ, R30.H0_H0 ;  /* 0x2000001eff1f7230 */ /* 0x000fe40000004100 */
[C---:B------:R-:W-:Y:S01]  /*e5f0*/  FFMA.FTZ R49, R28.reuse, R33, -R49 ;  /* 0x000000211c317223 */ /* 0x040fe20000010831 */
[----:B------:R-:W-:Y:S02]  /*e600*/  HADD2.F32 R20, -RZ, R15.H0_H0 ;  /* 0x2000000fff147230 */ /* 0x000fe40000004100 */
[----:B------:R-:W-:Y:S01]  /*e610*/  FFMA.FTZ R50, R28, R35, R34 ;  /* 0x000000231c327223 */ /* 0x000fe20000010022 */
[----:B------:R-:W-:Y:S01]  /*e620*/  HADD2.F32 R33, -RZ, R32.H0_H0 ;  /* 0x20000020ff217230 */ /* 0x000fe20000004100 */
[----:B------:R-:W-:Y:S01]  /*e630*/  F2FP.SATFINITE.E4M3.F32.PACK_AB_MERGE_C R48, R51, R48, RZ ;  /* 0x000000303330723e */ /* 0x000fe200048070ff */
[----:B------:R-:W-:Y:S01]  /*e640*/  HADD2.F32 R30, -RZ, R30.H1_H1 ;  /* 0x3000001eff1e7230 */ /* 0x000fe20000004100 */
[----:B------:R-:W-:Y:S01]  /*e650*/  F2FP.SATFINITE.E4M3.F32.PACK_AB_MERGE_C R14, R49, R44, RZ ;  /* 0x0000002c310e723e */ /* 0x000fe200048070ff */
[----:B------:R-:W-:-:S02]  /*e660*/  HADD2.F32 R32, -RZ, R32.H1_H1 ;  /* 0x30000020ff207230 */ /* 0x000fc40000004100 */
[C---:B------:R-:W-:Y:S01]  /*e670*/  FMUL.FTZ R34, R20.reuse, R33 ;  /* 0x0000002114227220 */ /* 0x040fe20000410000 */
[----:B------:R-:W-:Y:S02]  /*e680*/  HADD2.F32 R28, -RZ, R15.H1_H1 ;  /* 0x3000000fff1c7230 */ /* 0x000fe40000004100 */
[----:B------:R-:W-:Y:S01]  /*e690*/  FMUL.FTZ R20, R20, R31 ;  /* 0x0000001f14147220 */ /* 0x000fe20000410000 */
[--C-:B------:R-:W-:Y:S01]  /*e6a0*/  HADD2.F32 R15, -RZ, R13.reuse.H0_H0 ;  /* 0x2000000dff0f7230 */ /* 0x100fe20000004100 */
[----:B------:R-:W-:Y:S01]  /*e6b0*/  F2FP.SATFINITE.E4M3.F32.PACK_AB_MERGE_C R37, R50, R37, RZ ;  /* 0x000000253225723e */ /* 0x000fe200048070ff */
[----:B------:R-:W-:Y:S02]  /*e6c0*/  HADD2.F32 R13, -RZ, R13.H1_H1 ;  /* 0x3000000dff0d7230 */ /* 0x000fe40000004100 */
[C---:B------:R-:W-:Y:S01]  /*e6d0*/  FMUL.FTZ R40, R28.reuse, R32 ;  /* 0x000000201c287220 */ /* 0x040fe20000410000 */
        /* <DEDUP_REMOVED lines=11> */
[----:B------:R-:W-:-:S02]  /*e790*/  F2FP.SATFINITE.E4M3.F32.PACK_AB_MERGE_C R12, R43, R42, R12 ;  /* 0x0000002a2b0c723e */ /* 0x000fc4000480700c */
[----:B------:R-:W-:Y:S02]  /*e7a0*/  F2FP.SATFINITE.E4M3.F32.PACK_AB_MERGE_C R14, R31, R34, R14 ;  /* 0x000000221f0e723e */ /* 0x000fe4000480700e */
[----:B------:R-:W-:Y:S02]  /*e7b0*/  F2FP.SATFINITE.E4M3.F32.PACK_AB_MERGE_C R27, R54, R53, R58 ;  /* 0x00000035361b723e */ /* 0x000fe4000480703a */
[----:B------:R-:W-:Y:S01]  /*e7c0*/  F2FP.SATFINITE.E4M3.F32.PACK_AB_MERGE_C R24, R45, R38, R48 ;  /* 0x000000262d18723e */ /* 0x000fe20004807030 */
[----:B------:R1:W-:Y:S01]  /*e7d0*/  STS.128 [R0+0x14400], R12 ;  /* 0x0144000c00007388 */ /* 0x0003e20000000c00 */
[----:B------:R-:W-:-:S05]  /*e7e0*/  F2FP.SATFINITE.E4M3.F32.PACK_AB_MERGE_C R26, R35, R20, R37 ;  /* 0x00000014231a723e */ /* 0x000fca0004807025 */
[----:B------:R1:W-:Y:S02]  /*e7f0*/  STS.128 [R3+0x14400], R24 ;  /* 0x0144001803007388 */ /* 0x0003e40000000c00 */
.L_x_3199:
[----:B------:R-:W-:Y:S05]  /*e800*/  BSYNC B1 ;  /* 0x0000000000017941 */ /* 0x000fea0003800000 */
.L_x_3198:
[----:B------:R-:W-:Y:S05]  /*e810*/  @P0 BRA `(.L_x_3190) ;  /* 0x0000000c00c80947 */ /* 0x000fea0003800000 */
[----:B------:R-:W2:Y:S01]  /*e820*/  LDL R51, [R1+0x38] ;  /* 0x0000380001337983 */ /* 0x000ea20000100800 */
[----:B-1---5:R-:W-:Y:S01]  /*e830*/  SHF.R.U32.HI R13, RZ, 0x8, R9 ;  /* 0x00000008ff0d7819 */ /* 0x022fe20000011609 */
[----:B------:R-:W-:Y:S01]  /*e840*/  IMAD.IADD R24, R16, 0x1, R39 ;  /* 0x0000000110187824 */ /* 0x000fe200078e0227 */
[----:B0-----:R-:W-:Y:S02]  /*e850*/  SHF.R.U32.HI R3, RZ, 0x8, R8 ;  /* 0x00000008ff037819 */ /* 0x001fe40000011608 */
[----:B------:R-:W-:Y:S02]  /*e860*/  LOP3.LUT R12, R9, 0xff, RZ, 0xc0, !PT ;  /* 0x000000ff090c7812 */ /* 0x000fe400078ec0ff */
[----:B------:R-:W-:Y:S02]  /*e870*/  LOP3.LUT R13, R13, 0xff, RZ, 0xc0, !PT ;  /* 0x000000ff0d0d7812 */ /* 0x000fe400078ec0ff */
[----:B------:R-:W-:Y:S02]  /*e880*/  LOP3.LUT R0, R8, 0xff, RZ, 0xc0, !PT ;  /* 0x000000ff08007812 */ /* 0x000fe400078ec0ff */
        /* <DEDUP_REMOVED lines=10> */
[----:B------:R-:W-:Y:S02]  /*e930*/  SHF.R.U32.HI R21, RZ, 0x8, R4 ;  /* 0x00000008ff157819 */ /* 0x000fe40000011604 */
[----:B------:R-:W-:Y:S02]  /*e940*/  LOP3.LUT R0, R0, R25, RZ, 0x3c, !PT ;  /* 0x0000001900007212 */ /* 0x000fe400078e3cff */
[----:B------:R-:W-:-:S02]  /*e950*/  LOP3.LUT R14, R11, 0xff, RZ, 0xc0, !PT ;  /* 0x000000ff0b0e7812 */ /* 0x000fc400078ec0ff */
[----:B------:R-:W-:Y:S02]  /*e960*/  LOP3.LUT R12, R4, 0xff, RZ, 0xc0, !PT ;  /* 0x000000ff040c7812 */ /* 0x000fe400078ec0ff */
[----:B------:R-:W-:Y:S02]  /*e970*/  LOP3.LUT R15, R15, 0xff, RZ, 0xc0, !PT ;  /* 0x000000ff0f0f7812 */ /* 0x000fe400078ec0ff */
[----:B------:R-:W-:Y:S02]  /*e980*/  LOP3.LUT R21, R21, 0xff, RZ, 0xc0, !PT ;  /* 0x000000ff15157812 */ /* 0x000fe400078ec0ff */
[----:B------:R-:W-:Y:S02]  /*e990*/  IADD3 R0, R18, R0, R207 ;  /* 0x0000000012007210 */ /* 0x000fe40007ffe0cf */
[----:B------:R-:W-:Y:S02]  /*e9a0*/  PRMT R28, R15, 0x7604, R14 ;  /* 0x000076040f1c7816 */ /* 0x000fe4000000000e */
[----:B------:R-:W-:Y:S01]  /*e9b0*/  PRMT R35, R21, 0x7604, R12 ;  /* 0x0000760415237816 */ /* 0x000fe2000000000c */
[----:B------:R-:W0:Y:S01]  /*e9c0*/  LDS.128 R24, [R0+0x14400] ;  /* 0x0144000000187984 */ /* 0x000e220000000c00 */
[----:B------:R-:W-:-:S02]  /*e9d0*/  SHF.R.U32.HI R30, RZ, 0x8, R5 ;  /* 0x00000008ff1e7819 */ /* 0x000fc40000011605 */
[----:B------:R-:W-:Y:S02]  /*e9e0*/  SHF.R.U32.HI R32, RZ, 0x8, R6 ;  /* 0x00000008ff207819 */ /* 0x000fe40000011606 */
[----:B------:R-:W-:Y:S02]  /*e9f0*/  LOP3.LUT R21, R5, 0xff, RZ, 0xc0, !PT ;  /* 0x000000ff05157812 */ /* 0x000fe400078ec0ff */
[----:B------:R-:W-:Y:S02]  /*ea00*/  LOP3.LUT R30, R30, 0xff, RZ, 0xc0, !PT ;  /* 0x000000ff1e1e7812 */ /* 0x000fe400078ec0ff */
[----:B------:R-:W-:Y:S02]  /*ea10*/  LOP3.LUT R31, R6, 0xff, RZ, 0xc0, !PT ;  /* 0x000000ff061f7812 */ /* 0x000fe400078ec0ff */
[----:B------:R-:W-:Y:S02]  /*ea20*/  LOP3.LUT R32, R32, 0xff, RZ, 0xc0, !PT ;  /* 0x000000ff20207812 */ /* 0x000fe400078ec0ff */
[----:B------:R-:W-:-:S02]  /*ea30*/  PRMT R30, R30, 0x7604, R21 ;  /* 0x000076041e1e7816 */ /* 0x000fc40000000015 */
[----:B------:R-:W-:Y:S02]  /*ea40*/  SHF.R.U32.HI R37, RZ, 0x10, R5 ;  /* 0x00000010ff257819 */ /* 0x000fe40000011605 */
[----:B------:R-:W-:Y:S02]  /*ea50*/  SHF.R.U32.HI R34, RZ, 0x8, R7 ;  /* 0x00000008ff227819 */ /* 0x000fe40000011607 */
[----:B------:R-:W-:Y:S01]  /*ea60*/  SHF.R.U32.HI R21, RZ, 0x10, R9 ;  /* 0x00000010ff157819 */ /* 0x000fe20000011609 */
[----:B------:R-:W-:Y:S01]  /*ea70*/  IMAD.U32 R37, R37, 0x10000, RZ ;  /* 0x0001000025257824 */ /* 0x000fe200078e00ff */
[----:B------:R-:W-:Y:S02]  /*ea80*/  PRMT R41, R32, 0x7604, R31 ;  /* 0x0000760420297816 */ /* 0x000fe4000000001f */
[----:B------:R-:W-:Y:S01]  /*ea90*/  SHF.R.U32.HI R31, RZ, 0x10, R11 ;  /* 0x00000010ff1f7819 */ /* 0x000fe2000001160b */
[----:B------:R-:W-:Y:S01]  /*eaa0*/  IMAD.U32 R21, R21, 0x10000, RZ ;  /* 0x0001000015157824 */ /* 0x000fe200078e00ff */
[----:B------:R-:W-:-:S02]  /*eab0*/  SHF.R.U32.HI R43, RZ, 0x10, R7 ;  /* 0x00000010ff2b7819 */ /* 0x000fc40000011607 */
[----:B------:R-:W-:Y:S01]  /*eac0*/  LOP3.LUT R33, R7, 0xff, RZ, 0xc0, !PT ;  /* 0x000000ff07217812 */ /* 0x000fe200078ec0ff */
[----:B------:R-:W-:Y:S01]  /*ead0*/  IMAD.U32 R31, R31, 0x10000, RZ ;  /* 0x000100001f1f7824 */ /* 0x000fe200078e00ff */
[----:B------:R-:W-:Y:S01]  /*eae0*/  LOP3.LUT R34, R34, 0xff, RZ, 0xc0, !PT ;  /* 0x000000ff22227812 */ /* 0x000fe200078ec0ff */
[----:B------:R-:W-:Y:S01]  /*eaf0*/  IMAD.U32 R43, R43, 0x10000, RZ ;  /* 0x000100002b2b7824 */ /* 0x000fe200078e00ff */
[----:B------:R-:W-:Y:S02]  /*eb00*/  LOP3.LUT R39, R30, 0xff0000, R37, 0xf8, !PT ;  /* 0x00ff00001e277812 */ /* 0x000fe400078ef825 */
[----:B------:R-:W-:Y:S02]  /*eb10*/  PRMT R34, R34, 0x7604, R33 ;  /* 0x0000760422227816 */ /* 0x000fe40000000021 */
[----:B------:R-:W-:Y:S02]  /*eb20*/  LOP3.LUT R21, R20, 0xff0000, R21, 0xf8, !PT ;  /* 0x00ff000014157812 */ /* 0x000fe400078ef815 */
[----:B------:R-:W-:-:S02]  /*eb30*/  LOP3.LUT R3, R3, 0xff0000, R8, 0xf8, !PT ;  /* 0x00ff000003037812 */ /* 0x000fc400078ef808 */
        /* <DEDUP_REMOVED lines=9> */
[----:B------:R-:W-:Y:S02]  /*ebd0*/  LOP3.LUT R42, R43, 0xff000000, R7, 0xf8, !PT ;  /* 0xff0000002b2a7812 */ /* 0x000fe400078ef807 */
[----:B------:R-:W-:Y:S02]  /*ebe0*/  F2FP.F16.E4M3.UNPACK_B R35, R39 ;  /* 0x00000027ff23723e */ /* 0x000fe400020006ff */
[----:B------:R-:W-:-:S02]  /*ebf0*/  LOP3.LUT R8, R29, 0xff000000, R10, 0xf8, !PT ;  /* 0xff0000001d087812 */ /* 0x000fc400078ef80a */
[--C-:B------:R-:W-:Y:S01]  /*ec00*/  LOP3.LUT R41, R41, 0xff0000, R6.reuse, 0xf8, !PT ;  /* 0x00ff000029297812 */ /* 0x100fe200078ef806 */
[--C-:B------:R-:W-:Y:S01]  /*ec10*/  HADD2.F32 R40, -RZ, R35.reuse.H0_H0 ;  /* 0x20000023ff287230 */ /* 0x100fe20000004100 */
[----:B0-----:R-:W-:Y:S02]  /*ec20*/  F2FP.F16.E4M3.UNPACK_B R28, R25.H1 ;  /* 0x00000019ff1c723e */ /* 0x001fe400030006ff */
[----:B------:R-:W-:Y:S01]  /*ec30*/  LOP3.LUT R4, R41, 0xff000000, R6, 0xf8, !PT ;  /* 0xff00000029047812 */ /* 0x000fe200078ef806 */
[----:B------:R-:W-:Y:S01]  /*ec40*/  HADD2.F32 R41, -RZ, R35.H1_H1 ;  /* 0x30000023ff297230 */ /* 0x000fe20000004100 */
[----:B------:R-:W-:Y:S02]  /*ec50*/  F2FP.F16.E4M3.UNPACK_B R39, R39.H1 ;  /* 0x00000027ff27723e */ /* 0x000fe400030006ff */
[-C--:B------:R-:W-:Y:S02]  /*ec60*/  F2FP.F16.E4M3.UNPACK_B R29, R27.reuse ;  /* 0x0000001bff1d723e */ /* 0x080fe400020006ff */
[----:B------:R-:W-:Y:S01]  /*ec70*/  F2FP.F16.E4M3.UNPACK_B R30, R27.H1 ;  /* 0x0000001bff1e723e */ /* 0x000fe200030006ff */
[--C-:B------:R-:W-:Y:S01]  /*ec80*/  HADD2.F32 R43, -RZ, R39.reuse.H0_H0 ;  /* 0x20000027ff2b7230 */ /* 0x100fe20000004100 */
[-C--:B------:R-:W-:Y:S01]  /*ec90*/  F2FP.F16.E4M3.UNPACK_B R6, R26.reuse ;  /* 0x0000001aff06723e */ /* 0x080fe200020006ff */
[----:B------:R-:W-:Y:S01]  /*eca0*/  HADD2.F32 R39, -RZ, R39.H1_H1 ;  /* 0x30000027ff277230 */ /* 0x000fe20000004100 */
[----:B------:R-:W-:Y:S01]  /*ecb0*/  F2FP.F16.E4M3.UNPACK_B R27, R26.H1 ;  /* 0x0000001aff1b723e */ /* 0x000fe200030006ff */
[----:B------:R-:W-:-:S02]  /*ecc0*/  HADD2.F32 R26, -RZ, R28.H0_H0 ;  /* 0x2000001cff1a7230 */ /* 0x000fc40000004100 */
[----:B------:R-:W-:-:S03]  /*ecd0*/  HADD2.F32 R28, -RZ, R28.H1_H1 ;  /* 0x3000001cff1c7230 */ /* 0x000fc60000004100 */
[----:B------:R-:W-:Y:S01]  /*ece0*/  FMUL.FTZ R47, R26, R43 ;  /* 0x0000002b1a2f7220 */ /* 0x000fe20000410000 */
[----:B--2---:R-:W0:Y:S02]  /*ecf0*/  LDS.128 R12, [R51+0x14400] ;  /* 0x01440000330c7984 */ /* 0x004e240000000c00 */
[-C--:B0-----:R-:W-:Y:S02]  /*ed00*/  F2FP.F16.E4M3.UNPACK_B R20, R15.reuse ;  /* 0x0000000fff14723e */ /* 0x081fe400020006ff */
[----:B------:R-:W-:Y:S02]  /*ed10*/  F2FP.F16.E4M3.UNPACK_B R21, R15.H1 ;  /* 0x0000000fff15723e */ /* 0x000fe400030006ff */
[-C--:B------:R-:W-:Y:S02]  /*ed20*/  F2FP.F16.E4M3.UNPACK_B R3, R14.reuse ;  /* 0x0000000eff03723e */ /* 0x080fe400020006ff */
[----:B------:R-:W-:Y:S02]  /*ed30*/  F2FP.F16.E4M3.UNPACK_B R15, R14.H1 ;  /* 0x0000000eff0f723e */ /* 0x000fe400030006ff */
[----:B------:R-:W-:-:S02]  /*ed40*/  F2FP.F16.E4M3.UNPACK_B R7, R12 ;  /* 0x0000000cff07723e */ /* 0x000fc400020006ff */
[----:B------:R-:W-:Y:S02]  /*ed50*/  F2FP.F16.E4M3.UNPACK_B R11, R12.H1 ;  /* 0x0000000cff0b723e */ /* 0x000fe400030006ff */
[----:B------:R-:W-:Y:S02]  /*ed60*/  F2FP.F16.E4M3.UNPACK_B R14, R25 ;  /* 0x00000019ff0e723e */ /* 0x000fe400020006ff */
[-C--:B------:R-:W-:Y:S02]  /*ed70*/  F2FP.F16.E4M3.UNPACK_B R12, R32.reuse ;  /* 0x00000020ff0c723e */ /* 0x080fe400020006ff */
[-C--:B------:R-:W-:Y:S01]  /*ed80*/  F2FP.F16.E4M3.UNPACK_B R10, R13.reuse ;  /* 0x0000000dff0a723e */ /* 0x080fe200020006ff */
[----:B------:R-:W-:Y:S01]  /*ed90*/  HADD2.F32 R5, -RZ, R14.H0_H0 ;  /* 0x2000000eff057230 */ /* 0x000fe20000004100 */
[----:B------:R-:W-:Y:S01]  /*eda0*/  F2FP.F16.E4M3.UNPACK_B R32, R32.H1 ;  /* 0x00000020ff20723e */ /* 0x000fe200030006ff */
[----:B------:R-:W-:Y:S01]  /*edb0*/  HADD2.F32 R34, -RZ, R12.H0_H0 ;  /* 0x2000000cff227230 */ /* 0x000fe20000004100 */
[----:B------:R-:W-:Y:S01]  /*edc0*/  F2FP.F16.E4M3.UNPACK_B R13, R13.H1 ;  /* 0x0000000dff0d723e */ /* 0x000fe200030006ff */
[----:B------:R-:W-:-:S02]  /*edd0*/  HADD2.F32 R9, -RZ, R10.H0_H0 ;  /* 0x2000000aff097230 */ /* 0x000fc40000004100 */
[C---:B------:R-:W-:Y:S01]  /*ede0*/  FMUL.FTZ R44, R5.reuse, R40 ;  /* 0x00000028052c7220 */ /* 0x040fe20000410000 */
[--C-:B------:R-:W-:Y:S02]  /*edf0*/  HADD2.F32 R35, -RZ, R32.reuse.H0_H0 ;  /* 0x20000020ff237230 */ /* 0x100fe40000004100 */
[-C--:B------:R-:W-:Y:S01]  /*ee00*/  FMUL.FTZ R33, R5, R34.reuse ;  /* 0x0000002205217220 */ /* 0x080fe20000410000 */
[----:B------:R-:W-:Y:S02]  /*ee10*/  HADD2.F32 R32, -RZ, R32.H1_H1 ;  /* 0x30000020ff207230 */ /* 0x000fe40000004100 */
[C---:B------:R-:W-:Y:S01]  /*ee20*/  FFMA.FTZ R5, R9.reuse, R34, -R44 ;  /* 0x0000002209057223 */ /* 0x040fe2000001082c */
[----:B------:R-:W-:Y:S01]  /*ee30*/  F2FP.F16.E4M3.UNPACK_B R25, R24 ;  /* 0x00000018ff19723e */ /* 0x000fe200020006ff */
[----:B------:R-:W-:Y:S01]  /*ee40*/  FFMA.FTZ R9, R9, R40, R33 ;  /* 0x0000002809097223 */ /* 0x000fe20000010021 */
[----:B------:R-:W-:Y:S02]  /*ee50*/  HADD2.F32 R33, -RZ, R12.H1_H1 ;  /* 0x3000000cff217230 */ /* 0x000fe40000004100 */
[----:B------:R-:W-:Y:S01]  /*ee60*/  FMUL.FTZ R26, R26, R35 ;  /* 0x000000231a1a7220 */ /* 0x000fe20000410000 */
[----:B------:R-:W-:-:S02]  /*ee70*/  HADD2.F32 R12, -RZ, R10.H1_H1 ;  /* 0x3000000aff0c7230 */ /* 0x000fc40000004100 */
[C---:B------:R-:W-:Y:S01]  /*ee80*/  FMUL.FTZ R40, R28.reuse, R39 ;  /* 0x000000271c287220 */ /* 0x040fe20000410000 */
[----:B------:R-:W-:Y:S02]  /*ee90*/  HADD2.F32 R10, -RZ, R14.H1_H1 ;  /* 0x3000000eff0a7230 */ /* 0x000fe40000004100 */
[----:B------:R-:W-:Y:S01]  /*eea0*/  FMUL.FTZ R28, R28, R32 ;  /* 0x000000201c1c7220 */ /* 0x000fe20000410000 */
[--C-:B------:R-:W-:Y:S01]  /*eeb0*/  HADD2.F32 R14, -RZ, R13.reuse.H0_H0 ;  /* 0x2000000dff0e7230 */ /* 0x100fe20000004100 */
[----:B------:R-:W-:Y:S01]  /*eec0*/  F2FP.F16.E4M3.UNPACK_B R24, R24.H1 ;  /* 0x00000018ff18723e */ /* 0x000fe200030006ff */
[----:B------:R-:W-:Y:S02]  /*eed0*/  HADD2.F32 R13, -RZ, R13.H1_H1 ;  /* 0x3000000dff0d7230 */ /* 0x000fe40000004100 */
[C---:B------:R-:W-:Y:S01]  /*eee0*/  FMUL.FTZ R45, R10.reuse, R41 ;  /* 0x000000290a2d7220 */ /* 0x040fe20000410000 */
[----:B------:R-:W-:Y:S01]  /*eef0*/  FMUL.FTZ R34, R10, R33 ;  /* 0x000000210a227220 */ /* 0x000fe20000410000 */
[C---:B------:R-:W-:Y:S01]  /*ef00*/  FFMA.FTZ R43, R14.reuse, R43, R26 ;  /* 0x0000002b0e2b7223 */ /* 0x040fe2000001001a */
[----:B------:R-:W-:Y:S01]  /*ef10*/  FFMA.FTZ R47, R14, R35, -R47 ;  /* 0x000000230e2f7223 */ /* 0x000fe2000001082f */
[C---:B------:R-:W-:Y:S01]  /*ef20*/  FFMA.FTZ R10, R12.reuse, R33, -R45 ;  /* 0x000000210c0a7223 */ /* 0x040fe2000001082d */
[----:B------:R-:W-:Y:S01]  /*ef30*/  FFMA.FTZ R12, R12, R41, R34 ;  /* 0x000000290c0c7223 */ /* 0x000fe20000010022 */
[-C--:B------:R-:W-:Y:S01]  /*ef40*/  F2FP.F16.E4M3.UNPACK_B R34, R42.reuse ;  /* 0x0000002aff22723e */ /* 0x080fe200020006ff */
[----:B------:R-:W-:Y:S01]  /*ef50*/  HADD2.F32 R26, -RZ, R29.H0_H0 ;  /* 0x2000001dff1a7230 */ /* 0x000fe20000004100 */
[-C--:B------:R-:W-:Y:S01]  /*ef60*/  F2FP.F16.E4M3.UNPACK_B R33, R37.reuse ;  /* 0x00000025ff21723e */ /* 0x080fe200020006ff */
[----:B------:R-:W-:Y:S01]  /*ef70*/  HADD2.F32 R14, -RZ, R20.H0_H0 ;  /* 0x20000014ff0e7230 */ /* 0x000fe20000004100 */
[----:B------:R-:W-:Y:S01]  /*ef80*/  F2FP.F16.E4M3.UNPACK_B R37, R37.H1 ;  /* 0x00000025ff25723e */ /* 0x000fe200030006ff */
[----:B------:R-:W-:Y:S01]  /*ef90*/  HADD2.F32 R41, -RZ, R34.H0_H0 ;  /* 0x20000022ff297230 */ /* 0x000fe20000004100 */
[----:B------:R-:W-:Y:S01]  /*efa0*/  F2FP.F16.E4M3.UNPACK_B R42, R42.H1 ;  /* 0x0000002aff2a723e */ /* 0x000fe200030006ff */
[----:B------:R-:W-:-:S02]  /*efb0*/  HADD2.F32 R35, -RZ, R33.H0_H0 ;  /* 0x20000021ff237230 */ /* 0x000fc40000004100 */
[C---:B------:R-:W-:Y:S01]  /*efc0*/  FFMA.FTZ R40, R13.reuse, R32, -R40 ;  /* 0x000000200d287223 */ /* 0x040fe20000010828 */
[----:B------:R-:W-:Y:S02]  /*efd0*/  HADD2.F32 R34, -RZ, R34.H1_H1 ;  /* 0x30000022ff227230 */ /* 0x000fe40000004100 */
[C---:B------:R-:W-:Y:S01]  /*efe0*/  FMUL.FTZ R45, R26.reuse, R41 ;  /* 0x000000291a2d7220 */ /* 0x040fe20000410000 */
[----:B------:R-:W-:Y:S02]  /*eff0*/  HADD2.F32 R29, -RZ, R29.H1_H1 ;  /* 0x3000001dff1d7230 */ /* 0x000fe40000004100 */
[-C--:B------:R-:W-:Y:S01]  /*f000*/  FMUL.FTZ R26, R26, R35.reuse ;  /* 0x000000231a1a7220 */ /* 0x080fe20000410000 */
[----:B------:R-:W-:Y:S02]  /*f010*/  HADD2.F32 R33, -RZ, R33.H1_H1 ;  /* 0x30000021ff217230 */ /* 0x000fe40000004100 */
[C---:B------:R-:W-:Y:S01]  /*f020*/  FFMA.FTZ R45, R14.reuse, R35, -R45 ;  /* 0x000000230e2d7223 */ /* 0x040fe2000001082d */
[----:B------:R-:W-:Y:S01]  /*f030*/  FFMA.FTZ R44, R13, R39, R28 ;  /* 0x000000270d2c7223 */ /* 0x000fe2000001001c */
[----:B------:R-:W-:Y:S01]  /*f040*/  FFMA.FTZ R41, R14, R41, R26 ;  /* 0x000000290e297223 */ /* 0x000fe2000001001a */
[----:B------:R-:W-:-:S02]  /*f050*/  HADD2.F32 R14, -RZ, R30.H0_H0 ;  /* 0x2000001eff0e7230 */ /* 0x000fc40000004100 */
[C---:B------:R-:W-:Y:S01]  /*f060*/  FMUL.FTZ R35, R29.reuse, R34 ;  /* 0x000000221d237220 */ /* 0x040fe20000410000 */
[----:B------:R-:W-:Y:S02]  /*f070*/  HADD2.F32 R26, -RZ, R37.H0_H0 ;  /* 0x20000025ff1a7230 */ /* 0x000fe40000004100 */
[----:B------:R-:W-:Y:S01]  /*f080*/  FMUL.FTZ R29, R29, R33 ;  /* 0x000000211d1d7220 */ /* 0x000fe20000410000 */
[----:B------:R-:W-:Y:S01]  /*f090*/  HADD2.F32 R28, -RZ, R42.H0_H0 ;  /* 0x2000002aff1c7230 */ /* 0x000fe20000004100 */
[----:B------:R-:W-:Y:S01]  /*f0a0*/  F2FP.SATFINITE.E4M3.F32.PACK_AB_MERGE_C R40, R40, R47, RZ ;  /* 0x0000002f2828723e */ /* 0x000fe200048070ff */
[----:B------:R-:W-:Y:S02]  /*f0b0*/  HADD2.F32 R13, -RZ, R21.H0_H0 ;  /* 0x20000015ff0d7230 */ /* 0x000fe40000004100 */
[C---:B------:R-:W-:Y:S01]  /*f0c0*/  FMUL.FTZ R49, R14.reuse, R26 ;  /* 0x0000001a0e317220 */ /* 0x040fe20000410000 */
[----:B------:R-:W-:Y:S02]  /*f0d0*/  HADD2.F32 R20, -RZ, R20.H1_H1 ;  /* 0x30000014ff147230 */ /* 0x000fe40000004100 */
[----:B------:R-:W-:Y:S01]  /*f0e0*/  FMUL.FTZ R32, R14, R28 ;  /* 0x0000001c0e207220 */ /* 0x000fe20000410000 */
[----:B------:R-:W-:-:S02]  /*f0f0*/  HADD2.F32 R37, -RZ, R37.H1_H1 ;  /* 0x30000025ff257230 */ /* 0x000fc40000004100 */
[C---:B------:R-:W-:Y:S01]  /*f100*/  FFMA.FTZ R49, R13.reuse, R28, R49 ;  /* 0x0000001c0d317223 */ /* 0x040fe20000010031 */
[----:B------:R-:W-:Y:S01]  /*f110*/  F2FP.F16.E4M3.UNPACK_B R28, R38.H1 ;  /* 0x00000026ff1c723e */ /* 0x000fe200030006ff */
[C---:B------:R-:W-:Y:S01]  /*f120*/  FFMA.FTZ R46, R20.reuse, R33, -R35 ;  /* 0x00000021142e7223 */ /* 0x040fe20000010823 */
[----:B------:R-:W-:Y:S01]  /*f130*/  FFMA.FTZ R48, R20, R34, R29 ;  /* 0x0000002214307223 */ /* 0x000fe2000001001d */
[-C--:B------:R-:W-:Y:S01]  /*f140*/  F2FP.F16.E4M3.UNPACK_B R20, R31.reuse.H1 ;  /* 0x0000001fff14723e */ /* 0x080fe200030006ff */
[----:B------:R-:W-:Y:S02]  /*f150*/  HADD2.F32 R42, -RZ, R42.H1_H1 ;  /* 0x3000002aff2a7230 */ /* 0x000fe40000004100 */
[----:B------:R-:W-:Y:S01]  /*f160*/  FFMA.FTZ R39, R13, R26, -R32 ;  /* 0x0000001a0d277223 */ /* 0x000fe20000010820 */
        /* <DEDUP_REMOVED lines=23> */
[----:B------:R-:W-:Y:S01]  /*f2e0*/  F2FP.SATFINITE.E4M3.F32.PACK_AB_MERGE_C R43, R44, R43, RZ ;  /* 0x0000002b2c2b723e */ /* 0x000fe200048070ff */
[----:B------:R-:W-:-:S02]  /*f2f0*/  HADD2.F32 R13, -RZ, R25.H0_H0 ;  /* 0x20000019ff0d7230 */ /* 0x000fc40000004100 */
[C---:B------:R-:W-:Y:S01]  /*f300*/  FFMA.FTZ R33, R11.reuse, R20, -R14 ;  /* 0x000000140b217223 */ /* 0x040fe2000001080e */
[----:B------:R-:W-:Y:S01]  /*f310*/  FFMA.FTZ R35, R11, R28, R21 ;  /* 0x0000001c0b237223 */ /* 0x000fe20000010015 */
[----:B------:R-:W-:Y:S01]  /*f320*/  HADD2.F32 R14, -RZ, R31.H0_H0 ;  /* 0x2000001fff0e7230 */ /* 0x000fe20000004100 */
[----:B------:R-:W-:Y:S01]  /*f330*/  F2FP.F16.E4M3.UNPACK_B R21, R4.H1 ;  /* 0x00000004ff15723e */ /* 0x000fe200030006ff */
        /* <DEDUP_REMOVED lines=24> */
[----:B------:R-:W-:Y:S01]  /*f4c0*/  HADD2.F32 R20, -RZ, R13.H1_H1 ;  /* 0x3000000dff147230 */ /* 0x000fe20000004100 */
[----:B------:R-:W-:Y:S01]  /*f4d0*/  F2FP.F16.E4M3.UNPACK_B R4, R4 ;  /* 0x00000004ff04723e */ /* 0x000fe200020006ff */
[----:B------:R-:W-:-:S02]  /*f4e0*/  HADD2.F32 R15, -RZ, R15.H1_H1 ;  /* 0x3000000fff0f7230 */ /* 0x000fc40000004100 */
[----:B------:R-:W-:Y:S01]  /*f4f0*/  FMUL.FTZ R14, R27, R26 ;  /* 0x0000001a1b0e7220 */ /* 0x000fe20000410000 */
[----:B------:R-:W-:Y:S01]  /*f500*/  FFMA.FTZ R42, R7, R24, R42 ;  /* 0x00000018072a7223 */ /* 0x000fe2000001002a */
[----:B------:R-:W-:Y:S02]  /*f510*/  HADD2.F32 R11, -RZ, R8.H0_H0 ;  /* 0x20000008ff0b7230 */ /* 0x000fe40000004100 */
[-C--:B------:R-:W-:Y:S01]  /*f520*/  FMUL.FTZ R27, R27, R20.reuse ;  /* 0x000000141b1b7220 */ /* 0x080fe20000410000 */
[C---:B------:R-:W-:Y:S01]  /*f530*/  FFMA.FTZ R21, R15.reuse, R20, -R14 ;  /* 0x000000140f157223 */ /* 0x040fe2000001080e */
[----:B------:R-:W-:Y:S01]  /*f540*/  HADD2.F32 R7, -RZ, R6.H0_H0 ;  /* 0x20000006ff077230 */ /* 0x000fe20000004100 */
[----:B------:R-:W-:Y:S01]  /*f550*/  F2FP.SATFINITE.E4M3.F32.PACK_AB_MERGE_C R5, R10, R5, R40 ;  /* 0x000000050a05723e */ /* 0x000fe20004807028 */
[--C-:B------:R-:W-:Y:S02]  /*f560*/  HADD2.F32 R13, -RZ, R4.reuse.H0_H0 ;  /* 0x20000004ff0d7230 */ /* 0x100fe40000004100 */
[----:B------:R-:W-:Y:S01]  /*f570*/  FFMA.FTZ R27, R15, R26, R27 ;  /* 0x0000001a0f1b7223 */ /* 0x000fe2000001001b */
[----:B------:R-:W-:-:S02]  /*f580*/  HADD2.F32 R14, -RZ, R4.H1_H1 ;  /* 0x30000004ff0e7230 */ /* 0x000fc40000004100 */
[C---:B------:R-:W-:Y:S01]  /*f590*/  FMUL.FTZ R20, R7.reuse, R11 ;  /* 0x0000000b07147220 */ /* 0x040fe20000410000 */
[----:B------:R-:W-:Y:S02]  /*f5a0*/  HADD2.F32 R6, -RZ, R6.H1_H1 ;  /* 0x30000006ff067230 */ /* 0x000fe40000004100 */
[-C--:B------:R-:W-:Y:S01]  /*f5b0*/  FMUL.FTZ R15, R7, R13.reuse ;  /* 0x0000000d070f7220 */ /* 0x080fe20000410000 */
[----:B------:R-:W-:Y:S01]  /*f5c0*/  HADD2.F32 R8, -RZ, R8.H1_H1 ;  /* 0x30000008ff087230 */ /* 0x000fe20000004100 */
[----:B------:R-:W-:Y:S01]  /*f5d0*/  F2FP.SATFINITE.E4M3.F32.PACK_AB_MERGE_C R21, R21, R34, RZ ;  /* 0x000000221515723e */ /* 0x000fe200048070ff */
[--C-:B------:R-:W-:Y:S02]  /*f5e0*/  HADD2.F32 R4, -RZ, R3.reuse.H0_H0 ;  /* 0x20000003ff047230 */ /* 0x100fe40000004100 */
[C---:B------:R-:W-:Y:S01]  /*f5f0*/  FMUL.FTZ R24, R6.reuse, R14 ;  /* 0x0000000e06187220 */ /* 0x040fe20000410000 */
[----:B------:R-:W-:Y:S02]  /*f600*/  HADD2.F32 R3, -RZ, R3.H1_H1 ;  /* 0x30000003ff037230 */ /* 0x000fe40000004100 */
[----:B------:R-:W-:Y:S01]  /*f610*/  FMUL.FTZ R7, R6, R8 ;  /* 0x0000000806077220 */ /* 0x000fe20000410000 */
[----:B------:R-:W-:Y:S01]  /*f620*/  F2FP.SATFINITE.E4M3.F32.PACK_AB_MERGE_C R27, R27, R42, RZ ;  /* 0x0000002a1b1b723e */ /* 0x000fe200048070ff */
[C---:B------:R-:W-:Y:S01]  /*f630*/  FFMA.FTZ R20, R4.reuse, R13, R20 ;  /* 0x0000000d04147223 */ /* 0x040fe20000010014 */
[----:B------:R-:W-:Y:S01]  /*f640*/  FFMA.FTZ R6, R4, R11, -R15 ;  /* 0x0000000b04067223 */ /* 0x000fe2000001080f */
        /* <DEDUP_REMOVED lines=10> */
[----:B------:R-:W-:Y:S01]  /*f6f0*/  F2FP.SATFINITE.E4M3.F32.PACK_AB_MERGE_C R11, R48, R41, R11 ;  /* 0x00000029300b723e */ /* 0x000fe2000480700b */
[----:B------:R3:W-:Y:S01]  /*f700*/  STS.128 [R51+0x14400], R4 ;  /* 0x0144000433007388 */ /* 0x0007e20000000c00 */
[----:B------:R-:W-:Y:S02]  /*f710*/  F2FP.SATFINITE.E4M3.F32.PACK_AB_MERGE_C R8, R38, R29, R8 ;  /* 0x0000001d2608723e */ /* 0x000fe40004807008 */
[----:B------:R-:W-:-:S05]  /*f720*/  F2FP.SATFINITE.E4M3.F32.PACK_AB_MERGE_C R10, R3, R20, R27 ;  /* 0x00000014030a723e */ /* 0x000fca000480701b */
[----:B------:R3:W-:Y:S02]  /*f730*/  STS.128 [R0+0x14400], R8 ;  /* 0x0144000800007388 */ /* 0x0007e40000000c00 */
.L_x_3190:
[----:B------:R-:W-:Y:S05]  /*f740*/  BSYNC B0 ;  /* 0x0000000000007941 */ /* 0x000fea0003800000 */
.L_x_3176:
        /* <DEDUP_REMOVED lines=8> */
.L_x_3173:
[----:B-123--:R-:W2:Y:S02]  /*f7d0*/  LDL R0, [R1+0x4] ;  /* 0x0000040001007983 */ /* 0x00eea40000100800 */
[----:B--2---:R-:W-:-:S13]  /*f7e0*/  R2UR UR4, R0 ;  /* 0x00000000000472ca */ /* 0x004fda00000e0000 */
[----:B------:R-:W-:-:S04]  /*f7f0*/  MOV R0, UR4 ;  /* 0x0000000400007c02 */ /* 0x000fc80008000f00 */
[----:B------:R-:W-:-:S13]  /*f800*/  ISETP.NE.AND P0, PT, R0, 0x3, PT ;  /* 0x000000030000780c */ /* 0x000fda0003f05270 */
[----:B------:R-:W-:Y:S05]  /*f810*/  @!P0 BRA `(.L_x_3200) ;  /* 0x0000000000048947 */ /* 0x000fea0003800000 */
[----:B------:R-:W-:Y:S01]  /*f820*/  BPT.TRAP 0x1 ;  /* 0x000000040000795c */ /* 0x000fe20000300000 */
.L_x_3200:
[----:B------:R-:W-:Y:S01]  /*f830*/  IMAD R0, R189, 0x8, R18 ;  /* 0x00000008bd007824 */ /* 0x000fe200078e0212 */
[----:B0----5:R-:W-:-:S04]  /*f840*/  SHF.L.U32 R5, R194, 0x1f, RZ ;  /* 0x0000001fc2057819 */ /* 0x021fc800000006ff */
[----:B------:R0:W1:Y:S01]  /*f850*/  SYNCS.PHASECHK.TRANS64.TRYWAIT P1, [R0+URZ+0x22830], R5 ;  /* 0x02283005000075a7 */ /* 0x000062000802017f */
[----:B------:R-:W-:Y:S05]  /*f860*/  @!P0 BRA `(.L_x_3201) ;  /* 0x0000000000048947 */ /* 0x000fea0003800000 */
[----:B------:R-:W-:Y:S01]  /*f870*/  BPT.TRAP 0x1 ;  /* 0x000000040000795c */ /* 0x000fe20000300000 */
.L_x_3201:
        /* <DEDUP_REMOVED lines=8> */
.L_x_3202:
[----:B------:R-:W-:Y:S01]  /*f900*/  IMAD.MOV.U32 R4, RZ, RZ, R20 ;  /* 0x000000ffff047224 */ /* 0x000fe200078e0014 */
[----:B------:R-:W-:Y:S05]  /*f910*/  WARPSYNC.ALL ;  /* 0x0000000000007948 */ /* 0x000fea0003800000 */
[----:B01----:R-:W-:Y:S01]  /*f920*/  IMAD.MOV.U32 R5, RZ, RZ, 0x40000040 ;  /* 0x40000040ff057424 */ /* 0x003fe200078e00ff */
[----:B------:R-:W-:Y:S01]  /*f930*/  R2UR UR6, R4 ;  /* 0x00000000040672ca */ /* 0x000fe200000e0000 */
[----:B------:R-:W-:Y:S01]  /*f940*/  WARPGROUP.ARRIVE ;  /* 0x00000000000079c5 */ /* 0x000fe20000000000 */
[----:B------:R-:W-:Y:S01]  /*f950*/  LOP3.LUT R4, R36, 0x10000, RZ, 0xfc, !PT ;  /* 0x0001000024047812 */ /* 0x000fe200078efcff */
[C---:B------:R-:W-:Y:S01]  /*f960*/  VIADD R6, R20.reuse, 0x100 ;  /* 0x0000010014067836 */ /* 0x040fe20000000000 */
[C---:B------:R-:W-:Y:S01]  /*f970*/  R2UR UR7, R5.reuse ;  /* 0x00000000050772ca */ /* 0x040fe200000e0000 */
[----:B------:R-:W-:Y:S01]  /*f980*/  VIADD R8, R20, 0x200 ;  /* 0x0000020014087836 */ /* 0x000fe20000000000 */
[----:B------:R-:W-:Y:S01]  /*f990*/  R2UR UR4, R4 ;  /* 0x00000000040472ca */ /* 0x000fe200000e0000 */
[----:B------:R-:W-:Y:S01]  /*f9a0*/  IMAD.MOV.U32 R9, RZ, RZ, 0x40000040 ;  /* 0x40000040ff097424 */ /* 0x000fe200078e00ff */
[----:B------:R-:W-:Y:S01]  /*f9b0*/  R2UR UR5, R5 ;  /* 0x00000000050572ca */ /* 0x000fe200000e0000 */
[----:B------:R-:W-:Y:S01]  /*f9c0*/  VIADD R10, R20, 0x400 ;  /* 0x00000400140a7836 */ /* 0x000fe20000000000 */
[----:B------:R-:W-:Y:S01]  /*f9d0*/  MOV R7, 0x40000040 ;  /* 0x4000004000077802 */ /* 0x000fe20000000f00 */
[----:B------:R-:W-:Y:S01]  /*f9e0*/  IMAD.MOV.U32 R11, RZ, RZ, 0x40000040 ;  /* 0x40000040ff0b7424 */ /* 0x000fe200078e00ff */
[----:B------:R-:W-:Y:S01]  /*f9f0*/  R2UR UR10, R6 ;  /* 0x00000000060a72ca */ /* 0x000fe200000e0000 */
[C---:B------:R-:W-:Y:S01]  /*fa00*/  VIADD R6, R20.reuse, 0x300 ;  /* 0x0000030014067836 */ /* 0x040fe20000000000 */
[----:B------:R-:W-:Y:S01]  /*fa10*/  R2UR UR11, R7 ;  /* 0x00000000070b72ca */ /* 0x000fe200000e0000 */
[----:B------:R-:W-:Y:S01]  /*fa20*/  VIADD R14, R20, 0x404 ;  /* 0x00000404140e7836 */ /* 0x000fe20000000000 */
[----:B------:R-:W-:Y:S01]  /*fa30*/  R2UR UR8, R4 ;  /* 0x00000000040872ca */ /* 0x000fe200000e0000 */
[----:B------:R-:W-:Y:S01]  /*fa40*/  IMAD.MOV.U32 R15, RZ, RZ, 0x40000040 ;  /* 0x40000040ff0f7424 */ /* 0x000fe200078e00ff */
[----:B------:R-:W-:Y:S01]  /*fa50*/  R2UR UR9, R5 ;  /* 0x00000000050972ca */ /* 0x000fe200000e0000 */
[----:B------:R-:W-:Y:S01]  /*fa60*/  IMAD.MOV.U32 R21, RZ, RZ, 0x40000040 ;  /* 0x40000040ff157424 */ /* 0x000fe200078e00ff */
[----:B------:R-:W-:Y:S01]  /*fa70*/  R2UR UR14, R8 ;  /* 0x00000000080e72ca */ /* 0x000fe200000e0000 */
[----:B------:R-:W-:Y:S01]  /*fa80*/  QGMMA.64x32x32.F32.E4M3.E4M3 R88, gdesc[UR4], RZ, !UPT, gsb0 ;  /* 0x00600000045879f3 */ /* 0x000fe2000c0008ff */
[----:B------:R-:W-:Y:S01]  /*fa90*/  R2UR UR15, R9 ;  /* 0x00000000090f72ca */ /* 0x000fe200000e0000 */
[----:B------:R-:W-:Y:S01]  /*faa0*/  VIADD R8, R20, 0x2 ;  /* 0x0000000214087836 */ /* 0x000fe20000000000 */
[----:B------:R-:W-:-:S02]  /*fab0*/  R2UR UR12, R4 ;  /* 0x00000000040c72ca */ /* 0x000fc400000e0000 */
[----:B------:R-:W-:Y:S02]  /*fac0*/  R2UR UR13, R5 ;  /* 0x00000000050d72ca */ /* 0x000fe400000e0000 */
[----:B------:R-:W-:Y:S01]  /*fad0*/  R2UR UR18, R6 ;  /* 0x00000000061272ca */ /* 0x000fe200000e0000 */
[----:B------:R-:W-:Y:S01]  /*fae0*/  VIADD R6, R20, 0x102 ;  /* 0x0000010214067836 */ /* 0x000fe20000000000 */
[----:B------:R-:W-:Y:S01]  /*faf0*/  R2UR UR19, R7 ;  /* 0x00000000071372ca */ /* 0x000fe200000e0000 */
[----:B------:R-:W-:Y:S01]  /*fb00*/  IMAD.MOV.U32 R7, RZ, RZ, 0x40000040 ;  /* 0x40000040ff077424 */ /* 0x000fe200078e00ff */
[----:B------:R-:W-:Y:S02]  /*fb10*/  R2UR UR16, R4 ;  /* 0x00000000041072ca */ /* 0x000fe400000e0000 */
[----:B------:R-:W-:Y:S02]  /*fb20*/  R2UR UR17, R5 ;  /* 0x00000000051172ca */ /* 0x000fe400000e0000 */
[----:B------:R-:W-:Y:S01]  /*fb30*/  R2UR UR22, R10 ;  /* 0x000000000a1672ca */ /* 0x000fe200000e0000 */
[----:B------:R-:W-:Y:S01]  /*fb40*/  VIADD R10, R20, 0x202 ;  /* 0x00000202140a7836 */ /* 0x000fe20000000000 */
[----:B------:R-:W-:Y:S01]  /*fb50*/  R2UR UR23, R11 ;  /* 0x000000000b1772ca */ /* 0x000fe200000e0000 */
[----:B------:R-:W-:Y:S01]  /*fb60*/  IMAD.MOV.U32 R11, RZ, RZ, 0x40000040 ;  /* 0x40000040ff0b7424 */ /* 0x000fe200078e00ff */
[----:B------:R-:W-:-:S02]  /*fb70*/  R2UR UR20, R4 ;  /* 0x00000000041472ca */ /* 0x000fc400000e0000 */
[----:B------:R-:W-:Y:S02]  /*fb80*/  R2UR UR21, R5 ;  /* 0x00000000051572ca */ /* 0x000fe400000e0000 */
[----:B------:R-:W-:Y:S02]  /*fb90*/  MOV R9, 0x40000040 ;  /* 0x4000004000097802 */ /* 0x000fe40000000f00 */
        /* <DEDUP_REMOVED lines=8> */
[----:B------:R-:W-:Y:S01]  /*fc20*/  VIADD R6, R20, 0x302 ;  /* 0x0000030214067836 */ /* 0x000fe20000000000 */
[----:B------:R-:W-:Y:S02]  /*fc30*/  R2UR UR11, R7 ;  /* 0x00000000070b72ca */ /* 0x000fe400000e0000 */
[----:B------:R-:W-:Y:S01]  /*fc40*/  MOV R7, 0x40000040 ;  /* 0x4000004000077802 */ /* 0x000fe20000000f00 */
[----:B------:R-:W-:Y:S02]  /*fc50*/  WARPGROUP.DEPBAR.LE gsb0, 0x0 ;  /* 0x00008000000079c5 */ /* 0x000fe40000010000 */
        /* <DEDUP_REMOVED lines=14> */
[----:B------:R-:W-:Y:S01]  /*fd40*/  QGMMA.64x32x32.F32.E4M3.E4M3 R40, gdesc[UR16], RZ, !UPT, gsb0 ;  /* 0x00600000102879f3 */ /* 0x000fe2000c0008ff */
        /* <DEDUP_REMOVED lines=73> */
[----:B------:R-:W-:Y:S01]  /*101e0*/  IMAD.MOV.U32 R15, RZ, RZ, 0x40000040 ;  /* 0x40000040ff0f7424 */ /* 0x000fe200078e00ff */
[----:B------:R-:W-:Y:S01]  /*101f0*/  IADD3 R20, R20, 0x406, RZ ;  /* 0x0000040614147810 */ /* 0x000fe20007ffe0ff */
        /* <DEDUP_REMOVED lines=45> */
.L_x_3204:
[----:B------:R-:W0:Y:S01]  /*104d0*/  LDC R106, c[0x0][0x448] ;  /* 0x00011200ff6a7b82 */ /* 0x000e220000000800 */
[----:B------:R-:W2:Y:S01]  /*104e0*/  LDL.LU R104, [R1] ;  /* 0x0000000001687983 */ /* 0x000ea20000300800 */
        /* <DEDUP_REMOVED lines=16> */
[----:B------:R-:W-:-:S02]  /*105f0*/  IMAD.IADD R94, R208, 0x1, R197 ;  /* 0x00000001d05e7824 */ /* 0x000fc400078e02c5 */
[C---:B------:R-:W-:Y:S01]  /*10600*/  FMUL.FTZ R80, R2.reuse, R82 ;  /* 0x0000005202507220 */ /* 0x040fe20000410000 */
[C---:B------:R-:W-:Y:S01]  /*10610*/  FMUL.FTZ R82, R2.reuse, R86 ;  /* 0x0000005602527220 */ /* 0x040fe20000410000 */
[C---:B------:R-:W-:Y:S01]  /*10620*/  FMUL.FTZ R86, R2.reuse, R62 ;  /* 0x0000003e02567220 */ /* 0x040fe20000410000 */
[C---:B------:R-:W-:Y:S01]  /*10630*/  FMUL.FTZ R13, R2.reuse, R88 ;  /* 0x00000058020d7220 */ /* 0x040fe20000410000 */
[----:B------:R-:W-:Y:S01]  /*10640*/  FMUL.FTZ R88, R2, R100 ;  /* 0x0000006402587220 */ /* 0x000fe20000410000 */
[----:B0-----:R-:W-:Y:S01]  /*10650*/  ISETP.NE.AND P4, PT, R106, 0x1, PT ;  /* 0x000000016a00780c */ /* 0x001fe20003f85270 */
        /* <DEDUP_REMOVED lines=9> */
[C---:B------:R-:W-:Y:S01]  /*106f0*/  FMUL.FTZ R15, R2.reuse, R92 ;  /* 0x0000005c020f7220 */ /* 0x040fe20000410000 */
[----:B------:R-:W0:Y:S01]  /*10700*/  MUFU.TANH R90, R90 ;  /* 0x0000005a005a7308 */ /* 0x000e220000002400 */
[C---:B------:R-:W-:Y:S01]  /*10710*/  FMUL.FTZ R92, R2.reuse, R95 ;  /* 0x0000005f025c7220 */ /* 0x040fe20000410000 */
[----:B------:R-:W1:Y:S01]  /*10720*/  @P4 LDC R63, c[0x0][0x44c] ;  /* 0x00011300ff3f4b82 */ /* 0x000e620000000800 */
[C---:B------:R-:W-:Y:S01]  /*10730*/  FMUL.FTZ R20, R2.reuse, R96 ;  /* 0x0000006002147220 */ /* 0x040fe20000410000 */
[C---:B------:R-:W-:Y:S01]  /*10740*/  FMUL.FTZ R95, R2.reuse, R98 ;  /* 0x00000062025f7220 */ /* 0x040fe20000410000 */
[C---:B------:R-:W-:Y:S01]  /*10750*/  FMUL.FTZ R107, R2.reuse, R102 ;  /* 0x00000066026b7220 */ /* 0x040fe20000410000 */
[C---:B------:R-:W-:Y:S01]  /*10760*/  FMUL.FTZ R98, R2.reuse, R78 ;  /* 0x0000004e02627220 */ /* 0x040fe20000410000 */
[C---:B------:R-:W-:Y:S01]  /*10770*/  FMUL.FTZ R78, R2.reuse, R84 ;  /* 0x00000054024e7220 */ /* 0x040fe20000410000 */
[----:B------:R-:W3:Y:S01]  /*10780*/  MUFU.TANH R91, R91 ;  /* 0x0000005b005b7308 */ /* 0x000ee20000002400 */
[C---:B------:R-:W-:Y:S01]  /*10790*/  FMUL.FTZ R84, R2.reuse, R58 ;  /* 0x0000003a02547220 */ /* 0x040fe20000410000 */
[----:B------:R-:W4:Y:S01]  /*107a0*/  @P4 LDC R101, c[0x0][0x450] ;  /* 0x00011400ff654b82 */ /* 0x000f220000000800 */
[C---:B------:R-:W-:Y:S01]  /*107b0*/  FMUL.FTZ R58, R2.reuse, R60 ;  /* 0x0000003c023a7220 */ /* 0x040fe20000410000 */
[C---:B------:R-:W-:Y:S01]  /*107c0*/  FMUL.FTZ R60, R2.reuse, R64 ;  /* 0x00000040023c7220 */ /* 0x040fe20000410000 */
[C---:B------:R-:W-:Y:S01]  /*107d0*/  FMUL.FTZ R64, R2.reuse, R66 ;  /* 0x0000004202407220 */ /* 0x040fe20000410000 */
[C---:B------:R-:W-:Y:S01]  /*107e0*/  FMUL.FTZ R66, R2.reuse, R70 ;  /* 0x0000004602427220 */ /* 0x040fe20000410000 */
[C---:B------:R-:W-:Y:S01]  /*107f0*/  FMUL.FTZ R43, R2.reuse, R43 ;  /* 0x0000002b022b7220 */ /* 0x040fe20000410000 */
[----:B------:R-:W5:Y:S01]  /*10800*/  MUFU.TANH R93, R93 ;  /* 0x0000005d005d7308 */ /* 0x000f620000002400 */
[C---:B------:R-:W-:Y:S01]  /*10810*/  FMUL.FTZ R50, R2.reuse, R50 ;  /* 0x0000003202327220 */ /* 0x040fe20000410000 */
[C---:B------:R-:W-:Y:S01]  /*10820*/  FMUL.FTZ R46, R2.reuse, R46 ;  /* 0x0000002e022e7220 */ /* 0x040fe20000410000 */
[C---:B------:R-:W-:Y:S01]  /*10830*/  FMUL.FTZ R47, R2.reuse, R47 ;  /* 0x0000002f022f7220 */ /* 0x040fe20000410000 */
[C---:B------:R-:W-:Y:S01]  /*10840*/  FMUL.FTZ R54, R2.reuse, R54 ;  /* 0x0000003602367220 */ /* 0x040fe20000410000 */
[C---:B------:R-:W-:Y:S01]  /*10850*/  FMUL.FTZ R51, R2.reuse, R51 ;  /* 0x0000003302337220 */ /* 0x040fe20000410000 */
[C---:B------:R-:W-:Y:S01]  /*10860*/  FMUL.FTZ R55, R2.reuse, R55 ;  /* 0x0000003702377220 */ /* 0x040fe20000410000 */
[----:B------:R-:W-:Y:S01]  /*10870*/  ULDC UR60, c[0x0][0x988] ;  /* 0x00026200003c7ab9 */ /* 0x000fe20000000800 */
[----:B------:R-:W5:Y:S01]  /*10880*/  MUFU.TANH R92, R92 ;  /* 0x0000005c005c7308 */ /* 0x000f620000002400 */
[----:B------:R-:W-:Y:S01]  /*10890*/  FMUL.FTZ R72, R2, R72 ;  /* 0x0000004802487220 */ /* 0x000fe20000410000 */
[----:B-1----:R-:W-:-:S04]  /*108a0*/  @P4 IMAD.HI.U32 R62, R94, R63, RZ ;  /* 0x0000003f5e3e4227 */ /* 0x002fc800078e00ff */
[C---:B------:R-:W-:Y:S01]  /*108b0*/  FMUL.FTZ R63, R2.reuse, R69 ;  /* 0x00000045023f7220 */ /* 0x040fe20000410000 */
[C---:B------:R-:W-:Y:S01]  /*108c0*/  FMUL.FTZ R73, R2.reuse, R73 ;  /* 0x0000004902497220 */ /* 0x040fe20000410000 */
[C---:B------:R-:W-:Y:S01]  /*108d0*/  FMUL.FTZ R56, R2.reuse, R56 ;  /* 0x0000003802387220 */ /* 0x040fe20000410000 */
[----:B------:R-:W-:Y:S02]  /*108e0*/  IMAD R69, R217, -0xa0, R199 ;  /* 0xffffff60d9457824 */ /* 0x000fe400078e02c7 */
[C---:B------:R-:W-:Y:S01]  /*108f0*/  FMUL.FTZ R57, R2.reuse, R57 ;  /* 0x0000003902397220 */ /* 0x040fe20000410000 */
[----:B------:R-:W1:Y:S01]  /*10900*/  MUFU.TANH R95, R95 ;  /* 0x0000005f005f7308 */ /* 0x000e620000002400 */
[C---:B------:R-:W-:Y:S01]  /*10910*/  FMUL.FTZ R40, R2.reuse, R40 ;  /* 0x0000002802287220 */ /* 0x040fe20000410000 */
[----:B----4-:R-:W-:Y:S01]  /*10920*/  @P4 SHF.R.U32.HI R94, RZ, R101, R62 ;  /* 0x00000065ff5e4219 */ /* 0x010fe2000001163e */
[----:B------:R-:W-:Y:S01]  /*10930*/  FMUL.FTZ R62, R2, R68 ;  /* 0x00000044023e7220 */ /* 0x000fe20000410000 */
[----:B------:R-:W-:Y:S01]  /*10940*/  IADD3 R101, -R200, 0xa1, R67 ;  /* 0x000000a1c8657810 */ /* 0x000fe20007ffe143 */
[----:B------:R-:W-:Y:S01]  /*10950*/  FMUL.FTZ R67, R2, R71 ;  /* 0x0000004702437220 */ /* 0x000fe20000410000 */
[----:B------:R-:W-:Y:S01]  /*10960*/  IADD3 R96, -R200, 0xa0, R69 ;  /* 0x000000a0c8607810 */ /* 0x000fe20007ffe145 */
[----:B------:R-:W4:Y:S01]  /*10970*/  SHFL.IDX PT, R68, R94, 0x1, 0x1c1f ;  /* 0x003c1f005e447f89 */ /* 0x000f2200000e0000 */
[----:B------:R-:W-:Y:S01]  /*10980*/  IADD3 R101, -R198, R101, R199 ;  /* 0x00000065c6657210 */ /* 0x000fe20007ffe1c7 */
[----:B------:R-:W1:Y:S01]  /*10990*/  MUFU.TANH R97, R97 ;  /* 0x0000006100617308 */ /* 0x000e620000002400 */
[C---:B------:R-:W-:Y:S01]  /*109a0*/  FMUL.FTZ R41, R2.reuse, R41 ;  /* 0x0000002902297220 */ /* 0x040fe20000410000 */
[----:B------:R-:W1:Y:S01]  /*109b0*/  SHFL.IDX PT, R102, R94, RZ, 0x1c1f ;  /* 0x001c1fff5e667589 */ /* 0x000e6200000e0000 */
[----:B------:R-:W-:Y:S01]  /*109c0*/  FMUL.FTZ R37, R2, R37 ;  /* 0x0000002502257220 */ /* 0x000fe20000410000 */
[----:B------:R-:W-:-:S02]  /*109d0*/  VIADD R0, R0, 0x22840 ;  /* 0x0002284000007836 */ /* 0x000fc40000000000 */
[----:B------:R-:W-:Y:S02]  /*109e0*/  VIADD R217, R217, 0xfffffffe ;  /* 0xfffffffed9d97836 */ /* 0x000fe40000000000 */
[----:B------:R-:W1:Y:S08]  /*109f0*/  MUFU.TANH R107, R107 ;  /* 0x0000006b006b7308 */ /* 0x000e700000002400 */
[----:B------:R-:W1:Y:S01]  /*10a00*/  MUFU.TANH R105, R105 ;  /* 0x0000006900697308 */ /* 0x000e620000002400 */
[----:B----4-:R-:W-:-:S07]  /*10a10*/  VIADDMNMX R69, R68, R101, R96, PT ;  /* 0x0000006544457246 */ /* 0x010fce0003800160 */
[----:B------:R-:W4:Y:S01]  /*10a20*/  MUFU.TANH R103, R103 ;  /* 0x0000006700677308 */ /* 0x000f220000002400 */
[C---:B------:R-:W-:Y:S02]  /*10a30*/  ISETP.GT.AND P1, PT, R69.reuse, RZ, PT ;  /* 0x000000ff4500720c */ /* 0x040fe40003f24270 */
[C---:B------:R-:W-:Y:S02]  /*10a40*/  ISETP.GT.AND P2, PT, R69.reuse, 0x1, PT ;  /* 0x000000014500780c */ /* 0x040fe40003f44270 */
[----:B------:R-:W-:Y:S02]  /*10a50*/  ISETP.GT.AND P3, PT, R69, 0x8, PT ;  /* 0x000000084500780c */ /* 0x000fe40003f64270 */
[----:B0-----:R-:W-:Y:S01]  /*10a60*/  FSEL R111, R90, -INF , P1 ;  /* 0xff8000005a6f7808 */ /* 0x001fe20000800000 */
[----:B------:R-:W0:Y:S01]  /*10a70*/  MUFU.TANH R99, R99 ;  /* 0x0000006300637308 */ /* 0x000e220000002400 */
[----:B---3--:R-:W-:Y:S02]  /*10a80*/  FSEL R109, R91, -INF , P2 ;  /* 0xff8000005b6d7808 */ /* 0x008fe40001000000 */
[----:B------:R-:W-:-:S02]  /*10a90*/  ISETP.GT.AND P1, PT, R69, 0x9, PT ;  /* 0x000000094500780c */ /* 0x000fc40003f24270 */
[----:B-----5:R-:W-:Y:S02]  /*10aa0*/  FSEL R113, R93, -INF , P3 ;  /* 0xff8000005d717808 */ /* 0x020fe40001800000 */
[----:B------:R-:W-:Y:S01]  /*10ab0*/  FMNMX.FTZ R68, R111, R109, !PT ;  /* 0x0000006d6f447209 */ /* 0x000fe20007810000 */
[----:B------:R-:W3:Y:S01]  /*10ac0*/  MUFU.TANH R98, R98 ;  /* 0x0000006200627308 */ /* 0x000ee20000002400 */
[----:B------:R-:W-:Y:S02]  /*10ad0*/  ISETP.GT.AND P2, PT, R69, 0x10, PT ;  /* 0x000000104500780c */ /* 0x000fe40003f44270 */
[----:B------:R-:W-:Y:S02]  /*10ae0*/  FSEL R117, R92, -INF , P1 ;  /* 0xff8000005c757808 */ /* 0x000fe40000800000 */
[----:B------:R-:W-:Y:S01]  /*10af0*/  FMNMX.FTZ R70, R113, R68, !PT ;  /* 0x0000004471467209 */ /* 0x000fe20007810000 */
[----:B------:R-:W-:Y:S01]  /*10b00*/  FMUL.FTZ R68, R2, R42 ;  /* 0x0000002a02447220 */ /* 0x000fe20000410000 */
[----:B------:R-:W-:Y:S01]  /*10b10*/  ISETP.GT.AND P1, PT, R69, 0x11, PT ;  /* 0x000000114500780c */ /* 0x000fe20003f24270 */
[----:B------:R-:W5:Y:S01]  /*10b20*/  MUFU.TANH R100, R100 ;  /* 0x0000006400647308 */ /* 0x000f620000002400 */
[----:B-1----:R-:W-:-:S02]  /*10b30*/  FSEL R119, R95, -INF , P2 ;  /* 0xff8000005f777808 */ /* 0x002fc40001000000 */
[----:B------:R-:W-:Y:S02]  /*10b40*/  FMNMX.FTZ R70, R117, R70, !PT ;  /* 0x0000004675467209 */ /* 0x000fe40007810000 */
[----:B------:R-:W-:Y:S02]  /*10b50*/  ISETP.GT.AND P2, PT, R69, 0x18, PT ;  /* 0x000000184500780c */ /* 0x000fe40003f44270 */
[----:B------:R-:W-:Y:S01]  /*10b60*/  FSEL R115, R97, -INF , P1 ;  /* 0xff80000061737808 */ /* 0x000fe20000800000 */
[----:B------:R-:W1:Y:S01]  /*10b70*/  MUFU.TANH R80, R80 ;  /* 0x0000005000507308 */ /* 0x000e620000002400 */
[----:B------:R-:W-:Y:S02]  /*10b80*/  FMNMX.FTZ R70, R119, R70, !PT ;  /* 0x0000004677467209 */ /* 0x000fe40007810000 */
[----:B------:R-:W-:Y:S02]  /*10b90*/  ISETP.GT.AND P1, PT, R69, 0x19, PT ;  /* 0x000000194500780c */ /* 0x000fe40003f24270 */
[----:B------:R-:W-:-:S02]  /*10ba0*/  FSEL R107, R107, -INF , P2 ;  /* 0xff8000006b6b7808 */ /* 0x000fc40001000000 */
[----:B------:R-:W-:Y:S01]  /*10bb0*/  FMNMX.FTZ R70, R115, R70, !PT ;  /* 0x0000004673467209 */ /* 0x000fe20007810000 */
[----:B------:R-:W1:Y:S01]  /*10bc0*/  MUFU.TANH R81, R81 ;  /* 0x0000005100517308 */ /* 0x000e620000002400 */
[----:B------:R-:W-:Y:S02]  /*10bd0*/  ISETP.GT.AND P2, PT, R69, 0x20, PT ;  /* 0x000000204500780c */ /* 0x000fe40003f44270 */
[----:B------:R-:W-:Y:S02]  /*10be0*/  FSEL R105, R105, -INF , P1 ;  /* 0xff80000069697808 */ /* 0x000fe40000800000 */
        /* <DEDUP_REMOVED lines=8> */
[----:B------:R-:W-:Y:S02]  /*10c70*/  FMNMX.FTZ R70, R103, R70, !PT ;  /* 0x0000004667467209 */ /* 0x000fe40007810000 */
[----:B------:R-:W-:Y:S02]  /*10c80*/  ISETP.GT.AND P1, PT, R69, 0x29, PT ;  /* 0x000000294500780c */ /* 0x000fe40003f24270 */
[----:B---3--:R-:W-:-:S02]  /*10c90*/  FSEL R97, R98, -INF , P2 ;  /* 0xff80000062617808 */ /* 0x008fc40001000000 */
[----:B------:R-:W-:Y:S01]  /*10ca0*/  FMNMX.FTZ R70, R99, R70, !PT ;  /* 0x0000004663467209 */ /* 0x000fe20007810000 */
[----:B------:R-:W-:Y:S01]  /*10cb0*/  MUFU.TANH R84, R84 ;  /* 0x0000005400547308 */ /* 0x000fe20000002400 */
[----:B------:R-:W-:Y:S02]  /*10cc0*/  ISETP.GT.AND P2, PT, R69, 0x30, PT ;  /* 0x000000304500780c */ /* 0x000fe40003f44270 */
[----:B-----5:R-:W-:Y:S02]  /*10cd0*/  FSEL R95, R100, -INF , P1 ;  /* 0xff800000645f7808 */ /* 0x020fe40000800000 */
[----:B------:R-:W-:Y:S02]  /*10ce0*/  FMNMX.FTZ R70, R97, R70, !PT ;  /* 0x0000004661467209 */ /* 0x000fe40007810000 */
[----:B------:R-:W-:Y:S01]  /*10cf0*/  ISETP.GT.AND P1, PT, R69, 0x31, PT ;  /* 0x000000314500780c */ /* 0x000fe20003f24270 */
[----:B------:R-:W3:Y:S01]  /*10d00*/  MUFU.TANH R85, R85 ;  /* 0x0000005500557308 */ /* 0x000ee20000002400 */
        /* <DEDUP_REMOVED lines=9> */
[----:B------:R-:W4:Y:S01]  /*10da0*/  MUFU.TANH R87, R87 ;  /* 0x0000005700577308 */ /* 0x000f220000002400 */
[----:B------:R-:W-:Y:S02]  /*10db0*/  ISETP.GT.AND P2, PT, R69, 0x40, PT ;  /* 0x000000404500780c */ /* 0x000fe40003f44270 */
[----:B0-----:R-:W-:Y:S02]  /*10dc0*/  FSEL R71, R83, -INF , P1 ;  /* 0xff80000053477808 */ /* 0x001fe40000800000 */
[----:B------:R-:W-:Y:S02]  /*10dd0*/  FMNMX.FTZ R70, R81, R70, !PT ;  /* 0x0000004651467209 */ /* 0x000fe40007810000 */
[----:B------:R-:W-:Y:S01]  /*10de0*/  ISETP.GT.AND P1, PT, R69, 0x41, PT ;  /* 0x000000414500780c */ /* 0x000fe20003f24270 */
[----:B------:R-:W-:Y:S01]  /*10df0*/  MUFU.TANH R64, R64 ;  /* 0x0000004000407308 */ /* 0x000fe20000002400 */
[----:B------:R-:W-:-:S02]  /*10e00*/  VIADDMNMX R102, R102, R101, R96, PT ;  /* 0x0000006566667246 */ /* 0x000fc40003800160 */
[----:B---3--:R-:W-:Y:S02]  /*10e10*/  FSEL R42, R85, -INF , P1 ;  /* 0xff800000552a7808 */ /* 0x008fe40000800000 */
[----:B------:R-:W-:Y:S02]  /*10e20*/  ISETP.GT.AND P1, PT, R69, 0x49, PT ;  /* 0x000000494500780c */ /* 0x000fe40003f24270 */
[----:B------:R-:W-:Y:S01]  /*10e30*/  ISETP.GT.AND P3, PT, R102, 0x8, PT ;  /* 0x000000086600780c */ /* 0x000fe20003f64270 */
[----:B------:R0:W-:Y:S08]  /*10e40*/  MUFU.TANH R90, R43 ;  /* 0x0000002b005a7308 */ /* 0x0001f00000002400 */
[----:B------:R3:W-:Y:S01]  /*10e50*/  MUFU.TANH R80, R50 ;  /* 0x0000003200507308 */ /* 0x0007e20000002400 */
[----:B0-----:R-:W-:-:S07]  /*10e60*/  FMNMX.FTZ R43, R71, R70, !PT ;  /* 0x00000046472b7209 */ /* 0x001fce0007810000 */
[----:B------:R-:W0:Y:S01]  /*10e70*/  MUFU.TANH R65, R65 ;  /* 0x0000004100417308 */ /* 0x000e220000002400 */
[----:B---3--:R-:W-:Y:S02]  /*10e80*/  FSEL R50, R84, -INF , P2 ;  /* 0xff80000054327808 */ /* 0x008fe40001000000 */
[----:B------:R-:W-:Y:S02]  /*10e90*/  ISETP.GT.AND P2, PT, R69, 0x48, PT ;  /* 0x000000484500780c */ /* 0x000fe40003f44270 */
[----:B------:R-:W-:-:S03]  /*10ea0*/  FMNMX.FTZ R43, R50, R43, !PT ;  /* 0x0000002b322b7209 */ /* 0x000fc60007810000 */
[----:B------:R-:W-:Y:S08]  /*10eb0*/  MUFU.TANH R66, R66 ;  /* 0x0000004200427308 */ /* 0x000ff00000002400 */
[----:B------:R1:W-:Y:S08]  /*10ec0*/  MUFU.TANH R92, R46 ;  /* 0x0000002e005c7308 */ /* 0x0003f00000002400 */
[----:B------:R3:W-:Y:S01]  /*10ed0*/  MUFU.TANH R98, R47 ;  /* 0x0000002f00627308 */ /* 0x0007e20000002400 */
[----:B-1----:R-:W-:-:S02]  /*10ee0*/  FSEL R46, R86, -INF , P2 ;  /* 0xff800000562e7808 */ /* 0x002fc40001000000 */
[----:B------:R-:W-:-:S05]  /*10ef0*/  ISETP.GT.AND P2, PT, R69, 0x50, PT ;  /* 0x000000504500780c */ /* 0x000fca0003f44270 */
[----:B------:R-:W1:Y:S01]  /*10f00*/  MUFU.TANH R67, R67 ;  /* 0x0000004300437308 */ /* 0x000e620000002400 */
[----:B---3--:R-:W-:Y:S02]  /*10f10*/  FMNMX.FTZ R47, R42, R43, !PT ;  /* 0x0000002b2a2f7209 */ /* 0x008fe40007810000 */
[----:B----4-:R-:W-:Y:S02]  /*10f20*/  FSEL R43, R87, -INF , P1 ;  /* 0xff800000572b7808 */ /* 0x010fe40000800000 */
[----:B------:R-:W-:Y:S02]  /*10f30*/  FMNMX.FTZ R70, R46, R47, !PT ;  /* 0x0000002f2e467209 */ /* 0x000fe40007810000 */
[----:B------:R-:W-:Y:S01]  /*10f40*/  ISETP.GT.AND P1, PT, R69, 0x51, PT ;  /* 0x000000514500780c */ /* 0x000fe20003f24270 */
[----:B------:R3:W-:Y:S03]  /*10f50*/  MUFU.TANH R84, R54 ;  /* 0x0000003600547308 */ /* 0x0007e60000002400 */
[----:B0-----:R-:W-:-:S02]  /*10f60*/  FSEL R47, R65, -INF , P1 ;  /* 0xff800000412f7808 */ /* 0x001fc40000800000 */
[----:B------:R-:W-:-:S03]  /*10f70*/  ISETP.GT.AND P1, PT, R69, 0x59, PT ;  /* 0x000000594500780c */ /* 0x000fc60003f24270 */
[----:B------:R-:W0:Y:S01]  /*10f80*/  MUFU.TANH R68, R68 ;  /* 0x0000004400447308 */ /* 0x000e220000002400 */
[----:B---3--:R-:W-:Y:S01]  /*10f90*/  FMUL.FTZ R54, R2, R26 ;  /* 0x0000001a02367220 */ /* 0x008fe20000410000 */
[----:B------:R-:W-:Y:S02]  /*10fa0*/  FSEL R26, R64, -INF , P2 ;  /* 0xff800000401a7808 */ /* 0x000fe40001000000 */
[----:B------:R-:W-:-:S04]  /*10fb0*/  ISETP.GT.AND P2, PT, R69, 0x58, PT ;  /* 0x000000584500780c */ /* 0x000fc80003f44270 */
[----:B------:R3:W4:Y:S08]  /*10fc0*/  MUFU.TANH R82, R51 ;  /* 0x0000003300527308 */ /* 0x0007300000002400 */
[----:B------:R5:W2:Y:S01]  /*10fd0*/  MUFU.TANH R85, R55 ;  /* 0x0000003700557308 */ /* 0x000aa20000002400 */
[----:B---3--:R-:W-:Y:S01]  /*10fe0*/  FMNMX.FTZ R51, R43, R70, !PT ;  /* 0x000000462b337209 */ /* 0x008fe20007810000 */
[----:B------:R-:W-:-:S03]  /*10ff0*/  FMUL.FTZ R70, R2, R38 ;  /* 0x0000002602467220 */ /* 0x000fc60000410000 */
[----:B------:R-:W-:Y:S02]  /*11000*/  FMNMX.FTZ R64, R26, R51, !PT ;  /* 0x000000331a407209 */ /* 0x000fe40007810000 */
[----:B-1----:R-:W-:Y:S01]  /*11010*/  FSEL R51, R67, -INF , P1 ;  /* 0xff80000043337808 */ /* 0x002fe20000800000 */
[----:B------:R1:W3:Y:S01]  /*11020*/  MUFU.TANH R86, R54 ;  /* 0x0000003600567308 */ /* 0x0002e20000002400 */
[----:B-----5:R-:W-:Y:S01]  /*11030*/  FMUL.FTZ R55, R2, R27 ;  /* 0x0000001b02377220 */ /* 0x020fe20000410000 */
[----:B------:R-:W-:Y:S02]  /*11040*/  FSEL R27, R66, -INF , P2 ;  /* 0xff800000421b7808 */ /* 0x000fe40001000000 */
[----:B------:R-:W-:Y:S02]  /*11050*/  FMNMX.FTZ R64, R47, R64, !PT ;  /* 0x000000402f407209 */ /* 0x000fe40007810000 */
[C---:B------:R-:W-:Y:S02]  /*11060*/  ISETP.GT.AND P2, PT, R69.reuse, 0x60, PT ;  /* 0x000000604500780c */ /* 0x040fe40003f44270 */
[----:B------:R-:W-:Y:S01]  /*11070*/  ISETP.GT.AND P1, PT, R69, 0x61, PT ;  /* 0x000000614500780c */ /* 0x000fe20003f24270 */
[----:B------:R5:W3:Y:S01]  /*11080*/  MUFU.TANH R87, R55 ;  /* 0x0000003700577308 */ /* 0x000ae20000002400 */
[----:B-1----:R-:W-:Y:S01]  /*11090*/  FMNMX.FTZ R54, R27, R64, !PT ;  /* 0x000000401b367209 */ /* 0x002fe20007810000 */
[----:B------:R-:W-:Y:S01]  /*110a0*/  FMUL.FTZ R64, R2, R30 ;  /* 0x0000001e02407220 */ /* 0x000fe20000410000 */
[----:B0-----:R-:W-:-:S02]  /*110b0*/  FSEL R30, R68, -INF , P2 ;  /* 0xff800000441e7808 */ /* 0x001fc40001000000 */
[----:B------:R-:W-:Y:S02]  /*110c0*/  FMNMX.FTZ R65, R51, R54, !PT ;  /* 0x0000003633417209 */ /* 0x000fe40007810000 */
[C---:B------:R-:W-:Y:S01]  /*110d0*/  ISETP.GT.AND P2, PT, R69.reuse, 0x68, PT ;  /* 0x000000684500780c */ /* 0x040fe20003f44270 */
[----:B------:R0:W1:Y:S01]  /*110e0*/  MUFU.TANH R100, R64 ;  /* 0x0000004000647308 */ /* 0x0000620000002400 */
[----:B------:R-:W-:Y:S02]  /*110f0*/  FSEL R54, R90, -INF , P1 ;  /* 0xff8000005a367808 */ /* 0x000fe40000800000 */
[----:B------:R-:W-:Y:S01]  /*11100*/  FMNMX.FTZ R67, R30, R65, !PT ;  /* 0x000000411e437209 */ /* 0x000fe20007810000 */
[----:B------:R-:W-:Y:S01]  /*11110*/  FMUL.FTZ R65, R2, R31 ;  /* 0x0000001f02417220 */ /* 0x000fe20000410000 */
[----:B------:R-:W-:Y:S02]  /*11120*/  ISETP.GT.AND P1, PT, R69, 0x69, PT ;  /* 0x000000694500780c */ /* 0x000fe40003f24270 */
[----:B-----5:R-:W-:Y:S01]  /*11130*/  FSEL R55, R92, -INF , P2 ;  /* 0xff8000005c377808 */ /* 0x020fe20001000000 */
[----:B------:R5:W1:Y:S01]  /*11140*/  MUFU.TANH R90, R65 ;  /* 0x00000041005a7308 */ /* 0x000a620000002400 */
[----:B------:R-:W-:-:S02]  /*11150*/  FMNMX.FTZ R66, R54, R67, !PT ;  /* 0x0000004336427209 */ /* 0x000fc40007810000 */
[----:B------:R-:W-:Y:S02]  /*11160*/  ISETP.GT.AND P2, PT, R69, 0x70, PT ;  /* 0x000000704500780c */ /* 0x000fe40003f44270 */
[----:B------:R-:W-:Y:S02]  /*11170*/  FSEL R31, R98, -INF , P1 ;  /* 0xff800000621f7808 */ /* 0x000fe40000800000 */
[----:B0-----:R-:W-:Y:S01]  /*11180*/  FMNMX.FTZ R64, R55, R66, !PT ;  /* 0x0000004237407209 */ /* 0x001fe20007810000 */
[----:B------:R-:W-:Y:S01]  /*11190*/  FMUL.FTZ R66, R2, R34 ;  /* 0x0000002202427220 */ /* 0x000fe20000410000 */
[----:B------:R-:W-:Y:S01]  /*111a0*/  ISETP.GT.AND P1, PT, R69, 0x71, PT ;  /* 0x000000714500780c */ /* 0x000fe20003f24270 */
[----:B------:R-:W-:Y:S01]  /*111b0*/  MUFU.TANH R13, R13 ;  /* 0x0000000d000d7308 */ /* 0x000fe20000002400 */
[----:B------:R-:W-:Y:S01]  /*111c0*/  FSEL R34, R80, -INF , P2 ;  /* 0xff80000050227808 */ /* 0x000fe20001000000 */
[----:B------:R-:W-:Y:S01]  /*111d0*/  FMUL.FTZ R80, R2, R39 ;  /* 0x0000002702507220 */ /* 0x000fe20000410000 */
[----:B------:R-:W-:-:S02]  /*111e0*/  FMNMX.FTZ R67, R31, R64, !PT ;  /* 0x000000401f437209 */ /* 0x000fc40007810000 */
[C---:B------:R-:W-:Y:S02]  /*111f0*/  ISETP.GT.AND P2, PT, R69.reuse, 0x78, PT ;  /* 0x000000784500780c */ /* 0x040fe40003f44270 */
[----:B----4-:R-:W-:Y:S01]  /*11200*/  FSEL R64, R82, -INF , P1 ;  /* 0xff80000052407808 */ /* 0x010fe20000800000 */
[----:B------:R3:W0:Y:S01]  /*11210*/  MUFU.TANH R92, R66 ;  /* 0x00000042005c7308 */ /* 0x0006220000002400 */
[----:B------:R-:W-:Y:S01]  /*11220*/  FMNMX.FTZ R83, R34, R67, !PT ;  /* 0x0000004322537209 */ /* 0x000fe20007810000 */
[----:B------:R-:W-:Y:S01]  /*11230*/  FMUL.FTZ R67, R2, R35 ;  /* 0x0000002302437220 */ /* 0x000fe20000410000 */
[C---:B------:R-:W-:Y:S02]  /*11240*/  ISETP.GT.AND P1, PT, R69.reuse, 0x79, PT ;  /* 0x000000794500780c */ /* 0x040fe40003f24270 */
[----:B-----5:R-:W-:Y:S02]  /*11250*/  FSEL R65, R84, -INF , P2 ;  /* 0xff80000054417808 */ /* 0x020fe40001000000 */
[----:B------:R-:W-:Y:S01]  /*11260*/  FMNMX.FTZ R68, R64, R83, !PT ;  /* 0x0000005340447209 */ /* 0x000fe20007810000 */
[----:B------:R1:W4:Y:S01]  /*11270*/  MUFU.TANH R84, R67 ;  /* 0x0000004300547308 */ /* 0x0003220000002400 */
[----:B------:R-:W-:-:S02]  /*11280*/  ISETP.GT.AND P2, PT, R69, 0x80, PT ;  /* 0x000000804500780c */ /* 0x000fc40003f44270 */
[----:B--2---:R-:W-:Y:S02]  /*11290*/  FSEL R35, R85, -INF , P1 ;  /* 0xff80000055237808 */ /* 0x004fe40000800000 */
[----:B------:R-:W-:Y:S02]  /*112a0*/  FMNMX.FTZ R68, R65, R68, !PT ;  /* 0x0000004441447209 */ /* 0x000fe40007810000 */
[----:B------:R-:W-:Y:S01]  /*112b0*/  ISETP.GT.AND P1, PT, R69, 0x81, PT ;  /* 0x000000814500780c */ /* 0x000fe20003f24270 */
[----:B------:R2:W5:Y:S01]  /*112c0*/  MUFU.TANH R85, R70 ;  /* 0x0000004600557308 */ /* 0x0005620000002400 */
[----:B---3--:R-:W-:Y:S01]  /*112d0*/  FSEL R66, R86, -INF , P2 ;  /* 0xff80000056427808 */ /* 0x008fe20001000000 */
[----:B------:R-:W-:Y:S01]  /*112e0*/  FMUL.FTZ R86, R2, R32 ;  /* 0x0000002002567220 */ /* 0x000fe20000410000 */
[----:B------:R-:W-:Y:S02]  /*112f0*/  FMNMX.FTZ R83, R35, R68, !PT ;  /* 0x0000004423537209 */ /* 0x000fe40007810000 */
[----:B------:R-:W-:-:S02]  /*11300*/  ISETP.GT.AND P2, PT, R69, 0x88, PT ;  /* 0x000000884500780c */ /* 0x000fc40003f44270 */
[----:B------:R-:W-:Y:S01]  /*11310*/  FSEL R38, R87, -INF , P1 ;  /* 0xff80000057267808 */ /* 0x000fe20000800000 */
[----:B------:R-:W3:Y:S01]  /*11320*/  MUFU.TANH R80, R80 ;  /* 0x0000005000507308 */ /* 0x000ee20000002400 */
[----:B------:R-:W-:Y:S01]  /*11330*/  FMNMX.FTZ R83, R66, R83, !PT ;  /* 0x0000005342537209 */ /* 0x000fe20007810000 */
[----:B------:R-:W-:Y:S01]  /*11340*/  FMUL.FTZ R87, R2, R33 ;  /* 0x0000002102577220 */ /* 0x000fe20000410000 */
[C---:B------:R-:W-:Y:S02]  /*11350*/  ISETP.GT.AND P1, PT, R69.reuse, 0x89, PT ;  /* 0x000000894500780c */ /* 0x040fe40003f24270 */
[----:B-1----:R-:W-:Y:S02]  /*11360*/  FSEL R67, R100, -INF , P2 ;  /* 0xff80000064437808 */ /* 0x002fe40001000000 */
[----:B------:R-:W-:Y:S01]  /*11370*/  FMNMX.FTZ R82, R38, R83, !PT ;  /* 0x0000005326527209 */ /* 0x000fe20007810000 */
[----:B------:R-:W-:Y:S01]  /*11380*/  MUFU.TANH R3, R3 ;  /* 0x0000000300037308 */ /* 0x000fe20000002400 */
[----:B------:R-:W-:-:S02]  /*11390*/  ISETP.GT.AND P2, PT, R69, 0x90, PT ;  /* 0x000000904500780c */ /* 0x000fc40003f44270 */
[----:B------:R-:W-:Y:S01]  /*113a0*/  FSEL R68, R90, -INF , P1 ;  /* 0xff8000005a447808 */ /* 0x000fe20000800000 */
[C---:B------:R-:W-:Y:S01]  /*113b0*/  FMUL.FTZ R90, R2.reuse, R44 ;  /* 0x0000002c025a7220 */ /* 0x040fe20000410000 */
[----:B------:R-:W-:Y:S01]  /*113c0*/  FMNMX.FTZ R83, R67, R82, !PT ;  /* 0x0000005243537209 */ /* 0x000fe20007810000 */
[----:B------:R-:W-:Y:S01]  /*113d0*/  FMUL.FTZ R82, R2, R28 ;  /* 0x0000001c02527220 */ /* 0x000fe20000410000 */
[C---:B------:R-:W-:Y:S01]  /*113e0*/  ISETP.GT.AND P1, PT, R69.reuse, 0x91, PT ;  /* 0x000000914500780c */ /* 0x040fe20003f24270 */
[----:B------:R-:W1:Y:S01]  /*113f0*/  MUFU.TANH R15, R15 ;  /* 0x0000000f000f7308 */ /* 0x000e620000002400 */
[----:B0-----:R-:W-:Y:S01]  /*11400*/  FSEL R39, R92, -INF , P2 ;  /* 0xff8000005c277808 */ /* 0x001fe20001000000 */
[----:B------:R-:W-:Y:S01]  /*11410*/  FMUL.FTZ R92, R2, R36 ;  /* 0x00000024025c7220 */ /* 0x000fe20000410000 */
[----:B--2---:R-:W-:Y:S02]  /*11420*/  FMNMX.FTZ R70, R68, R83, !PT ;  /* 0x0000005344467209 */ /* 0x004fe40007810000 */
[----:B------:R-:W-:-:S02]  /*11430*/  ISETP.GT.AND P2, PT, R69, 0x98, PT ;  /* 0x000000984500780c */ /* 0x000fc40003f44270 */
[----:B----4-:R-:W-:Y:S01]  /*11440*/  FSEL R44, R84, -INF , P1 ;  /* 0xff800000542c7808 */ /* 0x010fe20000800000 */
[C---:B------:R-:W-:Y:S01]  /*11450*/  FMUL.FTZ R84, R2.reuse, R45 ;  /* 0x0000002d02547220 */ /* 0x040fe20000410000 */
[----:B------:R-:W-:Y:S01]  /*11460*/  FMNMX.FTZ R83, R39, R70, !PT ;  /* 0x0000004627537209 */ /* 0x000fe20007810000 */
[----:B------:R-:W-:Y:S01]  /*11470*/  MUFU.TANH R14, R14 ;  /* 0x0000000e000e7308 */ /* 0x000fe20000002400 */
[----:B------:R-:W-:Y:S02]  /*11480*/  ISETP.GT.AND P1, PT, R69, 0x99, PT ;  /* 0x000000994500780c */ /* 0x000fe40003f24270 */
[----:B-----5:R-:W-:Y:S01]  /*11490*/  FSEL R45, R85, -INF , P2 ;  /* 0xff800000552d7808 */ /* 0x020fe20001000000 */
[----:B------:R-:W-:Y:S01]  /*114a0*/  FMUL.FTZ R85, R2, R48 ;  /* 0x0000003002557220 */ /* 0x000fe20000410000 */
[----:B------:R-:W-:Y:S02]  /*114b0*/  FMNMX.FTZ R70, R44, R83, !PT ;  /* 0x000000532c467209 */ /* 0x000fe40007810000 */
[----:B---3--:R-:W-:Y:S01]  /*114c0*/  FSEL R69, R80, -INF , P1 ;  /* 0xff80000050457808 */ /* 0x008fe20000800000 */
[C---:B------:R-:W-:Y:S01]  /*114d0*/  FMUL.FTZ R80, R2.reuse, R52 ;  /* 0x0000003402507220 */ /* 0x040fe20000410000 */
[----:B------:R-:W-:Y:S01]  /*114e0*/  FMNMX.FTZ R70, R45, R70, !PT ;  /* 0x000000462d467209 */ /* 0x000fe20007810000 */
[----:B------:R-:W-:Y:S01]  /*114f0*/  FMUL.FTZ R52, R2, R24 ;  /* 0x0000001802347220 */ /* 0x000fe20000410000 */
[----:B------:R-:W-:Y:S01]  /*11500*/  LOP3.LUT R104, R104, 0xfffffffe, RZ, 0xc0, !PT ;  /* 0xfffffffe68687812 */ /* 0x000fe200078ec0ff */
[----:B------:R-:W0:Y:S01]  /*11510*/  MUFU.TANH R20, R20 ;  /* 0x0000001400147308 */ /* 0x000e220000002400 */
[----:B------:R-:W-:Y:S01]  /*11520*/  FMNMX.FTZ R48, R69, R70, !PT ;  /* 0x0000004645307209 */ /* 0x000fe20007810000 */
[C---:B------:R-:W-:Y:S01]  /*11530*/  FMUL.FTZ R70, R2.reuse, R49 ;  /* 0x0000003102467220 */ /* 0x040fe20000410000 */
[C---:B------:R-:W-:Y:S01]  /*11540*/  FMUL.FTZ R49, R2.reuse, R53 ;  /* 0x0000003502317220 */ /* 0x040fe20000410000 */
[----:B------:R-:W-:Y:S01]  /*11550*/  FMUL.FTZ R53, R2, R25 ;  /* 0x0000001902357220 */ /* 0x000fe20000410000 */
[----:B------:R-:W-:Y:S01]  /*11560*/  @P4 LOP3.LUT R104, R104, 0x1, RZ, 0xfc, !PT ;  /* 0x0000000168684812 */ /* 0x000fe200078efcff */
[----:B------:R-:W2:Y:S01]  /*11570*/  SHFL.BFLY PT, R83, R48, 0x2, 0x1f ;  /* 0x0c401f0030537f89 */ /* 0x000ea200000e0000 */
[----:B------:R-:W-:Y:S01]  /*11580*/  ISETP.GT.AND P2, PT, R102, 0x1, PT ;  /* 0x000000016600780c */ /* 0x000fe20003f44270 */
[----:B------:R-:W-:Y:S01]  /*11590*/  MUFU.TANH R21, R21 ;  /* 0x0000001500157308 */ /* 0x000fe20000002400 */
[----:B-1----:R-:W-:Y:S01]  /*115a0*/  FSEL R15, R15, -INF , P3 ;  /* 0xff8000000f0f7808 */ /* 0x002fe20001800000 */
[----:B------:R-:W-:Y:S01]  /*115b0*/  STL [R1], R104 ;  /* 0x0000006801007387 */ /* 0x000fe20000100800 */
[----:B------:R-:W-:-:S02]  /*115c0*/  FSEL R36, R3, -INF , P2 ;  /* 0xff80000003247808 */ /* 0x000fc40001000000 */
[----:B------:R-:W-:-:S03]  /*115d0*/  ISETP.GT.AND P2, PT, R102, 0x10, PT ;  /* 0x000000106600780c */ /* 0x000fc60003f44270 */
[----:B------:R-:W1:Y:S01]  /*115e0*/  MUFU.TANH R88, R88 ;  /* 0x0000005800587308 */ /* 0x000e620000002400 */
[----:B0-----:R-:W-:Y:S02]  /*115f0*/  FSEL R20, R20, -INF , P2 ;  /* 0xff80000014147808 */ /* 0x001fe40001000000 */
[----:B------:R-:W-:-:S05]  /*11600*/  ISETP.GT.AND P2, PT, R102, 0x18, PT ;  /* 0x000000186600780c */ /* 0x000fca0003f44270 */
[----:B------:R-:W-:Y:S01]  /*11610*/  MUFU.TANH R89, R89 ;  /* 0x0000005900597308 */ /* 0x000fe20000002400 */
[----:B--2---:R-:W-:Y:S01]  /*11620*/  FMNMX.FTZ R24, R48, R83, !PT ;  /* 0x0000005330187209 */ /* 0x004fe20007810000 */
[----:B------:R-:W-:-:S06]  /*11630*/  FMUL.FTZ R83, R2, R29 ;  /* 0x0000001d02537220 */ /* 0x000fcc0000410000 */
[----:B------:R-:W0:Y:S01]  /*11640*/  MUFU.TANH R72, R72 ;  /* 0x0000004800487308 */ /* 0x000e220000002400 */
[----:B-1----:R-:W-:Y:S01]  /*11650*/  FSEL R88, R88, -INF , P2 ;  /* 0xff80000058587808 */ /* 0x002fe20001000000 */
[----:B------:R-:W1:Y:S01]  /*11660*/  SHFL.BFLY PT, R25, R24, 0x1, 0x1f ;  /* 0x0c201f0018197f89 */ /* 0x000e6200000e0000 */
[----:B------:R-:W-:-:S05]  /*11670*/  ISETP.GT.AND P2, PT, R102, 0x20, PT ;  /* 0x000000206600780c */ /* 0x000fca0003f44270 */
[----:B------:R-:W-:Y:S08]  /*11680*/  MUFU.TANH R73, R73 ;  /* 0x0000004900497308 */ /* 0x000ff00000002400 */
[----:B------:R-:W2:Y:S01]  /*11690*/  MUFU.TANH R74, R74 ;  /* 0x0000004a004a7308 */ /* 0x000ea20000002400 */
[----:B0-----:R-:W-:Y:S02]  /*116a0*/  FSEL R96, R72, -INF , P2 ;  /* 0xff80000048607808 */ /* 0x001fe40001000000 */
[----:B------:R-:W-:-:S05]  /*116b0*/  ISETP.GT.AND P2, PT, R102, 0x28, PT ;  /* 0x000000286600780c */ /* 0x000fca0003f44270 */
[----:B------:R-:W0:Y:S01]  /*116c0*/  MUFU.TANH R75, R75 ;  /* 0x0000004b004b7308 */ /* 0x000e220000002400 */
[----:B-1----:R-:W-:Y:S02]  /*116d0*/  FMNMX.FTZ R104, R24, R25, !PT ;  /* 0x0000001918687209 */ /* 0x002fe40007810000 */
[----:B------:R-:W-:Y:S02]  /*116e0*/  MOV R25, UR60 ;  /* 0x0000003c00197c02 */ /* 0x000fe40008000f00 */
[----:B------:R-:W-:-:S03]  /*116f0*/  FSETP.NEU.FTZ.AND P1, PT, R104, -INF , PT ;  /* 0xff8000006800780b */ /* 0x000fc60003f3d000 */
[----:B------:R-:W1:Y:S01]  /*11700*/  MUFU.TANH R76, R76 ;  /* 0x0000004c004c7308 */ /* 0x000e620000002400 */
[----:B--2---:R-:W-:Y:S01]  /*11710*/  FSEL R74, R74, -INF , P2 ;  /* 0xff8000004a4a7808 */ /* 0x004fe20001000000 */
[----:B------:R-:W-:-:S01]  /*11720*/  FFMA.FTZ R24, R104, R25, -8 ;  /* 0xc100000068187423 */ /* 0x000fc20000010019 */
[----:B------:R-:W-:-:S04]  /*11730*/  ISETP.GT.AND P2, PT, R102, 0x30, PT ;  /* 0x000000306600780c */ /* 0x000fc80003f44270 */
[----:B------:R-:W-:Y:S01]  /*11740*/  FSEL R24, R24, RZ, P1 ;  /* 0x000000ff18187208 */ /* 0x000fe20000800000 */
[----:B------:R-:W2:Y:S01]  /*11750*/  MUFU.TANH R77, R77 ;  /* 0x0000004d004d7308 */ /* 0x000ea20000002400 */
[----:B------:R-:W-:-:S03]  /*11760*/  ISETP.GT.AND P1, PT, R102, RZ, PT ;  /* 0x000000ff6600720c */ /* 0x000fc60003f24270 */
[--C-:B------:R-:W-:Y:S01]  /*11770*/  FFMA.FTZ R98, R105, UR60, -R24.reuse ;  /* 0x0000003c69627c23 */ /* 0x100fe20008010818 */
[----:B------:R-:W-:Y:S01]  /*11780*/  FSEL R13, R13, -INF , P1 ;  /* 0xff8000000d0d7808 */ /* 0x000fe20000800000 */
        /* <DEDUP_REMOVED lines=18> */
[----:B------:R5:W-:Y:S01]  /*118b0*/  MUFU.EX2 R101, R98 ;  /* 0x0000006200657308 */ /* 0x000be20000000800 */
        /* <DEDUP_REMOVED lines=10> */
[----:B-----5:R-:W-:Y:S01]  /*11960*/  FSEL R98, R73, -INF , P1 ;  /* 0xff80000049627808 */ /* 0x020fe20000800000 */
[--C-:B------:R-:W-:Y:S01]  /*11970*/  FFMA.FTZ R73, R99, UR60, -R24.reuse ;  /* 0x0000003c63497c23 */ /* 0x100fe20008010818 */
[----:B------:R-:W-:Y:S01]  /*11980*/  FMNMX.FTZ R103, R96, R103, !PT ;  /* 0x0000006760677209 */ /* 0x000fe20007810000 */
[--C-:B------:R-:W-:Y:S01]  /*11990*/  FFMA.FTZ R43, R43, UR60, -R24.reuse ;  /* 0x0000003c2b2b7c23 */ /* 0x100fe20008010818 */
[----:B------:R-:W-:Y:S01]  /*119a0*/  ISETP.GT.AND P1, PT, R102, 0x29, PT ;  /* 0x000000296600780c */ /* 0x000fe20003f24270 */
[----:B------:R-:W-:Y:S01]  /*119b0*/  MUFU.TANH R56, R56 ;  /* 0x0000003800387308 */ /* 0x000fe20000002400 */
[----:B------:R-:W-:Y:S01]  /*119c0*/  FMNMX.FTZ R103, R98, R103, !PT ;  /* 0x0000006762677209 */ /* 0x000fe20007810000 */
[--C-:B0-----:R-:W-:Y:S01]  /*119d0*/  FFMA.FTZ R100, R97, UR60, -R24.reuse ;  /* 0x0000003c61647c23 */ /* 0x101fe20008010818 */
[----:B------:R-:W-:Y:S01]  /*119e0*/  FSEL R75, R75, -INF , P1 ;  /* 0xff8000004b4b7808 */ /* 0x000fe20000800000 */
[--C-:B------:R-:W-:Y:S01]  /*119f0*/  FFMA.FTZ R26, R26, UR60, -R24.reuse ;  /* 0x0000003c1a1a7c23 */ /* 0x100fe20008010818 */
[----:B------:R-:W-:Y:S01]  /*11a00*/  FMNMX.FTZ R14, R74, R103, !PT ;  /* 0x000000674a0e7209 */ /* 0x000fe20007810000 */
[--C-:B------:R-:W-:Y:S01]  /*11a10*/  FFMA.FTZ R47, R47, UR60, -R24.reuse ;  /* 0x0000003c2f2f7c23 */ /* 0x100fe20008010818 */
[----:B------:R-:W-:Y:S01]  /*11a20*/  ISETP.GT.AND P1, PT, R102, 0x31, PT ;  /* 0x000000316600780c */ /* 0x000fe20003f24270 */
[----:B------:R-:W0:Y:S01]  /*11a30*/  MUFU.TANH R57, R57 ;  /* 0x0000003900397308 */ /* 0x000e220000002400 */
[----:B-1----:R-:W-:Y:S01]  /*11a40*/  FSEL R97, R76, -INF , P2 ;  /* 0xff8000004c617808 */ /* 0x002fe20001000000 */
[--C-:B------:R-:W-:Y:S01]  /*11a50*/  FFMA.FTZ R27, R27, UR60, -R24.reuse ;  /* 0x0000003c1b1b7c23 */ /* 0x100fe20008010818 */
[----:B------:R-:W-:Y:S01]  /*11a60*/  FMNMX.FTZ R14, R75, R14, !PT ;  /* 0x0000000e4b0e7209 */ /* 0x000fe20007810000 */
[--C-:B------:R-:W-:Y:S01]  /*11a70*/  FFMA.FTZ R30, R30, UR60, -R24.reuse ;  /* 0x0000003c1e1e7c23 */ /* 0x100fe20008010818 */
[----:B------:R-:W-:Y:S01]  /*11a80*/  ISETP.GT.AND P2, PT, R102, 0x38, PT ;  /* 0x000000386600780c */ /* 0x000fe20003f44270 */
[--C-:B------:R-:W-:Y:S01]  /*11a90*/  FFMA.FTZ R65, R65, UR60, -R24.reuse ;  /* 0x0000003c41417c23 */ /* 0x100fe20008010818 */
[----:B--2---:R-:W-:Y:S01]  /*11aa0*/  FSEL R77, R77, -INF , P1 ;  /* 0xff8000004d4d7808 */ /* 0x004fe20000800000 */
[----:B------:R-:W1:Y:S01]  /*11ab0*/  MUFU.TANH R58, R58 ;  /* 0x0000003a003a7308 */ /* 0x000e620000002400 */
[----:B------:R-:W-:Y:S01]  /*11ac0*/  FMNMX.FTZ R14, R97, R14, !PT ;  /* 0x0000000e610e7209 */ /* 0x000fe20007810000 */
[--C-:B------:R-:W-:Y:S01]  /*11ad0*/  FFMA.FTZ R38, R38, UR60, -R24.reuse ;  /* 0x0000003c26267c23 */ /* 0x100fe20008010818 */
[----:B------:R-:W-:Y:S01]  /*11ae0*/  ISETP.GT.AND P1, PT, R102, 0x39, PT ;  /* 0x000000396600780c */ /* 0x000fe20003f24270 */
[--C-:B------:R-:W-:Y:S01]  /*11af0*/  FFMA.FTZ R39, R39, UR60, -R24.reuse ;  /* 0x0000003c27277c23 */ /* 0x100fe20008010818 */
[----:B---3--:R-:W-:Y:S01]  /*11b00*/  FSEL R78, R78, -INF , P2 ;  /* 0xff8000004e4e7808 */ /* 0x008fe20001000000 */
[--C-:B------:R-:W-:Y:S01]  /*11b10*/  FFMA.FTZ R44, R44, UR60, -R24.reuse ;  /* 0x0000003c2c2c7c23 */ /* 0x100fe20008010818 */
[----:B------:R-:W-:Y:S01]  /*11b20*/  FMNMX.FTZ R99, R77, R14, !PT ;  /* 0x0000000e4d637209 */ /* 0x000fe20007810000 */
[----:B------:R-:W2:Y:S01]  /*11b30*/  MUFU.TANH R59, R59 ;  /* 0x0000003b003b7308 */ /* 0x000ea20000002400 */
[----:B------:R-:W-:Y:S01]  /*11b40*/  ISETP.GT.AND P2, PT, R102, 0x40, PT ;  /* 0x000000406600780c */ /* 0x000fe20003f44270 */
[----:B------:R-:W-:Y:S01]  /*11b50*/  FFMA.FTZ R45, R45, UR60, -R24 ;  /* 0x0000003c2d2d7c23 */ /* 0x000fe20008010818 */
[----:B----4-:R-:W-:-:S02]  /*11b60*/  FSEL R79, R79, -INF , P1 ;  /* 0xff8000004f4f7808 */ /* 0x010fc40000800000 */
[----:B------:R-:W-:Y:S02]  /*11b70*/  FMNMX.FTZ R14, R78, R99, !PT ;  /* 0x000000634e0e7209 */ /* 0x000fe40007810000 */
[C---:B------:R-:W-:Y:S01]  /*11b80*/  ISETP.GT.AND P1, PT, R102.reuse, 0x41, PT ;  /* 0x000000416600780c */ /* 0x040fe20003f24270 */
[----:B------:R3:W-:Y:S01]  /*11b90*/  MUFU.EX2 R76, R100 ;  /* 0x00000064004c7308 */ /* 0x0007e20000000800 */
[----:B------:R-:W-:Y:S02]  /*11ba0*/  FMNMX.FTZ R14, R79, R14, !PT ;  /* 0x0000000e4f0e7209 */ /* 0x000fe40007810000 */
[----:B0-----:R-:W-:Y:S02]  /*11bb0*/  FSEL R57, R57, -INF , P1 ;  /* 0xff80000039397808 */ /* 0x001fe40000800000 */
[----:B------:R-:W-:-:S03]  /*11bc0*/  ISETP.GT.AND P1, PT, R102, 0x49, PT ;  /* 0x000000496600780c */ /* 0x000fc60003f24270 */
[----:B------:R-:W-:Y:S01]  /*11bd0*/  MUFU.TANH R60, R60 ;  /* 0x0000003c003c7308 */ /* 0x000fe20000002400 */
[----:B---3--:R-:W-:-:S01]  /*11be0*/  FFMA.FTZ R100, R93, UR60, -R24 ;  /* 0x0000003c5d647c23 */ /* 0x008fc20008010818 */
[----:B------:R-:W-:Y:S02]  /*11bf0*/  FSEL R93, R56, -INF , P2 ;  /* 0xff800000385d7808 */ /* 0x000fe40001000000 */
[----:B------:R-:W-:Y:S02]  /*11c00*/  ISETP.GT.AND P2, PT, R102, 0x48, PT ;  /* 0x000000486600780c */ /* 0x000fe40003f44270 */
[----:B------:R-:W-:Y:S02]  /*11c10*/  FMNMX.FTZ R14, R93, R14, !PT ;  /* 0x0000000e5d0e7209 */ /* 0x000fe40007810000 */
[----:B------:R-:W0:Y:S01]  /*11c20*/  MUFU.TANH R61, R61 ;  /* 0x0000003d003d7308 */ /* 0x000e220000002400 */
[----:B-1----:R-:W-:Y:S02]  /*11c30*/  FSEL R58, R58, -INF , P2 ;  /* 0xff8000003a3a7808 */ /* 0x002fe40001000000 */
[----:B------:R-:W-:-:S02]  /*11c40*/  FMNMX.FTZ R99, R57, R14, !PT ;  /* 0x0000000e39637209 */ /* 0x000fc40007810000 */
[----:B------:R-:W-:Y:S02]  /*11c50*/  ISETP.GT.AND P2, PT, R102, 0x50, PT ;  /* 0x000000506600780c */ /* 0x000fe40003f44270 */
[----:B--2---:R-:W-:Y:S01]  /*11c60*/  FSEL R59, R59, -INF , P1 ;  /* 0xff8000003b3b7808 */ /* 0x004fe20000800000 */
[----:B------:R-:W1:Y:S01]  /*11c70*/  MUFU.TANH R62, R62 ;  /* 0x0000003e003e7308 */ /* 0x000e620000002400 */
[----:B------:R-:W-:Y:S02]  /*11c80*/  FMNMX.FTZ R14, R58, R99, !PT ;  /* 0x000000633a0e7209 */ /* 0x000fe40007810000 */
[----:B------:R-:W-:Y:S02]  /*11c90*/  ISETP.GT.AND P1, PT, R102, 0x51, PT ;  /* 0x000000516600780c */ /* 0x000fe40003f24270 */
[----:B------:R-:W-:-:S03]  /*11ca0*/  FMNMX.FTZ R14, R59, R14, !PT ;  /* 0x0000000e3b0e7209 */ /* 0x000fc60007810000 */
[----:B------:R-:W2:Y:S01]  /*11cb0*/  MUFU.TANH R63, R63 ;  /* 0x0000003f003f7308 */ /* 0x000ea20000002400 */
[----:B0-----:R-:W-:Y:S02]  /*11cc0*/  FSEL R61, R61, -INF , P1 ;  /* 0xff8000003d3d7808 */ /* 0x001fe40000800000 */
[----:B------:R-:W-:-:S05]  /*11cd0*/  ISETP.GT.AND P1, PT, R102, 0x59, PT ;  /* 0x000000596600780c */ /* 0x000fca0003f24270 */
[----:B------:R0:W-:Y:S08]  /*11ce0*/  MUFU.EX2 R56, R100 ;  /* 0x0000006400387308 */ /* 0x0001f00000000800 */
[----:B------:R-:W3:Y:S01]  /*11cf0*/  MUFU.TANH R40, R40 ;  /* 0x0000002800287308 */ /* 0x000ee20000002400 */
[----:B0-----:R-:W-:-:S01]  /*11d00*/  FFMA.FTZ R100, R81, UR60, -R24 ;  /* 0x0000003c51647c23 */ /* 0x001fc20008010818 */
[----:B------:R-:W-:-:S02]  /*11d10*/  FSEL R81, R60, -INF , P2 ;  /* 0xff8000003c517808 */ /* 0x000fc40001000000 */
[----:B------:R-:W-:Y:S02]  /*11d20*/  ISETP.GT.AND P2, PT, R102, 0x58, PT ;  /* 0x000000586600780c */ /* 0x000fe40003f44270 */
[----:B------:R-:W-:Y:S02]  /*11d30*/  FMNMX.FTZ R14, R81, R14, !PT ;  /* 0x0000000e510e7209 */ /* 0x000fe40007810000 */
[----:B------:R-:W-:Y:S01]  /*11d40*/  MUFU.TANH R41, R41 ;  /* 0x0000002900297308 */ /* 0x000fe20000002400 */
[----:B-1----:R-:W-:Y:S02]  /*11d50*/  FSEL R62, R62, -INF , P2 ;  /* 0xff8000003e3e7808 */ /* 0x002fe40001000000 */
[----:B------:R-:W-:Y:S02]  /*11d60*/  FMNMX.FTZ R99, R61, R14, !PT ;  /* 0x0000000e3d637209 */ /* 0x000fe40007810000 */
[----:B------:R-:W-:Y:S02]  /*11d70*/  ISETP.GT.AND P2, PT, R102, 0x60, PT ;  /* 0x000000606600780c */ /* 0x000fe40003f44270 */
[----:B--2---:R-:W-:Y:S01]  /*11d80*/  FSEL R63, R63, -INF , P1 ;  /* 0xff8000003f3f7808 */ /* 0x004fe20000800000 */
[----:B------:R-:W0:Y:S01]  /*11d90*/  MUFU.TANH R90, R90 ;  /* 0x0000005a005a7308 */ /* 0x000e220000002400 */
[----:B------:R-:W-:-:S02]  /*11da0*/  FMNMX.FTZ R14, R62, R99, !PT ;  /* 0x000000633e0e7209 */ /* 0x000fc40007810000 */
[----:B------:R-:W-:Y:S02]  /*11db0*/  ISETP.GT.AND P1, PT, R102, 0x61, PT ;  /* 0x000000616600780c */ /* 0x000fe40003f24270 */
[----:B---3--:R-:W-:Y:S02]  /*11dc0*/  FSEL R99, R40, -INF , P2 ;  /* 0xff80000028637808 */ /* 0x008fe40001000000 */
[----:B------:R-:W-:Y:S01]  /*11dd0*/  FMNMX.FTZ R14, R63, R14, !PT ;  /* 0x0000000e3f0e7209 */ /* 0x000fe20007810000 */
[----:B------:R-:W1:Y:S01]  /*11de0*/  MUFU.TANH R84, R84 ;  /* 0x0000005400547308 */ /* 0x000e620000002400 */
[----:B------:R-:W-:Y:S02]  /*11df0*/  ISETP.GT.AND P2, PT, R102, 0x68, PT ;  /* 0x000000686600780c */ /* 0x000fe40003f44270 */
[----:B------:R-:W-:-:S05]  /*11e00*/  FMNMX.FTZ R103, R99, R14, !PT ;  /* 0x0000000e63677209 */ /* 0x000fca0007810000 */
[----:B------:R-:W2:Y:S01]  /*11e10*/  MUFU.TANH R85, R85 ;  /* 0x0000005500557308 */ /* 0x000ea20000002400 */
[----:B0-----:R-:W-:Y:S02]  /*11e20*/  FSEL R90, R90, -INF , P2 ;  /* 0xff8000005a5a7808 */ /* 0x001fe40001000000 */
[----:B------:R-:W-:-:S05]  /*11e30*/  ISETP.GT.AND P2, PT, R102, 0x70, PT ;  /* 0x000000706600780c */ /* 0x000fca0003f44270 */
[----:B------:R0:W-:Y:S08]  /*11e40*/  MUFU.EX2 R60, R100 ;  /* 0x00000064003c7308 */ /* 0x0001f00000000800 */
[----:B------:R-:W3:Y:S01]  /*11e50*/  MUFU.TANH R70, R70 ;  /* 0x0000004600467308 */ /* 0x000ee20000002400 */
[----:B0-----:R-:W-:-:S01]  /*11e60*/  FFMA.FTZ R100, R50, UR60, -R24 ;  /* 0x0000003c32647c23 */ /* 0x001fc20008010818 */
[----:B------:R-:W-:Y:S01]  /*11e70*/  FSEL R50, R41, -INF , P1 ;  /* 0xff80000029327808 */ /* 0x000fe20000800000 */
[----:B------:R-:W-:-:S01]  /*11e80*/  FFMA.FTZ R41, R42, UR60, -R24 ;  /* 0x0000003c2a297c23 */ /* 0x000fc20008010818 */
[----:B------:R-:W-:Y:S01]  /*11e90*/  ISETP.GT.AND P1, PT, R102, 0x69, PT ;  /* 0x000000696600780c */ /* 0x000fe20003f24270 */
[----:B------:R-:W-:-:S01]  /*11ea0*/  FFMA.FTZ R42, R46, UR60, -R24 ;  /* 0x0000003c2e2a7c23 */ /* 0x000fc20008010818 */
[----:B------:R-:W-:Y:S01]  /*11eb0*/  FMNMX.FTZ R103, R50, R103, !PT ;  /* 0x0000006732677209 */ /* 0x000fe20007810000 */
[----:B------:R-:W-:-:S01]  /*11ec0*/  FFMA.FTZ R46, R51, UR60, -R24 ;  /* 0x0000003c332e7c23 */ /* 0x000fc20008010818 */
[----:B------:R-:W0:Y:S01]  /*11ed0*/  MUFU.TANH R80, R80 ;  /* 0x0000005000507308 */ /* 0x000e220000002400 */
[----:B-1----:R-:W-:-:S02]  /*11ee0*/  FSEL R84, R84, -INF , P1 ;  /* 0xff80000054547808 */ /* 0x002fc40000800000 */
[----:B------:R-:W-:Y:S02]  /*11ef0*/  FMNMX.FTZ R103, R90, R103, !PT ;  /* 0x000000675a677209 */ /* 0x000fe40007810000 */
[----:B------:R-:W-:Y:S02]  /*11f00*/  ISETP.GT.AND P1, PT, R102, 0x71, PT ;  /* 0x000000716600780c */ /* 0x000fe40003f24270 */
[----:B--2---:R-:W-:Y:S01]  /*11f10*/  FSEL R85, R85, -INF , P2 ;  /* 0xff80000055557808 */ /* 0x004fe20001000000 */
[----:B------:R-:W1:Y:S01]  /*11f20*/  MUFU.TANH R49, R49 ;  /* 0x0000003100317308 */ /* 0x000e620000002400 */
[----:B------:R-:W-:Y:S02]  /*11f30*/  FMNMX.FTZ R14, R84, R103, !PT ;  /* 0x00000067540e7209 */ /* 0x000fe40007810000 */
[----:B------:R-:W-:Y:S02]  /*11f40*/  ISETP.GT.AND P2, PT, R102, 0x78, PT ;  /* 0x000000786600780c */ /* 0x000fe40003f44270 */
[----:B---3--:R-:W-:-:S02]  /*11f50*/  FSEL R70, R70, -INF , P1 ;  /* 0xff80000046467808 */ /* 0x008fc40000800000 */
[----:B------:R-:W-:Y:S01]  /*11f60*/  FMNMX.FTZ R103, R85, R14, !PT ;  /* 0x0000000e55677209 */ /* 0x000fe20007810000 */
[----:B------:R-:W2:Y:S01]  /*11f70*/  MUFU.TANH R52, R52 ;  /* 0x0000003400347308 */ /* 0x000ea20000002400 */
[----:B------:R-:W-:Y:S02]  /*11f80*/  ISETP.GT.AND P1, PT, R102, 0x79, PT ;  /* 0x000000796600780c */ /* 0x000fe40003f24270 */
[----:B------:R-:W-:-:S05]  /*11f90*/  FMNMX.FTZ R103, R70, R103, !PT ;  /* 0x0000006746677209 */ /* 0x000fca0007810000 */
[----:B------:R-:W3:Y:S08]  /*11fa0*/  MUFU.TANH R53, R53 ;  /* 0x0000003500357308 */ /* 0x000ef00000002400 */
[----:B------:R-:W4:Y:S08]  /*11fb0*/  MUFU.TANH R82, R82 ;  /* 0x0000005200527308 */ /* 0x000f300000002400 */
[----:B------:R0:W-:Y:S08]  /*11fc0*/  MUFU.EX2 R40, R100 ;  /* 0x0000006400287308 */ /* 0x0001f00000000800 */
[----:B------:R-:W5:Y:S01]  /*11fd0*/  MUFU.TANH R83, R83 ;  /* 0x0000005300537308 */ /* 0x000f620000002400 */
[----:B0-----:R-:W-:-:S02]  /*11fe0*/  FSEL R100, R80, -INF , P2 ;  /* 0xff80000050647808 */ /* 0x001fc40001000000 */
[----:B-1----:R-:W-:Y:S02]  /*11ff0*/  FSEL R80, R49, -INF , P1 ;  /* 0xff80000031507808 */ /* 0x002fe40000800000 */
[----:B------:R-:W-:Y:S02]  /*12000*/  ISETP.GT.AND P2, PT, R102, 0x80, PT ;  /* 0x000000806600780c */ /* 0x000fe40003f44270 */
[----:B------:R-:W-:Y:S01]  /*12010*/  FMNMX.FTZ R49, R100, R103, !PT ;  /* 0x0000006764317209 */ /* 0x000fe20007810000 */
[----:B------:R-:W0:Y:S01]  /*12020*/  MUFU.TANH R86, R86 ;  /* 0x0000005600567308 */ /* 0x000e220000002400 */
[----:B------:R-:W-:Y:S02]  /*12030*/  ISETP.GT.AND P1, PT, R102, 0x81, PT ;  /* 0x000000816600780c */ /* 0x000fe40003f24270 */
[----:B--2---:R-:W-:Y:S01]  /*12040*/  FSEL R103, R52, -INF , P2 ;  /* 0xff80000034677808 */ /* 0x004fe20001000000 */
[----:B------:R-:W-:-:S01]  /*12050*/  FFMA.FTZ R52, R31, UR60, -R24 ;  /* 0x0000003c1f347c23 */ /* 0x000fc20008010818 */
[----:B------:R-:W-:Y:S01]  /*12060*/  FMNMX.FTZ R14, R80, R49, !PT ;  /* 0x00000031500e7209 */ /* 0x000fe20007810000 */
[----:B------:R-:W-:-:S01]  /*12070*/  FFMA.FTZ R31, R34, UR60, -R24 ;  /* 0x0000003c221f7c23 */ /* 0x000fc20008010818 */
[----:B------:R-:W-:Y:S01]  /*12080*/  ISETP.GT.AND P2, PT, R102, 0x88, PT ;  /* 0x000000886600780c */ /* 0x000fe20003f44270 */
[----:B------:R-:W1:Y:S01]  /*12090*/  MUFU.TANH R87, R87 ;  /* 0x0000005700577308 */ /* 0x000e620000002400 */
[----:B---3--:R-:W-:Y:S01]  /*120a0*/  FSEL R105, R53, -INF , P1 ;  /* 0xff80000035697808 */ /* 0x008fe20000800000 */
[--C-:B------:R-:W-:Y:S01]  /*120b0*/  FFMA.FTZ R34, R64, UR60, -R24.reuse ;  /* 0x0000003c40227c23 */ /* 0x100fe20008010818 */
[----:B------:R-:W-:Y:S01]  /*120c0*/  FMNMX.FTZ R14, R103, R14, !PT ;  /* 0x0000000e670e7209 */ /* 0x000fe20007810000 */
[--C-:B------:R-:W-:Y:S01]  /*120d0*/  FFMA.FTZ R64, R68, UR60, -R24.reuse ;  /* 0x0000003c44407c23 */ /* 0x100fe20008010818 */
[----:B------:R-:W-:Y:S01]  /*120e0*/  ISETP.GT.AND P1, PT, R102, 0x89, PT ;  /* 0x000000896600780c */ /* 0x000fe20003f24270 */
[----:B------:R-:W-:Y:S01]  /*120f0*/  FFMA.FTZ R53, R67, UR60, -R24 ;  /* 0x0000003c43357c23 */ /* 0x000fe20008010818 */
[----:B----4-:R-:W-:Y:S01]  /*12100*/  FSEL R82, R82, -INF , P2 ;  /* 0xff80000052527808 */ /* 0x010fe20001000000 */
[----:B------:R-:W2:Y:S01]  /*12110*/  MUFU.TANH R92, R92 ;  /* 0x0000005c005c7308 */ /* 0x000ea20000002400 */
[----:B------:R-:W-:-:S02]  /*12120*/  FMNMX.FTZ R49, R105, R14, !PT ;  /* 0x0000000e69317209 */ /* 0x000fc40007810000 */
[----:B------:R-:W-:Y:S02]  /*12130*/  ISETP.GT.AND P2, PT, R102, 0x90, PT ;  /* 0x000000906600780c */ /* 0x000fe40003f44270 */
[----:B-----5:R-:W-:Y:S02]  /*12140*/  FSEL R83, R83, -INF , P1 ;  /* 0xff80000053537808 */ /* 0x020fe40000800000 */
[----:B------:R-:W-:Y:S01]  /*12150*/  FMNMX.FTZ R14, R82, R49, !PT ;  /* 0x00000031520e7209 */ /* 0x000fe20007810000 */
[----:B------:R-:W3:Y:S01]  /*12160*/  MUFU.TANH R37, R37 ;  /* 0x0000002500257308 */ /* 0x000ee20000002400 */
[----:B------:R-:W-:Y:S02]  /*12170*/  ISETP.GT.AND P1, PT, R102, 0x91, PT ;  /* 0x000000916600780c */ /* 0x000fe40003f24270 */
[----:B0-----:R-:W-:Y:S02]  /*12180*/  FSEL R86, R86, -INF , P2 ;  /* 0xff80000056567808 */ /* 0x001fe40001000000 */
[----:B------:R-:W-:-:S02]  /*12190*/  FMNMX.FTZ R49, R83, R14, !PT ;  /* 0x0000000e53317209 */ /* 0x000fc40007810000 */
[----:B------:R-:W-:Y:S01]  /*121a0*/  ISETP.GT.AND P2, PT, R102, 0x98, PT ;  /* 0x000000986600780c */ /* 0x000fe20003f44270 */
[----:B------:R-:W-:Y:S01]  /*121b0*/  MUFU.EX2 R32, R32 ;  /* 0x0000002000207308 */ /* 0x000fe20000000800 */
[----:B-1----:R-:W-:Y:S02]  /*121c0*/  FSEL R87, R87, -INF , P1 ;  /* 0xff80000057577808 */ /* 0x002fe40000800000 */
[----:B------:R-:W-:Y:S02]  /*121d0*/  FMNMX.FTZ R14, R86, R49, !PT ;  /* 0x00000031560e7209 */ /* 0x000fe40007810000 */
[----:B------:R-:W-:Y:S02]  /*121e0*/  ISETP.GT.AND P1, PT, R102, 0x99, PT ;  /* 0x000000996600780c */ /* 0x000fe40003f24270 */
[----:B--2---:R-:W-:Y:S01]  /*121f0*/  FSEL R92, R92, -INF , P2 ;  /* 0xff8000005c5c7808 */ /* 0x004fe20001000000 */
[----:B------:R-:W0:Y:S01]  /*12200*/  MUFU.EX2 R29, R29 ;  /* 0x0000001d001d7308 */ /* 0x000e220000000800 */
[----:B------:R-:W-:-:S02]  /*12210*/  FMNMX.FTZ R49, R87, R14, !PT ;  /* 0x0000000e57317209 */ /* 0x000fc40007810000 */
[----:B---3--:R-:W-:Y:S01]  /*12220*/  FSEL R102, R37, -INF , P1 ;  /* 0xff80000025667808 */ /* 0x008fe20000800000 */
[----:B------:R-:W-:-:S01]  /*12230*/  FFMA.FTZ R37, R54, UR60, -R24 ;  /* 0x0000003c36257c23 */ /* 0x000fc20008010818 */
[----:B------:R-:W-:Y:S01]  /*12240*/  FMNMX.FTZ R49, R92, R49, !PT ;  /* 0x000000315c317209 */ /* 0x000fe20007810000 */
[----:B------:R-:W-:-:S01]  /*12250*/  FFMA.FTZ R54, R35, UR60, -R24 ;  /* 0x0000003c23367c23 */ /* 0x000fc20008010818 */
[--C-:B------:R-:W-:Y:S01]  /*12260*/  FFMA.FTZ R35, R66, UR60, -R24.reuse ;  /* 0x0000003c42237c23 */ /* 0x100fe20008010818 */
[----:B------:R-:W-:Y:S01]  /*12270*/  MUFU.EX2 R28, R28 ;  /* 0x0000001c001c7308 */ /* 0x000fe20000000800 */
[----:B------:R-:W-:Y:S01]  /*12280*/  FMNMX.FTZ R14, R102, R49, !PT ;  /* 0x00000031660e7209 */ /* 0x000fe20007810000 */
[--C-:B------:R-:W-:Y:S01]  /*12290*/  FFMA.FTZ R49, R55, UR60, -R24.reuse ;  /* 0x0000003c37317c23 */ /* 0x100fe20008010818 */
[----:B------:R-:W-:-:S03]  /*122a0*/  FFMA.FTZ R24, R69, UR60, -R24 ;  /* 0x0000003c45187c23 */ /* 0x000fc60008010818 */
[----:B------:R-:W1:Y:S02]  /*122b0*/  SHFL.BFLY PT, R51, R14, 0x2, 0x1f ;  /* 0x0c401f000e337f89 */ /* 0x000e6400000e0000 */
[----:B------:R-:W2:Y:S01]  /*122c0*/  MUFU.EX2 R25, R25 ;  /* 0x0000001900197308 */ /* 0x000ea20000000800 */
[----:B0-----:R-:W-:-:S07]  /*122d0*/  FADD.FTZ R69, R32, R29 ;  /* 0x0000001d20457221 */ /* 0x001fce0000010000 */
[----:B------:R-:W-:Y:S08]  /*122e0*/  MUFU.EX2 R33, R33 ;  /* 0x0000002100217308 */ /* 0x000ff00000000800 */
[----:B------:R-:W-:Y:S01]  /*122f0*/  MUFU.EX2 R48, R48 ;  /* 0x0000003000307308 */ /* 0x000fe20000000800 */
[----:B--2---:R-:W-:-:S04]  /*12300*/  F2FP.SATFINITE.E4M3.F32.PACK_AB_MERGE_C R185, R25, R28, RZ ;  /* 0x0000001c19b9723e */ /* 0x004fc800048070ff */
[----:B------:R-:W-:Y:S02]  /*12310*/  F2FP.SATFINITE.E4M3.F32.PACK_AB_MERGE_C R185, R29, R32, R185 ;  /* 0x000000201db9723e */ /* 0x000fe400048070b9 */
[----:B-1----:R-:W-:Y:S01]  /*12320*/  FMNMX.FTZ R55, R14, R51, !PT ;  /* 0x000000330e377209 */ /* 0x002fe20007810000 */
[----:B------:R-:W0:Y:S04]  /*12330*/  MUFU.EX2 R94, R107 ;  /* 0x0000006b005e7308 */ /* 0x000e280000000800 */
[----:B------:R-:W1:Y:S04]  /*12340*/  SHFL.BFLY PT, R14, R55, 0x1, 0x1f ;  /* 0x0c201f00370e7f89 */ /* 0x000e6800000e0000 */
[----:B------:R-:W-:Y:S08]  /*12350*/  MUFU.EX2 R73, R73 ;  /* 0x0000004900497308 */ /* 0x000ff00000000800 */
[----:B------:R-:W-:Y:S01]  /*12360*/  MUFU.EX2 R51, R65 ;  /* 0x0000004100337308 */ /* 0x000fe20000000800 */
[----:B0-----:R-:W-:-:S04]  /*12370*/  F2FP.SATFINITE.E4M3.F32.PACK_AB_MERGE_C R187, R101, R94, RZ ;  /* 0x0000005e65bb723e */ /* 0x001fc800048070ff */
[----:B------:R-:W-:-:S03]  /*12380*/  F2FP.SATFINITE.E4M3.F32.PACK_AB_MERGE_C R187, R48, R33, R187 ;  /* 0x0000002130bb723e */ /* 0x000fc600048070bb */
[----:B------:R-:W0:Y:S01]  /*12390*/  MUFU.EX2 R95, R95 ;  /* 0x0000005f005f7308 */ /* 0x000e220000000800 */
[----:B-1----:R-:W-:Y:S01]  /*123a0*/  FMNMX.FTZ R14, R55, R14, !PT ;  /* 0x0000000e370e7209 */ /* 0x002fe20007810000 */
[----:B------:R-:W-:-:S03]  /*123b0*/  IMAD.U32 R55, RZ, RZ, UR60 ;  /* 0x0000003cff377e24 */ /* 0x000fc6000f8e00ff */
[C---:B------:R-:W-:Y:S01]  /*123c0*/  FSETP.NEU.FTZ.AND P1, PT, R14.reuse, -INF , PT ;  /* 0xff8000000e00780b */ /* 0x040fe20003f3d000 */
[----:B------:R-:W-:-:S02]  /*123d0*/  FFMA.FTZ R66, R14, R55, -8 ;  /* 0xc10000000e427423 */ /* 0x000fc40000010037 */
[----:B------:R-:W-:Y:S03]  /*123e0*/  MUFU.EX2 R91, R91 ;  /* 0x0000005b005b7308 */ /* 0x000fe60000000800 */
[----:B------:R-:W-:Y:S02]  /*123f0*/  FSEL R66, R66, RZ, P1 ;  /* 0x000000ff42427208 */ /* 0x000fe40000800000 */
[----:B0-----:R-:W-:-:S03]  /*12400*/  F2FP.SATFINITE.E4M3.F32.PACK_AB_MERGE_C R181, R95, R76, RZ ;  /* 0x0000004c5fb5723e */ /* 0x001fc600048070ff */
        /* <DEDUP_REMOVED lines=12> */
[----:B------:R-:W-:-:S02]  /*124d0*/  IMAD.U32 R61, RZ, RZ, UR61 ;  /* 0x0000003dff3d7e24 */ /* 0x000fc4000f8e00ff */
[----:B------:R-:W-:-:S01]  /*124e0*/  FFMA.FTZ R55, R88, UR60, -R66 ;  /* 0x0000003c58377c23 */ /* 0x000fc20008010842 */
[--C-:B------:R-:W-:Y:S01]  /*124f0*/  FFMA.FTZ R88, R98, UR60, -R66.reuse ;  /* 0x0000003c62587c23 */ /* 0x100fe20008010842 */
[----:B------:R-:W-:-:S01]  /*12500*/  FFMA.FTZ R98, R59, UR60, -R66 ;  /* 0x0000003c3b627c23 */ /* 0x000fc20008010842 */
[----:B------:R-:W0:Y:S01]  /*12510*/  MUFU.EX2 R36, R36 ;  /* 0x0000002400247308 */ /* 0x000e220000000800 */
[----:B------:R-:W-:Y:S01]  /*12520*/  PRMT R61, R61, 0x654, R0 ;  /* 0x000006543d3d7816 */ /* 0x000fe20000000000 */
[--C-:B------:R-:W-:Y:S01]  /*12530*/  FFMA.FTZ R59, R62, UR60, -R66.reuse ;  /* 0x0000003c3e3b7c23 */ /* 0x100fe20008010842 */
[----:B------:R-:W-:-:S01]  /*12540*/  FFMA.FTZ R62, R63, UR60, -R66 ;  /* 0x0000003c3f3e7c23 */ /* 0x000fc20008010842 */
[--C-:B------:R-:W-:Y:S01]  /*12550*/  FFMA.FTZ R63, R84, UR60, -R66.reuse ;  /* 0x0000003c543f7c23 */ /* 0x100fe20008010842 */
[----:B------:R1:W-:Y:S01]  /*12560*/  SYNCS.ARRIVE.TRANS64.RED.A1T0 RZ, [R61+URZ], RZ ;  /* 0x000000ff3dff79a7 */ /* 0x0003e2000810043f */
[----:B------:R-:W-:-:S01]  /*12570*/  FFMA.FTZ R182, R77, UR60, -R66 ;  /* 0x0000003c4db67c23 */ /* 0x000fc20008010842 */
[--C-:B------:R-:W-:Y:S01]  /*12580*/  FFMA.FTZ R106, R89, UR60, -R66.reuse ;  /* 0x0000003c596a7c23 */ /* 0x100fe20008010842 */
[----:B------:R-:W2:Y:S01]  /*12590*/  MUFU.EX2 R15, R15 ;  /* 0x0000000f000f7308 */ /* 0x000ea20000000800 */
[----:B------:R-:W-:-:S01]  /*125a0*/  FFMA.FTZ R77, R78, UR60, -R66 ;  /* 0x0000003c4e4d7c23 */ /* 0x000fc20008010842 */
[--C-:B------:R-:W-:Y:S01]  /*125b0*/  FFMA.FTZ R78, R57, UR60, -R66.reuse ;  /* 0x0000003c394e7c23 */ /* 0x100fe20008010842 */
[----:B------:R-:W-:-:S01]  /*125c0*/  FFMA.FTZ R57, R81, UR60, -R66 ;  /* 0x0000003c51397c23 */ /* 0x000fc20008010842 */
[--C-:B------:R-:W-:Y:S01]  /*125d0*/  FFMA.FTZ R74, R74, UR60, -R66.reuse ;  /* 0x0000003c4a4a7c23 */ /* 0x100fe20008010842 */
[----:B-1----:R-:W-:-:S01]  /*125e0*/  FFMA.FTZ R61, R50, UR60, -R66 ;  /* 0x0000003c323d7c23 */ /* 0x002fc20008010842 */
[----:B------:R-:W-:Y:S01]  /*125f0*/  FFMA.FTZ R50, R90, UR60, -R66 ;  /* 0x0000003c5a327c23 */ /* 0x000fe20008010842 */
[----:B------:R-:W-:-:S01]  /*12600*/  FADD.FTZ R90, R28, R69 ;  /* 0x000000451c5a7221 */ /* 0x000fc20000010000 */
[----:B------:R-:W1:Y:S01]  /*12610*/  MUFU.EX2 R68, R68 ;  /* 0x0000004400447308 */ /* 0x000e620000000800 */
[----:B0-----:R-:W-:-:S01]  /*12620*/  FADD.FTZ R84, R13, R36 ;  /* 0x000000240d547221 */ /* 0x001fc20000010000 */
[----:B------:R-:W-:Y:S01]  /*12630*/  FFMA.FTZ R69, R85, UR60, -R66 ;  /* 0x0000003c55457c23 */ /* 0x000fe20008010842 */
[----:B------:R-:W-:-:S01]  /*12640*/  FADD.FTZ R90, R25, R90 ;  /* 0x0000005a195a7221 */ /* 0x000fc20000010000 */
[--C-:B------:R-:W-:Y:S01]  /*12650*/  FFMA.FTZ R75, R75, UR60, -R66.reuse ;  /* 0x0000003c4b4b7c23 */ /* 0x100fe20008010842 */
[----:B------:R-:W-:-:S01]  /*12660*/  FFMA.FTZ R65, R97, UR60, -R66 ;  /* 0x0000003c61417c23 */ /* 0x000fc20008010842 */
[----:B------:R-:W-:Y:S01]  /*12670*/  FFMA.FTZ R67, R93, UR60, -R66 ;  /* 0x0000003c5d437c23 */ /* 0x000fe20008010842 */
[----:B------:R-:W-:-:S01]  /*12680*/  FADD.FTZ R85, R33, R90 ;  /* 0x0000005a21557221 */ /* 0x000fc20000010000 */
[----:B------:R-:W0:Y:S01]  /*12690*/  MUFU.EX2 R3, R3 ;  /* 0x0000000300037308 */ /* 0x000e220000000800 */
[----:B--2---:R-:W-:-:S01]  /*126a0*/  FADD.FTZ R81, R15, R84 ;  /* 0x000000540f517221 */ /* 0x004fc20000010000 */
[----:B------:R-:W-:Y:S01]  /*126b0*/  F2FP.SATFINITE.E4M3.F32.PACK_AB_MERGE_C R183, R71, R60, RZ ;  /* 0x0000003c47b7723e */ /* 0x000fe200048070ff */
[----:B------:R-:W-:-:S01]  /*126c0*/  FADD.FTZ R85, R48, R85 ;  /* 0x0000005530557221 */ /* 0x000fc20000010000 */
[--C-:B------:R-:W-:Y:S01]  /*126d0*/  FFMA.FTZ R99, R99, UR60, -R66.reuse ;  /* 0x0000003c63637c23 */ /* 0x100fe20008010842 */
[----:B------:R-:W-:-:S01]  /*126e0*/  FFMA.FTZ R70, R70, UR60, -R66 ;  /* 0x0000003c46467c23 */ /* 0x000fc20008010842 */
[----:B------:R-:W-:Y:S01]  /*126f0*/  FFMA.FTZ R100, R100, UR60, -R66 ;  /* 0x0000003c64647c23 */ /* 0x000fe20008010842 */
[----:B------:R-:W-:-:S01]  /*12700*/  FADD.FTZ R90, R94, R85 ;  /* 0x000000555e5a7221 */ /* 0x000fc20000010000 */
[----:B------:R-:W2:Y:S01]  /*12710*/  MUFU.EX2 R20, R20 ;  /* 0x0000001400147308 */ /* 0x000ea20000000800 */
[----:B-1----:R-:W-:-:S01]  /*12720*/  FADD.FTZ R84, R68, R81 ;  /* 0x0000005144547221 */ /* 0x002fc20000010000 */
[----:B------:R-:W-:Y:S01]  /*12730*/  F2FP.SATFINITE.E4M3.F32.PACK_AB_MERGE_C R184, R68, R15, RZ ;  /* 0x0000000f44b8723e */ /* 0x000fe200048070ff */
[----:B------:R-:W-:-:S01]  /*12740*/  FADD.FTZ R85, R101, R90 ;  /* 0x0000005a65557221 */ /* 0x000fc20000010000 */
[--C-:B------:R-:W-:Y:S01]  /*12750*/  FFMA.FTZ R80, R80, UR60, -R66.reuse ;  /* 0x0000003c50507c23 */ /* 0x100fe20008010842 */
[----:B------:R-:W-:-:S01]  /*12760*/  FFMA.FTZ R103, R103, UR60, -R66 ;  /* 0x0000003c67677c23 */ /* 0x000fc20008010842 */
[----:B------:R-:W-:Y:S01]  /*12770*/  F2FP.SATFINITE.E4M3.F32.PACK_AB_MERGE_C R184, R36, R13, R184 ;  /* 0x0000000d24b8723e */ /* 0x000fe200048070b8 */
[----:B------:R-:W-:-:S01]  /*12780*/  FADD.FTZ R90, R72, R85 ;  /* 0x00000055485a7221 */ /* 0x000fc20000010000 */
[----:B------:R-:W1:Y:S01]  /*12790*/  MUFU.EX2 R55, R55 ;  /* 0x0000003700377308 */ /* 0x000e620000000800 */
[----:B0-----:R-:W-:-:S01]  /*127a0*/  FADD.FTZ R81, R3, R84 ;  /* 0x0000005403517221 */ /* 0x001fc20000010000 */
[----:B------:R-:W-:Y:S01]  /*127b0*/  FFMA.FTZ R105, R105, UR60, -R66 ;  /* 0x0000003c69697c23 */ /* 0x000fe20008010842 */
[----:B------:R-:W-:-:S01]  /*127c0*/  FADD.FTZ R85, R73, R90 ;  /* 0x0000005a49557221 */ /* 0x000fc20000010000 */
        /* <DEDUP_REMOVED lines=8> */
[----:B------:R-:W-:-:S02]  /*12850*/  F2FP.SATFINITE.E4M3.F32.PACK_AB_MERGE_C R181, R73, R72, R181 ;  /* 0x0000004849b5723e */ /* 0x000fc400048070b5 */
[----:B------:R-:W-:Y:S02]  /*12860*/  CS2R R72, SRZ ;  /* 0x0000000000487805 */ /* 0x000fe4000001ff00 */
[----:B------:R-:W-:Y:S01]  /*12870*/  F2FP.SATFINITE.E4M3.F32.PACK_AB_MERGE_C R183, R91, R56, R183 ;  /* 0x000000385bb7723e */ /* 0x000fe200048070b7 */
[----:B------:R-:W2:Y:S01]  /*12880*/  MUFU.EX2 R21, R21 ;  /* 0x0000001500157308 */ /* 0x000ea20000000800 */
[----:B-1----:R-:W-:-:S07]  /*12890*/  FADD.FTZ R81, R55, R84 ;  /* 0x0000005437517221 */ /* 0x002fce0000010000 */
[----:B------:R-:W1:Y:S01]  /*128a0*/  MUFU.EX2 R88, R88 ;  /* 0x0000005800587308 */ /* 0x000e620000000800 */
[----:B0-----:R-:W-:-:S01]  /*128b0*/  FADD.FTZ R84, R106, R81 ;  /* 0x000000516a547221 */ /* 0x001fc20000010000 */
[----:B------:R-:W-:-:S04]  /*128c0*/  F2FP.SATFINITE.E4M3.F32.PACK_AB_MERGE_C R186, R106, R55, RZ ;  /* 0x000000376aba723e */ /* 0x000fc800048070ff */
[----:B------:R-:W-:Y:S02]  /*128d0*/  F2FP.SATFINITE.E4M3.F32.PACK_AB_MERGE_C R186, R20, R3, R186 ;  /* 0x0000000314ba723e */ /* 0x000fe400048070ba */
[----:B------:R-:W0:Y:S01]  /*128e0*/  MUFU.EX2 R74, R74 ;  /* 0x0000004a004a7308 */ /* 0x000e220000000800 */
[----:B--2---:R-:W-:-:S01]  /*128f0*/  FADD.FTZ R81, R21, R84 ;  /* 0x0000005415517221 */ /* 0x004fc20000010000 */
[----:B------:R-:W-:-:S04]  /*12900*/  FADD.FTZ R84, R76, R85 ;  /* 0x000000554c547221 */ /* 0x000fc80000010000 */
[----:B------:R-:W-:Y:S01]  /*12910*/  FADD.FTZ R25, R95, R84 ;  /* 0x000000545f197221 */ /* 0x000fe20000010000 */
[----:B------:R-:W-:Y:S01]  /*12920*/  CS2R R84, SRZ ;  /* 0x0000000000547805 */ /* 0x000fe2000001ff00 */
[----:B------:R-:W2:Y:S01]  /*12930*/  MUFU.EX2 R75, R75 ;  /* 0x0000004b004b7308 */ /* 0x000ea20000000800 */
[----:B-1----:R-:W-:-:S01]  /*12940*/  FADD.FTZ R81, R88, R81 ;  /* 0x0000005158517221 */ /* 0x002fc20000010000 */
[----:B------:R-:W-:-:S04]  /*12950*/  FADD.FTZ R68, R56, R25 ;  /* 0x0000001938447221 */ /* 0x000fc80000010000 */
[----:B------:R-:W-:Y:S02]  /*12960*/  FADD.FTZ R55, R91, R68 ;  /* 0x000000445b377221 */ /* 0x000fe40000010000 */
[----:B------:R-:W1:Y:S01]  /*12970*/  MUFU.EX2 R65, R65 ;  /* 0x0000004100417308 */ /* 0x000e620000000800 */
[----:B0-----:R-:W-:-:S07]  /*12980*/  FADD.FTZ R28, R74, R81 ;  /* 0x000000514a1c7221 */ /* 0x001fce0000010000 */
[----:B------:R-:W0:Y:S01]  /*12990*/  MUFU.EX2 R182, R182 ;  /* 0x000000b600b67308 */ /* 0x000e220000000800 */
[----:B--2---:R-:W-:-:S01]  /*129a0*/  FADD.FTZ R28, R75, R28 ;  /* 0x0000001c4b1c7221 */ /* 0x004fc20000010000 */
[----:B------:R-:W-:Y:S01]  /*129b0*/  F2FP.SATFINITE.E4M3.F32.PACK_AB_MERGE_C R180, R75, R74, RZ ;  /* 0x0000004a4bb4723e */ /* 0x000fe200048070ff */
[----:B------:R-:W-:-:S03]  /*129c0*/  FADD.FTZ R74, R60, R55 ;  /* 0x000000373c4a7221 */ /* 0x000fc60000010000 */
[----:B------:R-:W-:Y:S01]  /*129d0*/  F2FP.SATFINITE.E4M3.F32.PACK_AB_MERGE_C R180, R88, R21, R180 ;  /* 0x0000001558b4723e */ /* 0x000fe200048070b4 */
[----:B------:R-:W-:-:S01]  /*129e0*/  FADD.FTZ R71, R71, R74 ;  /* 0x0000004a47477221 */ /* 0x000fc20000010000 */
[----:B------:R-:W2:Y:S01]  /*129f0*/  MUFU.EX2 R77, R77 ;  /* 0x0000004d004d7308 */ /* 0x000ea20000000800 */
[----:B-1----:R-:W-:-:S01]  /*12a00*/  FADD.FTZ R25, R65, R28 ;  /* 0x0000001c41197221 */ /* 0x002fc20000010000 */
[----:B------:R-:W-:Y:S01]  /*12a10*/  CS2R R74, SRZ ;  /* 0x00000000004a7805 */ /* 0x000fe2000001ff00 */
[----:B------:R-:W-:-:S05]  /*12a20*/  FADD.FTZ R32, R40, R71 ;  /* 0x0000004728207221 */ /* 0x000fca0000010000 */
        /* <DEDUP_REMOVED lines=8> */
[----:B------:R-:W-:Y:S01]  /*12ab0*/  CS2R R76, SRZ ;  /* 0x00000000004c7805 */ /* 0x000fe2000001ff00 */
        /* <DEDUP_REMOVED lines=16> */
[C---:B0-----:R-:W-:Y:S01]  /*12bc0*/  F2FP.SATFINITE.E4M3.F32.PACK_AB_MERGE_C R176, R98.reuse, R79, RZ ;  /* 0x0000004f62b0723e */ /* 0x041fe200048070ff */
[----:B------:R-:W-:-:S03]  /*12bd0*/  FADD.FTZ R98, R98, R3 ;  /* 0x0000000362627221 */ /* 0x000fc60000010000 */
[----:B------:R-:W-:Y:S02]  /*12be0*/  F2FP.SATFINITE.E4M3.F32.PACK_AB_MERGE_C R176, R78, R67, R176 ;  /* 0x000000434eb0723e */ /* 0x000fe400048070b0 */
        /* <DEDUP_REMOVED lines=16> */
[----:B------:R-:W-:-:S04]  /*12cf0*/  F2FP.SATFINITE.E4M3.F32.PACK_AB_MERGE_C R179, R46, R27, RZ ;  /* 0x0000001b2eb3723e */ /* 0x000fc800048070ff */
[----:B------:R-:W-:Y:S02]  /*12d00*/  F2FP.SATFINITE.E4M3.F32.PACK_AB_MERGE_C R179, R47, R26, R179 ;  /* 0x0000001a2fb3723e */ /* 0x000fe400048070b3 */
[----:B------:R-:W-:Y:S01]  /*12d10*/  CS2R R46, SRZ ;  /* 0x00000000002e7805 */ /* 0x000fe2000001ff00 */
[----:B------:R-:W2:Y:S01]  /*12d20*/  MUFU.EX2 R0, R99 ;  /* 0x0000006300007308 */ /* 0x000ea20000000800 */
[----:B-1----:R-:W-:-:S01]  /*12d30*/  FADD.FTZ R3, R62, R3 ;  /* 0x000000033e037221 */ /* 0x002fc20000010000 */
[----:B------:R-:W-:-:S04]  /*12d40*/  F2FP.SATFINITE.E4M3.F32.PACK_AB_MERGE_C R178, R62, R59, RZ ;  /* 0x0000003b3eb2723e */ /* 0x000fc800048070ff */
[----:B------:R-:W-:Y:S02]  /*12d50*/  F2FP.SATFINITE.E4M3.F32.PACK_AB_MERGE_C R178, R58, R57, R178 ;  /* 0x000000393ab2723e */ /* 0x000fe400048070b2 */
[----:B------:R-:W-:Y:S01]  /*12d60*/  CS2R R56, SRZ ;  /* 0x0000000000387805 */ /* 0x000fe2000001ff00 */
        /* <DEDUP_REMOVED lines=8> */
[----:B0-----:R-:W-:-:S02]  /*12df0*/  FADD.FTZ R3, R61, R32 ;  /* 0x000000203d037221 */ /* 0x001fc40000010000 */
[----:B------:R-:W0:Y:S05]  /*12e00*/  @P4 LDC R32, c[0x0][0x44c] ;  /* 0x00011300ff204b82 */ /* 0x000e2a0000000800 */
[----:B------:R-:W3:Y:S01]  /*12e10*/  MUFU.EX2 R52, R52 ;  /* 0x0000003400347308 */ /* 0x000ee20000000800 */
[----:B--2---:R-:W-:-:S07]  /*12e20*/  FADD.FTZ R13, R49, R36 ;  /* 0x00000024310d7221 */ /* 0x004fce0000010000 */
[----:B------:R-:W2:Y:S01]  /*12e30*/  MUFU.EX2 R63, R63 ;  /* 0x0000003f003f7308 */ /* 0x000ea20000000800 */
[----:B-1----:R-:W-:-:S07]  /*12e40*/  FADD.FTZ R26, R50, R3 ;  /* 0x00000003321a7221 */ /* 0x002fce0000010000 */
[----:B------:R-:W1:Y:S01]  /*12e50*/  MUFU.EX2 R31, R31 ;  /* 0x0000001f001f7308 */ /* 0x000e620000000800 */
[C---:B---3--:R-:W-:Y:S01]  /*12e60*/  F2FP.SATFINITE.E4M3.F32.PACK_AB_MERGE_C R173, R52.reuse, R49, RZ ;  /* 0x0000003134ad723e */ /* 0x048fe200048070ff */
[----:B------:R-:W-:Y:S01]  /*12e70*/  FADD.FTZ R52, R52, R13 ;  /* 0x0000000d34347221 */ /* 0x000fe20000010000 */
[----:B0-----:R-:W-:Y:S01]  /*12e80*/  @P4 IMAD.HI.U32 R27, R197, R32, RZ ;  /* 0x00000020c51b4227 */ /* 0x001fe200078e00ff */
[----:B------:R-:W-:Y:S02]  /*12e90*/  CS2R R32, SRZ ;  /* 0x0000000000207805 */ /* 0x000fe4000001ff00 */
[----:B------:R-:W-:Y:S02]  /*12ea0*/  F2FP.SATFINITE.E4M3.F32.PACK_AB_MERGE_C R173, R37, R30, R173 ;  /* 0x0000001e25ad723e */ /* 0x000fe400048070ad */
[----:B------:R-:W-:Y:S01]  /*12eb0*/  CS2R R36, SRZ ;  /* 0x0000000000247805 */ /* 0x000fe2000001ff00 */
[----:B------:R-:W0:Y:S01]  /*12ec0*/  @P4 LDC R30, c[0x0][0x450] ;  /* 0x00011400ff1e4b82 */ /* 0x000e220000000800 */
[----:B------:R-:W3:Y:S01]  /*12ed0*/  MUFU.EX2 R69, R69 ;  /* 0x0000004500457308 */ /* 0x000ee20000000800 */
[----:B--2---:R-:W-:-:S01]  /*12ee0*/  FADD.FTZ R26, R63, R26 ;  /* 0x0000001a3f1a7221 */ /* 0x004fc20000010000 */
[----:B------:R-:W-:-:S02]  /*12ef0*/  F2FP.SATFINITE.E4M3.F32.PACK_AB_MERGE_C R172, R63, R50, RZ ;  /* 0x000000323fac723e */ /* 0x000fc400048070ff */
[----:B------:R-:W-:Y:S02]  /*12f00*/  CS2R R48, SRZ ;  /* 0x0000000000307805 */ /* 0x000fe4000001ff00 */
[----:B------:R-:W-:Y:S02]  /*12f10*/  CS2R R62, SRZ ;  /* 0x00000000003e7805 */ /* 0x000fe4000001ff00 */
[----:B------:R-:W-:Y:S02]  /*12f20*/  F2FP.SATFINITE.E4M3.F32.PACK_AB_MERGE_C R172, R61, R0, R172 ;  /* 0x000000003dac723e */ /* 0x000fe400048070ac */
[----:B------:R-:W-:Y:S01]  /*12f30*/  CS2R R60, SRZ ;  /* 0x00000000003c7805 */ /* 0x000fe2000001ff00 */
[----:B------:R-:W2:Y:S01]  /*12f40*/  MUFU.EX2 R34, R34 ;  /* 0x0000002200227308 */ /* 0x000ea20000000800 */
[----:B-1----:R-:W-:-:S07]  /*12f50*/  FADD.FTZ R13, R31, R52 ;  /* 0x000000341f0d7221 */ /* 0x002fce0000010000 */
[----:B------:R-:W1:Y:S01]  /*12f60*/  MUFU.EX2 R70, R70 ;  /* 0x0000004600467308 */ /* 0x000e620000000800 */
[----:B---3--:R-:W-:-:S07]  /*12f70*/  FADD.FTZ R3, R69, R26 ;  /* 0x0000001a45037221 */ /* 0x008fce0000010000 */
[----:B------:R-:W3:Y:S01]  /*12f80*/  MUFU.EX2 R54, R54 ;  /* 0x0000003600367308 */ /* 0x000ee20000000800 */
[----:B--2---:R-:W-:-:S07]  /*12f90*/  FADD.FTZ R26, R34, R13 ;  /* 0x0000000d221a7221 */ /* 0x004fce0000010000 */
[----:B------:R-:W-:Y:S01]  /*12fa0*/  MUFU.EX2 R15, R100 ;  /* 0x00000064000f7308 */ /* 0x000fe20000000800 */
[----:B-1----:R-:W-:-:S07]  /*12fb0*/  FADD.FTZ R0, R70, R3 ;  /* 0x0000000346007221 */ /* 0x002fce0000010000 */
[----:B------:R1:W2:Y:S01]  /*12fc0*/  MUFU.EX2 R28, R80 ;  /* 0x00000050001c7308 */ /* 0x0002a20000000800 */
[C---:B---3--:R-:W-:Y:S01]  /*12fd0*/  F2FP.SATFINITE.E4M3.F32.PACK_AB_MERGE_C R175, R54.reuse, R51, RZ ;  /* 0x0000003336af723e */ /* 0x048fe200048070ff */
[----:B------:R-:W-:Y:S01]  /*12fe0*/  FADD.FTZ R51, R51, R26 ;  /* 0x0000001a33337221 */ /* 0x000fe20000010000 */
[----:B------:R-:W-:Y:S01]  /*12ff0*/  IMAD.MOV.U32 R26, RZ, RZ, R197 ;  /* 0x000000ffff1a7224 */ /* 0x000fe200078e00c5 */
[----:B0-----:R-:W-:Y:S02]  /*13000*/  @P4 SHF.R.U32.HI R26, RZ, R30, R27 ;  /* 0x0000001eff1a4219 */ /* 0x001fe4000001161b */
[----:B------:R-:W-:-:S01]  /*13010*/  FADD.FTZ R54, R54, R51 ;  /* 0x0000003336367221 */ /* 0x000fc20000010000 */
[----:B------:R-:W-:Y:S01]  /*13020*/  F2FP.SATFINITE.E4M3.F32.PACK_AB_MERGE_C R175, R34, R31, R175 ;  /* 0x0000001f22af723e */ /* 0x000fe200048070af */
[----:B------:R-:W0:Y:S01]  /*13030*/  MUFU.EX2 R35, R35 ;  /* 0x0000002300237308 */ /* 0x000e220000000800 */
[----:B------:R-:W-:Y:S02]  /*13040*/  CS2R R30, SRZ ;  /* 0x00000000001e7805 */ /* 0x000fe4000001ff00 */
[----:B------:R-:W-:-:S02]  /*13050*/  CS2R R50, SRZ ;  /* 0x0000000000327805 */ /* 0x000fc4000001ff00 */
[----:B-1----:R-:W-:-:S03]  /*13060*/  CS2R R80, SRZ ;  /* 0x0000000000507805 */ /* 0x002fc6000001ff00 */
[----:B------:R-:W1:Y:S01]  /*13070*/  MUFU.EX2 R25, R103 ;  /* 0x0000006700197308 */ /* 0x000e620000000800 */
[----:B--2---:R-:W-:Y:S01]  /*13080*/  F2FP.SATFINITE.E4M3.F32.PACK_AB_MERGE_C R174, R28, R15, RZ ;  /* 0x0000000f1cae723e */ /* 0x004fe200048070ff */
[----:B------:R-:W-:-:S03]  /*13090*/  FADD.FTZ R15, R15, R0 ;  /* 0x000000000f0f7221 */ /* 0x000fc60000010000 */
[----:B------:R-:W-:Y:S01]  /*130a0*/  F2FP.SATFINITE.E4M3.F32.PACK_AB_MERGE_C R174, R70, R69, R174 ;  /* 0x0000004546ae723e */ /* 0x000fe200048070ae */
[----:B------:R-:W-:-:S01]  /*130b0*/  FADD.FTZ R28, R28, R15 ;  /* 0x0000000f1c1c7221 */ /* 0x000fc20000010000 */
[----:B------:R-:W-:Y:S01]  /*130c0*/  CS2R R68, SRZ ;  /* 0x0000000000447805 */ /* 0x000fe2000001ff00 */
[----:B------:R-:W2:Y:S01]  /*130d0*/  MUFU.EX2 R38, R38 ;  /* 0x0000002600267308 */ /* 0x000ea20000000800 */
[----:B0-----:R-:W-:-:S01]  /*130e0*/  FADD.FTZ R15, R35, R54 ;  /* 0x00000036230f7221 */ /* 0x001fc20000010000 */
[----:B------:R-:W-:Y:S02]  /*130f0*/  CS2R R54, SRZ ;  /* 0x0000000000367805 */ /* 0x000fe4000001ff00 */
[----:B------:R-:W-:-:S04]  /*13100*/  CS2R R70, SRZ ;  /* 0x0000000000467805 */ /* 0x000fc8000001ff00 */
[----:B------:R-:W0:Y:S01]  /*13110*/  MUFU.EX2 R20, R105 ;  /* 0x0000006900147308 */ /* 0x000e220000000800 */
[----:B-1----:R-:W-:-:S01]  /*13120*/  FADD.FTZ R13, R25, R28 ;  /* 0x0000001c190d7221 */ /* 0x002fc20000010000 */
[----:B------:R-:W-:-:S06]  /*13130*/  CS2R R28, SRZ ;  /* 0x00000000001c7805 */ /* 0x000fcc000001ff00 */
        /* <DEDUP_REMOVED lines=8> */
[----:B0-----:R-:W-:Y:S01]  /*131c0*/  F2FP.SATFINITE.E4M3.F32.PACK_AB_MERGE_C R21, R83, R82, RZ ;  /* 0x000000525315723e */ /* 0x001fe200048070ff */
[----:B------:R-:W-:-:S03]  /*131d0*/  FADD.FTZ R82, R82, R13 ;  /* 0x0000000d52527221 */ /* 0x000fc60000010000 */
[----:B------:R-:W-:Y:S01]  /*131e0*/  F2FP.SATFINITE.E4M3.F32.PACK_AB_MERGE_C R168, R20, R25, R21 ;  /* 0x0000001914a8723e */ /* 0x000fe20004807015 */
[----:B------:R-:W-:-:S01]  /*131f0*/  FADD.FTZ R83, R83, R82 ;  /* 0x0000005253537221 */ /* 0x000fc20000010000 */
[----:B------:R-:W-:Y:S01]  /*13200*/  IADD3 R20, R26, R199, -R198 ;  /* 0x000000c71a147210 */ /* 0x000fe20007ffe8c6 */
[----:B------:R-:W0:Y:S01]  /*13210*/  MUFU.EX2 R86, R86 ;  /* 0x0000005600567308 */ /* 0x000e220000000800 */
[C---:B-1----:R-:W-:Y:S01]  /*13220*/  F2FP.SATFINITE.E4M3.F32.PACK_AB_MERGE_C R53, R64.reuse, R53, RZ ;  /* 0x000000354035723e */ /* 0x042fe200048070ff */
[----:B------:R-:W-:Y:S01]  /*13230*/  FADD.FTZ R64, R64, R15 ;  /* 0x0000000f40407221 */ /* 0x000fe20000010000 */
[----:B------:R-:W-:Y:S01]  /*13240*/  CS2R R26, SRZ ;  /* 0x00000000001a7805 */ /* 0x000fe2000001ff00 */
[----:B------:R-:W-:Y:S01]  /*13250*/  IMAD.HI R21, R20, 0x66666667, RZ ;  /* 0x6666666714157827 */ /* 0x000fe200078e02ff */
[----:B------:R-:W-:Y:S02]  /*13260*/  F2FP.SATFINITE.E4M3.F32.PACK_AB_MERGE_C R169, R38, R35, R53 ;  /* 0x0000002326a9723e */ /* 0x000fe40004807035 */
[----:B------:R-:W-:-:S02]  /*13270*/  CS2R R34, SRZ ;  /* 0x0000000000227805 */ /* 0x000fc4000001ff00 */
[----:B------:R-:W-:Y:S01]  /*13280*/  CS2R R52, SRZ ;  /* 0x0000000000347805 */ /* 0x000fe2000001ff00 */
[----:B------:R-:W1:Y:S01]  /*13290*/  MUFU.EX2 R44, R44 ;  /* 0x0000002c002c7308 */ /* 0x000e620000000800 */
[----:B--2---:R-:W-:-:S01]  /*132a0*/  FADD.FTZ R13, R39, R64 ;  /* 0x00000040270d7221 */ /* 0x004fc20000010000 */
[----:B------:R-:W-:-:S06]  /*132b0*/  CS2R R64, SRZ ;  /* 0x0000000000407805 */ /* 0x000fcc000001ff00 */
[----:B------:R-:W2:Y:S01]  /*132c0*/  MUFU.EX2 R87, R87 ;  /* 0x0000005700577308 */ /* 0x000ea20000000800 */
[----:B0-----:R-:W-:-:S01]  /*132d0*/  FADD.FTZ R0, R86, R83 ;  /* 0x0000005356007221 */ /* 0x001fc20000010000 */
[----:B------:R-:W-:-:S06]  /*132e0*/  CS2R R82, SRZ ;  /* 0x0000000000527805 */ /* 0x000fcc000001ff00 */
[----:B------:R-:W-:Y:S01]  /*132f0*/  MUFU.EX2 R45, R45 ;  /* 0x0000002d002d7308 */ /* 0x000fe20000000800 */
[----:B-1----:R-:W-:-:S07]  /*13300*/  FADD.FTZ R20, R44, R13 ;  /* 0x0000000d2c147221 */ /* 0x002fce0000010000 */
[----:B------:R-:W0:Y:S01]  /*13310*/  MUFU.EX2 R24, R24 ;  /* 0x0000001800187308 */ /* 0x000e220000000800 */
[----:B--2---:R-:W-:-:S07]  /*13320*/  FADD.FTZ R13, R87, R0 ;  /* 0x00000000570d7221 */ /* 0x004fce0000010000 */
[----:B------:R-:W-:Y:S08]  /*13330*/  MUFU.EX2 R92, R92 ;  /* 0x0000005c005c7308 */ /* 0x000ff00000000800 */
[----:B------:R1:W2:Y:S01]  /*13340*/  MUFU.EX2 R3, R66 ;  /* 0x0000004200037308 */ /* 0x0002a20000000800 */
[----:B0-----:R-:W-:Y:S01]  /*13350*/  F2FP.SATFINITE.E4M3.F32.PACK_AB_MERGE_C R0, R24, R45, RZ ;  /* 0x0000002d1800723e */ /* 0x001fe200048070ff */
[----:B------:R-:W-:Y:S01]  /*13360*/  FADD.FTZ R45, R45, R20 ;  /* 0x000000142d2d7221 */ /* 0x000fe20000010000 */
[----:B------:R-:W-:-:S02]  /*13370*/  SHF.R.U32.HI R20, RZ, 0x1f, R21 ;  /* 0x0000001fff147819 */ /* 0x000fc40000011615 */
[----:B------:R-:W-:Y:S01]  /*13380*/  F2FP.SATFINITE.E4M3.F32.PACK_AB_MERGE_C R171, R44, R39, R0 ;  /* 0x000000272cab723e */ /* 0x000fe20004807000 */
[----:B------:R-:W-:-:S01]  /*13390*/  FADD.FTZ R0, R24, R45 ;  /* 0x0000002d18007221 */ /* 0x000fc20000010000 */
[----:B------:R-:W-:Y:S02]  /*133a0*/  CS2R R24, SRZ ;  /* 0x0000000000187805 */ /* 0x000fe4000001ff00 */
[----:B------:R-:W-:Y:S02]  /*133b0*/  CS2R R38, SRZ ;  /* 0x0000000000267805 */ /* 0x000fe4000001ff00 */
[----:B------:R-:W-:Y:S02]  /*133c0*/  CS2R R44, SRZ ;  /* 0x00000000002c7805 */ /* 0x000fe4000001ff00 */
[----:B-1----:R-:W-:Y:S02]  /*133d0*/  CS2R R66, SRZ ;  /* 0x0000000000427805 */ /* 0x002fe4000001ff00 */
[----:B--2---:R-:W-:Y:S01]  /*133e0*/  F2FP.SATFINITE.E4M3.F32.PACK_AB_MERGE_C R15, R3, R92, RZ ;  /* 0x0000005c030f723e */ /* 0x004fe200048070ff */
[----:B------:R-:W-:-:S01]  /*133f0*/  FADD.FTZ R92, R92, R13 ;  /* 0x0000000d5c5c7221 */ /* 0x000fc20000010000 */
[----:B------:R-:W-:-:S02]  /*13400*/  LEA.HI.SX32 R13, R21, R20, 0x1a ;  /* 0x00000014150d7211 */ /* 0x000fc400078fd2ff */
[----:B------:R-:W-:Y:S01]  /*13410*/  F2FP.SATFINITE.E4M3.F32.PACK_AB_MERGE_C R170, R87, R86, R15 ;  /* 0x0000005657aa723e */ /* 0x000fe2000480700f */
[----:B------:R-:W-:Y:S01]  /*13420*/  FADD.FTZ R3, R3, R92 ;  /* 0x0000005c03037221 */ /* 0x000fe20000010000 */
[----:B------:R-:W-:Y:S02]  /*13430*/  VIMNMX R13, R204, R13, !PT ;  /* 0x0000000dcc0d7248 */ /* 0x000fe40007fe0100 */
[----:B------:R-:W-:Y:S02]  /*13440*/  CS2R R86, SRZ ;  /* 0x0000000000567805 */ /* 0x000fe4000001ff00 */
[----:B------:R-:W-:-:S13]  /*13450*/  ISETP.GE.AND P1, PT, R217, R13, PT ;  /* 0x0000000dd900720c */ /* 0x000fda0003f26270 */
[----:B------:R-:W-:Y:S05]  /*13460*/  @!P1 BRA `(.L_x_3205) ;  /* 0x00000044005c9947 */ /* 0x000fea0003800000 */
        /* <DEDUP_REMOVED lines=36> */
.L_x_3217:
        /* <DEDUP_REMOVED lines=8> */
.L_x_3207:
[----:B------:R-:W-:-:S05]  /*13730*/  VIADD R14, R218, 0x1 ;  /* 0x00000001da0e7836 */ /* 0x000fca0000000000 */
[----:B------:R-:W-:-:S04]  /*13740*/  ISETP.NE.AND P2, PT, R14, 0x2, PT ;  /* 0x000000020e00780c */ /* 0x000fc80003f45270 */
[----:B------:R-:W-:Y:S02]  /*13750*/  SEL R15, R14, RZ, P2 ;  /* 0x000000ff0e0f7207 */ /* 0x000fe40001000000 */
[----:B------:R-:W-:-:S03]  /*13760*/  SHF.L.U32 R14, R194, 0x1f, RZ ;  /* 0x0000001fc20e7819 */ /* 0x000fc600000006ff */
[----:B------:R-:W-:-:S04]  /*13770*/  IMAD R15, R15, 0x8, R18 ;  /* 0x000000080f0f7824 */ /* 0x000fc800078e0212 */
[----:B------:R0:W1:Y:S01]  /*13780*/  SYNCS.PHASECHK.TRANS64.TRYWAIT P2, [R15+URZ+0x22830], R14 ;  /* 0x0228300e0f0075a7 */ /* 0x000062000804017f */
[----:B------:R-:W-:Y:S05]  /*13790*/  @!P0 BRA `(.L_x_3208) ;  /* 0x0000000000048947 */ /* 0x000fea0003800000 */
[----:B------:R-:W-:Y:S01]  /*137a0*/  BPT.TRAP 0x1 ;  /* 0x000000040000795c */ /* 0x000fe20000300000 */
.L_x_3208:
[----:B------:R-:W-:Y:S04]  /*137b0*/  BSSY B0, `(.L_x_3206) ;  /* 0x0000004000007945 */ /* 0x000fe80003800000 */
[----:B-1----:R-:W-:Y:S05]  /*137c0*/  @P2 BRA `(.L_x_3209) ;  /* 0x0000000000082947 */ /* 0x002fea0003800000 */
[----:B------:R-:W1:Y:S02]  /*137d0*/  SYNCS.PHASECHK.TRANS64.TRYWAIT P2, [R15+URZ+0x22830], R14 ;  /* 0x0228300e0f0075a7 */ /* 0x000e64000804017f */
[----:B-1----:R-:W-:Y:S05]  /*137e0*/  @!P2 BRA `(.L_x_3210) ;  /* 0x0000016c0000a947 */ /* 0x002fea0003800000 */
.L_x_3209:
[----:B------:R-:W-:Y:S05]  /*137f0*/  BSYNC B0 ;  /* 0x0000000000007941 */ /* 0x000fea0003800000 */
.L_x_3206:
[----:B01----:R-:W0:Y:S01]  /*13800*/  S2R R14, SR_TID.X ;  /* 0x00000000000e7919 */ /* 0x003e220000002100 */
[----:B------:R-:W-:Y:S01]  /*13810*/  VIADD R189, R218, 0x1 ;  /* 0x00000001dabd7836 */ /* 0x000fe20000000000 */
[----:B------:R-:W-:Y:S05]  /*13820*/  WARPSYNC.ALL ;  /* 0x0000000000007948 */ /* 0x000fea0003800000 */
[C---:B------:R-:W-:Y:S01]  /*13830*/  ISETP.NE.AND P2, PT, R189.reuse, 0x2, PT ;  /* 0x00000002bd00780c */ /* 0x040fe20003f45270 */
[----:B------:R-:W-:Y:S01]  /*13840*/  IMAD.MOV.U32 R21, RZ, RZ, 0x40000040 ;  /* 0x40000040ff157424 */ /* 0x000fe200078e00ff */
[C---:B------:R-:W-:Y:S01]  /*13850*/  R2UR UR28, R4.reuse ;  /* 0x00000000041c72ca */ /* 0x040fe200000e0000 */
        /* <DEDUP_REMOVED lines=11> */
[----:B------:R-:W-:-:S02]  /*13910*/  R2UR UR30, R20 ;  /* 0x00000000141e72ca */ /* 0x000fc400000e0000 */
[----:B------:R-:W-:Y:S02]  /*13920*/  IADD3 R88, R20, 0x100, RZ ;  /* 0x0000010014587810 */ /* 0x000fe40007ffe0ff */
[----:B------:R-:W-:Y:S02]  /*13930*/  R2UR UR33, R5 ;  /* 0x00000000052172ca */ /* 0x000fe400000e0000 */
[----:B------:R-:W-:Y:S01]  /*13940*/  R2UR UR34, R88 ;  /* 0x00000000582272ca */ /* 0x000fe200000e0000 */
[----:B------:R-:W-:Y:S01]  /*13950*/  VIADD R88, R20, 0x400 ;  /* 0x0000040014587836 */ /* 0x000fe20000000000 */
[----:B------:R-:W-:Y:S02]  /*13960*/  R2UR UR39, R15 ;  /* 0x000000000f2772ca */ /* 0x000fe400000e0000 */
[----:B------:R-:W-:Y:S02]  /*13970*/  R2UR UR36, R4 ;  /* 0x00000000042472ca */ /* 0x000fe400000e0000 */
[----:B0-----:R-:W-:-:S02]  /*13980*/  SHF.R.U32.HI R14, RZ, 0x7, R14 ;  /* 0x00000007ff0e7819 */ /* 0x001fc4000001160e */
[----:B------:R-:W-:Y:S02]  /*13990*/  R2UR UR37, R5 ;  /* 0x00000000052572ca */ /* 0x000fe400000e0000 */
[----:B------:R-:W-:Y:S01]  /*139a0*/  R2UR UR8, R88 ;  /* 0x00000000580872ca */ /* 0x000fe200000e0000 */
[----:B------:R-:W-:Y:S01]  /*139b0*/  VIADD R92, R14, 0x8 ;  /* 0x000000080e5c7836 */ /* 0x000fe20000000000 */
[----:B------:R-:W-:Y:S01]  /*139c0*/  MOV R91, 0x40000040 ;  /* 0x40000040005b7802 */ /* 0x000fe20000000f00 */
[C---:B------:R-:W-:Y:S01]  /*139d0*/  VIADD R14, R20.reuse, 0x200 ;  /* 0x00000200140e7836 */ /* 0x040fe20000000000 */
[----:B------:R-:W-:Y:S01]  /*139e0*/  R2UR UR47, R89 ;  /* 0x00000000592f72ca */ /* 0x000fe200000e0000 */
[----:B------:R-:W-:Y:S01]  /*139f0*/  VIADD R88, R20, 0x202 ;  /* 0x0000020214587836 */ /* 0x000fe20000000000 */
[----:B------:R0:W-:Y:S01]  /*13a00*/  BAR.SYNC.DEFER_BLOCKING R92, 0x100 ;  /* 0x0004005c0000751d */ /* 0x0001e20000010000 */
[----:B------:R-:W-:Y:S01]  /*13a10*/  R2UR UR6, R90 ;  /* 0x000000005a0672ca */ /* 0x000fe200000e0000 */
[----:B------:R-:W-:Y:S01]  /*13a20*/  VIADD R90, R20, 0x102 ;  /* 0x00000102145a7836 */ /* 0x000fe20000000000 */
[----:B------:R-:W-:Y:S01]  /*13a30*/  R2UR UR38, R14 ;  /* 0x000000000e2672ca */ /* 0x000fe200000e0000 */
[----:B------:R-:W-:Y:S01]  /*13a40*/  VIADD R14, R20, 0x2 ;  /* 0x00000002140e7836 */ /* 0x000fe20000000000 */
[----:B------:R-:W-:Y:S01]  /*13a50*/  R2UR UR46, R88 ;  /* 0x00000000582e72ca */ /* 0x000fe200000e0000 */
[C---:B------:R-:W-:Y:S01]  /*13a60*/  VIADD R88, R20.reuse, 0x402 ;  /* 0x0000040214587836 */ /* 0x040fe20000000000 */
[----:B------:R-:W-:Y:S01]  /*13a70*/  R2UR UR7, R91 ;  /* 0x000000005b0772ca */ /* 0x000fe200000e0000 */
[----:B0-----:R-:W-:Y:S01]  /*13a80*/  VIADD R92, R20, 0x4 ;  /* 0x00000004145c7836 */ /* 0x001fe20000000000 */
[----:B------:R-:W-:-:S02]  /*13a90*/  R2UR UR44, R4 ;  /* 0x00000000042c72ca */ /* 0x000fc400000e0000 */
[----:B------:R-:W-:Y:S02]  /*13aa0*/  R2UR UR45, R5 ;  /* 0x00000000052d72ca */ /* 0x000fe400000e0000 */
[----:B------:R-:W-:Y:S02]  /*13ab0*/  R2UR UR58, R90 ;  /* 0x000000005a3a72ca */ /* 0x000fe400000e0000 */
[----:B------:R-:W-:Y:S02]  /*13ac0*/  R2UR UR59, R91 ;  /* 0x000000005b3b72ca */ /* 0x000fe400000e0000 */
[----:B------:R-:W-:Y:S02]  /*13ad0*/  MOV R90, UR47 ;  /* 0x0000002f005a7c02 */ /* 0x000fe40008000f00 */
[----:B------:R-:W-:Y:S01]  /*13ae0*/  MOV R91, UR46 ;  /* 0x0000002e005b7c02 */ /* 0x000fe20008000f00 */
[----:B------:R-:W-:Y:S01]  /*13af0*/  UMOV UR46, UR6 ;  /* 0x00000006002e7c82 */ /* 0x000fe20008000000 */
[----:B------:R-:W-:Y:S01]  /*13b00*/  UMOV UR47, UR7 ;  /* 0x00000007002f7c82 */ /* 0x000fe20008000000 */
[----:B------:R-:W-:Y:S01]  /*13b10*/  R2UR UR54, R88 ;  /* 0x00000000583672ca */ /* 0x000fe200000e0000 */
[----:B------:R-:W-:Y:S01]  /*13b20*/  VIADD R88, R20, 0x204 ;  /* 0x0000020414587836 */ /* 0x000fe20000000000 */
[----:B------:R-:W-:Y:S01]  /*13b30*/  WARPGROUP.ARRIVE ;  /* 0x00000000000079c5 */ /* 0x000fe20000000000 */
[----:B------:R-:W-:-:S02]  /*13b40*/  R2UR UR9, R89 ;  /* 0x00000000590972ca */ /* 0x000fc400000e0000 */
[C---:B------:R-:W-:Y:S02]  /*13b50*/  R2UR UR55, R89.reuse ;  /* 0x00000000593772ca */ /* 0x040fe400000e0000 */
[----:B------:R-:W-:Y:S01]  /*13b60*/  R2UR UR14, R88 ;  /* 0x00000000580e72ca */ /* 0x000fe200000e0000 */
[----:B------:R-:W-:Y:S01]  /*13b70*/  QGMMA.64x32x32.F32.E4M3.E4M3 R152, gdesc[UR28], RZ, !UPT, gsb0 ;  /* 0x006000001c9879f3 */ /* 0x000fe2000c0008ff */
[----:B------:R-:W-:Y:S01]  /*13b80*/  VIADD R88, R20, 0x404 ;  /* 0x0000040414587836 */ /* 0x000fe20000000000 */
[----:B------:R-:W-:Y:S01]  /*13b90*/  R2UR UR6, R92 ;  /* 0x000000005c0672ca */ /* 0x000fe200000e0000 */
[----:B------:R-:W-:Y:S01]  /*13ba0*/  VIADD R92, R20, 0x6 ;  /* 0x00000006145c7836 */ /* 0x000fe20000000000 */
[C---:B------:R-:W-:Y:S02]  /*13bb0*/  R2UR UR15, R89.reuse ;  /* 0x00000000590f72ca */ /* 0x040fe400000e0000 */
[----:B------:R-:W-:Y:S02]  /*13bc0*/  R2UR UR22, R88 ;  /* 0x00000000581672ca */ /* 0x000fe400000e0000 */
[----:B------:R-:W-:Y:S01]  /*13bd0*/  R2UR UR23, R89 ;  /* 0x00000000591772ca */ /* 0x000fe200000e0000 */
[----:B------:R-:W-:Y:S01]  /*13be0*/  IMAD.MOV.U32 R89, RZ, RZ, 0x40000040 ;  /* 0x40000040ff597424 */ /* 0x000fe200078e00ff */
[----:B------:R-:W-:-:S02]  /*13bf0*/  R2UR UR56, R4 ;  /* 0x00000000043872ca */ /* 0x000fc400000e0000 */
[----:B------:R-:W-:Y:S02]  /*13c00*/  R2UR UR57, R5 ;  /* 0x00000000053972ca */ /* 0x000fe400000e0000 */
[----:B------:R-:W-:Y:S02]  /*13c10*/  IADD3 R88, R20, 0x206, RZ ;  /* 0x0000020614587810 */ /* 0x000fe40007ffe0ff */
        /* <DEDUP_REMOVED lines=12> */
[----:B------:R-:W-:Y:S02]  /*13ce0*/  R2UR UR50, R14 ;  /* 0x000000000e3272ca */ /* 0x000fe400000e0000 */
        /* <DEDUP_REMOVED lines=9> */
[----:B------:R-:W-:Y:S02]  /*13d80*/  IADD3 R14, R20, 0x104, RZ ;  /* 0x00000104140e7810 */ /* 0x000fe40007ffe0ff */
[----:B------:R-:W-:Y:S02]  /*13d90*/  R2UR UR11, R15 ;  /* 0x000000000f0b72ca */ /* 0x000fe400000e0000 */
[----:B------:R-:W-:Y:S01]  /*13da0*/  R2UR UR10, R14 ;  /* 0x000000000e0a72ca */ /* 0x000fe200000e0000 */
[----:B------:R-:W-:Y:S01]  /*13db0*/  VIADD R14, R20, 0x304 ;  /* 0x00000304140e7836 */ /* 0x000fe20000000000 */
[----:B------:R-:W-:-:S02]  /*13dc0*/  R2UR UR8, R8 ;  /* 0x00000000080872ca */ /* 0x000fc400000e0000 */
[C---:B------:R-:W-:Y:S01]  /*13dd0*/  R2UR UR9, R9.reuse ;  /* 0x00000000090972ca */ /* 0x040fe200000e0000 */
[----:B------:R-:W-:Y:S02]  /*13de0*/  WARPGROUP.DEPBAR.LE gsb0, 0x0 ;  /* 0x00008000000079c5 */ /* 0x000fe40000010000 */
[----:B------:R-:W-:Y:S01]  /*13df0*/  WARPGROUP.ARRIVE ;  /* 0x00000000000079c5 */ /* 0x000fe20000000000 */
[----:B------:R-:W-:Y:S02]  /*13e00*/  R2UR UR12, R8 ;  /* 0x00000000080c72ca */ /* 0x000fe400000e0000 */
[----:B------:R-:W-:Y:S02]  /*13e10*/  R2UR UR13, R9 ;  /* 0x00000000090d72ca */ /* 0x000fe400000e0000 */
[----:B------:R-:W-:Y:S01]  /*13e20*/  R2UR UR18, R14 ;  /* 0x000000000e1272ca */ /* 0x000fe200000e0000 */
[----:B------:R-:W-:Y:S01]  /*13e30*/  QGMMA.64x32x32.F32.E4M3.E4M3 R136, gdesc[UR32], RZ, !UPT, gsb0 ;  /* 0x00600000208879f3 */ /* 0x000fe2000c0008ff */
[----:B------:R-:W-:Y:S01]  /*13e40*/  R2UR UR34, R88 ;  /* 0x00000000582272ca */ /* 0x000fe200000e0000 */
[----:B------:R-:W-:Y:S01]  /*13e50*/  VIADD R14, R20, 0x106 ;  /* 0x00000106140e7836 */ /* 0x000fe20000000000 */
[----:B------:R-:W-:-:S02]  /*13e60*/  R2UR UR35, R89 ;  /* 0x00000000592372ca */ /* 0x000fc400000e0000 */
[----:B------:R-:W-:Y:S02]  /*13e70*/  R2UR UR19, R15 ;  /* 0x000000000f1372ca */ /* 0x000fe400000e0000 */
[C---:B------:R-:W-:Y:S02]  /*13e80*/  R2UR UR16, R8.reuse ;  /* 0x00000000081072ca */ /* 0x040fe400000e0000 */
[C---:B------:R-:W-:Y:S02]  /*13e90*/  R2UR UR17, R9.reuse ;  /* 0x00000000091172ca */ /* 0x040fe400000e0000 */
        /* <DEDUP_REMOVED lines=91> */
.L_x_3212:
[----:B------:R-:W-:Y:S01]  /*14450*/  SHF.L.U32 R14, R221, 0x1f, RZ ;  /* 0x0000001fdd0e7819 */ /* 0x000fe200000006ff */
[----:B------:R-:W-:-:S04]  /*14460*/  IMAD R15, R218, 0x8, R18 ;  /* 0x00000008da0f7824 */ /* 0x000fc800078e0212 */
[----:B------:R0:W1:Y:S01]  /*14470*/  SYNCS.PHASECHK.TRANS64.TRYWAIT P1, [R15+URZ+0x22850], R14 ;  /* 0x0228500e0f0075a7 */ /* 0x000062000802017f */
[----:B------:R-:W-:Y:S05]  /*14480*/  @!P0 BRA `(.L_x_3213) ;  /* 0x0000000000048947 */ /* 0x000fea0003800000 */
[----:B------:R-:W-:Y:S01]  /*14490*/  BPT.TRAP 0x1 ;  /* 0x000000040000795c */ /* 0x000fe20000300000 */
.L_x_3213:
[----:B-1----:R-:W-:Y:S05]  /*144a0*/  @P1 BRA `(.L_x_3211) ;  /* 0x0000000000081947 */ /* 0x002fea0003800000 */
[----:B------:R-:W1:Y:S02]  /*144b0*/  SYNCS.PHASECHK.TRANS64.TRYWAIT P1, [R15+URZ+0x22850], R14 ;  /* 0x0228500e0f0075a7 */ /* 0x000e64000802017f */
[----:B-1----:R-:W-:Y:S05]  /*144c0*/  @!P1 BRA `(.L_x_3214) ;  /* 0x0000015c00dc9947 */ /* 0x002fea0003800000 */
.L_x_3211:
[----:B01----:R-:W-:Y:S01]  /*144d0*/  IADD3 R14, R18, 0x400, RZ ;  /* 0x00000400120e7810 */ /* 0x003fe20007ffe0ff */
[----:B------:R-:W-:Y:S01]  /*144e0*/  IMAD.MOV.U32 R15, RZ, RZ, -0x3ffffff0 ;  /* 0xc0000010ff0f7424 */ /* 0x000fe200078e00ff */
[----:B------:R-:W-:Y:S05]  /*144f0*/  WARPSYNC.ALL ;  /* 0x0000000000007948 */ /* 0x000fea0003800000 */
[----:B------:R-:W-:Y:S01]  /*14500*/  SHF.R.U32.HI R14, RZ, 0x4, R14 ;  /* 0x00000004ff0e7819 */ /* 0x000fe2000001160e */
[----:B------:R-:W-:Y:S01]  /*14510*/  WARPGROUP.ARRIVE ;  /* 0x00000000000079c5 */ /* 0x000fe20000000000 */
[----:B------:R-:W-:Y:S01]  /*14520*/  R2UR UR7, R15 ;  /* 0x000000000f0772ca */ /* 0x000fe200000e0000 */
[----:B------:R-:W-:Y:S01]  /*14530*/  IMAD.MOV.U32 R21, RZ, RZ, -0x3ffffff0 ;  /* 0xc0000010ff157424 */ /* 0x000fe200078e00ff */
[----:B------:R-:W-:Y:S01]  /*14540*/  LOP3.LUT R14, R14, 0x3fff, RZ, 0xc0, !PT ;  /* 0x00003fff0e0e7812 */ /* 0x000fe200078ec0ff */
[----:B------:R-:W-:-:S02]  /*14550*/  IMAD.MOV.U32 R15, RZ, RZ, -0x3ffffff0 ;  /* 0xc0000010ff0f7424 */ /* 0x000fc400078e00ff */
[----:B------:R-:W0:Y:S01]  /*14560*/  S2R R221, SR_TID.X ;  /* 0x0000000000dd7919 */ /* 0x000e220000002100 */
        /* <DEDUP_REMOVED lines=36> */
.L_x_3215:
[----:B0-----:R-:W0:Y:S01]  /*147b0*/  LDC R14, c[0x0][0x448] ;  /* 0x00011200ff0e7b82 */ /* 0x001e220000000800 */
[C---:B------:R-:W-:Y:S01]  /*147c0*/  FMUL.FTZ R21, R2.reuse, R154 ;  /* 0x0000009a02157220 */ /* 0x040fe20000410000 */
[C---:B------:R-:W-:Y:S01]  /*147d0*/  FMUL.FTZ R154, R2.reuse, R157 ;  /* 0x0000009d029a7220 */ /* 0x040fe20000410000 */
[C---:B------:R-:W-:Y:S01]  /*147e0*/  FMUL.FTZ R157, R2.reuse, R160 ;  /* 0x000000a0029d7220 */ /* 0x040fe20000410000 */
[C---:B------:R-:W-:Y:S01]  /*147f0*/  FMUL.FTZ R160, R2.reuse, R163 ;  /* 0x000000a302a07220 */ /* 0x040fe20000410000 */
[C---:B------:R-:W-:Y:S01]  /*14800*/  FMUL.FTZ R163, R2.reuse, R166 ;  /* 0x000000a602a37220 */ /* 0x040fe20000410000 */
[----:B------:R-:W-:Y:S02]  /*14810*/  IMAD R166, R217, -0xa0, RZ ;  /* 0xffffff60d9a67824 */ /* 0x000fe400078e02ff */
[C---:B------:R-:W-:Y:S01]  /*14820*/  FMUL.FTZ R136, R2.reuse, R136 ;  /* 0x0000008802887220 */ /* 0x040fe20000410000 */
[----:B------:R-:W-:Y:S01]  /*14830*/  MUFU.TANH R154, R154 ;  /* 0x0000009a009a7308 */ /* 0x000fe20000002400 */
[C---:B------:R-:W-:Y:S01]  /*14840*/  FMUL.FTZ R137, R2.reuse, R137 ;  /* 0x0000008902897220 */ /* 0x040fe20000410000 */
[----:B------:R-:W-:Y:S01]  /*14850*/  FMUL.FTZ R140, R2, R140 ;  /* 0x0000008c028c7220 */ /* 0x000fe20000410000 */
[----:B------:R-:W-:Y:S01]  /*14860*/  IADD3 R166, -R200, 0x1, R166 ;  /* 0x00000001c8a67810 */ /* 0x000fe20007ffe1a6 */
[C---:B------:R-:W-:Y:S01]  /*14870*/  FMUL.FTZ R141, R2.reuse, R141 ;  /* 0x0000008d028d7220 */ /* 0x040fe20000410000 */
[C---:B------:R-:W-:Y:S01]  /*14880*/  FMUL.FTZ R144, R2.reuse, R144 ;  /* 0x0000009002907220 */ /* 0x040fe20000410000 */
[----:B------:R-:W-:Y:S01]  /*14890*/  FMUL.FTZ R145, R2, R145 ;  /* 0x0000009102917220 */ /* 0x000fe20000410000 */
[----:B------:R-:W-:Y:S01]  /*148a0*/  IADD3 R166, -R198, R166, R199 ;  /* 0x000000a6c6a67210 */ /* 0x000fe20007ffe1c7 */
[----:B------:R-:W-:Y:S01]  /*148b0*/  MUFU.TANH R157, R157 ;  /* 0x0000009d009d7308 */ /* 0x000fe20000002400 */
[C---:B------:R-:W-:Y:S01]  /*148c0*/  FMUL.FTZ R148, R2.reuse, R148 ;  /* 0x0000009402947220 */ /* 0x040fe20000410000 */
[C---:B------:R-:W-:Y:S01]  /*148d0*/  FMUL.FTZ R149, R2.reuse, R149 ;  /* 0x0000009502957220 */ /* 0x040fe20000410000 */
[C---:B------:R-:W-:Y:S01]  /*148e0*/  FMUL.FTZ R120, R2.reuse, R120 ;  /* 0x0000007802787220 */ /* 0x040fe20000410000 */
[C---:B------:R-:W-:Y:S01]  /*148f0*/  FMUL.FTZ R121, R2.reuse, R121 ;  /* 0x0000007902797220 */ /* 0x040fe20000410000 */
[C---:B------:R-:W-:Y:S01]  /*14900*/  FMUL.FTZ R124, R2.reuse, R124 ;  /* 0x0000007c027c7220 */ /* 0x040fe20000410000 */
[C---:B------:R-:W-:Y:S01]  /*14910*/  FMUL.FTZ R125, R2.reuse, R125 ;  /* 0x0000007d027d7220 */ /* 0x040fe20000410000 */
[----:B------:R-:W-:Y:S01]  /*14920*/  FMUL.FTZ R128, R2, R128 ;  /* 0x0000008002807220 */ /* 0x000fe20000410000 */
[----:B0-----:R-:W-:Y:S01]  /*14930*/  ISETP.NE.AND P1, PT, R14, 0x1, PT ;  /* 0x000000010e00780c */ /* 0x001fe20003f25270 */
[----:B------:R-:W-:Y:S01]  /*14940*/  IMAD.IADD R14, R208, 0x1, R197 ;  /* 0x00000001d00e7824 */ /* 0x000fe200078e02c5 */
[----:B------:R-:W-:Y:S01]  /*14950*/  MUFU.TANH R136, R136 ;  /* 0x0000008800887308 */ /* 0x000fe20000002400 */
[C---:B------:R-:W-:Y:S01]  /*14960*/  FMUL.FTZ R129, R2.reuse, R129 ;  /* 0x0000008102817220 */ /* 0x040fe20000410000 */
[C---:B------:R-:W-:Y:S01]  /*14970*/  FMUL.FTZ R132, R2.reuse, R132 ;  /* 0x0000008402847220 */ /* 0x040fe20000410000 */
[C---:B------:R-:W-:Y:S01]  /*14980*/  FMUL.FTZ R133, R2.reuse, R133 ;  /* 0x0000008502857220 */ /* 0x040fe20000410000 */
[C---:B------:R-:W-:Y:S01]  /*14990*/  FMUL.FTZ R104, R2.reuse, R104 ;  /* 0x0000006802687220 */ /* 0x040fe20000410000 */
[C---:B------:R-:W-:Y:S01]  /*149a0*/  FMUL.FTZ R105, R2.reuse, R105 ;  /* 0x0000006902697220 */ /* 0x040fe20000410000 */
[C---:B------:R-:W-:Y:S01]  /*149b0*/  FMUL.FTZ R108, R2.reuse, R108 ;  /* 0x0000006c026c7220 */ /* 0x040fe20000410000 */
[C---:B------:R-:W-:Y:S01]  /*149c0*/  FMUL.FTZ R109, R2.reuse, R109 ;  /* 0x0000006d026d7220 */ /* 0x040fe20000410000 */
[----:B------:R-:W-:Y:S01]  /*149d0*/  MUFU.TANH R137, R137 ;  /* 0x0000008900897308 */ /* 0x000fe20000002400 */
[C---:B------:R-:W-:Y:S01]  /*149e0*/  FMUL.FTZ R112, R2.reuse, R112 ;  /* 0x0000007002707220 */ /* 0x040fe20000410000 */
[C---:B------:R-:W-:Y:S01]  /*149f0*/  FMUL.FTZ R113, R2.reuse, R113 ;  /* 0x0000007102717220 */ /* 0x040fe20000410000 */
[----:B------:R-:W0:Y:S01]  /*14a00*/  @P1 LDC R20, c[0x0][0x44c] ;  /* 0x00011300ff141b82 */ /* 0x000e220000000800 */
[C---:B------:R-:W-:Y:S01]  /*14a10*/  FMUL.FTZ R116, R2.reuse, R116 ;  /* 0x0000007402747220 */ /* 0x040fe20000410000 */
[C---:B------:R-:W-:Y:S01]  /*14a20*/  FMUL.FTZ R117, R2.reuse, R117 ;  /* 0x0000007502757220 */ /* 0x040fe20000410000 */
[C---:B------:R-:W-:Y:S01]  /*14a30*/  FMUL.FTZ R88, R2.reuse, R88 ;  /* 0x0000005802587220 */ /* 0x040fe20000410000 */
[C---:B------:R-:W-:Y:S01]  /*14a40*/  FMUL.FTZ R89, R2.reuse, R89 ;  /* 0x0000005902597220 */ /* 0x040fe20000410000 */
[----:B------:R-:W-:Y:S01]  /*14a50*/  MUFU.TANH R140, R140 ;  /* 0x0000008c008c7308 */ /* 0x000fe20000002400 */
[C---:B------:R-:W-:Y:S01]  /*14a60*/  FMUL.FTZ R92, R2.reuse, R92 ;  /* 0x0000005c025c7220 */ /* 0x040fe20000410000 */
[C---:B------:R-:W-:Y:S01]  /*14a70*/  FMUL.FTZ R93, R2.reuse, R93 ;  /* 0x0000005d025d7220 */ /* 0x040fe20000410000 */
[----:B------:R-:W1:Y:S01]  /*14a80*/  @P1 LDC R15, c[0x0][0x450] ;  /* 0x00011400ff0f1b82 */ /* 0x000e620000000800 */
[C---:B------:R-:W-:Y:S01]  /*14a90*/  FMUL.FTZ R96, R2.reuse, R96 ;  /* 0x0000006002607220 */ /* 0x040fe20000410000 */
[C---:B------:R-:W-:Y:S01]  /*14aa0*/  FMUL.FTZ R97, R2.reuse, R97 ;  /* 0x0000006102617220 */ /* 0x040fe20000410000 */
[C---:B------:R-:W-:Y:S01]  /*14ab0*/  FMUL.FTZ R100, R2.reuse, R100 ;  /* 0x0000006402647220 */ /* 0x040fe20000410000 */
[C---:B------:R-:W-:Y:S01]  /*14ac0*/  FMUL.FTZ R138, R2.reuse, R138 ;  /* 0x0000008a028a7220 */ /* 0x040fe20000410000 */
        /* <DEDUP_REMOVED lines=10> */
[----:B------:R-:W-:Y:S01]  /*14b70*/  FMUL.FTZ R123, R2, R123 ;  /* 0x0000007b027b7220 */ /* 0x000fe20000410000 */
[----:B0-----:R-:W-:-:S04]  /*14b80*/  @P1 IMAD.HI.U32 R20, R14, R20, RZ ;  /* 0x000000140e141227 */ /* 0x001fc800078e00ff */
[C---:B------:R-:W-:Y:S01]  /*14b90*/  FMUL.FTZ R126, R2.reuse, R126 ;  /* 0x0000007e027e7220 */ /* 0x040fe20000410000 */
[C---:B------:R-:W-:Y:S01]  /*14ba0*/  FMUL.FTZ R127, R2.reuse, R127 ;  /* 0x0000007f027f7220 */ /* 0x040fe20000410000 */
[C---:B------:R-:W-:Y:S01]  /*14bb0*/  FMUL.FTZ R130, R2.reuse, R130 ;  /* 0x0000008202827220 */ /* 0x040fe20000410000 */
[C---:B------:R-:W-:Y:S01]  /*14bc0*/  FMUL.FTZ R131, R2.reuse, R131 ;  /* 0x0000008302837220 */ /* 0x040fe20000410000 */
[----:B------:R-:W-:Y:S01]  /*14bd0*/  MUFU.TANH R145, R145 ;  /* 0x0000009100917308 */ /* 0x000fe20000002400 */
[C---:B------:R-:W-:Y:S01]  /*14be0*/  FMUL.FTZ R134, R2.reuse, R134 ;  /* 0x0000008602867220 */ /* 0x040fe20000410000 */
[C---:B------:R-:W-:Y:S01]  /*14bf0*/  FMUL.FTZ R135, R2.reuse, R135 ;  /* 0x0000008702877220 */ /* 0x040fe20000410000 */
[----:B-1----:R-:W-:Y:S01]  /*14c00*/  @P1 SHF.R.U32.HI R14, RZ, R15, R20 ;  /* 0x0000000fff0e1219 */ /* 0x002fe20000011614 */
[C---:B------:R-:W-:Y:S01]  /*14c10*/  FMUL.FTZ R20, R2.reuse, R153 ;  /* 0x0000009902147220 */ /* 0x040fe20000410000 */
[C---:B------:R-:W-:Y:S01]  /*14c20*/  FMUL.FTZ R153, R2.reuse, R156 ;  /* 0x0000009c02997220 */ /* 0x040fe20000410000 */
[C---:B------:R-:W-:Y:S01]  /*14c30*/  FMUL.FTZ R156, R2.reuse, R159 ;  /* 0x0000009f029c7220 */ /* 0x040fe20000410000 */
[C---:B------:R-:W-:Y:S01]  /*14c40*/  FMUL.FTZ R159, R2.reuse, R162 ;  /* 0x000000a2029f7220 */ /* 0x040fe20000410000 */
[C---:B------:R-:W-:Y:S01]  /*14c50*/  FMUL.FTZ R162, R2.reuse, R165 ;  /* 0x000000a502a27220 */ /* 0x040fe20000410000 */
[C---:B------:R-:W-:Y:S01]  /*14c60*/  FMUL.FTZ R15, R2.reuse, R152 ;  /* 0x00000098020f7220 */ /* 0x040fe20000410000 */
[----:B------:R-:W0:Y:S01]  /*14c70*/  SHFL.IDX PT, R165, R14, RZ, 0x1c1f ;  /* 0x001c1fff0ea57589 */ /* 0x000e2200000e0000 */
[C---:B------:R-:W-:Y:S01]  /*14c80*/  FMUL.FTZ R152, R2.reuse, R155 ;  /* 0x0000009b02987220 */ /* 0x040fe20000410000 */
[C---:B------:R-:W-:Y:S01]  /*14c90*/  FMUL.FTZ R155, R2.reuse, R158 ;  /* 0x0000009e029b7220 */ /* 0x040fe20000410000 */
[C---:B------:R-:W-:Y:S01]  /*14ca0*/  FMUL.FTZ R158, R2.reuse, R161 ;  /* 0x000000a1029e7220 */ /* 0x040fe20000410000 */
[C---:B------:R-:W-:Y:S01]  /*14cb0*/  FMUL.FTZ R161, R2.reuse, R164 ;  /* 0x000000a402a17220 */ /* 0x040fe20000410000 */
[----:B------:R-:W1:Y:S01]  /*14cc0*/  MUFU.TANH R15, R15 ;  /* 0x0000000f000f7308 */ /* 0x000e620000002400 */
[----:B------:R-:W2:Y:S01]  /*14cd0*/  SHFL.IDX PT, R14, R14, 0x1, 0x1c1f ;  /* 0x003c1f000e0e7f89 */ /* 0x000ea200000e0000 */
[C---:B------:R-:W-:Y:S01]  /*14ce0*/  FMUL.FTZ R164, R2.reuse, R167 ;  /* 0x000000a702a47220 */ /* 0x040fe20000410000 */
        /* <DEDUP_REMOVED lines=8> */
[C---:B------:R-:W-:Y:S01]  /*14d70*/  FMUL.FTZ R119, R2.reuse, R119 ;  /* 0x0000007702777220 */ /* 0x040fe20000410000 */
[C---:B------:R-:W-:Y:S01]  /*14d80*/  FMUL.FTZ R90, R2.reuse, R90 ;  /* 0x0000005a025a7220 */ /* 0x040fe20000410000 */
[C---:B------:R-:W-:Y:S01]  /*14d90*/  FMUL.FTZ R91, R2.reuse, R91 ;  /* 0x0000005b025b7220 */ /* 0x040fe20000410000 */
[----:B------:R-:W-:Y:S01]  /*14da0*/  ULDC UR4, c[0x0][0x988] ;  /* 0x0002620000047ab9 */ /* 0x000fe20000000800 */
[C---:B------:R-:W-:Y:S01]  /*14db0*/  FMUL.FTZ R95, R2.reuse, R95 ;  /* 0x0000005f025f7220 */ /* 0x040fe20000410000 */
[----:B------:R-:W4:Y:S01]  /*14dc0*/  MUFU.TANH R153, R153 ;  /* 0x0000009900997308 */ /* 0x000f220000002400 */
[----:B------:R-:W-:Y:S01]  /*14dd0*/  UMOV UR60, UR4 ;  /* 0x00000004003c7c82 */ /* 0x000fe20008000000 */
[----:B------:R-:W-:Y:S01]  /*14de0*/  FMUL.FTZ R98, R2, R98 ;  /* 0x0000006202627220 */ /* 0x000fe20000410000 */
[----:B0-----:R-:W-:-:S02]  /*14df0*/  IMAD.IADD R165, R166, 0x1, R165 ;  /* 0x00000001a6a57824 */ /* 0x001fc400078e02a5 */
[C---:B------:R-:W-:Y:S01]  /*14e00*/  FMUL.FTZ R99, R2.reuse, R99 ;  /* 0x0000006302637220 */ /* 0x040fe20000410000 */
[C---:B------:R-:W-:Y:S01]  /*14e10*/  FMUL.FTZ R102, R2.reuse, R102 ;  /* 0x0000006602667220 */ /* 0x040fe20000410000 */
[----:B------:R-:W-:Y:S01]  /*14e20*/  FMUL.FTZ R103, R2, R103 ;  /* 0x0000006702677220 */ /* 0x000fe20000410000 */
[----:B------:R-:W-:Y:S01]  /*14e30*/  IMAD.U32 R169, RZ, RZ, UR61 ;  /* 0x0000003dffa97e24 */ /* 0x000fe2000f8e00ff */
[----:B------:R-:W0:Y:S01]  /*14e40*/  MUFU.TANH R158, R158 ;  /* 0x0000009e009e7308 */ /* 0x000e220000002400 */
[C---:B------:R-:W-:Y:S01]  /*14e50*/  ISETP.GT.AND P2, PT, R165.reuse, RZ, PT ;  /* 0x000000ffa500720c */ /* 0x040fe20003f44270 */
[----:B--2---:R-:W-:Y:S01]  /*14e60*/  IMAD.IADD R14, R166, 0x1, R14 ;  /* 0x00000001a60e7824 */ /* 0x004fe200078e020e */
[C---:B------:R-:W-:Y:S01]  /*14e70*/  ISETP.GT.AND P3, PT, R165.reuse, 0x1, PT ;  /* 0x00000001a500780c */ /* 0x040fe20003f64270 */
[C---:B------:R-:W-:Y:S01]  /*14e80*/  FMUL.FTZ R166, R2.reuse, R101 ;  /* 0x0000006502a67220 */ /* 0x040fe20000410000 */
[C---:B------:R-:W-:Y:S01]  /*14e90*/  ISETP.GT.AND P4, PT, R165.reuse, 0x8, PT ;  /* 0x00000008a500780c */ /* 0x040fe20003f84270 */
[----:B------:R-:W-:Y:S01]  /*14ea0*/  FMUL.FTZ R101, R2, R94 ;  /* 0x0000005e02657220 */ /* 0x000fe20000410000 */
[----:B------:R-:W-:Y:S01]  /*14eb0*/  ISETP.GT.AND P1, PT, R165, 0x9, PT ;  /* 0x00000009a500780c */ /* 0x000fe20003f24270 */
[----:B------:R-:W2:Y:S01]  /*14ec0*/  MUFU.TANH R161, R161 ;  /* 0x000000a100a17308 */ /* 0x000ea20000002400 */
[----:B-1----:R-:W-:-:S02]  /*14ed0*/  FSEL R15, R15, -INF , P2 ;  /* 0xff8000000f0f7808 */ /* 0x002fc40001000000 */
[----:B---3--:R-:W-:Y:S02]  /*14ee0*/  FSEL R20, R20, -INF , P3 ;  /* 0xff80000014147808 */ /* 0x008fe40001800000 */
[----:B----4-:R-:W-:Y:S02]  /*14ef0*/  FSEL R153, R153, -INF , P4 ;  /* 0xff80000099997808 */ /* 0x010fe40002000000 */
[----:B------:R-:W-:Y:S01]  /*14f00*/  FSEL R154, R154, -INF , P1 ;  /* 0xff8000009a9a7808 */ /* 0x000fe20000800000 */
[----:B------:R-:W1:Y:S01]  /*14f10*/  MUFU.TANH R162, R162 ;  /* 0x000000a200a27308 */ /* 0x000e620000002400 */
[C---:B------:R-:W-:Y:S02]  /*14f20*/  ISETP.GT.AND P2, PT, R165.reuse, 0x10, PT ;  /* 0x00000010a500780c */ /* 0x040fe40003f44270 */
[C---:B------:R-:W-:Y:S02]  /*14f30*/  ISETP.GT.AND P3, PT, R165.reuse, 0x11, PT ;  /* 0x00000011a500780c */ /* 0x040fe40003f64270 */
[----:B------:R-:W-:-:S02]  /*14f40*/  ISETP.GT.AND P4, PT, R165, 0x18, PT ;  /* 0x00000018a500780c */ /* 0x000fc40003f84270 */
[----:B------:R-:W-:Y:S01]  /*14f50*/  ISETP.GT.AND P1, PT, R165, 0x19, PT ;  /* 0x00000019a500780c */ /* 0x000fe20003f24270 */
[----:B------:R-:W3:Y:S01]  /*14f60*/  MUFU.TANH R148, R148 ;  /* 0x0000009400947308 */ /* 0x000ee20000002400 */
[----:B------:R-:W-:Y:S02]  /*14f70*/  FSEL R157, R157, -INF , P2 ;  /* 0xff8000009d9d7808 */ /* 0x000fe40001000000 */
[----:B0-----:R-:W-:Y:S02]  /*14f80*/  FSEL R158, R158, -INF , P3 ;  /* 0xff8000009e9e7808 */ /* 0x001fe40001800000 */
[----:B--2---:R-:W-:Y:S02]  /*14f90*/  FSEL R161, R161, -INF , P4 ;  /* 0xff800000a1a17808 */ /* 0x004fe40002000000 */
[----:B------:R-:W-:Y:S01]  /*14fa0*/  ISETP.GT.AND P2, PT, R165, 0x20, PT ;  /* 0x00000020a500780c */ /* 0x000fe20003f44270 */
[----:B------:R-:W0:Y:S01]  /*14fb0*/  MUFU.TANH R149, R149 ;  /* 0x0000009500957308 */ /* 0x000e220000002400 */
[----:B-1----:R-:W-:-:S02]  /*14fc0*/  FSEL R162, R162, -INF , P1 ;  /* 0xff800000a2a27808 */ /* 0x002fc40000800000 */
[C---:B------:R-:W-:Y:S02]  /*14fd0*/  ISETP.GT.AND P3, PT, R165.reuse, 0x21, PT ;  /* 0x00000021a500780c */ /* 0x040fe40003f64270 */
[C---:B------:R-:W-:Y:S02]  /*14fe0*/  ISETP.GT.AND P4, PT, R165.reuse, 0x28, PT ;  /* 0x00000028a500780c */ /* 0x040fe40003f84270 */
[----:B------:R-:W-:Y:S01]  /*14ff0*/  ISETP.GT.AND P1, PT, R165, 0x29, PT ;  /* 0x00000029a500780c */ /* 0x000fe20003f24270 */
[----:B------:R-:W1:Y:S01]  /*15000*/  MUFU.TANH R120, R120 ;  /* 0x0000007800787308 */ /* 0x000e620000002400 */
[----:B------:R-:W-:Y:S02]  /*15010*/  FSEL R136, R136, -INF , P2 ;  /* 0xff80000088887808 */ /* 0x000fe40001000000 */
[----:B------:R-:W-:Y:S02]  /*15020*/  FSEL R137, R137, -INF , P3 ;  /* 0xff80000089897808 */ /* 0x000fe40001800000 */
[----:B------:R-:W-:-:S02]  /*15030*/  FSEL R140, R140, -INF , P4 ;  /* 0xff8000008c8c7808 */ /* 0x000fc40002000000 */
[----:B------:R-:W-:Y:S01]  /*15040*/  FSEL R141, R141, -INF , P1 ;  /* 0xff8000008d8d7808 */ /* 0x000fe20000800000 */
[----:B------:R-:W2:Y:S01]  /*15050*/  MUFU.TANH R121, R121 ;  /* 0x0000007900797308 */ /* 0x000ea20000002400 */
[C---:B------:R-:W-:Y:S02]  /*15060*/  ISETP.GT.AND P2, PT, R165.reuse, 0x30, PT ;  /* 0x00000030a500780c */ /* 0x040fe40003f44270 */
[C---:B------:R-:W-:Y:S02]  /*15070*/  ISETP.GT.AND P3, PT, R165.reuse, 0x31, PT ;  /* 0x00000031a500780c */ /* 0x040fe40003f64270 */
[C---:B------:R-:W-:Y:S02]  /*15080*/  ISETP.GT.AND P4, PT, R165.reuse, 0x38, PT ;  /* 0x00000038a500780c */ /* 0x040fe40003f84270 */
[----:B------:R-:W-:Y:S01]  /*15090*/  ISETP.GT.AND P1, PT, R165, 0x39, PT ;  /* 0x00000039a500780c */ /* 0x000fe20003f24270 */
[----:B------:R-:W4:Y:S01]  /*150a0*/  MUFU.TANH R124, R124 ;  /* 0x0000007c007c7308 */ /* 0x000f220000002400 */
[----:B------:R-:W-:-:S02]  /*150b0*/  FSEL R144, R144, -INF , P2 ;  /* 0xff80000090907808 */ /* 0x000fc40001000000 */
[----:B------:R-:W-:Y:S02]  /*150c0*/  FSEL R145, R145, -INF , P3 ;  /* 0xff80000091917808 */ /* 0x000fe40001800000 */
[----:B---3--:R-:W-:Y:S02]  /*150d0*/  FSEL R148, R148, -INF , P4 ;  /* 0xff80000094947808 */ /* 0x008fe40002000000 */
[----:B0-----:R-:W-:Y:S01]  /*150e0*/  FSEL R149, R149, -INF , P1 ;  /* 0xff80000095957808 */ /* 0x001fe20000800000 */
[----:B------:R-:W0:Y:S01]  /*150f0*/  MUFU.TANH R125, R125 ;  /* 0x0000007d007d7308 */ /* 0x000e220000002400 */
[C---:B------:R-:W-:Y:S02]  /*15100*/  ISETP.GT.AND P2, PT, R165.reuse, 0x40, PT ;  /* 0x00000040a500780c */ /* 0x040fe40003f44270 */
[C---:B------:R-:W-:Y:S02]  /*15110*/  ISETP.GT.AND P3, PT, R165.reuse, 0x41, PT ;  /* 0x00000041a500780c */ /* 0x040fe40003f64270 */
[----:B------:R-:W-:-:S02]  /*15120*/  ISETP.GT.AND P4, PT, R165, 0x48, PT ;  /* 0x00000048a500780c */ /* 0x000fc40003f84270 */
[----:B------:R-:W-:Y:S01]  /*15130*/  ISETP.GT.AND P1, PT, R165, 0x49, PT ;  /* 0x00000049a500780c */ /* 0x000fe20003f24270 */
[----:B------:R-:W3:Y:S01]  /*15140*/  MUFU.TANH R128, R128 ;  /* 0x0000008000807308 */ /* 0x000ee20000002400 */
[----:B-1----:R-:W-:Y:S02]  /*15150*/  FSEL R120, R120, -INF , P2 ;  /* 0xff80000078787808 */ /* 0x002fe40001000000 */
[----:B--2---:R-:W-:Y:S02]  /*15160*/  FSEL R121, R121, -INF , P3 ;  /* 0xff80000079797808 */ /* 0x004fe40001800000 */
[----:B----4-:R-:W-:Y:S02]  /*15170*/  FSEL R124, R124, -INF , P4 ;  /* 0xff8000007c7c7808 */ /* 0x010fe40002000000 */
[----:B------:R-:W-:Y:S01]  /*15180*/  ISETP.GT.AND P2, PT, R165, 0x50, PT ;  /* 0x00000050a500780c */ /* 0x000fe20003f44270 */
[----:B------:R-:W1:Y:S01]  /*15190*/  MUFU.TANH R129, R129 ;  /* 0x0000008100817308 */ /* 0x000e620000002400 */
[----:B0-----:R-:W-:-:S02]  /*151a0*/  FSEL R125, R125, -INF , P1 ;  /* 0xff8000007d7d7808 */ /* 0x001fc40000800000 */
[C---:B------:R-:W-:Y:S02]  /*151b0*/  ISETP.GT.AND P3, PT, R165.reuse, 0x51, PT ;  /* 0x00000051a500780c */ /* 0x040fe40003f64270 */
[C---:B------:R-:W-:Y:S02]  /*151c0*/  ISETP.GT.AND P4, PT, R165.reuse, 0x58, PT ;  /* 0x00000058a500780c */ /* 0x040fe40003f84270 */
[C---:B------:R-:W-:Y:S01]  /*151d0*/  ISETP.GT.AND P1, PT, R165.reuse, 0x59, PT ;  /* 0x00000059a500780c */ /* 0x040fe20003f24270 */
[----:B------:R-:W0:Y:S01]  /*151e0*/  MUFU.TANH R132, R132 ;  /* 0x0000008400847308 */ /* 0x000e220000002400 */
[----:B---3--:R-:W-:Y:S02]  /*151f0*/  FSEL R128, R128, -INF , P2 ;  /* 0xff80000080807808 */ /* 0x008fe40001000000 */
[----:B------:R-:W-:Y:S02]  /*15200*/  ISETP.GT.AND P2, PT, R165, 0x60, PT ;  /* 0x00000060a500780c */ /* 0x000fe40003f44270 */
[----:B------:R-:W-:-:S03]  /*15210*/  ISETP.GT.AND P5, PT, R14, 0x99, PT ;  /* 0x000000990e00780c */ /* 0x000fc60003fa4270 */
[----:B------:R-:W2:Y:S01]  /*15220*/  MUFU.TANH R133, R133 ;  /* 0x0000008500857308 */ /* 0x000ea20000002400 */
[----:B-1----:R-:W-:Y:S02]  /*15230*/  FSEL R129, R129, -INF , P3 ;  /* 0xff80000081817808 */ /* 0x002fe40001800000 */
[----:B------:R-:W-:-:S05]  /*15240*/  ISETP.GT.AND P3, PT, R165, 0x61, PT ;  /* 0x00000061a500780c */ /* 0x000fca0003f64270 */
[----:B------:R-:W1:Y:S01]  /*15250*/  MUFU.TANH R104, R104 ;  /* 0x0000006800687308 */ /* 0x000e620000002400 */
[----:B0-----:R-:W-:Y:S02]  /*15260*/  FSEL R132, R132, -INF , P4 ;  /* 0xff80000084847808 */ /* 0x001fe40002000000 */
[----:B------:R-:W-:-:S05]  /*15270*/  ISETP.GT.AND P4, PT, R165, 0x68, PT ;  /* 0x00000068a500780c */ /* 0x000fca0003f84270 */
[----:B------:R-:W0:Y:S01]  /*15280*/  MUFU.TANH R105, R105 ;  /* 0x0000006900697308 */ /* 0x000e220000002400 */
[----:B--2---:R-:W-:Y:S02]  /*15290*/  FSEL R133, R133, -INF , P1 ;  /* 0xff80000085857808 */ /* 0x004fe40000800000 */
[----:B------:R-:W-:-:S05]  /*152a0*/  ISETP.GT.AND P1, PT, R165, 0x69, PT ;  /* 0x00000069a500780c */ /* 0x000fca0003f24270 */
        /* <DEDUP_REMOVED lines=35> */
[----:B------:R-:W-:Y:S02]  /*154e0*/  ISETP.GT.AND P1, PT, R165, 0x99, PT ;  /* 0x00000099a500780c */ /* 0x000fe40003f24270 */
[----:B------:R-:W-:-:S03]  /*154f0*/  FMNMX.FTZ R165, R15, R216, !PT ;  /* 0x000000d80fa57209 */ /* 0x000fc60007810000 */
[----:B------:R-:W2:Y:S01]  /*15500*/  MUFU.TANH R100, R100 ;  /* 0x0000006400647308 */ /* 0x000ea20000002400 */
[----:B------:R-:W-:Y:S02]  /*15510*/  FMNMX.FTZ R165, R20, R165, !PT ;  /* 0x000000a514a57209 */ /* 0x000fe40007810000 */
[----:B-1----:R-:W-:Y:S02]  /*15520*/  FSEL R96, R96, -INF , P2 ;  /* 0xff80000060607808 */ /* 0x002fe40001000000 */
[----:B------:R-:W-:Y:S02]  /*15530*/  FMNMX.FTZ R165, R153, R165, !PT ;  /* 0x000000a599a57209 */ /* 0x000fe40007810000 */
[----:B------:R-:W-:Y:S01]  /*15540*/  ISETP.GT.AND P2, PT, R14, RZ, PT ;  /* 0x000000ff0e00720c */ /* 0x000fe20003f44270 */
[----:B------:R-:W1:Y:S01]  /*15550*/  MUFU.TANH R21, R21 ;  /* 0x0000001500157308 */ /* 0x000e620000002400 */
[----:B------:R-:W-:Y:S02]  /*15560*/  FMNMX.FTZ R165, R154, R165, !PT ;  /* 0x000000a59aa57209 */ /* 0x000fe40007810000 */
[----:B0-----:R-:W-:-:S02]  /*15570*/  FSEL R97, R97, -INF , P3 ;  /* 0xff80000061617808 */ /* 0x001fc40001800000 */
[----:B------:R-:W-:Y:S02]  /*15580*/  FMNMX.FTZ R165, R157, R165, !PT ;  /* 0x000000a59da57209 */ /* 0x000fe40007810000 */
[----:B------:R-:W-:Y:S01]  /*15590*/  ISETP.GT.AND P3, PT, R14, 0x1, PT ;  /* 0x000000010e00780c */ /* 0x000fe20003f64270 */
[----:B------:R-:W0:Y:S01]  /*155a0*/  MUFU.TANH R152, R152 ;  /* 0x0000009800987308 */ /* 0x000e220000002400 */
[----:B------:R-:W-:Y:S02]  /*155b0*/  FMNMX.FTZ R165, R158, R165, !PT ;  /* 0x000000a59ea57209 */ /* 0x000fe40007810000 */
[----:B--2---:R-:W-:Y:S02]  /*155c0*/  FSEL R100, R100, -INF , P4 ;  /* 0xff80000064647808 */ /* 0x004fe40002000000 */
[----:B------:R-:W-:Y:S02]  /*155d0*/  FMNMX.FTZ R165, R161, R165, !PT ;  /* 0x000000a5a1a57209 */ /* 0x000fe40007810000 */
[----:B------:R-:W-:Y:S01]  /*155e0*/  ISETP.GT.AND P4, PT, R14, 0x8, PT ;  /* 0x000000080e00780c */ /* 0x000fe20003f84270 */
[----:B------:R-:W2:Y:S01]  /*155f0*/  MUFU.TANH R155, R155 ;  /* 0x0000009b009b7308 */ /* 0x000ea20000002400 */
[----:B------:R-:W-:-:S02]  /*15600*/  FMNMX.FTZ R165, R162, R165, !PT ;  /* 0x000000a5a2a57209 */ /* 0x000fc40007810000 */
[----:B-1----:R-:W-:Y:S02]  /*15610*/  FSEL R21, R21, -INF , P2 ;  /* 0xff80000015157808 */ /* 0x002fe40001000000 */
[----:B------:R-:W-:Y:S02]  /*15620*/  FMNMX.FTZ R165, R136, R165, !PT ;  /* 0x000000a588a57209 */ /* 0x000fe40007810000 */
[----:B------:R-:W-:Y:S01]  /*15630*/  ISETP.GT.AND P2, PT, R14, 0x10, PT ;  /* 0x000000100e00780c */ /* 0x000fe20003f44270 */
[----:B------:R1:W3:Y:S01]  /*15640*/  MUFU.TANH R94, R166 ;  /* 0x000000a6005e7308 */ /* 0x0002e20000002400 */
[----:B------:R-:W-:Y:S02]  /*15650*/  FMNMX.FTZ R165, R137, R165, !PT ;  /* 0x000000a589a57209 */ /* 0x000fe40007810000 */
[----:B0-----:R-:W-:Y:S02]  /*15660*/  FSEL R152, R152, -INF , P3 ;  /* 0xff80000098987808 */ /* 0x001fe40001800000 */
[----:B------:R-:W-:-:S02]  /*15670*/  FMNMX.FTZ R165, R140, R165, !PT ;  /* 0x000000a58ca57209 */ /* 0x000fc40007810000 */
[----:B------:R-:W-:Y:S01]  /*15680*/  ISETP.GT.AND P3, PT, R14, 0x11, PT ;  /* 0x000000110e00780c */ /* 0x000fe20003f64270 */
[----:B------:R-:W0:Y:S01]  /*15690*/  MUFU.TANH R156, R156 ;  /* 0x0000009c009c7308 */ /* 0x000e220000002400 */
[----:B------:R-:W-:Y:S01]  /*156a0*/  FMNMX.FTZ R165, R141, R165, !PT ;  /* 0x000000a58da57209 */ /* 0x000fe20007810000 */
[----:B-1----:R-:W-:Y:S01]  /*156b0*/  IMAD.U32 R166, RZ, RZ, UR60 ;  /* 0x0000003cffa67e24 */ /* 0x002fe2000f8e00ff */
[----:B--2---:R-:W-:Y:S02]  /*156c0*/  FSEL R155, R155, -INF , P4 ;  /* 0xff8000009b9b7808 */ /* 0x004fe40002000000 */
[----:B------:R-:W-:Y:S02]  /*156d0*/  FMNMX.FTZ R165, R144, R165, !PT ;  /* 0x000000a590a57209 */ /* 0x000fe40007810000 */
[----:B------:R-:W-:Y:S01]  /*156e0*/  ISETP.GT.AND P4, PT, R14, 0x18, PT ;  /* 0x000000180e00780c */ /* 0x000fe20003f84270 */
[----:B------:R-:W1:Y:S01]  /*156f0*/  MUFU.TANH R159, R159 ;  /* 0x0000009f009f7308 */ /* 0x000e620000002400 */
[----:B------:R-:W-:-:S02]  /*15700*/  FMNMX.FTZ R165, R145, R165, !PT ;  /* 0x000000a591a57209 */ /* 0x000fc40007810000 */
[----:B---3--:R-:W-:Y:S02]  /*15710*/  FSEL R94, R94, -INF , P1 ;  /* 0xff8000005e5e7808 */ /* 0x008fe40000800000 */
[----:B------:R-:W-:Y:S02]  /*15720*/  FMNMX.FTZ R165, R148, R165, !PT ;  /* 0x000000a594a57209 */ /* 0x000fe40007810000 */
[----:B------:R-:W-:Y:S01]  /*15730*/  ISETP.GT.AND P1, PT, R14, 0x9, PT ;  /* 0x000000090e00780c */ /* 0x000fe20003f24270 */
[----:B------:R-:W2:Y:S01]  /*15740*/  MUFU.TANH R160, R160 ;  /* 0x000000a000a07308 */ /* 0x000ea20000002400 */
[----:B------:R-:W-:Y:S02]  /*15750*/  FMNMX.FTZ R165, R149, R165, !PT ;  /* 0x000000a595a57209 */ /* 0x000fe40007810000 */
[----:B0-----:R-:W-:Y:S02]  /*15760*/  FSEL R156, R156, -INF , P1 ;  /* 0xff8000009c9c7808 */ /* 0x001fe40000800000 */
[----:B------:R-:W-:-:S02]  /*15770*/  FMNMX.FTZ R165, R120, R165, !PT ;  /* 0x000000a578a57209 */ /* 0x000fc40007810000 */
[----:B------:R-:W-:Y:S01]  /*15780*/  ISETP.GT.AND P1, PT, R14, 0x19, PT ;  /* 0x000000190e00780c */ /* 0x000fe20003f24270 */
[----:B------:R-:W0:Y:S01]  /*15790*/  MUFU.TANH R163, R163 ;  /* 0x000000a300a37308 */ /* 0x000e220000002400 */
[----:B------:R-:W-:Y:S02]  /*157a0*/  FMNMX.FTZ R165, R121, R165, !PT ;  /* 0x000000a579a57209 */ /* 0x000fe40007810000 */
[----:B-1----:R-:W-:Y:S02]  /*157b0*/  FSEL R159, R159, -INF , P2 ;  /* 0xff8000009f9f7808 */ /* 0x002fe40001000000 */
[----:B------:R-:W-:Y:S02]  /*157c0*/  FMNMX.FTZ R165, R124, R165, !PT ;  /* 0x000000a57ca57209 */ /* 0x000fe40007810000 */
[----:B------:R-:W-:Y:S01]  /*157d0*/  ISETP.GT.AND P2, PT, R14, 0x20, PT ;  /* 0x000000200e00780c */ /* 0x000fe20003f44270 */
[----:B------:R-:W1:Y:S01]  /*157e0*/  MUFU.TANH R164, R164 ;  /* 0x000000a400a47308 */ /* 0x000e620000002400 */
[----:B------:R-:W-:-:S02]  /*157f0*/  FMNMX.FTZ R165, R125, R165, !PT ;  /* 0x000000a57da57209 */ /* 0x000fc40007810000 */
[----:B--2---:R-:W-:Y:S02]  /*15800*/  FSEL R160, R160, -INF , P3 ;  /* 0xff800000a0a07808 */ /* 0x004fe40001800000 */
        /* <DEDUP_REMOVED lines=30> */
[----:B------:R-:W-:Y:S02]  /*159f0*/  ISETP.GT.AND P1, PT, R14, 0x39, PT ;  /* 0x000000390e00780c */ /* 0x000fe40003f24270 */
[----:B------:R-:W-:Y:S01]  /*15a00*/  FMNMX.FTZ R165, R88, R165, !PT ;  /* 0x000000a558a57209 */ /* 0x000fe20007810000 */
        /* <DEDUP_REMOVED lines=23> */
[----:B------:R-:W2:Y:S01]  /*15b80*/  MUFU.TANH R130, R130 ;  /* 0x0000008200827308 */ /* 0x000ea20000002400 */
[----:B0-----:R-:W-:Y:S02]  /*15b90*/  FSEL R126, R126, -INF , P4 ;  /* 0xff8000007e7e7808 */ /* 0x001fe40002000000 */
        /* <DEDUP_REMOVED lines=48> */
[----:B------:R-:W-:Y:S02]  /*15ea0*/  ISETP.GT.AND P4, PT, R14, 0x98, PT ;  /* 0x000000980e00780c */ /* 0x000fe40003f84270 */
[----:B------:R-:W-:-:S03]  /*15eb0*/  FMNMX.FTZ R14, R100, R165, !PT ;  /* 0x000000a5640e7209 */ /* 0x000fc60007810000 */
[----:B------:R-:W1:Y:S01]  /*15ec0*/  MUFU.TANH R99, R99 ;  /* 0x0000006300637308 */ /* 0x000e620000002400 */
[----:B------:R-:W-:Y:S02]  /*15ed0*/  FMNMX.FTZ R14, R94, R14, !PT ;  /* 0x0000000e5e0e7209 */ /* 0x000fe40007810000 */
[----:B--2---:R-:W-:-:S03]  /*15ee0*/  FSEL R95, R95, -INF , P1 ;  /* 0xff8000005f5f7808 */ /* 0x004fc60000800000 */
[----:B------:R-:W2:Y:S02]  /*15ef0*/  SHFL.BFLY PT, R165, R14, 0x2, 0x1f ;  /* 0x0c401f000ea57f89 */ /* 0x000ea400000e0000 */
[----:B------:R-:W3:Y:S01]  /*15f00*/  MUFU.TANH R102, R102 ;  /* 0x0000006600667308 */ /* 0x000ee20000002400 */
[----:B0-----:R-:W-:-:S07]  /*15f10*/  FSEL R98, R98, -INF , P2 ;  /* 0xff80000062627808 */ /* 0x001fce0001000000 */
[----:B------:R-:W0:Y:S01]  /*15f20*/  MUFU.TANH R103, R103 ;  /* 0x0000006700677308 */ /* 0x000e220000002400 */
[----:B-1----:R-:W-:Y:S02]  /*15f30*/  FSEL R99, R99, -INF , P3 ;  /* 0xff80000063637808 */ /* 0x002fe40001800000 */
[----:B---3--:R-:W-:Y:S02]  /*15f40*/  FSEL R102, R102, -INF , P4 ;  /* 0xff80000066667808 */ /* 0x008fe40002000000 */
[----:B--2---:R-:W-:Y:S02]  /*15f50*/  FMNMX.FTZ R14, R14, R165, !PT ;  /* 0x000000a50e0e7209 */ /* 0x004fe40007810000 */
[----:B0-----:R-:W-:-:S03]  /*15f60*/  FSEL R103, R103, -INF , P5 ;  /* 0xff80000067677808 */ /* 0x001fc60002800000 */
[----:B------:R-:W0:Y:S02]  /*15f70*/  SHFL.BFLY PT, R165, R14, 0x1, 0x1f ;  /* 0x0c201f000ea57f89 */ /* 0x000e2400000e0000 */
[----:B0-----:R-:W-:-:S04]  /*15f80*/  FMNMX.FTZ R14, R14, R165, !PT ;  /* 0x000000a50e0e7209 */ /* 0x001fc80007810000 */
[C---:B------:R-:W-:Y:S01]  /*15f90*/  FSETP.NEU.FTZ.AND P6, PT, R14.reuse, -INF , PT ;  /* 0xff8000000e00780b */ /* 0x040fe20003fdd000 */
[----:B------:R-:W-:-:S03]  /*15fa0*/  FFMA.FTZ R166, R14, R166, -8 ;  /* 0xc10000000ea67423 */ /* 0x000fc600000100a6 */
[----:B------:R-:W-:Y:S02]  /*15fb0*/  FSEL R165, R14, RZ, P6 ;  /* 0x000000ff0ea57208 */ /* 0x000fe40003000000 */
[----:B------:R-:W-:Y:S02]  /*15fc0*/  FSEL R167, R166, RZ, P6 ;  /* 0x000000ffa6a77208 */ /* 0x000fe40003000000 */
[----:B------:R-:W-:Y:S01]  /*15fd0*/  FMNMX.FTZ R166, R21, R215, !PT ;  /* 0x000000d715a67209 */ /* 0x000fe20007810000 */
[----:B------:R-:W-:-:S02]  /*15fe0*/  FADD.FTZ R165, -R165, R216 ;  /* 0x000000d8a5a57221 */ /* 0x000fc40000010100 */
        /* <DEDUP_REMOVED lines=52> */
[----:B------:R-:W-:Y:S01]  /*16330*/  FFMA.FTZ R94, R94, UR60, -R167 ;  /* 0x0000003c5e5e7c23 */ /* 0x000fe200080108a7 */
[----:B------:R-:W-:Y:S01]  /*16340*/  FMNMX.FTZ R166, R150, R166, !PT ;  /* 0x000000a696a67209 */ /* 0x000fe20007810000 */
[----:B------:R-:W-:Y:S01]  /*16350*/  MUFU.EX2 R168, R104 ;  /* 0x0000006800a87308 */ /* 0x000fe20000000800 */
[----:B------:R-:W-:-:S02]  /*16360*/  FMUL.FTZ R165, R165, UR60 ;  /* 0x0000003ca5a57c20 */ /* 0x000fc40008410000 */
[----:B------:R-:W-:-:S04]  /*16370*/  FMNMX.FTZ R166, R151, R166, !PT ;  /* 0x000000a697a67209 */ /* 0x000fc80007810000 */
[----:B------:R-:W-:Y:S01]  /*16380*/  FMNMX.FTZ R166, R122, R166, !PT ;  /* 0x000000a67aa67209 */ /* 0x000fe20007810000 */
[----:B------:R-:W-:Y:S03]  /*16390*/  MUFU.EX2 R15, R15 ;  /* 0x0000000f000f7308 */ /* 0x000fe60000000800 */
[----:B------:R-:W-:-:S04]  /*163a0*/  FMNMX.FTZ R166, R123, R166, !PT ;  /* 0x000000a67ba67209 */ /* 0x000fc80007810000 */
[----:B------:R-:W-:Y:S01]  /*163b0*/  FMNMX.FTZ R166, R126, R166, !PT ;  /* 0x000000a67ea67209 */ /* 0x000fe20007810000 */
[----:B------:R-:W0:Y:S03]  /*163c0*/  MUFU.EX2 R165, R165 ;  /* 0x000000a500a57308 */ /* 0x000e260000000800 */
[----:B------:R-:W-:-:S04]  /*163d0*/  FMNMX.FTZ R166, R127, R166, !PT ;  /* 0x000000a67fa67209 */ /* 0x000fc80007810000 */
[----:B------:R-:W-:Y:S01]  /*163e0*/  FMNMX.FTZ R166, R130, R166, !PT ;  /* 0x000000a682a67209 */ /* 0x000fe20007810000 */
[----:B------:R-:W1:Y:S03]  /*163f0*/  MUFU.EX2 R20, R20 ;  /* 0x0000001400147308 */ /* 0x000e660000000800 */
[----:B------:R-:W-:-:S04]  /*16400*/  FMNMX.FTZ R166, R131, R166, !PT ;  /* 0x000000a683a67209 */ /* 0x000fc80007810000 */
[----:B------:R-:W-:Y:S01]  /*16410*/  FMNMX.FTZ R166, R134, R166, !PT ;  /* 0x000000a686a67209 */ /* 0x000fe20007810000 */
[----:B------:R-:W-:Y:S01]  /*16420*/  MUFU.EX2 R153, R153 ;  /* 0x0000009900997308 */ /* 0x000fe20000000800 */
[----:B0-----:R-:W-:-:S02]  /*16430*/  FFMA.FTZ R3, R165, R3, R15 ;  /* 0x00000003a5037223 */ /* 0x001fc4000001000f */
[----:B------:R-:W-:-:S04]  /*16440*/  FMNMX.FTZ R166, R135, R166, !PT ;  /* 0x000000a687a67209 */ /* 0x000fc80007810000 */
[----:B------:R-:W-:Y:S01]  /*16450*/  FMNMX.FTZ R166, R106, R166, !PT ;  /* 0x000000a66aa67209 */ /* 0x000fe20007810000 */
[----:B------:R-:W-:Y:S01]  /*16460*/  MUFU.EX2 R154, R154 ;  /* 0x0000009a009a7308 */ /* 0x000fe20000000800 */
[----:B-1----:R-:W-:-:S02]  /*16470*/  FADD.FTZ R3, R20, R3 ;  /* 0x0000000314037221 */ /* 0x002fc40000010000 */
        /* <DEDUP_REMOVED lines=21> */
[----:B------:R-:W-:-:S05]  /*165d0*/  FMNMX.FTZ R166, R103, R166, !PT ;  /* 0x000000a667a67209 */ /* 0x000fca0007810000 */
[----:B------:R-:W0:Y:S01]  /*165e0*/  SHFL.BFLY PT, R167, R166, 0x2, 0x1f ;  /* 0x0c401f00a6a77f89 */ /* 0x000e2200000e0000 */
[----:B------:R-:W-:Y:S08]  /*165f0*/  MUFU.EX2 R141, R141 ;  /* 0x0000008d008d7308 */ /* 0x000ff00000000800 */
[----:B------:R-:W-:Y:S08]  /*16600*/  MUFU.EX2 R144, R144 ;  /* 0x0000009000907308 */ /* 0x000ff00000000800 */
[----:B------:R-:W-:Y:S01]  /*16610*/  MUFU.EX2 R145, R145 ;  /* 0x0000009100917308 */ /* 0x000fe20000000800 */
[----:B0-----:R-:W-:-:S07]  /*16620*/  FMNMX.FTZ R167, R166, R167, !PT ;  /* 0x000000a7a6a77209 */ /* 0x001fce0007810000 */
[----:B------:R-:W-:Y:S01]  /*16630*/  MUFU.EX2 R148, R148 ;  /* 0x0000009400947308 */ /* 0x000fe20000000800 */
[----:B------:R-:W0:Y:S07]  /*16640*/  SHFL.BFLY PT, R166, R167, 0x1, 0x1f ;  /* 0x0c201f00a7a67f89 */ /* 0x000e2e00000e0000 */
[----:B------:R-:W-:Y:S08]  /*16650*/  MUFU.EX2 R149, R149 ;  /* 0x0000009500957308 */ /* 0x000ff00000000800 */
[----:B------:R-:W-:Y:S08]  /*16660*/  MUFU.EX2 R120, R120 ;  /* 0x0000007800787308 */ /* 0x000ff00000000800 */
[----:B------:R-:W-:Y:S01]  /*16670*/  MUFU.EX2 R121, R121 ;  /* 0x0000007900797308 */ /* 0x000fe20000000800 */
[----:B0-----:R-:W-:-:S02]  /*16680*/  FMNMX.FTZ R104, R167, R166, !PT ;  /* 0x000000a6a7687209 */ /* 0x001fc40007810000 */
[----:B------:R-:W-:Y:S02]  /*16690*/  MOV R167, UR60 ;  /* 0x0000003c00a77c02 */ /* 0x000fe40008000f00 */
[----:B------:R-:W-:-:S03]  /*166a0*/  FSETP.NEU.FTZ.AND P1, PT, R104, -INF , PT ;  /* 0xff8000006800780b */ /* 0x000fc60003f3d000 */
[----:B------:R-:W-:Y:S01]  /*166b0*/  MUFU.EX2 R124, R124 ;  /* 0x0000007c007c7308 */ /* 0x000fe20000000800 */
[----:B------:R-:W-:-:S01]  /*166c0*/  FFMA.FTZ R167, R104, R167, -8 ;  /* 0xc100000068a77423 */ /* 0x000fc200000100a7 */
[----:B------:R-:W-:-:S04]  /*166d0*/  FSEL R166, R104, RZ, P1 ;  /* 0x000000ff68a67208 */ /* 0x000fc80000800000 */
[----:B------:R-:W-:Y:S01]  /*166e0*/  FSEL R170, R167, RZ, P1 ;  /* 0x000000ffa7aa7208 */ /* 0x000fe20000800000 */
[----:B------:R-:W-:-:S01]  /*166f0*/  FADD.FTZ R166, -R166, R215 ;  /* 0x000000d7a6a67221 */ /* 0x000fc20000010100 */
[----:B------:R-:W-:Y:S01]  /*16700*/  IMAD R167, R189, 0x8, R18 ;  /* 0x00000008bda77824 */ /* 0x000fe200078e0212 */
[----:B------:R-:W-:Y:S02]  /*16710*/  MUFU.EX2 R125, R125 ;  /* 0x0000007d007d7308 */ /* 0x000fe40000000800 */
[----:B------:R-:W-:-:S01]  /*16720*/  FFMA.FTZ R21, R21, UR60, -R170 ;  /* 0x0000003c15157c23 */ /* 0x000fc200080108aa */
[----:B------:R-:W-:Y:S01]  /*16730*/  FMUL.FTZ R166, R166, UR60 ;  /* 0x0000003ca6a67c20 */ /* 0x000fe20008410000 */
[----:B------:R-:W-:-:S01]  /*16740*/  FFMA.FTZ R152, R152, UR60, -R170 ;  /* 0x0000003c98987c23 */ /* 0x000fc200080108aa */
[--C-:B------:R-:W-:Y:S01]  /*16750*/  FFMA.FTZ R155, R155, UR60, -R170.reuse ;  /* 0x0000003c9b9b7c23 */ /* 0x100fe200080108aa */
[----:B------:R-:W-:-:S01]  /*16760*/  FFMA.FTZ R156, R156, UR60, -R170 ;  /* 0x0000003c9c9c7c23 */ /* 0x000fc200080108aa */
[----:B------:R-:W-:Y:S01]  /*16770*/  FFMA.FTZ R159, R159, UR60, -R170 ;  /* 0x0000003c9f9f7c23 */ /* 0x000fe200080108aa */
[----:B------:R-:W-:Y:S01]  /*16780*/  MUFU.EX2 R21, R21 ;  /* 0x0000001500157308 */ /* 0x000fe20000000800 */
[----:B------:R-:W-:-:S02]  /*16790*/  VIADD R167, R167, 0x22840 ;  /* 0x00022840a7a77836 */ /* 0x000fc40000000000 */
[--C-:B------:R-:W-:Y:S01]  /*167a0*/  FFMA.FTZ R160, R160, UR60, -R170.reuse ;  /* 0x0000003ca0a07c23 */ /* 0x100fe200080108aa */
[----:B------:R-:W-:-:S01]  /*167b0*/  FFMA.FTZ R163, R163, UR60, -R170 ;  /* 0x0000003ca3a37c23 */ /* 0x000fc200080108aa */
[--C-:B------:R-:W-:Y:S01]  /*167c0*/  FFMA.FTZ R164, R164, UR60, -R170.reuse ;  /* 0x0000003ca4a47c23 */ /* 0x100fe200080108aa */
[----:B------:R-:W-:-:S01]  /*167d0*/  FFMA.FTZ R138, R138, UR60, -R170 ;  /* 0x0000003c8a8a7c23 */ /* 0x000fc200080108aa */
[----:B------:R-:W-:Y:S01]  /*167e0*/  PRMT R167, R169, 0x654, R167 ;  /* 0x00000654a9a77816 */ /* 0x000fe200000000a7 */
[----:B------:R-:W-:-:S01]  /*167f0*/  FFMA.FTZ R139, R139, UR60, -R170 ;  /* 0x0000003c8b8b7c23 */ /* 0x000fc200080108aa */
[----:B------:R-:W0:Y:S01]  /*16800*/  MUFU.EX2 R166, R166 ;  /* 0x000000a600a67308 */ /* 0x000e220000000800 */
[----:B------:R-:W-:-:S01]  /*16810*/  FFMA.FTZ R142, R142, UR60, -R170 ;  /* 0x0000003c8e8e7c23 */ /* 0x000fc200080108aa */
[----:B------:R1:W-:Y:S01]  /*16820*/  SYNCS.ARRIVE.TRANS64.RED.A1T0 RZ, [R167+URZ], RZ ;  /* 0x000000ffa7ff79a7 */ /* 0x0003e2000810043f */
        /* <DEDUP_REMOVED lines=43> */
[----:B------:R-:W-:-:S02]  /*16ae0*/  FADD.FTZ R0, R162, R0 ;  /* 0x00000000a2007221 */ /* 0x000fc40000010000 */
        /* <DEDUP_REMOVED lines=123> */
.L_x_3216:
[----:B------:R-:W-:Y:S01]  /*172a0*/  IMAD R167, R218, 0x8, R18 ;  /* 0x00000008daa77824 */ /* 0x000fe200078e0212 */
[----:B------:R-:W-:Y:S01]  /*172b0*/  ISETP.GT.AND P1, PT, R217, R13, PT ;  /* 0x0000000dd900720c */ /* 0x000fe20003f24270 */
        /* <DEDUP_REMOVED lines=108> */
[----:B------:R-:W-:Y:S01]  /*17980*/  IADD3 R217, R217, -0x1, RZ ;  /* 0xffffffffd9d97810 */ /* 0x000fe20007ffe0ff */
[----:B------:R-:W-:-:S02]  /*17990*/  IMAD.MOV.U32 R215, RZ, RZ, R104 ;  /* 0x000000ffffd77224 */ /* 0x000fc400078e0068 */
[----:B------:R-:W-:Y:S02]  /*179a0*/  IMAD.MOV.U32 R216, RZ, RZ, R14 ;  /* 0x000000ffffd87224 */ /* 0x000fe400078e000e */
[----:B------:R-:W-:Y:S02]  /*179b0*/  IMAD.MOV.U32 R221, RZ, RZ, R194 ;  /* 0x000000ffffdd7224 */ /* 0x000fe400078e00c2 */
[----:B------:R-:W-:Y:S01]  /*179c0*/  IMAD.MOV.U32 R218, RZ, RZ, R189 ;  /* 0x000000ffffda7224 */ /* 0x000fe200078e00bd */
[----:B0-----:R-:W-:Y:S06]  /*179d0*/  @P1 BRA `(.L_x_3217) ;  /* 0xffffffbc00341947 */ /* 0x001fec000383ffff */
.L_x_3205:
[----:B------:R-:W-:-:S13]  /*179e0*/  ISETP.GE.AND P1, PT, R217, R204, PT ;  /* 0x000000ccd900720c */ /* 0x000fda0003f26270 */
[----:B------:R-:W-:Y:S05]  /*179f0*/  @!P1 BRA `(.L_x_3218) ;  /* 0x0000003400f89947 */ /* 0x000fea0003800000 */
[----:B------:R-:W-:Y:S01]  /*17a00*/  IMAD.MOV.U32 R13, RZ, RZ, R104 ;  /* 0x000000ffff0d7224 */ /* 0x000fe200078e0068 */
[----:B------:R-:W-:Y:S01]  /*17a10*/  MOV R215, R194 ;  /* 0x000000c200d77202 */ /* 0x000fe20000000f00 */
[----:B------:R-:W-:Y:S02]  /*17a20*/  IMAD.MOV.U32 R198, RZ, RZ, R14 ;  /* 0x000000ffffc67224 */ /* 0x000fe400078e000e */
[----:B------:R-:W-:-:S07]  /*17a30*/  IMAD.MOV.U32 R199, RZ, RZ, R189 ;  /* 0x000000ffffc77224 */ /* 0x000fce00078e00bd */
.L_x_3230:
        /* <DEDUP_REMOVED lines=10> */
.L_x_3220:
[----:B------:R-:W-:Y:S01]  /*17ae0*/  IMAD R14, R189, 0x8, R18 ;  /* 0x00000008bd0e7824 */ /* 0x000fe200078e0212 */
[----:B------:R-:W-:-:S04]  /*17af0*/  SHF.L.U32 R15, R194, 0x1f, RZ ;  /* 0x0000001fc20f7819 */ /* 0x000fc800000006ff */
[----:B------:R0:W1:Y:S01]  /*17b00*/  SYNCS.PHASECHK.TRANS64.TRYWAIT P1, [R14+URZ+0x22830], R15 ;  /* 0x0228300f0e0075a7 */ /* 0x000062000802017f */
[----:B------:R-:W-:Y:S05]  /*17b10*/  @!P0 BRA `(.L_x_3221) ;  /* 0x0000000000048947 */ /* 0x000fea0003800000 */
[----:B------:R-:W-:Y:S01]  /*17b20*/  BPT.TRAP 0x1 ;  /* 0x000000040000795c */ /* 0x000fe20000300000 */
.L_x_3221:
[----:B------:R-:W-:Y:S04]  /*17b30*/  BSSY B0, `(.L_x_3219) ;  /* 0x0000004000007945 */ /* 0x000fe80003800000 */
[----:B-1----:R-:W-:Y:S05]  /*17b40*/  @P1 BRA `(.L_x_3222) ;  /* 0x0000000000081947 */ /* 0x002fea0003800000 */
[----:B------:R-:W1:Y:S02]  /*17b50*/  SYNCS.PHASECHK.TRANS64.TRYWAIT P1, [R14+URZ+0x22830], R15 ;  /* 0x0228300f0e0075a7 */ /* 0x000e64000802017f */
[----:B-1----:R-:W-:Y:S05]  /*17b60*/  @!P1 BRA `(.L_x_3223) ;  /* 0x0000012800489947 */ /* 0x002fea0003800000 */
.L_x_3222:
[----:B------:R-:W-:Y:S05]  /*17b70*/  BSYNC B0 ;  /* 0x0000000000007941 */ /* 0x000fea0003800000 */
.L_x_3219:
[----:B01----:R-:W0:Y:S01]  /*17b80*/  S2R R14, SR_TID.X ;  /* 0x00000000000e7919 */ /* 0x003e220000002100 */
[----:B------:R-:W-:Y:S05]  /*17b90*/  WARPSYNC.ALL ;  /* 0x0000000000007948 */ /* 0x000fea0003800000 */
[----:B------:R-:W-:Y:S01]  /*17ba0*/  IMAD R20, R189, 0x500, R12 ;  /* 0x00000500bd147824 */ /* 0x000fe200078e020c */
[----:B------:R-:W-:Y:S01]  /*17bb0*/  R2UR UR44, R4 ;  /* 0x00000000042c72ca */ /* 0x000fe200000e0000 */
[----:B------:R-:W-:Y:S01]  /*17bc0*/  IMAD.MOV.U32 R21, RZ, RZ, 0x40000040 ;  /* 0x40000040ff157424 */ /* 0x000fe200078e00ff */
[----:B------:R-:W-:Y:S01]  /*17bd0*/  R2UR UR45, R5 ;  /* 0x00000000052d72ca */ /* 0x000fe200000e0000 */
[C---:B------:R-:W-:Y:S01]  /*17be0*/  VIADD R88, R20.reuse, 0x100 ;  /* 0x0000010014587836 */ /* 0x040fe20000000000 */
        /* <DEDUP_REMOVED lines=16> */
[----:B------:R-:W-:Y:S02]  /*17cf0*/  IADD3 R90, R20, 0x102, RZ ;  /* 0x00000102145a7810 */ /* 0x000fe40007ffe0ff */
[----:B0-----:R-:W-:Y:S02]  /*17d00*/  SHF.R.U32.HI R14, RZ, 0x7, R14 ;  /* 0x00000007ff0e7819 */ /* 0x001fe4000001160e */
[----:B------:R-:W-:-:S02]  /*17d10*/  R2UR UR6, R90 ;  /* 0x000000005a0672ca */ /* 0x000fc400000e0000 */
[----:B------:R-:W-:Y:S01]  /*17d20*/  R2UR UR7, R91 ;  /* 0x000000005b0772ca */ /* 0x000fe200000e0000 */
[----:B------:R-:W-:Y:S01]  /*17d30*/  VIADD R92, R14, 0x8 ;  /* 0x000000080e5c7836 */ /* 0x000fe20000000000 */
[----:B------:R-:W-:Y:S02]  /*17d40*/  IADD3 R14, R20, 0x200, RZ ;  /* 0x00000200140e7810 */ /* 0x000fe40007ffe0ff */
[----:B------:R-:W-:Y:S01]  /*17d50*/  R2UR UR10, R88 ;  /* 0x00000000580a72ca */ /* 0x000fe200000e0000 */
[----:B------:R-:W-:Y:S01]  /*17d60*/  VIADD R88, R20, 0x202 ;  /* 0x0000020214587836 */ /* 0x000fe20000000000 */
[----:B------:R0:W-:Y:S01]  /*17d70*/  BAR.SYNC.DEFER_BLOCKING R92, 0x100 ;  /* 0x0004005c0000751d */ /* 0x0001e20000010000 */
[----:B------:R-:W-:Y:S01]  /*17d80*/  R2UR UR54, R14 ;  /* 0x000000000e3672ca */ /* 0x000fe200000e0000 */
[----:B------:R-:W-:Y:S01]  /*17d90*/  VIADD R14, R20, 0x2 ;  /* 0x00000002140e7836 */ /* 0x000fe20000000000 */
[----:B------:R-:W-:Y:S02]  /*17da0*/  R2UR UR11, R89 ;  /* 0x00000000590b72ca */ /* 0x000fe400000e0000 */
[----:B------:R-:W-:-:S02]  /*17db0*/  MOV R218, UR6 ;  /* 0x0000000600da7c02 */ /* 0x000fc40008000f00 */
[----:B------:R-:W-:Y:S01]  /*17dc0*/  MOV R216, UR7 ;  /* 0x0000000700d87c02 */ /* 0x000fe20008000f00 */
[----:B0-----:R-:W-:Y:S01]  /*17dd0*/  VIADD R92, R20, 0x4 ;  /* 0x00000004145c7836 */ /* 0x001fe20000000000 */
[----:B------:R-:W-:Y:S02]  /*17de0*/  R2UR UR9, R91 ;  /* 0x000000005b0972ca */ /* 0x000fe400000e0000 */
[----:B------:R-:W-:Y:S01]  /*17df0*/  UMOV UR6, UR10 ;  /* 0x0000000a00067c82 */ /* 0x000fe20008000000 */
[----:B------:R-:W-:Y:S01]  /*17e00*/  R2UR UR10, R88 ;  /* 0x00000000580a72ca */ /* 0x000fe200000e0000 */
[----:B------:R-:W-:Y:S01]  /*17e10*/  VIADD R88, R20, 0x402 ;  /* 0x0000040214587836 */ /* 0x000fe20000000000 */
[----:B------:R-:W-:Y:S02]  /*17e20*/  MOV R93, 0x40000040 ;  /* 0x40000040005d7802 */ /* 0x000fe40000000f00 */
[----:B------:R-:W-:Y:S01]  /*17e30*/  UMOV UR7, UR11 ;  /* 0x0000000b00077c82 */ /* 0x000fe20008000000 */
[----:B------:R-:W-:-:S02]  /*17e40*/  R2UR UR11, R89 ;  /* 0x00000000590b72ca */ /* 0x000fc400000e0000 */
[----:B------:R-:W-:Y:S01]  /*17e50*/  R2UR UR22, R92 ;  /* 0x000000005c1672ca */ /* 0x000fe200000e0000 */
[----:B------:R-:W-:Y:S01]  /*17e60*/  VIADD R92, R20, 0x6 ;  /* 0x00000006145c7836 */ /* 0x000fe20000000000 */
[----:B------:R-:W-:Y:S02]  /*17e70*/  R2UR UR23, R93 ;  /* 0x000000005d1772ca */ /* 0x000fe400000e0000 */
[----:B------:R-:W-:Y:S01]  /*17e80*/  R2UR UR4, R14 ;  /* 0x000000000e0472ca */ /* 0x000fe200000e0000 */
[----:B------:R-:W-:Y:S01]  /*17e90*/  WARPGROUP.ARRIVE ;  /* 0x00000000000079c5 */ /* 0x000fe20000000000 */
[----:B------:R-:W-:Y:S01]  /*17ea0*/  MOV R91, UR10 ;  /* 0x0000000a005b7c02 */ /* 0x000fe20008000f00 */
[----:B------:R-:W-:Y:S01]  /*17eb0*/  UMOV UR10, UR8 ;  /* 0x00000008000a7c82 */ /* 0x000fe20008000000 */
[----:B------:R-:W-:Y:S01]  /*17ec0*/  R2UR UR8, R4 ;  /* 0x00000000040872ca */ /* 0x000fe200000e0000 */
[----:B------:R-:W-:Y:S01]  /*17ed0*/  VIADD R14, R20, 0x302 ;  /* 0x00000302140e7836 */ /* 0x000fe20000000000 */
[----:B------:R-:W-:Y:S01]  /*17ee0*/  R2UR UR5, R15 ;  /* 0x000000000f0572ca */ /* 0x000fe200000e0000 */
[----:B------:R-:W-:Y:S01]  /*17ef0*/  QGMMA.64x32x32.F32.E4M3.E4M3 R152, gdesc[UR44], RZ, !UPT, gsb0 ;  /* 0x006000002c9879f3 */ /* 0x000fe2000c0008ff */
[----:B------:R-:W-:Y:S01]  /*17f00*/  MOV R90, UR11 ;  /* 0x0000000b005a7c02 */ /* 0x000fe20008000f00 */
[----:B------:R-:W-:Y:S01]  /*17f10*/  UMOV UR11, UR9 ;  /* 0x00000009000b7c82 */ /* 0x000fe20008000000 */
[----:B------:R-:W-:-:S02]  /*17f20*/  R2UR UR9, R5 ;  /* 0x00000000050972ca */ /* 0x000fc400000e0000 */
[----:B------:R-:W-:Y:S01]  /*17f30*/  R2UR UR18, R88 ;  /* 0x00000000581272ca */ /* 0x000fe200000e0000 */
[----:B------:R-:W-:Y:S01]  /*17f40*/  VIADD R88, R20, 0x204 ;  /* 0x0000020414587836 */ /* 0x000fe20000000000 */
[----:B------:R-:W-:Y:S02]  /*17f50*/  MOV R221, UR23 ;  /* 0x0000001700dd7c02 */ /* 0x000fe40008000f00 */
[----:B------:R-:W-:Y:S01]  /*17f60*/  MOV R222, UR22 ;  /* 0x0000001600de7c02 */ /* 0x000fe20008000f00 */
[----:B------:R-:W-:Y:S01]  /*17f70*/  UMOV UR22, UR4 ;  /* 0x0000000400167c82 */ /* 0x000fe20008000000 */
[----:B------:R-:W-:Y:S01]  /*17f80*/  R2UR UR30, R88 ;  /* 0x00000000581e72ca */ /* 0x000fe200000e0000 */
[----:B------:R-:W-:Y:S01]  /*17f90*/  VIADD R88, R20, 0x404 ;  /* 0x0000040414587836 */ /* 0x000fe20000000000 */
[----:B------:R-:W-:Y:S01]  /*17fa0*/  UMOV UR23, UR5 ;  /* 0x0000000500177c82 */ /* 0x000fe20008000000 */
[C---:B------:R-:W-:Y:S02]  /*17fb0*/  R2UR UR19, R89.reuse ;  /* 0x00000000591372ca */ /* 0x040fe400000e0000 */
        /* <DEDUP_REMOVED lines=27> */
[----:B------:R-:W-:Y:S02]  /*18170*/  WARPGROUP.DEPBAR.LE gsb0, 0x0 ;  /* 0x00008000000079c5 */ /* 0x000fe40000010000 */
[----:B------:R-:W-:Y:S01]  /*18180*/  WARPGROUP.ARRIVE ;  /* 0x00000000000079c5 */ /* 0x000fe20000000000 */
[----:B------:R-:W-:Y:S02]  /*18190*/  R2UR UR35, R15 ;  /* 0x000000000f2372ca */ /* 0x000fe400000e0000 */
[----:B------:R-:W-:-:S02]  /*181a0*/  R2UR UR32, R8 ;  /* 0x00000000082072ca */ /* 0x000fc400000e0000 */
[----:B------:R-:W-:Y:S01]  /*181b0*/  R2UR UR33, R9 ;  /* 0x00000000092172ca */ /* 0x000fe200000e0000 */
[----:B------:R-:W-:Y:S01]  /*181c0*/  QGMMA.64x32x32.F32.E4M3.E4M3 R136, gdesc[UR48], RZ, !UPT, gsb0 ;  /* 0x00600000308879f3 */ /* 0x000fe2000c0008ff */
[----:B------:R-:W-:Y:S02]  /*181d0*/  R2UR UR50, R88 ;  /* 0x00000000583272ca */ /* 0x000fe400000e0000 */
[----:B------:R-:W-:Y:S02]  /*181e0*/  R2UR UR51, R89 ;  /* 0x00000000593372ca */ /* 0x000fe400000e0000 */
        /* <DEDUP_REMOVED lines=8> */
[C---:B------:R-:W-:Y:S02]  /*18270*/  R2UR UR44, R6.reuse ;  /* 0x00000000062c72ca */ /* 0x040fe400000e0000 */
[----:B------:R-:W-:Y:S02]  /*18280*/  R2UR UR45, R7 ;  /* 0x00000000072d72ca */ /* 0x000fe400000e0000 */
[----:B------:R-:W-:-:S02]  /*18290*/  R2UR UR48, R6 ;  /* 0x00000000063072ca */ /* 0x000fc400000e0000 */
[----:B------:R-:W-:Y:S02]  /*182a0*/  R2UR UR49, R7 ;  /* 0x00000000073172ca */ /* 0x000fe400000e0000 */
[----:B------:R-:W-:Y:S02]  /*182b0*/  IADD3 R20, R20, 0x406, RZ ;  /* 0x0000040614147810 */ /* 0x000fe40007ffe0ff */
        /* <DEDUP_REMOVED lines=78> */
.L_x_3225:
[----:B------:R-:W-:Y:S01]  /*187a0*/  SHF.L.U32 R14, R215, 0x1f, RZ ;  /* 0x0000001fd70e7819 */ /* 0x000fe200000006ff */
[----:B------:R-:W-:-:S04]  /*187b0*/  IMAD R15, R199, 0x8, R18 ;  /* 0x00000008c70f7824 */ /* 0x000fc800078e0212 */
[----:B------:R0:W1:Y:S01]  /*187c0*/  SYNCS.PHASECHK.TRANS64.TRYWAIT P1, [R15+URZ+0x22850], R14 ;  /* 0x0228500e0f0075a7 */ /* 0x000062000802017f */
[----:B------:R-:W-:Y:S05]  /*187d0*/  @!P0 BRA `(.L_x_3226) ;  /* 0x0000000000048947 */ /* 0x000fea0003800000 */
[----:B------:R-:W-:Y:S01]  /*187e0*/  BPT.TRAP 0x1 ;  /* 0x000000040000795c */ /* 0x000fe20000300000 */
.L_x_3226:
[----:B-1----:R-:W-:Y:S05]  /*187f0*/  @P1 BRA `(.L_x_3224) ;  /* 0x0000000000081947 */ /* 0x002fea0003800000 */
[----:B------:R-:W1:Y:S02]  /*18800*/  SYNCS.PHASECHK.TRANS64.TRYWAIT P1, [R15+URZ+0x22850], R14 ;  /* 0x0228500e0f0075a7 */ /* 0x000e64000802017f */
[----:B-1----:R-:W-:Y:S05]  /*18810*/  @!P1 BRA `(.L_x_3227) ;  /* 0x0000011c00309947 */ /* 0x002fea0003800000 */
.L_x_3224:
        /* <DEDUP_REMOVED lines=8> */
[----:B------:R-:W-:Y:S02]  /*188a0*/  R2UR UR7, R15 ;  /* 0x000000000f0772ca */ /* 0x000fe400000e0000 */
[----:B------:R-:W-:Y:S02]  /*188b0*/  LOP3.LUT R14, R14, 0x10000, RZ, 0xfc, !PT ;  /* 0x000100000e0e7812 */ /* 0x000fe400078efcff */
[----:B------:R-:W-:-:S03]  /*188c0*/  MOV R15, 0xc0000010 ;  /* 0xc0000010000f7802 */ /* 0x000fc60000000f00 */
        /* <DEDUP_REMOVED lines=35> */
.L_x_3228:
[C---:B------:R-:W-:Y:S01]  /*18b00*/  FMUL.FTZ R15, R2.reuse, R152 ;  /* 0x00000098020f7220 */ /* 0x040fe20000410000 */
[C---:B------:R-:W-:Y:S01]  /*18b10*/  FMUL.FTZ R20, R2.reuse, R153 ;  /* 0x0000009902147220 */ /* 0x040fe20000410000 */
[C---:B------:R-:W-:Y:S01]  /*18b20*/  FMUL.FTZ R153, R2.reuse, R156 ;  /* 0x0000009c02997220 */ /* 0x040fe20000410000 */
[----:B0-----:R-:W-:Y:S02]  /*18b30*/  IMAD R14, R189, 0x8, R18 ;  /* 0x00000008bd0e7824 */ /* 0x001fe400078e0212 */
[C---:B------:R-:W-:Y:S01]  /*18b40*/  FMUL.FTZ R156, R2.reuse, R159 ;  /* 0x0000009f029c7220 */ /* 0x040fe20000410000 */
[C---:B------:R-:W-:Y:S01]  /*18b50*/  FMUL.FTZ R21, R2.reuse, R154 ;  /* 0x0000009a02157220 */ /* 0x040fe20000410000 */
[----:B------:R-:W0:Y:S01]  /*18b60*/  MUFU.TANH R15, R15 ;  /* 0x0000000f000f7308 */ /* 0x000e220000002400 */
[C---:B------:R-:W-:Y:S01]  /*18b70*/  FMUL.FTZ R159, R2.reuse, R162 ;  /* 0x000000a2029f7220 */ /* 0x040fe20000410000 */
[C---:B------:R-:W-:Y:S01]  /*18b80*/  FMUL.FTZ R154, R2.reuse, R157 ;  /* 0x0000009d029a7220 */ /* 0x040fe20000410000 */
[----:B------:R-:W-:Y:S01]  /*18b90*/  FMUL.FTZ R162, R2, R165 ;  /* 0x000000a502a27220 */ /* 0x000fe20000410000 */
[----:B------:R-:W-:-:S02]  /*18ba0*/  VIADD R14, R14, 0x22840 ;  /* 0x000228400e0e7836 */ /* 0x000fc40000000000 */
[C---:B------:R-:W-:Y:S01]  /*18bb0*/  FMUL.FTZ R157, R2.reuse, R160 ;  /* 0x000000a0029d7220 */ /* 0x040fe20000410000 */
[----:B------:R-:W-:Y:S02]  /*18bc0*/  IMAD.U32 R165, RZ, RZ, UR61 ;  /* 0x0000003dffa57e24 */ /* 0x000fe4000f8e00ff */
[C---:B------:R-:W-:Y:S01]  /*18bd0*/  FMUL.FTZ R152, R2.reuse, R155 ;  /* 0x0000009b02987220 */ /* 0x040fe20000410000 */
[----:B------:R-:W1:Y:S01]  /*18be0*/  MUFU.TANH R20, R20 ;  /* 0x0000001400147308 */ /* 0x000e620000002400 */
[C---:B------:R-:W-:Y:S01]  /*18bf0*/  FMUL.FTZ R155, R2.reuse, R158 ;  /* 0x0000009e029b7220 */ /* 0x040fe20000410000 */
[C---:B------:R-:W-:Y:S01]  /*18c00*/  FMUL.FTZ R158, R2.reuse, R161 ;  /* 0x000000a1029e7220 */ /* 0x040fe20000410000 */
[----:B------:R-:W-:Y:S01]  /*18c10*/  PRMT R14, R165, 0x654, R14 ;  /* 0x00000654a50e7816 */ /* 0x000fe2000000000e */
[C---:B------:R-:W-:Y:S01]  /*18c20*/  FMUL.FTZ R161, R2.reuse, R164 ;  /* 0x000000a402a17220 */ /* 0x040fe20000410000 */
[C---:B------:R-:W-:Y:S01]  /*18c30*/  FMUL.FTZ R136, R2.reuse, R136 ;  /* 0x0000008802887220 */ /* 0x040fe20000410000 */
[C---:B------:R-:W-:Y:S01]  /*18c40*/  FMUL.FTZ R137, R2.reuse, R137 ;  /* 0x0000008902897220 */ /* 0x040fe20000410000 */
[----:B------:R0:W-:Y:S01]  /*18c50*/  SYNCS.ARRIVE.TRANS64.RED.A1T0 RZ, [R14+URZ], RZ ;  /* 0x000000ff0eff79a7 */ /* 0x0001e2000810043f */
[----:B------:R-:W2:Y:S01]  /*18c60*/  MUFU.TANH R153, R153 ;  /* 0x0000009900997308 */ /* 0x000ea20000002400 */
[C---:B------:R-:W-:Y:S01]  /*18c70*/  FMUL.FTZ R140, R2.reuse, R140 ;  /* 0x0000008c028c7220 */ /* 0x040fe20000410000 */
[C---:B------:R-:W-:Y:S01]  /*18c80*/  FMUL.FTZ R141, R2.reuse, R141 ;  /* 0x0000008d028d7220 */ /* 0x040fe20000410000 */
[C---:B------:R-:W-:Y:S01]  /*18c90*/  FMUL.FTZ R144, R2.reuse, R144 ;  /* 0x0000009002907220 */ /* 0x040fe20000410000 */
[C---:B------:R-:W-:Y:S01]  /*18ca0*/  FMUL.FTZ R145, R2.reuse, R145 ;  /* 0x0000009102917220 */ /* 0x040fe20000410000 */
[C---:B------:R-:W-:Y:S01]  /*18cb0*/  FMUL.FTZ R148, R2.reuse, R148 ;  /* 0x0000009402947220 */ /* 0x040fe20000410000 */
[C---:B------:R-:W-:Y:S01]  /*18cc0*/  FMUL.FTZ R149, R2.reuse, R149 ;  /* 0x0000009502957220 */ /* 0x040fe20000410000 */
[----:B0-----:R-:W-:Y:S01]  /*18cd0*/  FMNMX.FTZ R14, R15, R198, !PT ;  /* 0x000000c60f0e7209 */ /* 0x001fe20007810000 */
[----:B------:R-:W0:Y:S01]  /*18ce0*/  MUFU.TANH R154, R154 ;  /* 0x0000009a009a7308 */ /* 0x000e220000002400 */
[C---:B------:R-:W-:Y:S01]  /*18cf0*/  FMUL.FTZ R120, R2.reuse, R120 ;  /* 0x0000007802787220 */ /* 0x040fe20000410000 */
[----:B------:R-:W-:Y:S01]  /*18d00*/  FMUL.FTZ R121, R2, R121 ;  /* 0x0000007902797220 */ /* 0x000fe20000410000 */
[----:B-1----:R-:W-:Y:S01]  /*18d10*/  FMNMX.FTZ R14, R20, R14, !PT ;  /* 0x0000000e140e7209 */ /* 0x002fe20007810000 */
        /* <DEDUP_REMOVED lines=226> */
[----:B------:R-:W-:-:S01]  /*19b40*/  FADD.FTZ R13, -R104, R13 ;  /* 0x0000000d680d7221 */ /* 0x000fc20000010100 */
[----:B------:R-:W-:Y:S02]  /*19b50*/  FFMA.FTZ R103, R104, R103, -8 ;  /* 0xc100000068677423 */ /* 0x000fe40000010067 */
[----:B------:R-:W-:-:S01]  /*19b60*/  FFMA.FTZ R15, R15, UR60, -R168 ;  /* 0x0000003c0f0f7c23 */ /* 0x000fc200080108a8 */
[----:B------:R-:W-:Y:S01]  /*19b70*/  FMUL.FTZ R13, R13, UR60 ;  /* 0x0000003c0d0d7c20 */ /* 0x000fe20008410000 */
[----:B------:R-:W-:-:S01]  /*19b80*/  FFMA.FTZ R21, R21, UR60, -R103 ;  /* 0x0000003c15157c23 */ /* 0x000fc20008010867 */
[----:B------:R-:W-:Y:S01]  /*19b90*/  FFMA.FTZ R20, R20, UR60, -R168 ;  /* 0x0000003c14147c23 */ /* 0x000fe200080108a8 */
[----:B------:R-:W-:-:S01]  /*19ba0*/  FFMA.FTZ R152, R152, UR60, -R103 ;  /* 0x0000003c98987c23 */ /* 0x000fc20008010867 */
[----:B------:R-:W-:Y:S01]  /*19bb0*/  FFMA.FTZ R153, R153, UR60, -R168 ;  /* 0x0000003c99997c23 */ /* 0x000fe200080108a8 */
        /* <DEDUP_REMOVED lines=48> */
[----:B------:R-:W3:Y:S01]  /*19ec0*/  MUFU.EX2 R155, R155 ;  /* 0x0000009b009b7308 */ /* 0x000ee20000000800 */
[----:B------:R-:W-:-:S01]  /*19ed0*/  FFMA.FTZ R102, R102, UR60, -R103 ;  /* 0x0000003c66667c23 */ /* 0x000fc20008010867 */
[----:B------:R-:W-:Y:S01]  /*19ee0*/  FFMA.FTZ R103, R166, UR60, -R103 ;  /* 0x0000003ca6677c23 */ /* 0x000fe20008010867 */
[----:B0-----:R-:W-:-:S01]  /*19ef0*/  FADD.FTZ R3, R20, R3 ;  /* 0x0000000314037221 */ /* 0x001fc20000010000 */
[----:B------:R-:W-:Y:S01]  /*19f00*/  FFMA.FTZ R162, R162, UR60, -R168 ;  /* 0x0000003ca2a27c23 */ /* 0x000fe200080108a8 */
[----:B--2---:R-:W-:-:S01]  /*19f10*/  FADD.FTZ R166, R152, R0 ;  /* 0x0000000098a67221 */ /* 0x004fc20000010000 */
        /* <DEDUP_REMOVED lines=11> */
[----:B---3--:R-:W-:-:S01]  /*19fd0*/  FADD.FTZ R3, R155, R166 ;  /* 0x000000a69b037221 */ /* 0x008fc20000010000 */
        /* <DEDUP_REMOVED lines=172> */
.L_x_3229:
        /* <DEDUP_REMOVED lines=116> */
.L_x_3218:
[----:B------:R-:W-:Y:S05]  /*1b1e0*/  WARPSYNC.ALL ;  /* 0x0000000000007948 */ /* 0x000fea0003800000 */
[----:B------:R-:W-:Y:S06]  /*1b1f0*/  BAR.ARV 0x8, 0x180 ;  /* 0x0206000000007b1d */ /* 0x000fec0000002000 */
[----:B------:R-:W-:Y:S05]  /*1b200*/  @!P0 BRA `(.L_x_3231) ;  /* 0x0000000000048947 */ /* 0x000fea0003800000 */
[----:B------:R-:W-:Y:S01]  /*1b210*/  BPT.TRAP 0x1 ;  /* 0x000000040000795c */ /* 0x000fe20000300000 */
.L_x_3231:
[----:B------:R-:W-:Y:S01]  /*1b220*/  IMAD R11, R189, 0x8, R18 ;  /* 0x00000008bd0b7824 */ /* 0x000fe200078e0212 */
[----:B------:R-:W-:-:S04]  /*1b230*/  SHF.L.U32 R2, R194, 0x1f, RZ ;  /* 0x0000001fc2027819 */ /* 0x000fc800000006ff */
[----:B------:R0:W1:Y:S01]  /*1b240*/  SYNCS.PHASECHK.TRANS64.TRYWAIT P1, [R11+URZ+0x22850], R2 ;  /* 0x022850020b0075a7 */ /* 0x000062000802017f */
[----:B------:R-:W-:Y:S05]  /*1b250*/  @!P0 BRA `(.L_x_3232) ;  /* 0x0000000000048947 */ /* 0x000fea0003800000 */
[----:B------:R-:W-:Y:S01]  /*1b260*/  BPT.TRAP 0x1 ;  /* 0x000000040000795c */ /* 0x000fe20000300000 */
.L_x_3232:
[----:B------:R-:W-:-:S04]  /*1b270*/  IADD3 R18, R18, 0x400, RZ ;  /* 0x0000040012127810 */ /* 0x000fc80007ffe0ff */
[----:B------:R-:W-:-:S04]  /*1b280*/  SHF.R.U32.HI R18, RZ, 0x4, R18 ;  /* 0x00000004ff127819 */ /* 0x000fc80000011612 */
[----:B------:R-:W-:-:S04]  /*1b290*/  LOP3.LUT R18, R18, 0x3fff, RZ, 0xc0, !PT ;  /* 0x00003fff12127812 */ /* 0x000fc800078ec0ff */
[----:B------:R-:W-:Y:S01]  /*1b2a0*/  LOP3.LUT R18, R18, 0x10000, RZ, 0xfc, !PT ;  /* 0x0001000012127812 */ /* 0x000fe200078efcff */
[----:B-1----:R-:W-:Y:S06]  /*1b2b0*/  @P1 BRA `(.L_x_3233) ;  /* 0x0000000000081947 */ /* 0x002fec0003800000 */
[----:B------:R-:W1:Y:S02]  /*1b2c0*/  SYNCS.PHASECHK.TRANS64.TRYWAIT P1, [R11+URZ+0x22850], R2 ;  /* 0x022850020b0075a7 */ /* 0x000e64000802017f */
[----:B-1----:R-:W-:Y:S05]  /*1b2d0*/  @!P1 BRA `(.L_x_3234) ;  /* 0x000000f000949947 */ /* 0x002fea0003800000 */
.L_x_3233:
        /* <DEDUP_REMOVED lines=44> */
[----:B0-----:R-:W0:Y:S01]  /*1b5a0*/  SHFL.BFLY PT, R7, R0, 0x2, 0x1f ;  /* 0x0c401f0000077f89 */ /* 0x001e2200000e0000 */
[----:B------:R-:W-:-:S02]  /*1b5b0*/  WARPGROUP.DEPBAR.LE gsb0, 0x0 ;  /* 0x00008000000079c5 */ /* 0x000fc40000010000 */
[----:B------:R-:W-:-:S06]  /*1b5c0*/  WARPGROUP.ARRIVE ;  /* 0x00000000000079c5 */ /* 0x000fcc0000000000 */
[----:B------:R-:W-:Y:S01]  /*1b5d0*/  QGMMA.64x128x32.F32.E4M3.E4M3 R24, R172, gdesc[UR4], R24, gsb0 ;  /* 0x01e00004ac187df3 */ /* 0x000fe20008000818 */
[----:B------:R-:W-:Y:S02]  /*1b5e0*/  R2UR UR6, R4 ;  /* 0x00000000040672ca */ /* 0x000fe400000e0000 */
[----:B------:R-:W-:Y:S01]  /*1b5f0*/  R2UR UR7, R5 ;  /* 0x00000000050772ca */ /* 0x000fe200000e0000 */
[----:B-1----:R-:W-:-:S01]  /*1b600*/  FADD.FTZ R8, R8, R3 ;  /* 0x0000000308087221 */ /* 0x002fc20000010000 */
[----:B0-----:R-:W-:-:S04]  /*1b610*/  FADD.FTZ R7, R7, R0 ;  /* 0x0000000007077221 */ /* 0x001fc80000010000 */
        /* <DEDUP_REMOVED lines=10> */
[----:B------:R0:W-:Y:S01]  /*1b6c0*/  @P1 MUFU.RCP R3, R5 ;  /* 0x0000000500031308 */ /* 0x0001e20000001000 */
[----:B------:R-:W-:Y:S01]  /*1b6d0*/  FSETP.NE.FTZ.AND P1, PT, R6, RZ, PT ;  /* 0x000000ff0600720b */ /* 0x000fe20003f35000 */
[----:B------:R-:W-:Y:S01]  /*1b6e0*/  IMAD.MOV.U32 R7, RZ, RZ, RZ ;  /* 0x000000ffff077224 */ /* 0x000fe200078e00ff */
[----:B------:R-:W-:Y:S02]  /*1b6f0*/  WARPGROUP.DEPBAR.LE gsb0, 0x0 ;  /* 0x00008000000079c5 */ /* 0x000fe40000010000 */
[----:B------:R-:W-:-:S06]  /*1b700*/  WARPGROUP.ARRIVE ;  /* 0x00000000000079c5 */ /* 0x000fcc0000000000 */
[----:B------:R-:W-:Y:S01]  /*1b710*/  QGMMA.64x128x32.F32.E4M3.E4M3 R24, R168, gdesc[UR4], R24, gsb0 ;  /* 0x01e00004a8187df3 */ /* 0x000fe20008000818 */
[----:B------:R-:W1:Y:S08]  /*1b720*/  @P2 MUFU.LG2 R0, R9 ;  /* 0x0000000900002308 */ /* 0x000e700000000c00 */
[----:B------:R-:W3:Y:S01]  /*1b730*/  @P3 MUFU.LG2 R4, R4 ;  /* 0x0000000400043308 */ /* 0x000ee20000000c00 */
[----:B------:R-:W-:-:S07]  /*1b740*/  MOV R8, UR60 ;  /* 0x0000003c00087c02 */ /* 0x000fce0008000f00 */
[----:B------:R-:W4:Y:S01]  /*1b750*/  @P1 MUFU.RCP R7, R6 ;  /* 0x0000000600071308 */ /* 0x000f220000001000 */
[----:B------:R-:W-:Y:S02]  /*1b760*/  IMAD.U32 R10, RZ, RZ, UR60 ;  /* 0x0000003cff0a7e24 */ /* 0x000fe4000f8e00ff */
[----:B0-----:R-:W-:Y:S01]  /*1b770*/  @P2 FMUL.FTZ R5, R8, 0.69314718246459960938 ;  /* 0x3f31721808052820 */ /* 0x001fe20000410000 */
[----:B-1----:R-:W-:Y:S01]  /*1b780*/  @P2 FMUL.FTZ R0, R0, 0.69314718246459960938 ;  /* 0x3f31721800002820 */ /* 0x002fe20000410000 */
[----:B------:R-:W-:Y:S01]  /*1b790*/  @P3 FMUL.FTZ R8, R10, 0.69314718246459960938 ;  /* 0x3f3172180a083820 */ /* 0x000fe20000410000 */
[----:B------:R-:W-:Y:S02]  /*1b7a0*/  IMAD.MOV.U32 R88, RZ, RZ, -0x800000 ;  /* 0xff800000ff587424 */ /* 0x000fe400078e00ff */
[----:B---3--:R-:W-:Y:S01]  /*1b7b0*/  @P3 FMUL.FTZ R9, R4, 0.69314718246459960938 ;  /* 0x3f31721804093820 */ /* 0x008fe20000410000 */
[----:B------:R-:W-:Y:S02]  /*1b7c0*/  IMAD.MOV.U32 R89, RZ, RZ, -0x800000 ;  /* 0xff800000ff597424 */ /* 0x000fe400078e00ff */
[----:B------:R-:W-:Y:S01]  /*1b7d0*/  @P2 FFMA.FTZ R88, R5, R14, R0 ;  /* 0x0000000e05582223 */ /* 0x000fe20000010000 */
[----:B--2---:R-:W-:Y:S01]  /*1b7e0*/  FMUL.FTZ R5, R3, R2 ;  /* 0x0000000203057220 */ /* 0x004fe20000410000 */
[----:B------:R-:W-:Y:S01]  /*1b7f0*/  @P3 FFMA.FTZ R89, R8, R104, R9 ;  /* 0x0000006808593223 */ /* 0x000fe20000010009 */
[----:B----4-:R-:W-:Y:S01]  /*1b800*/  FMUL.FTZ R7, R7, R2 ;  /* 0x0000000207077220 */ /* 0x010fe20000410000 */
[----:B------:R-:W-:-:S02]  /*1b810*/  WARPGROUP.DEPBAR.LE gsb0, 0x0 ;  /* 0x00008000000079c5 */ /* 0x000fc40000010000 */
[----:B------:R-:W-:Y:S05]  /*1b820*/  @!P0 BRA `(.L_x_3235) ;  /* 0x0000000000048947 */ /* 0x000fea0003800000 */
[----:B------:R-:W-:Y:S01]  /*1b830*/  BPT.TRAP 0x1 ;  /* 0x000000040000795c */ /* 0x000fe20000300000 */
.L_x_3235:
[----:B------:R-:W2:Y:S01]  /*1b840*/  LDL.LU R0, [R1+0x28] ;  /* 0x0000280001007983 */ /* 0x000ea20000300800 */
[----:B------:R-:W-:Y:S02]  /*1b850*/  IMAD.U32 R3, RZ, RZ, UR61 ;  /* 0x0000003dff037e24 */ /* 0x000fe4000f8e00ff */
[-C--:B------:R-:W-:Y:S01]  /*1b860*/  FMUL.FTZ R126, R53, R5.reuse ;  /* 0x00000005357e7220 */ /* 0x080fe20000410000 */
[----:B------:R-:W-:Y:S02]  /*1b870*/  VIADD R189, R189, 0x1 ;  /* 0x00000001bdbd7836 */ /* 0x000fe40000000000 */
        /* <DEDUP_REMOVED lines=68> */
[----:B------:R-:W-:Y:S01]  /*1bcc0*/  FMUL.FTZ R3, R36, R5 ;  /* 0x0000000524037220 */ /* 0x000fe20000410000 */
[----:B------:R-:W-:Y:S01]  /*1bcd0*/  SEL R5, RZ, 0x1, P1 ;  /* 0x00000001ff057807 */ /* 0x000fe20000800000 */
[----:B------:R0:W-:Y:S03]  /*1bce0*/  SYNCS.ARRIVE.TRANS64.RED.A1T0 RZ, [R4+URZ], RZ ;  /* 0x000000ff04ff79a7 */ /* 0x0001e6000810043f */
[----:B------:R-:W-:Y:S01]  /*1bcf0*/  UIADD3 UR4, UR4, 0x1, URZ ;  /* 0x0000000104047890 */ /* 0x000fe2000fffe03f */
[----:B------:R-:W-:-:S05]  /*1bd00*/  LOP3.LUT R194, R194, R5, RZ, 0x3c, !PT ;  /* 0x00000005c2c27212 */ /* 0x000fca00078e3cff */
[----:B0-----:R-:W-:-:S05]  /*1bd10*/  MOV R4, UR4 ;  /* 0x0000000400047c02 */ /* 0x001fca0008000f00 */
[----:B------:R1:W-:Y:S02]  /*1bd20*/  STL [R1+0x28], R4 ;  /* 0x0000280401007387 */ /* 0x0003e40000100800 */
.L_x_3165:
[----:B------:R-:W-:Y:S05]  /*1bd30*/  WARPSYNC.ALL ;  /* 0x0000000000007948 */ /* 0x000fea0003800000 */
[----:B------:R-:W2:Y:S08]  /*1bd40*/  S2UR UR61, SR_CgaCtaId ;  /* 0x00000000003d79c3 */ /* 0x000eb00000008800 */
[----:B------:R-:W-:Y:S01]  /*1bd50*/  BAR.SYNC.DEFER_BLOCKING 0x5, 0x180 ;  /* 0x0146000000007b1d */ /* 0x000fe20000010000 */
[----:B------:R-:W-:-:S05]  /*1bd60*/  ISETP.NE.AND P1, PT, R213, RZ, PT ;  /* 0x000000ffd500720c */ /* 0x000fca0003f25270 */
[----:B------:R-:W-:Y:S01]  /*1bd70*/  UMOV UR4, 0x400 ;  /* 0x0000040000047882 */ /* 0x000fe20000000000 */
[----:B------:R-:W-:Y:S07]  /*1bd80*/  BSSY B0, `(.L_x_3236) ;  /* 0x0000441000007945 */ /* 0x000fee0003800000 */
[----:B------:R-:W3:Y:S01]  /*1bd90*/  @!P1 LDC R213, c[0x0][0xad4] ;  /* 0x0002b500ffd59b82 */ /* 0x000ee20000000800 */
[----:B--2---:R-:W-:-:S06]  /*1bda0*/  ULEA UR4, UR61, UR4, 0x18 ;  /* 0x000000043d047291 */ /* 0x004fcc000f8ec03f */
[----:B------:R-:W-:-:S05]  /*1bdb0*/  IMAD.U32 R18, RZ, RZ, UR4 ;  /* 0x00000004ff127e24 */ /* 0x000fca000f8e00ff */
[----:B-1----:R1:W2:Y:S01]  /*1bdc0*/  LDS.128 R4, [R18+0x228d0] ;  /* 0x0228d00012047984 */ /* 0x0022a20000000c00 */
[----:B------:R-:W-:Y:S06]  /*1bdd0*/  BAR.ARV 0x4, 0x180 ;  /* 0x0106000000007b1d */ /* 0x000fec0000002000 */
[----:B------:R-:W-:Y:S05]  /*1bde0*/  @P0 BRA `(.L_x_3237) ;  /* 0x0000003400ac0947 */ /* 0x000fea0003800000 */
[----:B------:R-:W4:Y:S01]  /*1bdf0*/  LDL R21, [R1+0x40] ;  /* 0x0000400001157983 */ /* 0x000f220000100800 */
[----:B------:R-:W-:Y:S01]  /*1be00*/  ULDC.64 UR4, c[0x4][0x38] ;  /* 0x01000e0000047ab9 */ /* 0x000fe20000000a00 */
[----:B-----5:R-:W2:Y:S01]  /*1be10*/  S2R R24, SR_TID.X ;  /* 0x0000000000187919 */ /* 0x020ea20000002100 */
[----:B0-----:R-:W0:Y:S01]  /*1be20*/  S2R R13, SR_SWINHI ;  /* 0x00000000000d7919 */ /* 0x001e220000002f00 */
[----:B--2---:R-:W-:Y:S01]  /*1be30*/  IMAD.SHL.U32 R4, R24, 0x4, RZ ;  /* 0x0000000418047824 */ /* 0x004fe200078e00ff */
[----:B------:R-:W-:Y:S02]  /*1be40*/  MOV R62, R18 ;  /* 0x00000012003e7202 */ /* 0x000fe40000000f00 */
[----:B0-----:R-:W-:Y:S02]  /*1be50*/  MOV R63, R13 ;  /* 0x0000000d003f7202 */ /* 0x001fe40000000f00 */
[----:B------:R-:W-:-:S04]  /*1be60*/  LOP3.LUT R4, R4, 0xc, RZ, 0xc0, !PT ;  /* 0x0000000c04047812 */ /* 0x000fc800078ec0ff */
[----:B------:R-:W-:-:S05]  /*1be70*/  IADD3 R8, P0, R4, UR4, RZ ;  /* 0x0000000404087c10 */ /* 0x000fca000ff1e0ff */
[----:B------:R-:W-:Y:S01]  /*1be80*/  IMAD.X R9, RZ, RZ, UR5, P0 ;  /* 0x00000005ff097e24 */ /* 0x000fe200080e06ff */
[----:B------:R-:W-:-:S04]  /*1be90*/  LOP3.LUT P0, R4, R24, 0x3, RZ, 0xc0, !PT ;  /* 0x0000000318047812 */ /* 0x000fc8000780c0ff */
[----:B------:R-:W-:-:S04]  /*1bea0*/  ISETP.EQ.OR P0, PT, R4, 0x3, !P0 ;  /* 0x000000030400780c */ /* 0x000fc80004702670 */
[----:B------:R-:W-:Y:S02]  /*1beb0*/  SEL R13, R15, R14, P0 ;  /* 0x0000000e0f0d7207 */ /* 0x000fe40000000000 */
[----:B------:R-:W-:Y:S01]  /*1bec0*/  SEL R4, R14, R15, P0 ;  /* 0x0000000f0e047207 */ /* 0x000fe20000000000 */
[----:B------:R-:W-:Y:S02]  /*1bed0*/  ULDC.64 UR6, c[0x0][0x208] ;  /* 0x0000820000067ab9 */ /* 0x000fe40000000a00 */
[----:B------:R0:W5:Y:S01]  /*1bee0*/  LDG.E.CONSTANT R8, desc[UR6][R8.64] ;  /* 0x0000000608087981 */ /* 0x000162000c1e9900 */
[----:B------:R-:W-:Y:S01]  /*1bef0*/  UMOV UR4, 0xffffffff ;  /* 0xffffffff00047882 */ /* 0x000fe20000000000 */
[----:B----4-:R-:W-:-:S03]  /*1bf00*/  IMAD.WIDE R38, R21, 0x2, R62 ;  /* 0x0000000215267825 */ /* 0x010fc600078e023e */
[C---:B------:R-:W-:Y:S02]  /*1bf10*/  IADD3 R107, P5, R38.reuse, 0x4060, RZ ;  /* 0x00004060266b7810 */ /* 0x040fe40007fbe0ff */
[----:B------:R-:W-:Y:S02]  /*1bf20*/  IADD3 R37, P1, R38, 0x4040, RZ ;  /* 0x0000404026257810 */ /* 0x000fe40007f3e0ff */
[----:B------:R-:W-:Y:S02]  /*1bf30*/  LOP3.LUT R106, R107, 0x380, RZ, 0xc0, !PT ;  /* 0x000003806b6a7812 */ /* 0x000fe400078ec0ff */
[----:B------:R-:W-:Y:S02]  /*1bf40*/  LOP3.LUT R36, R37, 0x380, RZ, 0xc0, !PT ;  /* 0x0000038025247812 */ /* 0x000fe400078ec0ff */
[----:B------:R-:W-:Y:S02]  /*1bf50*/  SHF.R.U64 R106, R106, 0x3, RZ ;  /* 0x000000036a6a7819 */ /* 0x000fe400000012ff */
[----:B------:R-:W-:-:S02]  /*1bf60*/  SHF.R.U64 R36, R36, 0x3, RZ ;  /* 0x0000000324247819 */ /* 0x000fc400000012ff */
[----:B------:R-:W-:Y:S02]  /*1bf70*/  SEL R21, R2, R25, P0 ;  /* 0x0000001902157207 */ /* 0x000fe40000000000 */
[----:B------:R-:W-:Y:S01]  /*1bf80*/  LOP3.LUT R106, R106, R107, RZ, 0x3c, !PT ;  /* 0x0000006b6a6a7212 */ /* 0x000fe200078e3cff */
[--C-:B------:R-:W-:Y:S01]  /*1bf90*/  IMAD.X R107, RZ, RZ, R39.reuse, P5 ;  /* 0x000000ffff6b7224 */ /* 0x100fe200028e0627 */
[----:B------:R-:W-:Y:S01]  /*1bfa0*/  LOP3.LUT R36, R36, R37, RZ, 0x3c, !PT ;  /* 0x0000002524247212 */ /* 0x000fe200078e3cff */
[----:B------:R-:W-:Y:S01]  /*1bfb0*/  IMAD.X R37, RZ, RZ, R39, P1 ;  /* 0x000000ffff257224 */ /* 0x000fe200008e0627 */
[----:B------:R-:W-:Y:S02]  /*1bfc0*/  SEL R2, R25, R2, P0 ;  /* 0x0000000219027207 */ /* 0x000fe40000000000 */
[C---:B------:R-:W-:Y:S02]  /*1bfd0*/  IADD3 R35, P2, R38.reuse, 0x4020, RZ ;  /* 0x0000402026237810 */ /* 0x040fe40007f5e0ff */
[----:B------:R-:W-:-:S02]  /*1bfe0*/  IADD3 R31, P4, R38, 0x60, RZ ;  /* 0x00000060261f7810 */ /* 0x000fc40007f9e0ff */
[C---:B------:R-:W-:Y:S02]  /*1bff0*/  IADD3 R25, P5, R38.reuse, 0x40, RZ ;  /* 0x0000004026197810 */ /* 0x040fe40007fbe0ff */
[C---:B------:R-:W-:Y:S02]  /*1c000*/  IADD3 R15, P1, R38.reuse, 0x20, RZ ;  /* 0x00000020260f7810 */ /* 0x040fe40007f3e0ff */
[----:B------:R-:W-:Y:S02]  /*1c010*/  IADD3 R33, P3, R38, 0x4000, RZ ;  /* 0x0000400026217810 */ /* 0x000fe40007f7e0ff */
[----:B------:R-:W-:Y:S02]  /*1c020*/  LOP3.LUT R34, R35, 0x380, RZ, 0xc0, !PT ;  /* 0x0000038023227812 */ /* 0x000fe400078ec0ff */
[----:B------:R-:W-:Y:S02]  /*1c030*/  LOP3.LUT R30, R31, 0x380, RZ, 0xc0, !PT ;  /* 0x000003801f1e7812 */ /* 0x000fe400078ec0ff */
[----:B------:R-:W-:-:S02]  /*1c040*/  LOP3.LUT R24, R25, 0x380, RZ, 0xc0, !PT ;  /* 0x0000038019187812 */ /* 0x000fc400078ec0ff */
[----:B------:R-:W-:Y:S02]  /*1c050*/  LOP3.LUT R14, R15, 0x380, RZ, 0xc0, !PT ;  /* 0x000003800f0e7812 */ /* 0x000fe400078ec0ff */
[----:B------:R-:W-:Y:S02]  /*1c060*/  LOP3.LUT R32, R33, 0x380, RZ, 0xc0, !PT ;  /* 0x0000038021207812 */ /* 0x000fe400078ec0ff */
[----:B0-----:R-:W-:Y:S02]  /*1c070*/  LOP3.LUT R9, R38, 0x380, RZ, 0xc0, !PT ;  /* 0x0000038026097812 */ /* 0x001fe400078ec0ff */
[----:B------:R-:W-:Y:S02]  /*1c080*/  SHF.R.U64 R34, R34, 0x3, RZ ;  /* 0x0000000322227819 */ /* 0x000fe400000012ff */
[----:B------:R-:W-:Y:S02]  /*1c090*/  SHF.R.U64 R30, R30, 0x3, RZ ;  /* 0x000000031e1e7819 */ /* 0x000fe400000012ff */
[----:B------:R-:W-:-:S02]  /*1c0a0*/  SHF.R.U64 R24, R24, 0x3, RZ ;  /* 0x0000000318187819 */ /* 0x000fc400000012ff */
[----:B------:R-:W-:Y:S02]  /*1c0b0*/  SHF.R.U64 R14, R14, 0x3, RZ ;  /* 0x000000030e0e7819 */ /* 0x000fe400000012ff */
        /* <DEDUP_REMOVED lines=11> */
[----:B------:R-:W-:Y:S02]  /*1c170*/  LOP3.LUT R38, R9, R38, RZ, 0x3c, !PT ;  /* 0x0000002609267212 */ /* 0x000fe400078e3cff */
[----:B------:R-:W-:Y:S02]  /*1c180*/  IADD3.X R33, RZ, R39, RZ, P3, !PT ;  /* 0x00000027ff217210 */ /* 0x000fe40001ffe4ff */
[----:B------:R-:W-:Y:S02]  /*1c190*/  MOV R106, R106 ;  /* 0x0000006a006a7202 */ /* 0x000fe40000000f00 */
[----:B------:R-:W-:Y:S02]  /*1c1a0*/  MOV R110, R38 ;  /* 0x00000026006e7202 */ /* 0x000fe40000000f00 */
[----:B------:R-:W-:Y:S02]  /*1c1b0*/  MOV R105, R36 ;  /* 0x0000002400697202 */ /* 0x000fe40000000f00 */
[----:B------:R-:W-:-:S02]  /*1c1c0*/  MOV R104, R34 ;  /* 0x0000002200687202 */ /* 0x000fc40000000f00 */
[----:B------:R-:W-:Y:S02]  /*1c1d0*/  MOV R103, R32 ;  /* 0x0000002000677202 */ /* 0x000fe40000000f00 */
[----:B------:R-:W-:Y:S02]  /*1c1e0*/  MOV R109, R30 ;  /* 0x0000001e006d7202 */ /* 0x000fe40000000f00 */
[----:B------:R-:W-:Y:S02]  /*1c1f0*/  MOV R108, R24 ;  /* 0x00000018006c7202 */ /* 0x000fe40000000f00 */
[----:B------:R-:W-:Y:S01]  /*1c200*/  MOV R107, R14 ;  /* 0x0000000e006b7202 */ /* 0x000fe20000000f00 */
[----:B------:R-:W-:Y:S06]  /*1c210*/  BRA.DIV UR4, `(.L_x_3238) ;  /* 0x000000e204d87947 */ /* 0x000fec000b800000 */
[----:B------:R-:W-:Y:S01]  /*1c220*/  SEL R79, R85, R126, P0 ;  /* 0x0000007e554f7207 */ /* 0x000fe20000000000 */
[----:B-----5:R-:W-:Y:S01]  /*1c230*/  SHFL.IDX PT, R100, R21, R8, 0x1c1f ;  /* 0x001c1f0815647589 */ /* 0x020fe200000e0000 */
[----:B------:R-:W-:Y:S02]  /*1c240*/  SEL R126, R126, R85, P0 ;  /* 0x000000557e7e7207 */ /* 0x000fe40000000000 */
[----:B------:R-:W-:Y:S01]  /*1c250*/  SEL R87, R69, R118, P0 ;  /* 0x0000007645577207 */ /* 0x000fe20000000000 */
[----:B------:R-:W-:Y:S01]  /*1c260*/  SHFL.IDX PT, R98, R13, R8, 0x1c1f ;  /* 0x001c1f080d627589 */ /* 0x000fe200000e0000 */
[----:B------:R-:W-:Y:S02]  /*1c270*/  SEL R75, R53, R112, P0 ;  /* 0x00000070354b7207 */ /* 0x000fe40000000000 */
[----:B------:R-:W-:Y:S02]  /*1c280*/  SEL R118, R118, R69, P0 ;  /* 0x0000004576767207 */ /* 0x000fe40000000000 */
[----:B------:R-:W-:Y:S01]  /*1c290*/  SEL R112, R112, R53, P0 ;  /* 0x0000003570707207 */ /* 0x000fe20000000000 */
[----:B------:R-:W-:Y:S01]  /*1c2a0*/  SHFL.IDX PT, R50, R75, R8, 0x1c1f ;  /* 0x001c1f084b327589 */ /* 0x000fe200000e0000 */
[----:B------:R-:W-:-:S02]  /*1c2b0*/  SEL R85, R49, R114, P0 ;  /* 0x0000007231557207 */ /* 0x000fc40000000000 */
[----:B------:R-:W-:Y:S02]  /*1c2c0*/  SEL R83, R55, R92, P0 ;  /* 0x0000005c37537207 */ /* 0x000fe40000000000 */
        /* <DEDUP_REMOVED lines=13> */
[----:B------:R-:W-:Y:S02]  /*1c3a0*/  SEL R96, R96, R61, P0 ;  /* 0x0000003d60607207 */ /* 0x000fe40000000000 */
[----:B------:R-:W-:Y:S02]  /*1c3b0*/  SEL R49, R45, R58, P0 ;  /* 0x0000003a2d317207 */ /* 0x000fe40000000000 */
[----:B------:R-:W-:-:S02]  /*1c3c0*/  SEL R55, R117, R68, P0 ;  /* 0x0000004475377207 */ /* 0x000fc40000000000 */
[----:B------:R-:W-:Y:S01]  /*1c3d0*/  SEL R31, R26, R29, P0 ;  /* 0x0000001d1a1f7207 */ /* 0x000fe20000000000 */
[----:B------:R-:W-:Y:S01]  /*1c3e0*/  SHFL.IDX PT, R60, R49, R8, 0x1c1f ;  /* 0x001c1f08313c7589 */ /* 0x000fe200000e0000 */
[----:B------:R-:W-:Y:S02]  /*1c3f0*/  LOP3.LUT R9, R8, 0x2, RZ, 0x3c, !PT ;  /* 0x0000000208097812 */ /* 0x000fe400078e3cff */
        /* <DEDUP_REMOVED lines=10> */
[----:B------:R-:W0:Y:S01]  /*1c4a0*/  SHFL.IDX PT, R45, R2, R9, 0x1c1f ;  /* 0x001c1f09022d7589 */ /* 0x000e2200000e0000 */
        /* <DEDUP_REMOVED lines=8> */
[----:B------:R-:W2:Y:S01]  /*1c530*/  SHFL.IDX PT, R21, R4, R9, 0x1c1f ;  /* 0x001c1f0904157589 */ /* 0x000ea200000e0000 */
        /* <DEDUP_REMOVED lines=29> */
[----:B------:R-:W-:Y:S01]  /*1c710*/  SHFL.IDX PT, R46, R69, R8, 0x1c1f ;  /* 0x001c1f08452e7589 */ /* 0x000fe200000e0000 */
[----:B------:R-:W-:-:S02]  /*1c720*/  SEL R33, R93, R20, P0 ;  /* 0x000000145d217207 */ /* 0x000fc40000000000 */
[----:B------:R-:W-:Y:S01]  /*1c730*/  SEL R52, R52, R111, P0 ;  /* 0x0000006f34347207 */ /* 0x000fe20000000000 */
[----:B------:R-:W1:Y:S01]  /*1c740*/  SHFL.IDX PT, R51, R96, R9, 0x1c1f ;  /* 0x001c1f0960337589 */ /* 0x000e6200000e0000 */
[----:B------:R-:W-:Y:S02]  /*1c750*/  SEL R27, R81, R42, P0 ;  /* 0x0000002a511b7207 */ /* 0x000fe40000000000 */
[----:B------:R-:W-:Y:S01]  /*1c760*/  SEL R24, R42, R81, P0 ;  /* 0x000000512a187207 */ /* 0x000fe20000000000 */
[----:B------:R-:W3:Y:S01]  /*1c770*/  SHFL.IDX PT, R68, R68, R9, 0x1c1f ;  /* 0x001c1f0944447589 */ /* 0x000ee200000e0000 */
[----:B------:R-:W-:Y:S02]  /*1c780*/  SEL R25, R10, R91, P0 ;  /* 0x0000005b0a197207 */ /* 0x000fe40000000000 */
[----:B------:R-:W-:Y:S01]  /*1c790*/  SEL R10, R91, R10, P0 ;  /* 0x0000000a5b0a7207 */ /* 0x000fe20000000000 */
[----:B------:R-:W-:Y:S01]  /*1c7a0*/  SHFL.IDX PT, R42, R87, R8, 0x1c1f ;  /* 0x001c1f08572a7589 */ /* 0x000fe200000e0000 */
[----:B0-----:R-:W-:-:S02]  /*1c7b0*/  SEL R102, R100, R45, P0 ;  /* 0x0000002d64667207 */ /* 0x001fc40000000000 */
[----:B------:R-:W-:Y:S01]  /*1c7c0*/  SEL R100, R45, R100, P0 ;  /* 0x000000642d647207 */ /* 0x000fe20000000000 */
[----:B------:R-:W0:Y:S01]  /*1c7d0*/  SHFL.IDX PT, R87, R118, R9, 0x1c1f ;  /* 0x001c1f0976577589 */ /* 0x000e2200000e0000 */
[----:B--2---:R-:W-:Y:S02]  /*1c7e0*/  SEL R99, R98, R21, P0 ;  /* 0x0000001562637207 */ /* 0x004fe40000000000 */
[----:B------:R-:W-:Y:S01]  /*1c7f0*/  SEL R98, R21, R98, P0 ;  /* 0x0000006215627207 */ /* 0x000fe20000000000 */
[----:B------:R3:W-:Y:S01]  /*1c800*/  SHFL.IDX PT, R94, R54, R9, 0x1c1f ;  /* 0x001c1f09365e7589 */ /* 0x0007e200000e0000 */
[----:B----4-:R-:W-:Y:S02]  /*1c810*/  SEL R81, R0, R43, P0 ;  /* 0x0000002b00517207 */ /* 0x010fe40000000000 */
[----:B------:R-:W-:Y:S01]  /*1c820*/  SEL R0, R43, R0, P0 ;  /* 0x000000002b007207 */ /* 0x000fe20000000000 */
[----:B------:R2:W-:Y:S01]  /*1c830*/  SHFL.IDX PT, R72, R56, R9, 0x1c1f ;  /* 0x001c1f0938487589 */ /* 0x0005e200000e0000 */
[----:B------:R-:W-:-:S02]  /*1c840*/  SEL R43, R44, R113, P0 ;  /* 0x000000712c2b7207 */ /* 0x000fc40000000000 */
[----:B------:R-:W-:Y:S01]  /*1c850*/  SEL R44, R113, R44, P0 ;  /* 0x0000002c712c7207 */ /* 0x000fe20000000000 */
[----:B------:R4:W-:Y:S01]  /*1c860*/  SHFL.IDX PT, R20, R79, R8, 0x1c1f ;  /* 0x001c1f084f147589 */ /* 0x0009e200000e0000 */
[----:B-1----:R-:W-:Y:S02]  /*1c870*/  SEL R45, R46, R51, P0 ;  /* 0x000000332e2d7207 */ /* 0x002fe40000000000 */
[----:B------:R-:W-:Y:S01]  /*1c880*/  SEL R46, R51, R46, P0 ;  /* 0x0000002e332e7207 */ /* 0x000fe20000000000 */
[----:B------:R-:W-:Y:S01]  /*1c890*/  SHFL.IDX PT, R82, R67, R8, 0x1c1f ;  /* 0x001c1f0843527589 */ /* 0x000fe200000e0000 */
[----:B---3--:R-:W-:Y:S02]  /*1c8a0*/  SEL R54, R55, R68, P0 ;  /* 0x0000004437367207 */ /* 0x008fe40000000000 */
[----:B--2---:R-:W-:Y:S01]  /*1c8b0*/  SEL R56, R60, R125, P0 ;  /* 0x0000007d3c387207 */ /* 0x004fe20000000000 */
[----:B------:R-:W-:Y:S01]  /*1c8c0*/  SHFL.IDX PT, R86, R73, R8, 0x1c1f ;  /* 0x001c1f0849567589 */ /* 0x000fe200000e0000 */
[----:B------:R-:W-:-:S02]  /*1c8d0*/  SEL R55, R68, R55, P0 ;  /* 0x0000003744377207 */ /* 0x000fc40000000000 */
[----:B----4-:R-:W-:Y:S01]  /*1c8e0*/  SEL R79, R80, R47, P0 ;  /* 0x0000002f504f7207 */ /* 0x010fe20000000000 */
[----:B------:R-:W1:Y:S01]  /*1c8f0*/  SHFL.IDX PT, R101, R126, R9, 0x1c1f ;  /* 0x001c1f097e657589 */ /* 0x000e6200000e0000 */
[----:B------:R-:W-:Y:S02]  /*1c900*/  SEL R80, R47, R80, P0 ;  /* 0x000000502f507207 */ /* 0x000fe40000000000 */
[----:B------:R-:W-:Y:S01]  /*1c910*/  SEL R47, R48, R115, P0 ;  /* 0x00000073302f7207 */ /* 0x000fe20000000000 */
[----:B------:R-:W-:Y:S01]  /*1c920*/  SHFL.IDX PT, R3, R3, R8, 0x1c1f ;  /* 0x001c1f0803037589 */ /* 0x000fe200000e0000 */
[----:B------:R-:W-:-:S03]  /*1c930*/  SEL R48, R115, R48, P0 ;  /* 0x0000003073307207 */ /* 0x000fc60000000000 */
[----:B------:R2:W-:Y:S04]  /*1c940*/  SHFL.IDX PT, R40, R77, R8, 0x1c1f ;  /* 0x001c1f084d287589 */ /* 0x0005e800000e0000 */
[----:B------:R-:W-:Y:S04]  /*1c950*/  SHFL.IDX PT, R64, R65, R8, 0x1c1f ;  /* 0x001c1f0841407589 */ /* 0x000fe800000e0000 */
[----:B------:R3:W-:Y:S01]  /*1c960*/  SHFL.IDX PT, R69, R57, R8, 0x1c1f ;  /* 0x001c1f0839457589 */ /* 0x0007e200000e0000 */
[----:B--2---:R-:W-:-:S03]  /*1c970*/  SEL R77, R78, R41, P0 ;  /* 0x000000294e4d7207 */ /* 0x004fc60000000000 */
[----:B------:R-:W-:Y:S01]  /*1c980*/  SHFL.IDX PT, R75, R39, R8, 0x1c1f ;  /* 0x001c1f08274b7589 */ /* 0x000fe200000e0000 */
[----:B------:R-:W-:Y:S02]  /*1c990*/  SEL R78, R41, R78, P0 ;  /* 0x0000004e294e7207 */ /* 0x000fe40000000000 */
[----:B0-----:R-:W-:Y:S01]  /*1c9a0*/  SEL R41, R42, R87, P0 ;  /* 0x000000572a297207 */ /* 0x001fe20000000000 */
[----:B------:R-:W-:Y:S01]  /*1c9b0*/  SHFL.IDX PT, R73, R37, R8, 0x1c1f ;  /* 0x001c1f0825497589 */ /* 0x000fe200000e0000 */
[----:B-1----:R-:W-:Y:S02]  /*1c9c0*/  SEL R4, R20, R101, P0 ;  /* 0x0000006514047207 */ /* 0x002fe40000000000 */
[----:B---3--:R-:W-:Y:S01]  /*1c9d0*/  SEL R57, R125, R60, P0 ;  /* 0x0000003c7d397207 */ /* 0x008fe20000000000 */
[----:B------:R-:W-:Y:S01]  /*1c9e0*/  SHFL.IDX PT, R93, R35, R8, 0x1c1f ;  /* 0x001c1f08235d7589 */ /* 0x000fe200000e0000 */
[----:B------:R-:W-:Y:S02]  /*1c9f0*/  SEL R60, R61, R94, P0 ;  /* 0x0000005e3d3c7207 */ /* 0x000fe40000000000 */
[----:B------:R-:W-:Y:S01]  /*1ca00*/  SEL R42, R87, R42, P0 ;  /* 0x0000002a572a7207 */ /* 0x000fe20000000000 */
[----:B------:R-:W-:Y:S01]  /*1ca10*/  SHFL.IDX PT, R91, R33, R8, 0x1c1f ;  /* 0x001c1f08215b7589 */ /* 0x000fe200000e0000 */
[----:B------:R-:W-:-:S02]  /*1ca20*/  SEL R61, R94, R61, P0 ;  /* 0x0000003d5e3d7207 */ /* 0x000fc40000000000 */
[----:B------:R-:W-:Y:S01]  /*1ca30*/  SEL R20, R101, R20, P0 ;  /* 0x0000001465147207 */ /* 0x000fe20000000000 */
[----:B------:R-:W-:Y:S01]  /*1ca40*/  SHFL.IDX PT, R97, R31, R8, 0x1c1f ;  /* 0x001c1f081f617589 */ /* 0x000fe200000e0000 */
[----:B------:R-:W-:-:S03]  /*1ca50*/  IMAD.MOV.U32 R101, RZ, RZ, RZ ;  /* 0x000000ffff657224 */ /* 0x000fc600078e00ff */
[----:B------:R-:W-:Y:S04]  /*1ca60*/  SHFL.IDX PT, R95, R29, R8, 0x1c1f ;  /* 0x001c1f081d5f7589 */ /* 0x000fe800000e0000 */
[----:B------:R-:W0:Y:S04]  /*1ca70*/  SHFL.IDX PT, R120, R120, R9, 0x1c1f ;  /* 0x001c1f0978787589 */ /* 0x000e2800000e0000 */
        /* <DEDUP_REMOVED lines=11> */
[----:B------:R-:W-:Y:S01]  /*1cb30*/  SHFL.IDX PT, R34, R34, R9, 0x1c1f ;  /* 0x001c1f0922227589 */ /* 0x000fe200000e0000 */
[----:B--2---:R-:W-:Y:S02]  /*1cb40*/  SEL R49, R50, R67, P0 ;  /* 0x0000004332317207 */ /* 0x004fe40000000000 */
[----:B------:R-:W-:Y:S01]  /*1cb50*/  SEL R50, R67, R50, P0 ;  /* 0x0000003243327207 */ /* 0x000fe20000000000 */
[----:B------:R-:W1:Y:S01]  /*1cb60*/  SHFL.IDX PT, R36, R36, R9, 0x1c1f ;  /* 0x001c1f0924247589 */ /* 0x000e6200000e0000 */
[----:B---3--:R-:W-:-:S02]  /*1cb70*/  SEL R51, R82, R117, P0 ;  /* 0x0000007552337207 */ /* 0x008fc40000000000 */
[----:B------:R-:W-:Y:S01]  /*1cb80*/  SEL R82, R117, R82, P0 ;  /* 0x0000005275527207 */ /* 0x000fe20000000000 */
[----:B------:R-:W2:Y:S01]  /*1cb90*/  SHFL.IDX PT, R30, R30, R9, 0x1c1f ;  /* 0x001c1f091e1e7589 */ /* 0x000ea200000e0000 */
[----:B----4-:R-:W-:Y:S02]  /*1cba0*/  SEL R83, R84, R119, P0 ;  /* 0x0000007754537207 */ /* 0x010fe40000000000 */
[----:B------:R-:W-:Y:S01]  /*1cbb0*/  SEL R84, R119, R84, P0 ;  /* 0x0000005477547207 */ /* 0x000fe20000000000 */
[----:B------:R-:W3:Y:S01]  /*1cbc0*/  SHFL.IDX PT, R32, R32, R9, 0x1c1f ;  /* 0x001c1f0920207589 */ /* 0x000ee200000e0000 */
[----:B------:R-:W-:Y:S02]  /*1cbd0*/  SEL R85, R86, R121, P0 ;  /* 0x0000007956557207 */ /* 0x000fe40000000000 */
[----:B------:R-:W-:Y:S01]  /*1cbe0*/  SEL R86, R121, R86, P0 ;  /* 0x0000005679567207 */ /* 0x000fe20000000000 */
[----:B------:R-:W-:Y:S01]  /*1cbf0*/  SHFL.IDX PT, R28, R28, R9, 0x1c1f ;  /* 0x001c1f091c1c7589 */ /* 0x000fe200000e0000 */
[----:B------:R-:W-:-:S02]  /*1cc00*/  SEL R87, R90, R123, P0 ;  /* 0x0000007b5a577207 */ /* 0x000fc40000000000 */
[----:B------:R-:W-:Y:S01]  /*1cc10*/  SEL R90, R123, R90, P0 ;  /* 0x0000005a7b5a7207 */ /* 0x000fe20000000000 */
[----:B------:R-:W4:Y:S01]  /*1cc20*/  SHFL.IDX PT, R26, R26, R9, 0x1c1f ;  /* 0x001c1f091a1a7589 */ /* 0x000f2200000e0000 */
[----:B0-----:R-:W-:Y:S02]  /*1cc30*/  SEL R68, R69, R38, P0 ;  /* 0x0000002645447207 */ /* 0x001fe40000000000 */
[----:B------:R-:W-:Y:S01]  /*1cc40*/  SEL R69, R38, R69, P0 ;  /* 0x0000004526457207 */ /* 0x000fe20000000000 */
[----:B------:R0:W4:Y:S04]  /*1cc50*/  SHFL.IDX PT, R65, R52, R9, 0x1c1f ;  /* 0x001c1f0934417589 */ /* 0x00012800000e0000 */
[----:B------:R3:W4:Y:S01]  /*1cc60*/  SHFL.IDX PT, R66, R25, R8, 0x1c1f ;  /* 0x001c1f0819427589 */ /* 0x00072200000e0000 */
[----:B-1----:R-:W-:-:S02]  /*1cc70*/  SEL R74, R75, R36, P0 ;  /* 0x000000244b4a7207 */ /* 0x002fc40000000000 */
[----:B------:R-:W-:Y:S01]  /*1cc80*/  SEL R75, R36, R75, P0 ;  /* 0x0000004b244b7207 */ /* 0x000fe20000000000 */
[----:B------:R1:W1:Y:S01]  /*1cc90*/  SHFL.IDX PT, R27, R27, R8, 0x1c1f ;  /* 0x001c1f081b1b7589 */ /* 0x00026200000e0000 */
[----:B--2---:R-:W-:Y:S02]  /*1cca0*/  SEL R76, R91, R30, P0 ;  /* 0x0000001e5b4c7207 */ /* 0x004fe40000000000 */
[----:B0-----:R-:W-:Y:S01]  /*1ccb0*/  SEL R52, R53, R70, P0 ;  /* 0x0000004635347207 */ /* 0x001fe20000000000 */
[----:B------:R0:W2:Y:S01]  /*1ccc0*/  SHFL.IDX PT, R24, R24, R9, 0x1c1f ;  /* 0x001c1f0918187589 */ /* 0x0000a200000e0000 */
[----:B------:R-:W-:Y:S02]  /*1ccd0*/  SEL R53, R70, R53, P0 ;  /* 0x0000003546357207 */ /* 0x000fe40000000000 */
[----:B------:R-:W-:Y:S01]  /*1cce0*/  SEL R70, R71, R72, P0 ;  /* 0x0000004847467207 */ /* 0x000fe20000000000 */
[----:B------:R0:W0:Y:S01]  /*1ccf0*/  SHFL.IDX PT, R14, R10, R9, 0x1c1f ;  /* 0x001c1f090a0e7589 */ /* 0x00002200000e0000 */
[----:B------:R-:W-:-:S02]  /*1cd00*/  SEL R71, R72, R71, P0 ;  /* 0x0000004748477207 */ /* 0x000fc40000000000 */
[----:B------:R-:W-:Y:S02]  /*1cd10*/  SEL R72, R73, R34, P0 ;  /* 0x0000002249487207 */ /* 0x000fe40000000000 */
[----:B---3--:R-:W-:Y:S02]  /*1cd20*/  SEL R92, R93, R32, P0 ;  /* 0x000000205d5c7207 */ /* 0x008fe40000000000 */
        /* <DEDUP_REMOVED lines=8> */
[----:B-12---:R-:W-:-:S07]  /*1cdb0*/  SEL R95, R28, R95, P0 ;  /* 0x0000005f1c5f7207 */ /* 0x006fce0000000000 */
.L_x_3537:
[----:B------:R-:W-:Y:S05]  /*1cdc0*/  WARPSYNC.ALL ;  /* 0x0000000000007948 */ /* 0x000fea0003800000 */
[----:B------:R-:W-:Y:S01]  /*1cdd0*/  BAR.SYNC.DEFER_BLOCKING 0x1, 0x100 ;  /* 0x0044000000007b1d */ /* 0x000fe20000010000 */
[----:B0-----:R-:W-:Y:S02]  /*1cde0*/  SEL R64, R66, R14, P0 ;  /* 0x0000000e42407207 */ /* 0x001fe40000000000 */
[----:B------:R-:W-:Y:S02]  /*1cdf0*/  SEL R66, R14, R66, P0 ;  /* 0x000000420e427207 */ /* 0x000fe40000000000 */
[----:B------:R-:W-:Y:S01]  /*1ce00*/  F2FP.BF16.F32.PACK_AB R8, R99, R102 ;  /* 0x000000666308723e */ /* 0x000fe200000010ff */
[----:B------:R-:W-:Y:S01]  /*1ce10*/  ULDC.64 UR6, c[0x0][0xc08] ;  /* 0x0003020000067ab9 */ /* 0x000fe20000000a00 */
[----:B------:R-:W-:Y:S01]  /*1ce20*/  F2FP.BF16.F32.PACK_AB R9, R87, R52 ;  /* 0x000000345709723e */ /* 0x000fe200000010ff */
[----:B------:R-:W-:Y:S01]  /*1ce30*/  ULDC.64 UR4, c[0x0][0xc00] ;  /* 0x0003000000047ab9 */ /* 0x000fe20000000a00 */
[----:B------:R-:W-:Y:S01]  /*1ce40*/  F2FP.BF16.F32.PACK_AB R10, R98, R100 ;  /* 0x00000064620a723e */ /* 0x000fe200000010ff */
[----:B------:R-:W-:Y:S01]  /*1ce50*/  ULDC.64 UR8, c[0x0][0x208] ;  /* 0x0000820000087ab9 */ /* 0x000fe20000000a00 */
[----:B------:R-:W-:-:S02]  /*1ce60*/  F2FP.BF16.F32.PACK_AB R11, R90, R53 ;  /* 0x000000355a0b723e */ /* 0x000fc400000010ff */
[----:B------:R-:W-:Y:S02]  /*1ce70*/  SEL R65, R27, R24, P0 ;  /* 0x000000181b417207 */ /* 0x000fe40000000000 */
[----:B------:R-:W-:Y:S02]  /*1ce80*/  SEL R67, R24, R27, P0 ;  /* 0x0000001b18437207 */ /* 0x000fe40000000000 */
[----:B------:R-:W-:Y:S02]  /*1ce90*/  F2FP.BF16.F32.PACK_AB R12, R77, R79 ;  /* 0x0000004f4d0c723e */ /* 0x000fe400000010ff */
        /* <DEDUP_REMOVED lines=24> */
[----:B0-----:R-:W-:Y:S02]  /*1d020*/  F2FP.BF16.F32.PACK_AB R8, R49, R51 ;  /* 0x000000333108723e */ /* 0x001fe400000010ff */
[----:B------:R-:W-:Y:S01]  /*1d030*/  F2FP.BF16.F32.PACK_AB R9, R94, R96 ;  /* 0x000000605e09723e */ /* 0x000fe200000010ff */
[----:B------:R0:W-:Y:S01]  /*1d040*/  STSM.16.M88.4 [R104], R36 ;  /* 0x0000002468007844 */ /* 0x0001e20000000200 */
[----:B------:R-:W-:-:S02]  /*1d050*/  F2FP.BF16.F32.PACK_AB R10, R50, R82 ;  /* 0x00000052320a723e */ /* 0x000fc400000010ff */
[----:B------:R-:W-:Y:S02]  /*1d060*/  F2FP.BF16.F32.PACK_AB R11, R95, R97 ;  /* 0x000000615f0b723e */ /* 0x000fe400000010ff */
[----:B-1----:R-:W-:Y:S02]  /*1d070*/  F2FP.BF16.F32.PACK_AB R12, R83, R85 ;  /* 0x00000055530c723e */ /* 0x002fe400000010ff */
[----:B------:R-:W-:Y:S01]  /*1d080*/  F2FP.BF16.F32.PACK_AB R14, R84, R86 ;  /* 0x00000056540e723e */ /* 0x000fe200000010ff */
[----:B------:R-:W-:Y:S01]  /*1d090*/  STSM.16.M88.4 [R105], R8 ;  /* 0x0000000869007844 */ /* 0x000fe20000000200 */
[----:B------:R-:W-:Y:S02]  /*1d0a0*/  F2FP.BF16.F32.PACK_AB R13, R65, R64 ;  /* 0x00000040410d723e */ /* 0x000fe400000010ff */
[----:B------:R-:W-:Y:S02]  /*1d0b0*/  F2FP.BF16.F32.PACK_AB R15, R67, R66 ;  /* 0x00000042430f723e */ /* 0x000fe400000010ff */
[----:B------:R-:W-:-:S02]  /*1d0c0*/  ISETP.GT.AND P2, PT, R213, 0x1, PT ;  /* 0x00000001d500780c */ /* 0x000fc40003f44270 */
[----:B------:R-:W-:Y:S01]  /*1d0d0*/  ISETP.NE.U32.AND P3, PT, RZ, UR6, PT ;  /* 0x00000006ff007c0c */ /* 0x000fe2000bf65070 */
[----:B------:R1:W-:Y:S01]  /*1d0e0*/  STSM.16.M88.4 [R106], R12 ;  /* 0x0000000c6a007844 */ /* 0x0003e20000000200 */
[----:B0-----:R-:W0:Y:S08]  /*1d0f0*/  LDC R104, c[0x0][0xbe8] ;  /* 0x0002fa00ff687b82 */ /* 0x001e300000000800 */
[----:B------:R-:W-:Y:S01]  /*1d100*/  BAR.SYNC.DEFER_BLOCKING 0x1, 0x100 ;  /* 0x0044000000007b1d */ /* 0x000fe20000010000 */
[----:B------:R-:W-:-:S02]  /*1d110*/  ISETP.NE.U32.AND P0, PT, RZ, UR4, PT ;  /* 0x00000004ff007c0c */ /* 0x000fc4000bf05070 */
[----:B------:R-:W-:Y:S02]  /*1d120*/  ISETP.NE.AND.EX P3, PT, RZ, UR7, PT, P3 ;  /* 0x00000007ff007c0c */ /* 0x000fe4000bf65330 */
[----:B------:R-:W-:Y:S02]  /*1d130*/  IADD3 R24, P1, R214, UR4, RZ ;  /* 0x00000004d6187c10 */ /* 0x000fe4000ff3e0ff */
[----:B------:R-:W-:Y:S02]  /*1d140*/  ISETP.NE.AND.EX P0, PT, RZ, UR5, PT, P0 ;  /* 0x00000005ff007c0c */ /* 0x000fe4000bf05300 */
[----:B------:R-:W-:Y:S01]  /*1d150*/  IADD3.X R25, R219, UR5, RZ, P1, !PT ;  /* 0x00000005db197c10 */ /* 0x000fe20008ffe4ff */
[----:B-1----:R-:W-:-:S05]  /*1d160*/  IMAD.MOV.U32 R14, RZ, RZ, 0x9b8 ;  /* 0x000009b8ff0e7424 */ /* 0x002fca00078e00ff */
[----:B------:R-:W-:-:S04]  /*1d170*/  SEL R14, R14, 0x978, P2 ;  /* 0x000009780e0e7807 */ /* 0x000fc80001000000 */
[----:B------:R1:W2:Y:S01]  /*1d180*/  LDC.64 R8, c[0x0][R14+0x220] ;  /* 0x000088000e087b82 */ /* 0x0002a20000000a00 */
[----:B------:R-:W-:Y:S01]  /*1d190*/  @P3 IADD3 R214, P1, R214, UR6, RZ ;  /* 0x00000006d6d63c10 */ /* 0x000fe2000ff3e0ff */
[----:B------:R1:W5:Y:S01]  /*1d1a0*/  @P0 LDG.E R101, desc[UR8][R24.64] ;  /* 0x0000000818650981 */ /* 0x000362000c1e1900 */
[----:B------:R-:W-:Y:S02]  /*1d1b0*/  ULDC UR6, c[0x0][0xa88] ;  /* 0x0002a20000067ab9 */ /* 0x000fe40000000800 */
[----:B------:R-:W-:Y:S01]  /*1d1c0*/  @P3 IADD3.X R215, R219, UR7, RZ, P1, !PT ;  /* 0x00000007dbd73c10 */ /* 0x000fe20008ffe4ff */
[----:B------:R-:W-:Y:S02]  /*1d1d0*/  IMAD.U32 R103, RZ, RZ, UR6 ;  /* 0x00000006ff677e24 */ /* 0x000fe4000f8e00ff */
[----:B------:R1:W3:Y:S08]  /*1d1e0*/  LDC.64 R10, c[0x0][R14+0x218] ;  /* 0x000086000e0a7b82 */ /* 0x0002f00000000a00 */
[----:B------:R1:W4:Y:S01]  /*1d1f0*/  LDC.64 R12, c[0x0][R14+0x228] ;  /* 0x00008a000e0c7b82 */ /* 0x0003220000000a00 */
[----:B------:R1:W5:Y:S01]  /*1d200*/  @P3 LDG.E R103, desc[UR8][R214.64] ;  /* 0x00000008d6673981 */ /* 0x000362000c1e1900 */
[----:B0-----:R-:W-:Y:S01]  /*1d210*/  ISETP.NE.AND P1, PT, R104, 0x1, PT ;  /* 0x000000016800780c */ /* 0x001fe20003f25270 */
[----:B------:R-:W-:-:S12]  /*1d220*/  @P3 BRA `(.L_x_3239) ;  /* 0x0000000000143947 */ /* 0x000fd80003800000 */
[----:B------:R-:W-:Y:S05]  /*1d230*/  @!P0 BRA `(.L_x_3239) ;  /* 0x0000000000108947 */ /* 0x000fea0003800000 */
[----:B------:R-:W-:Y:S02]  /*1d240*/  ULDC.64 UR6, c[0x0][0x208] ;  /* 0x0000820000067ab9 */ /* 0x000fe40000000a00 */
[----:B------:R-:W2:Y:S04]  /*1d250*/  LDG.E R26, desc[UR6][R24.64] ;  /* 0x00000006181a7981 */ /* 0x000ea8000c1e1900 */
[----:B-----5:R-:W2:Y:S02]  /*1d260*/  LDG.E R103, desc[UR6][R24.64+0x4] ;  /* 0x0000040618677981 */ /* 0x020ea4000c1e1900 */
[----:B--2---:R-:W-:-:S07]  /*1d270*/  IADD3 R103, -R26, R103, RZ ;  /* 0x000000671a677210 */ /* 0x004fce0007ffe1ff */
.L_x_3239:
[----:B------:R-:W4:Y:S01]  /*1d280*/  LDL R30, [R1+0x3c] ;  /* 0x00003c00011e7983 */ /* 0x000f220000100800 */
[----:B-1----:R-:W0:Y:S01]  /*1d290*/  LDC.64 R14, c[0x0][R14+0x210] ;  /* 0x000084000e0e7b82 */ /* 0x002e220000000a00 */
[----:B------:R-:W-:Y:S01]  /*1d2a0*/  ISETP.NE.U32.AND P0, PT, RZ, UR4, PT ;  /* 0x00000004ff007c0c */ /* 0x000fe2000bf05070 */
[-C--:B---3--:R-:W-:Y:S01]  /*1d2b0*/  IMAD R29, R11, R192.reuse, RZ ;  /* 0x000000c00b1d7224 */ /* 0x088fe200078e02ff */
[----:B------:R-:W1:Y:S01]  /*1d2c0*/  S2R R28, SR_TID.X ;  /* 0x00000000001c7919 */ /* 0x000e620000002100 */
[----:B------:R-:W-:Y:S01]  /*1d2d0*/  IMAD.WIDE.U32 R10, R10, R192, RZ ;  /* 0x000000c00a0a7225 */ /* 0x000fe200078e00ff */
[----:B------:R-:W-:Y:S01]  /*1d2e0*/  ISETP.NE.AND.EX P0, PT, RZ, UR5, PT, P0 ;  /* 0x00000005ff007c0c */ /* 0x000fe2000bf05300 */
[----:B------:R-:W-:Y:S01]  /*1d2f0*/  ULDC.64 UR6, c[0x0][0x208] ;  /* 0x0000820000067ab9 */ /* 0x000fe20000000a00 */
[----:B-----5:R-:W-:Y:S01]  /*1d300*/  SHF.R.S32.HI R106, RZ, 0x1f, R101 ;  /* 0x0000001fff6a7819 */ /* 0x020fe20000011465 */
[----:B------:R-:W3:Y:S01]  /*1d310*/  @P1 LDC R26, c[0x0][0xbec] ;  /* 0x0002fb00ff1a1b82 */ /* 0x000ee20000000800 */
[----:B------:R-:W-:Y:S01]  /*1d320*/  SEL R105, R210, RZ, !P0 ;  /* 0x000000ffd2697207 */ /* 0x000fe20004000000 */
[----:B------:R-:W-:Y:S01]  /*1d330*/  IMAD.IADD R35, R208, 0x1, R197 ;  /* 0x00000001d0237824 */ /* 0x000fe200078e02c5 */
[----:B------:R-:W-:Y:S01]  /*1d340*/  SEL R27, R220, RZ, !P0 ;  /* 0x000000ffdc1b7207 */ /* 0x000fe20004000000 */
[----:B------:R-:W-:-:S02]  /*1d350*/  IMAD.IADD R11, R11, 0x1, R29 ;  /* 0x000000010b0b7824 */ /* 0x000fc400078e021d */
[----:B--2---:R-:W-:Y:S02]  /*1d360*/  IMAD R9, R9, R105, RZ ;  /* 0x0000006909097224 */ /* 0x004fe400078e02ff */
[----:B------:R-:W2:Y:S01]  /*1d370*/  @P1 LDC R33, c[0x0][0xbf0] ;  /* 0x0002fc00ff211b82 */ /* 0x000ea20000000800 */
[----:B------:R-:W-:Y:S02]  /*1d380*/  IMAD R103, R103, R104, RZ ;  /* 0x0000006867677224 */ /* 0x000fe400078e02ff */
[----:B------:R-:W-:Y:S01]  /*1d390*/  IMAD R31, R8, R27, R9 ;  /* 0x0000001b081f7224 */ /* 0x000fe200078e0209 */
[----:B------:R-:W-:Y:S01]  /*1d3a0*/  SEL R27, R226, RZ, P2 ;  /* 0x000000ffe21b7207 */ /* 0x000fe20001000000 */
[----:B------:R-:W-:-:S03]  /*1d3b0*/  IMAD.WIDE.U32 R8, R8, R105, RZ ;  /* 0x0000006908087225 */ /* 0x000fc600078e00ff */
[----:B------:R-:W0:Y:S01]  /*1d3c0*/  LDC.64 R24, c[0x0][0xba8] ;  /* 0x0002ea00ff187b82 */ /* 0x000e220000000a00 */
[----:B------:R-:W-:Y:S01]  /*1d3d0*/  IMAD.IADD R31, R9, 0x1, R31 ;  /* 0x00000001091f7824 */ /* 0x000fe200078e021f */
[----:B------:R-:W-:Y:S01]  /*1d3e0*/  IADD3 R10, P0, P3, R8, R10, R101 ;  /* 0x0000000a080a7210 */ /* 0x000fe20007b1e065 */
[----:B------:R-:W-:Y:S02]  /*1d3f0*/  IMAD.MOV.U32 R9, RZ, RZ, R35 ;  /* 0x000000ffff097224 */ /* 0x000fe400078e0023 */
[----:B----4-:R-:W-:Y:S01]  /*1d400*/  IMAD R29, R13, R27, RZ ;  /* 0x0000001b0d1d7224 */ /* 0x010fe200078e02ff */
[----:B------:R-:W-:Y:S01]  /*1d410*/  IADD3.X R11, R31, R11, R106, P0, P3 ;  /* 0x0000000b1f0b7210 */ /* 0x000fe200007e646a */
[----:B------:R-:W-:-:S04]  /*1d420*/  IMAD.WIDE.U32 R12, R12, R27, RZ ;  /* 0x0000001b0c0c7225 */ /* 0x000fc800078e00ff */
[----:B---3--:R-:W-:-:S04]  /*1d430*/  @P1 IMAD.HI.U32 R8, R35, R26, RZ ;  /* 0x0000001a23081227 */ /* 0x008fc800078e00ff */
[----:B------:R-:W-:Y:S01]  /*1d440*/  IMAD.IADD R29, R13, 0x1, R29 ;  /* 0x000000010d1d7824 */ /* 0x000fe200078e021d */
[----:B--2---:R-:W-:Y:S01]  /*1d450*/  @P1 SHF.R.U32.HI R9, RZ, R33, R8 ;  /* 0x00000021ff091219 */ /* 0x004fe20000011608 */
[----:B-1----:R-:W-:-:S03]  /*1d460*/  VIADD R32, R28, 0xffffff80 ;  /* 0xffffff801c207836 */ /* 0x002fc60000000000 */
[----:B------:R-:W-:Y:S01]  /*1d470*/  IADD3 R12, P0, P3, R9, R10, R12 ;  /* 0x0000000a090c7210 */ /* 0x000fe20007b1e00c */
[--C-:B------:R-:W-:Y:S01]  /*1d480*/  IMAD.MOV R27, RZ, RZ, -R9.reuse ;  /* 0x000000ffff1b7224 */ /* 0x100fe200078e0a09 */
[----:B------:R-:W-:Y:S01]  /*1d490*/  SHF.R.S32.HI R8, RZ, 0x1f, R9 ;  /* 0x0000001fff087819 */ /* 0x000fe20000011409 */
[----:B0-----:R-:W0:Y:S02]  /*1d4a0*/  @!P2 LDC R24, c[0x0][0xb50] ;  /* 0x0002d400ff18ab82 */ /* 0x001e240000000800 */
[----:B------:R-:W-:Y:S01]  /*1d4b0*/  IMAD R9, R104, R27, R35 ;  /* 0x0000001b68097224 */ /* 0x000fe200078e0223 */
[----:B------:R-:W-:Y:S02]  /*1d4c0*/  IADD3.X R13, R8, R11, R29, P0, P3 ;  /* 0x0000000b080d7210 */ /* 0x000fe400007e641d */
[----:B------:R-:W-:Y:S01]  /*1d4d0*/  SHF.R.S32.HI R28, RZ, 0x1f, R32 ;  /* 0x0000001fff1c7819 */ /* 0x000fe20000011420 */
[-C--:B------:R-:W-:Y:S01]  /*1d4e0*/  IMAD R8, R15, R9.reuse, RZ ;  /* 0x000000090f087224 */ /* 0x080fe200078e02ff */
[----:B------:R-:W-:Y:S01]  /*1d4f0*/  SHF.R.S32.HI R11, RZ, 0x1f, R9 ;  /* 0x0000001fff0b7819 */ /* 0x000fe20000011409 */
[----:B------:R-:W-:Y:S01]  /*1d500*/  IMAD.WIDE.U32 R12, R14, R9, R12 ;  /* 0x000000090e0c7225 */ /* 0x000fe200078e000c */
[----:B------:R-:W1:Y:S01]  /*1d510*/  @!P2 LDC R25, c[0x0][0xb54] ;  /* 0x0002d500ff19ab82 */ /* 0x000e620000000800 */
[----:B------:R-:W-:-:S02]  /*1d520*/  LEA.HI R28, R28, R32, RZ, 0x7 ;  /* 0x000000201c1c7211 */ /* 0x000fc400078f38ff */
[----:B------:R-:W-:Y:S02]  /*1d530*/  IMAD R11, R14, R11, R8 ;  /* 0x0000000b0e0b7224 */ /* 0x000fe400078e0208 */
[----:B------:R-:W-:-:S03]  /*1d540*/  LOP3.LUT R28, R28, 0xffffff80, RZ, 0xc0, !PT ;  /* 0xffffff801c1c7812 */ /* 0x000fc600078ec0ff */
[----:B------:R-:W-:Y:S02]  /*1d550*/  IADD3 R8, R13, R11, RZ ;  /* 0x0000000b0d087210 */ /* 0x000fe40007ffe0ff */
        /* <DEDUP_REMOVED lines=8> */
[----:B------:R-:W-:-:S04]  /*1d5e0*/  IMAD.IADD R26, R30, 0x1, R197 ;  /* 0x000000011e1a7824 */ /* 0x000fc800078e02c5 */
[C---:B------:R-:W-:Y:S01]  /*1d5f0*/  VIADD R32, R26.reuse, 0x8 ;  /* 0x000000081a207836 */ /* 0x040fe20000000000 */
[----:B------:R-:W-:-:S04]  /*1d600*/  ISETP.GE.OR P3, PT, R26, R103, P0 ;  /* 0x000000671a00720c */ /* 0x000fc80000766670 */
[----:B------:R-:W-:-:S09]  /*1d610*/  ISETP.GE.OR P0, PT, R32, R103, P0 ;  /* 0x000000672000720c */ /* 0x000fd20000706670 */
[----:B0-----:R0:W-:Y:S04]  /*1d620*/  @!P3 ST.E desc[UR6][R8.64], R88 ;  /* 0x000000580800b985 */ /* 0x0011e8000c101906 */
[----:B-1----:R0:W-:Y:S01]  /*1d630*/  @!P0 ST.E desc[UR6][R10.64], R89 ;  /* 0x000000590a008985 */ /* 0x0021e2000c101906 */
[----:B------:R-:W-:Y:S05]  /*1d640*/  @P2 BRA `(.L_x_3240) ;  /* 0x0000000800e82947 */ /* 0x000fea0003800000 */
[----:B------:R-:W1:Y:S01]  /*1d650*/  S2R R28, SR_TID.X ;  /* 0x00000000001c7919 */ /* 0x000e620000002100 */
[----:B------:R-:W-:Y:S01]  /*1d660*/  ULDC.64 UR4, c[0x0][0x208] ;  /* 0x0000820000047ab9 */ /* 0x000fe20000000a00 */
[----:B0-----:R-:W0:Y:S08]  /*1d670*/  @P1 LDC R11, c[0x0][0xbec] ;  /* 0x0002fb00ff0b1b82 */ /* 0x001e300000000800 */
[----:B------:R-:W2:Y:S01]  /*1d680*/  @P1 LDC R13, c[0x0][0xbf0] ;  /* 0x0002fc00ff0d1b82 */ /* 0x000ea20000000800 */
[----:B-1----:R-:W-:-:S05]  /*1d690*/  VIADD R28, R28, 0xffffff80 ;  /* 0xffffff801c1c7836 */ /* 0x002fca0000000000 */
        /* <DEDUP_REMOVED lines=11> */
[----:B------:R-:W-:Y:S02]  /*1d750*/  LOP3.LUT R28, R28, R29, RZ, 0x3c, !PT ;  /* 0x0000001d1c1c7212 */ /* 0x000fe400078e3cff */
[----:B------:R-:W-:Y:S01]  /*1d760*/  LOP3.LUT R32, R32, R33, RZ, 0x3c, !PT ;  /* 0x0000002120207212 */ /* 0x000fe200078e3cff */
[----:B------:R-:W-:Y:S01]  /*1d770*/  IMAD.X R33, RZ, RZ, R63, P0 ;  /* 0x000000ffff217224 */ /* 0x000fe200000e063f */
[----:B------:R-:W-:Y:S02]  /*1d780*/  IADD3.X R29, RZ, R63, RZ, P5, !PT ;  /* 0x0000003fff1d7210 */ /* 0x000fe40002ffe4ff */
[C---:B------:R-:W-:Y:S02]  /*1d790*/  IADD3 R37, P2, R62.reuse, 0x3000, RZ ;  /* 0x000030003e257810 */ /* 0x040fe40007f5e0ff */
[C---:B------:R-:W-:Y:S01]  /*1d7a0*/  IADD3 R41, P3, R62.reuse, 0x4000, RZ ;  /* 0x000040003e297810 */ /* 0x040fe20007f7e0ff */
[----:B------:R-:W5:Y:S01]  /*1d7b0*/  LD.E.128 R32, desc[UR4][R32.64] ;  /* 0x0000000420207980 */ /* 0x000f62000c101d00 */
[----:B------:R-:W-:-:S02]  /*1d7c0*/  IADD3 R45, P4, R62, 0x5000, RZ ;  /* 0x000050003e2d7810 */ /* 0x000fc40007f9e0ff */
[C---:B------:R-:W-:Y:S01]  /*1d7d0*/  IADD3 R49, P5, R62.reuse, 0x6000, RZ ;  /* 0x000060003e317810 */ /* 0x040fe20007fbe0ff */
[----:B------:R-:W5:Y:S01]  /*1d7e0*/  LD.E.128 R28, desc[UR4][R28.64] ;  /* 0x000000041c1c7980 */ /* 0x000f62000c101d00 */
[----:B------:R-:W-:Y:S02]  /*1d7f0*/  IADD3 R3, P0, R62, 0x7000, RZ ;  /* 0x000070003e037810 */ /* 0x000fe40007f1e0ff */
[----:B------:R-:W-:Y:S02]  /*1d800*/  LOP3.LUT R36, R37, 0x380, RZ, 0xc0, !PT ;  /* 0x0000038025247812 */ /* 0x000fe400078ec0ff */
[----:B------:R-:W-:Y:S01]  /*1d810*/  LOP3.LUT R40, R41, 0x380, RZ, 0xc0, !PT ;  /* 0x0000038029287812 */ /* 0x000fe200078ec0ff */
[----:B------:R-:W-:Y:S01]  /*1d820*/  IMAD.X R53, RZ, RZ, R63, P0 ;  /* 0x000000ffff357224 */ /* 0x000fe200000e063f */
[----:B------:R-:W-:Y:S02]  /*1d830*/  LOP3.LUT R44, R45, 0x380, RZ, 0xc0, !PT ;  /* 0x000003802d2c7812 */ /* 0x000fe400078ec0ff */
[----:B------:R-:W-:-:S02]  /*1d840*/  LOP3.LUT R48, R49, 0x380, RZ, 0xc0, !PT ;  /* 0x0000038031307812 */ /* 0x000fc400078ec0ff */
[----:B------:R-:W-:Y:S02]  /*1d850*/  LOP3.LUT R0, R3, 0x380, RZ, 0xc0, !PT ;  /* 0x0000038003007812 */ /* 0x000fe400078ec0ff */
[----:B------:R-:W-:Y:S02]  /*1d860*/  LOP3.LUT R9, R62, 0x380, RZ, 0xc0, !PT ;  /* 0x000003803e097812 */ /* 0x000fe400078ec0ff */
[----:B------:R-:W-:Y:S02]  /*1d870*/  SHF.R.U64 R36, R36, 0x3, RZ ;  /* 0x0000000324247819 */ /* 0x000fe400000012ff */
        /* <DEDUP_REMOVED lines=23> */
[----:B------:R-:W-:Y:S01]  /*1d9f0*/  @!PT LDS RZ, [RZ] ;  /* 0x00000000fffff984 */ /* 0x000fe20000000800 */
[----:B------:R-:W-:Y:S01]  /*1da00*/  @!PT LDS RZ, [RZ] ;  /* 0x00000000fffff984 */ /* 0x000fe20000000800 */
[----:B------:R-:W-:Y:S01]  /*1da10*/  @!PT LDS RZ, [RZ] ;  /* 0x00000000fffff984 */ /* 0x000fe20000000800 */
[----:B------:R-:W-:Y:S01]  /*1da20*/  @!PT LDS RZ, [RZ] ;  /* 0x00000000fffff984 */ /* 0x000fe20000000800 */
[----:B------:R3:W-:Y:S06]  /*1da30*/  MEMBAR.ALL.CTA ;  /* 0x0000000000007992 */ /* 0x0007ec0000008000 */
[----:B---3--:R-:W3:Y:S01]  /*1da40*/  FENCE.VIEW.ASYNC.S ;  /* 0x00000000000073c6 */ /* 0x008ee20000000000 */
[----:B------:R-:W-:-:S04]  /*1da50*/  IMAD.WIDE.U32 R2, R101, UR4, RZ ;  /* 0x0000000465027c25 */ /* 0x000fc8000f8e00ff */
[----:B------:R-:W-:Y:S01]  /*1da60*/  IMAD R9, R101, UR5, R106 ;  /* 0x0000000565097c24 */ /* 0x000fe2000f8e026a */
[----:B------:R-:W-:Y:S01]  /*1da70*/  ULDC.64 UR4, c[0x0][0xae8] ;  /* 0x0002ba0000047ab9 */ /* 0x000fe20000000a00 */
[----:B------:R-:W-:-:S03]  /*1da80*/  IMAD R0, R212, 0x20, R107 ;  /* 0x00000020d4007824 */ /* 0x000fc600078e026b */
[----:B------:R-:W-:Y:S01]  /*1da90*/  IADD3 R3, R3, R9, RZ ;  /* 0x0000000903037210 */ /* 0x000fe20007ffe0ff */
[----:B------:R-:W-:Y:S01]  /*1daa0*/  IMAD.IADD R8, R197, 0x1, R0 ;  /* 0x00000001c5087824 */ /* 0x000fe200078e0200 */
[----:B------:R-:W-:Y:S01]  /*1dab0*/  SHF.R.S32.HI R4, RZ, 0x1f, R105 ;  /* 0x0000001fff047819 */ /* 0x000fe20000011469 */
[----:B------:R-:W-:-:S04]  /*1dac0*/  IMAD.WIDE.U32 R2, R192, UR4, R2 ;  /* 0x00000004c0027c25 */ /* 0x000fc8000f8e0002 */
[----:B------:R-:W-:Y:S01]  /*1dad0*/  IMAD R3, R192, UR5, R3 ;  /* 0x00000005c0037c24 */ /* 0x000fe2000f8e0203 */
[----:B------:R-:W-:Y:S01]  /*1dae0*/  ULDC.64 UR4, c[0x0][0xaf0] ;  /* 0x0002bc0000047ab9 */ /* 0x000fe20000000a00 */
[----:B0-----:R-:W-:-:S04]  /*1daf0*/  @P1 IMAD.HI.U32 R0, R8, R11, RZ ;  /* 0x0000000b08001227 */ /* 0x001fc800078e00ff */
[----:B------:R-:W-:Y:S02]  /*1db00*/  IMAD R4, R4, UR4, RZ ;  /* 0x0000000404047c24 */ /* 0x000fe4000f8e02ff */
[----:B------:R-:W-:Y:S01]  /*1db10*/  IMAD.MOV.U32 R9, RZ, RZ, R8 ;  /* 0x000000ffff097224 */ /* 0x000fe200078e0008 */
[----:B--2---:R-:W-:Y:S01]  /*1db20*/  @P1 SHF.R.U32.HI R9, RZ, R13, R0 ;  /* 0x0000000dff091219 */ /* 0x004fe20000011600 */
[C---:B------:R-:W-:Y:S02]  /*1db30*/  IMAD R11, R105.reuse, UR5, R4 ;  /* 0x00000005690b7c24 */ /* 0x040fe4000f8e0204 */
[----:B------:R-:W-:Y:S01]  /*1db40*/  IMAD.WIDE.U32 R2, R105, UR4, R2 ;  /* 0x0000000469027c25 */ /* 0x000fe2000f8e0002 */
[----:B------:R-:W-:Y:S01]  /*1db50*/  SHF.R.S32.HI R4, RZ, 0x1f, R9 ;  /* 0x0000001fff047819 */ /* 0x000fe20000011409 */
[----:B------:R-:W-:Y:S02]  /*1db60*/  ULDC.64 UR4, c[0x0][0xae0] ;  /* 0x0002b80000047ab9 */ /* 0x000fe40000000a00 */
[----:B------:R-:W-:-:S02]  /*1db70*/  IMAD.IADD R3, R3, 0x1, R11 ;  /* 0x0000000103037824 */ /* 0x000fc400078e020b */
[----:B------:R-:W-:Y:S02]  /*1db80*/  VIADD R0, R18, 0x22820 ;  /* 0x0002282012007836 */ /* 0x000fe40000000000 */
[----:B------:R-:W-:Y:S02]  /*1db90*/  IMAD.MOV R11, RZ, RZ, -R9 ;  /* 0x000000ffff0b7224 */ /* 0x000fe400078e0a09 */
[----:B------:R-:W-:Y:S01]  /*1dba0*/  IMAD R4, R4, UR4, RZ ;  /* 0x0000000404047c24 */ /* 0x000fe2000f8e02ff */
[----:B------:R-:W-:Y:S01]  /*1dbb0*/  PRMT R0, RZ, 0x654, R0 ;  /* 0x00000654ff007816 */ /* 0x000fe20000000000 */
[----:B------:R-:W-:Y:S02]  /*1dbc0*/  IMAD R11, R104, R11, R8 ;  /* 0x0000000b680b7224 */ /* 0x000fe400078e0208 */
[C---:B------:R-:W-:Y:S01]  /*1dbd0*/  IMAD R13, R9.reuse, UR5, R4 ;  /* 0x00000005090d7c24 */ /* 0x040fe2000f8e0204 */
[----:B---3--:R0:W-:Y:S01]  /*1dbe0*/  SYNCS.ARRIVE.TRANS64.RED.A1T0 RZ, [R0+URZ], RZ ;  /* 0x000000ff00ff79a7 */ /* 0x0081e2000810043f */
[----:B------:R-:W-:Y:S01]  /*1dbf0*/  IMAD.WIDE.U32 R2, R9, UR4, R2 ;  /* 0x0000000409027c25 */ /* 0x000fe2000f8e0002 */
[----:B------:R-:W-:Y:S01]  /*1dc00*/  ULDC.64 UR4, c[0x0][0xad8] ;  /* 0x0002b60000047ab9 */ /* 0x000fe20000000a00 */
[----:B0-----:R-:W-:-:S03]  /*1dc10*/  SHF.R.S32.HI R0, RZ, 0x1f, R11 ;  /* 0x0000001fff007819 */ /* 0x001fc6000001140b */
[----:B------:R-:W-:Y:S02]  /*1dc20*/  IADD3 R3, R3, R13, RZ ;  /* 0x0000000d03037210 */ /* 0x000fe40007ffe0ff */
        /* <DEDUP_REMOVED lines=8> */
[----:B-1----:R-:W-:Y:S06]  /*1dcb0*/  BRA.DIV UR4, `(.L_x_3241) ;  /* 0x000000e6049c7947 */ /* 0x002fec000b800000 */
[----:B------:R0:W1:Y:S04]  /*1dcc0*/  SHFL.IDX PT, R0, R3, RZ, 0x181f ;  /* 0x00181fff03007589 */ /* 0x00006800000e0000 */
[----:B------:R0:W2:Y:S02]  /*1dcd0*/  SHFL.IDX PT, R14, R2, RZ, 0x181f ;  /* 0x00181fff020e7589 */ /* 0x0000a400000e0000 */
.L_x_3540:
[----:B------:R-:W-:Y:S01]  /*1dce0*/  IMAD.IADD R10, R107, 0x1, R197 ;  /* 0x000000016b0a7824 */ /* 0x000fe200078e02c5 */
[----:B------:R-:W-:Y:S04]  /*1dcf0*/  BSSY B1, `(.L_x_3242) ;  /* 0x000000f000017945 */ /* 0x000fe80003800000 */
[----:B------:R-:W-:-:S13]  /*1dd00*/  ISETP.GE.AND P0, PT, R10, R103, PT ;  /* 0x000000670a00720c */ /* 0x000fda0003f06270 */
[----:B------:R-:W-:Y:S05]  /*1dd10*/  @P0 BRA `(.L_x_3243) ;  /* 0x0000000000300947 */ /* 0x000fea0003800000 */
[----:B------:R-:W-:Y:S01]  /*1dd20*/  ULDC UR4, c[0x0][0xac8] ;  /* 0x0002b20000047ab9 */ /* 0x000fe20000000800 */
[----:B------:R-:W-:Y:S01]  /*1dd30*/  SHF.R.S32.HI R11, RZ, 0x1f, R203 ;  /* 0x0000001fff0b7819 */ /* 0x000fe200000114cb */
[----:B------:R-:W-:Y:S01]  /*1dd40*/  ULDC.64 UR6, c[0x0][0x208] ;  /* 0x0000820000067ab9 */ /* 0x000fe20000000a00 */
        /* <DEDUP_REMOVED lines=9> */
.L_x_3243:
[----:B------:R-:W-:Y:S05]  /*1dde0*/  BSYNC B1 ;  /* 0x0000000000017941 */ /* 0x000fea0003800000 */
.L_x_3242:
[----:B------:R-:W-:-:S03]  /*1ddf0*/  UMOV UR4, 0xffffffff ;  /* 0xffffffff00047882 */ /* 0x000fc60000000000 */
[----:B------:R-:W-:Y:S05]  /*1de00*/  BRA.DIV UR4, `(.L_x_3244) ;  /* 0x000000e6047c7947 */ /* 0x000fea000b800000 */
[----:B-1----:R1:W4:Y:S04]  /*1de10*/  SHFL.IDX PT, R0, R3, 0x1, 0x181f ;  /* 0x00381f0003007f89 */ /* 0x00232800000e0000 */
[----:B--23--:R1:W2:Y:S02]  /*1de20*/  SHFL.IDX PT, R14, R2, 0x1, 0x181f ;  /* 0x00381f00020e7f89 */ /* 0x00c2a400000e0000 */
.L_x_3544:
[----:B------:R-:W-:Y:S01]  /*1de30*/  VIADD R4, R10, 0x20 ;  /* 0x000000200a047836 */ /* 0x000fe20000000000 */
        /* <DEDUP_REMOVED lines=11> */
[-C--:B----4-:R-:W-:Y:S02]  /*1def0*/  @!P2 LEA.HI.X R9, R203, R0.reuse, R12, 0x1, P0 ;  /* 0x00000000cb09a211 */ /* 0x090fe400000f0c0c */
[----:B------:R-:W-:-:S03]  /*1df00*/  @!P3 LEA.HI.X R15, R211, R0, R11, 0x1, P1 ;  /* 0x00000000d30fb211 */ /* 0x000fc600008f0c0b */
[----:B-----5:R3:W-:Y:S04]  /*1df10*/  @!P2 ST.E.128 desc[UR6][R8.64], R28 ;  /* 0x0000001c0800a985 */ /* 0x0207e8000c101d06 */
[----:B------:R3:W-:Y:S02]  /*1df20*/  @!P3 ST.E.128 desc[UR6][R14.64], R44 ;  /* 0x0000002c0e00b985 */ /* 0x0007e4000c101d06 */
.L_x_3246:
[----:B------:R-:W-:Y:S05]  /*1df30*/  BSYNC B1 ;  /* 0x0000000000017941 */ /* 0x000fea0003800000 */
.L_x_3245:
[----:B------:R-:W-:-:S03]  /*1df40*/  UMOV UR4, 0xffffffff ;  /* 0xffffffff00047882 */ /* 0x000fc60000000000 */
[----:B------:R-:W-:Y:S05]  /*1df50*/  BRA.DIV UR4, `(.L_x_3247) ;  /* 0x000000e604707947 */ /* 0x000fea000b800000 */
[----:B----4-:R4:W0:Y:S04]  /*1df60*/  SHFL.IDX PT, R0, R3, 0x2, 0x181f ;  /* 0x00581f0003007f89 */ /* 0x01082800000e0000 */
[----:B--23--:R4:W2:Y:S02]  /*1df70*/  SHFL.IDX PT, R14, R2, 0x2, 0x181f ;  /* 0x00581f00020e7f89 */ /* 0x00c8a400000e0000 */
.L_x_3548:
        /* <DEDUP_REMOVED lines=12> */
[-C--:B0-----:R-:W-:Y:S02]  /*1e040*/  @!P2 LEA.HI.X R9, R203, R0.reuse, R12, 0x1, P0 ;  /* 0x00000000cb09a211 */ /* 0x081fe400000f0c0c */
[----:B------:R-:W-:-:S03]  /*1e050*/  @!P3 LEA.HI.X R15, R211, R0, R11, 0x1, P1 ;  /* 0x00000000d30fb211 */ /* 0x000fc600008f0c0b */
[----:B-----5:R3:W-:Y:S04]  /*1e060*/  @!P2 ST.E.128 desc[UR6][R8.64], R32 ;  /* 0x000000200800a985 */ /* 0x0207e8000c101d06 */
[----:B------:R3:W-:Y:S02]  /*1e070*/  @!P3 ST.E.128 desc[UR6][R14.64], R48 ;  /* 0x000000300e00b985 */ /* 0x0007e4000c101d06 */
.L_x_3249:
[----:B------:R-:W-:Y:S05]  /*1e080*/  BSYNC B1 ;  /* 0x0000000000017941 */ /* 0x000fea0003800000 */
.L_x_3248:
[----:B------:R-:W-:-:S03]  /*1e090*/  UMOV UR4, 0xffffffff ;  /* 0xffffffff00047882 */ /* 0x000fc60000000000 */
[----:B------:R-:W-:Y:S05]  /*1e0a0*/  BRA.DIV UR4, `(.L_x_3250) ;  /* 0x000000e604647947 */ /* 0x000fea000b800000 */
[----:B0-----:R0:W0:Y:S04]  /*1e0b0*/  SHFL.IDX PT, R0, R3, 0x3, 0x181f ;  /* 0x00781f0003007f89 */ /* 0x00102800000e0000 */
[----:B--23--:R2:W3:Y:S02]  /*1e0c0*/  SHFL.IDX PT, R14, R2, 0x3, 0x181f ;  /* 0x00781f00020e7f89 */ /* 0x00c4e400000e0000 */
.L_x_3552:
[----:B-12-4-:R-:W-:-:S05]  /*1e0d0*/  VIADD R2, R10, 0x60 ;  /* 0x000000600a027836 */ /* 0x016fca0000000000 */
[----:B------:R-:W-:-:S13]  /*1e0e0*/  ISETP.GE.AND P0, PT, R2, R103, PT ;  /* 0x000000670200720c */ /* 0x000fda0003f06270 */
[----:B------:R-:W-:Y:S05]  /*1e0f0*/  @P0 BRA `(.L_x_3251) ;  /* 0x0000002000240947 */ /* 0x000fea0003800000 */
[----:B------:R-:W-:Y:S01]  /*1e100*/  ULDC UR4, c[0x0][0xac8] ;  /* 0x0002b20000047ab9 */ /* 0x000fe20000000800 */
[----:B------:R-:W-:Y:S01]  /*1e110*/  SHF.R.S32.HI R4, RZ, 0x1f, R203 ;  /* 0x0000001fff047819 */ /* 0x000fe200000114cb */
[----:B------:R-:W-:Y:S01]  /*1e120*/  ULDC.64 UR6, c[0x0][0x208] ;  /* 0x0000820000067ab9 */ /* 0x000fe20000000a00 */
[----:B------:R-:W-:-:S13]  /*1e130*/  ISETP.GE.AND P1, PT, R203, UR4, PT ;  /* 0x00000004cb007c0c */ /* 0x000fda000bf26270 */
[----:B---3--:R-:W-:-:S04]  /*1e140*/  @!P1 LEA R2, P0, R203, R14, 0x1 ;  /* 0x0000000ecb029211 */ /* 0x008fc800078008ff */
[----:B0-----:R-:W-:Y:S02]  /*1e150*/  @!P1 LEA.HI.X R3, R203, R0, R4, 0x1, P0 ;  /* 0x00000000cb039211 */ /* 0x001fe400000f0c04 */
[----:B------:R-:W-:-:S03]  /*1e160*/  ISETP.GE.AND P0, PT, R211, UR4, PT ;  /* 0x00000004d3007c0c */ /* 0x000fc6000bf06270 */
[----:B-----5:R1:W-:Y:S10]  /*1e170*/  @!P1 ST.E.128 desc[UR6][R2.64], R36 ;  /* 0x0000002402009985 */ /* 0x0203f4000c101d06 */
[----:B------:R-:W-:Y:S05]  /*1e180*/  @P0 BRA `(.L_x_3251) ;  /* 0x0000002000000947 */ /* 0x000fea0003800000 */
[----:B------:R-:W-:Y:S01]  /*1e190*/  SHF.R.S32.HI R4, RZ, 0x1f, R211 ;  /* 0x0000001fff047819 */ /* 0x000fe200000114d3 */
[----:B------:R-:W-:Y:S01]  /*1e1a0*/  ULDC.64 UR4, c[0x0][0x208] ;  /* 0x0000820000047ab9 */ /* 0x000fe20000000a00 */
[----:B------:R-:W-:-:S04]  /*1e1b0*/  LEA R14, P0, R211, R14, 0x1 ;  /* 0x0000000ed30e7211 */ /* 0x000fc800078008ff */
[----:B------:R-:W-:-:S05]  /*1e1c0*/  LEA.HI.X R15, R211, R0, R4, 0x1, P0 ;  /* 0x00000000d30f7211 */ /* 0x000fca00000f0c04 */
[----:B------:R2:W-:Y:S01]  /*1e1d0*/  ST.E.128 desc[UR4][R14.64], R52 ;  /* 0x000000340e007985 */ /* 0x0005e2000c101d04 */
[----:B------:R-:W-:Y:S05]  /*1e1e0*/  BRA `(.L_x_3251) ;  /* 0x0000001c00e87947 */ /* 0x000fea0003800000 */
.L_x_3240:
[----:B------:R-:W1:Y:S01]  /*1e1f0*/  @P1 LDC R12, c[0x0][0xbec] ;  /* 0x0002fb00ff0c1b82 */ /* 0x000e620000000800 */
[----:B------:R-:W-:Y:S01]  /*1e200*/  ULDC.64 UR4, c[0x0][0xb08] ;  /* 0x0002c20000047ab9 */ /* 0x000fe20000000a00 */
[----:B0-----:R-:W-:Y:S01]  /*1e210*/  SHF.R.S32.HI R10, RZ, 0x1f, R105 ;  /* 0x0000001fff0a7819 */ /* 0x001fe20000011469 */
[----:B------:R-:W-:Y:S01]  /*1e220*/  IMAD R106, R106, UR4, RZ ;  /* 0x000000046a6a7c24 */ /* 0x000fe2000f8e02ff */
[----:B------:R-:W-:Y:S01]  /*1e230*/  MOV R11, R35 ;  /* 0x00000023000b7202 */ /* 0x000fe20000000f00 */
[C---:B------:R-:W-:Y:S01]  /*1e240*/  IMAD.WIDE.U32 R8, R101.reuse, UR4, RZ ;  /* 0x0000000465087c25 */ /* 0x040fe2000f8e00ff */
[----:B------:R-:W-:Y:S01]  /*1e250*/  ULDC.64 UR6, c[0x0][0xb30] ;  /* 0x0002cc0000067ab9 */ /* 0x000fe20000000a00 */
[C---:B------:R-:W-:Y:S01]  /*1e260*/  IADD3 R89, R200.reuse, 0x10, RZ ;  /* 0x00000010c8597810 */ /* 0x040fe20007ffe0ff */
[----:B------:R-:W0:Y:S01]  /*1e270*/  @P1 LDC R15, c[0x0][0xbf0] ;  /* 0x0002fc00ff0f1b82 */ /* 0x000e220000000800 */
[----:B------:R-:W-:Y:S01]  /*1e280*/  IMAD R101, R101, UR5, R106 ;  /* 0x0000000565657c24 */ /* 0x000fe2000f8e026a */
[----:B------:R-:W-:Y:S01]  /*1e290*/  ULDC.64 UR4, c[0x0][0xb38] ;  /* 0x0002ce0000047ab9 */ /* 0x000fe20000000a00 */
[----:B------:R-:W-:Y:S01]  /*1e2a0*/  VIADD R39, R200, 0x18 ;  /* 0x00000018c8277836 */ /* 0x000fe20000000000 */
[----:B------:R-:W-:Y:S01]  /*1e2b0*/  SHF.R.S32.HI R63, RZ, 0x1f, R89 ;  /* 0x0000001fff3f7819 */ /* 0x000fe20000011459 */
[----:B------:R-:W-:-:S02]  /*1e2c0*/  IMAD.IADD R9, R9, 0x1, R101 ;  /* 0x0000000109097824 */ /* 0x000fc400078e0265 */
[----:B------:R-:W-:Y:S01]  /*1e2d0*/  VIADD R101, R200, 0x8 ;  /* 0x00000008c8657836 */ /* 0x000fe20000000000 */
[----:B------:R-:W-:Y:S01]  /*1e2e0*/  SHF.R.S32.HI R33, RZ, 0x1f, R39 ;  /* 0x0000001fff217819 */ /* 0x000fe20000011427 */
[----:B------:R-:W-:-:S03]  /*1e2f0*/  IMAD.WIDE.U32 R8, R192, UR4, R8 ;  /* 0x00000004c0087c25 */ /* 0x000fc6000f8e0008 */
[----:B------:R-:W-:Y:S01]  /*1e300*/  SHF.R.S32.HI R36, RZ, 0x1f, R101 ;  /* 0x0000001fff247819 */ /* 0x000fe20000011465 */
[----:B------:R-:W-:Y:S01]  /*1e310*/  IMAD R9, R192, UR5, R9 ;  /* 0x00000005c0097c24 */ /* 0x000fe2000f8e0209 */
[----:B------:R-:W-:Y:S01]  /*1e320*/  ULDC.64 UR4, c[0x0][0xb40] ;  /* 0x0002d00000047ab9 */ /* 0x000fe20000000a00 */
[----:B------:R-:W-:Y:S02]  /*1e330*/  VIADD R37, R200, 0x20 ;  /* 0x00000020c8257836 */ /* 0x000fe40000000000 */
[----:B------:R-:W-:Y:S02]  /*1e340*/  IMAD R10, R10, UR4, RZ ;  /* 0x000000040a0a7c24 */ /* 0x000fe4000f8e02ff */
[----:B-1----:R-:W-:Y:S01]  /*1e350*/  @P1 IMAD.HI.U32 R12, R35, R12, RZ ;  /* 0x0000000c230c1227 */ /* 0x002fe200078e00ff */
[----:B------:R-:W-:-:S03]  /*1e360*/  SHF.R.S32.HI R31, RZ, 0x1f, R37 ;  /* 0x0000001fff1f7819 */ /* 0x000fc60000011425 */
[C---:B------:R-:W-:Y:S01]  /*1e370*/  IMAD R13, R105.reuse, UR5, R10 ;  /* 0x00000005690d7c24 */ /* 0x040fe2000f8e020a */
[----:B0-----:R-:W-:Y:S01]  /*1e380*/  @P1 SHF.R.U32.HI R11, RZ, R15, R12 ;  /* 0x0000000fff0b1219 */ /* 0x001fe2000001160c */
        /* <DEDUP_REMOVED lines=13> */
[----:B------:R-:W-:Y:S02]  /*1e460*/  VIADD R11, R18, 0x22820 ;  /* 0x00022820120b7836 */ /* 0x000fe40000000000 */
[----:B------:R-:W-:Y:S02]  /*1e470*/  IMAD R10, R10, UR4, RZ ;  /* 0x000000040a0a7c24 */ /* 0x000fe4000f8e02ff */
[----:B------:R-:W-:Y:S01]  /*1e480*/  IMAD.IADD R9, R9, 0x1, R15 ;  /* 0x0000000109097824 */ /* 0x000fe200078e020f */
[----:B------:R-:W-:Y:S01]  /*1e490*/  PRMT R12, RZ, 0x654, R11 ;  /* 0x00000654ff0c7816 */ /* 0x000fe2000000000b */
[C---:B------:R-:W-:Y:S02]  /*1e4a0*/  IMAD R11, R13.reuse, UR5, R10 ;  /* 0x000000050d0b7c24 */ /* 0x040fe4000f8e020a */
[----:B------:R-:W-:Y:S01]  /*1e4b0*/  IMAD.WIDE.U32 R8, R13, UR4, R8 ;  /* 0x000000040d087c25 */ /* 0x000fe2000f8e0008 */
[----:B------:R-:W-:Y:S01]  /*1e4c0*/  ULDC.64 UR4, c[0x0][0xb00] ;  /* 0x0002c00000047ab9 */ /* 0x000fe20000000a00 */
[----:B------:R0:W-:Y:S02]  /*1e4d0*/  SYNCS.ARRIVE.TRANS64.RED.A1T0 RZ, [R12+URZ], RZ ;  /* 0x000000ff0cff79a7 */ /* 0x0001e4000810043f */
[----:B------:R-:W-:Y:S01]  /*1e4e0*/  IMAD.IADD R9, R9, 0x1, R11 ;  /* 0x0000000109097824 */ /* 0x000fe200078e020b */
[----:B------:R-:W-:Y:S01]  /*1e4f0*/  LEA R25, P0, R8, UR4, 0x2 ;  /* 0x0000000408197c11 */ /* 0x000fe2000f8010ff */
[----:B------:R-:W-:Y:S01]  /*1e500*/  VIADD R35, R200, 0x28 ;  /* 0x00000028c8237836 */ /* 0x000fe20000000000 */
[----:B------:R-:W-:-:S02]  /*1e510*/  UMOV UR4, 0xffffffff ;  /* 0xffffffff00047882 */ /* 0x000fc40000000000 */
[----:B------:R-:W-:Y:S02]  /*1e520*/  LEA.HI.X R30, R8, UR5, R9, 0x2, P0 ;  /* 0x00000005081e7c11 */ /* 0x000fe400080f1409 */
[----:B------:R-:W-:Y:S01]  /*1e530*/  SHF.R.S32.HI R34, RZ, 0x1f, R35 ;  /* 0x0000001fff227819 */ /* 0x000fe20000011423 */
[----:B0-----:R-:W-:Y:S06]  /*1e540*/  BRA.DIV UR4, `(.L_x_3252) ;  /* 0x000000e204847947 */ /* 0x001fec000b800000 */
[----:B------:R0:W1:Y:S04]  /*1e550*/  SHFL.IDX PT, R24, R30, RZ, 0x1c1f ;  /* 0x001c1fff1e187589 */ /* 0x00006800000e0000 */
[----:B------:R0:W2:Y:S02]  /*1e560*/  SHFL.IDX PT, R14, R25, RZ, 0x1c1f ;  /* 0x001c1fff190e7589 */ /* 0x0000a400000e0000 */
.L_x_3555:
[----:B------:R-:W-:Y:S01]  /*1e570*/  ISETP.GE.AND P0, PT, R26, R103, PT ;  /* 0x000000671a00720c */ /* 0x000fe20003f06270 */
[----:B------:R-:W-:-:S12]  /*1e580*/  BSSY B1, `(.L_x_3253) ;  /* 0x0000079000017945 */ /* 0x000fd80003800000 */
[----:B------:R-:W-:Y:S05]  /*1e590*/  @P0 BRA `(.L_x_3254) ;  /* 0x0000000400dc0947 */ /* 0x000fea0003800000 */
[----:B------:R-:W-:Y:S01]  /*1e5a0*/  ULDC UR4, c[0x0][0xac8] ;  /* 0x0002b20000047ab9 */ /* 0x000fe20000000800 */
[----:B------:R-:W-:Y:S01]  /*1e5b0*/  ULDC.64 UR6, c[0x0][0x208] ;  /* 0x0000820000067ab9 */ /* 0x000fe20000000a00 */
[C---:B------:R-:W-:Y:S01]  /*1e5c0*/  ISETP.GE.AND P0, PT, R200.reuse, UR4, PT ;  /* 0x00000004c8007c0c */ /* 0x040fe2000bf06270 */
[C---:B------:R-:W-:Y:S01]  /*1e5d0*/  VIADD R29, R200.reuse, 0x30 ;  /* 0x00000030c81d7836 */ /* 0x040fe20000000000 */
[----:B------:R-:W-:Y:S01]  /*1e5e0*/  ISETP.GE.AND P3, PT, R101, UR4, PT ;  /* 0x0000000465007c0c */ /* 0x000fe2000bf66270 */
[C---:B------:R-:W-:Y:S01]  /*1e5f0*/  VIADD R27, R200.reuse, 0x38 ;  /* 0x00000038c81b7836 */ /* 0x040fe20000000000 */
[----:B------:R-:W-:Y:S01]  /*1e600*/  ISETP.GE.AND P2, PT, R89, UR4, PT ;  /* 0x0000000459007c0c */ /* 0x000fe2000bf46270 */
[C---:B------:R-:W-:Y:S01]  /*1e610*/  VIADD R15, R200.reuse, 0x40 ;  /* 0x00000040c80f7836 */ /* 0x040fe20000000000 */
[----:B------:R-:W-:Y:S01]  /*1e620*/  ISETP.GE.AND P1, PT, R39, UR4, PT ;  /* 0x0000000427007c0c */ /* 0x000fe2000bf26270 */
[C---:B------:R-:W-:Y:S01]  /*1e630*/  VIADD R62, R200.reuse, 0x30 ;  /* 0x00000030c83e7836 */ /* 0x040fe20000000000 */
[C---:B------:R-:W-:Y:S01]  /*1e640*/  IADD3 R88, R200.reuse, 0x48, RZ ;  /* 0x00000048c8587810 */ /* 0x040fe20007ffe0ff */
[----:B------:R-:W-:-:S02]  /*1e650*/  VIADD R28, R200, 0x38 ;  /* 0x00000038c81c7836 */ /* 0x000fc40000000000 */
[C---:B------:R-:W-:Y:S01]  /*1e660*/  VIADD R38, R200.reuse, 0x50 ;  /* 0x00000050c8267836 */ /* 0x040fe20000000000 */
[----:B------:R-:W-:Y:S01]  /*1e670*/  SHF.R.S32.HI R62, RZ, 0x1f, R62 ;  /* 0x0000001fff3e7819 */ /* 0x000fe2000001143e */
[----:B--2---:R-:W-:Y:S01]  /*1e680*/  @!P0 IMAD.MOV.U32 R10, RZ, RZ, R14 ;  /* 0x000000ffff0a8224 */ /* 0x004fe200078e000e */
[----:B------:R-:W-:Y:S01]  /*1e690*/  @!P0 MOV R13, R99 ;  /* 0x00000063000d8202 */ /* 0x000fe20000000f00 */
[----:B-1----:R-:W-:Y:S01]  /*1e6a0*/  @!P0 IMAD.MOV.U32 R11, RZ, RZ, R24 ;  /* 0x000000ffff0b8224 */ /* 0x002fe200078e0018 */
[C---:B------:R-:W-:Y:S01]  /*1e6b0*/  @!P3 LEA R8, P4, R101.reuse, R14, 0x2 ;  /* 0x0000000e6508b211 */ /* 0x040fe200078810ff */
[----:B------:R-:W-:Y:S01]  /*1e6c0*/  @!P0 IMAD.MOV.U32 R12, RZ, RZ, R102 ;  /* 0x000000ffff0c8224 */ /* 0x000fe200078e0066 */
[----:B------:R-:W-:Y:S01]  /*1e6d0*/  SHF.R.S32.HI R28, RZ, 0x1f, R28 ;  /* 0x0000001fff1c7819 */ /* 0x000fe2000001141c */
[----:B------:R-:W-:Y:S01]  /*1e6e0*/  @!P0 IMAD.WIDE R10, R200, 0x4, R10 ;  /* 0x00000004c80a8825 */ /* 0x000fe200078e020a */
[----:B------:R-:W-:-:S03]  /*1e6f0*/  @!P3 LEA.HI.X R9, R101, R24, R36, 0x2, P4 ;  /* 0x000000186509b211 */ /* 0x000fc600020f1424 */
[----:B------:R-:W-:Y:S01]  /*1e700*/  VIADD R104, R200, 0x48 ;  /* 0x00000048c8687836 */ /* 0x000fe20000000000 */
[----:B------:R1:W-:Y:S01]  /*1e710*/  @!P0 ST.E.64 desc[UR6][R10.64], R12 ;  /* 0x0000000c0a008985 */ /* 0x0003e2000c101b06 */
[----:B------:R-:W-:-:S03]  /*1e720*/  ISETP.GE.AND P0, PT, R37, UR4, PT ;  /* 0x0000000425007c0c */ /* 0x000fc6000bf06270 */
[----:B------:R-:W-:Y:S01]  /*1e730*/  SHF.R.S32.HI R104, RZ, 0x1f, R104 ;  /* 0x0000001fff687819 */ /* 0x000fe20000011468 */
[----:B-1----:R-:W-:Y:S01]  /*1e740*/  @!P3 IMAD.MOV.U32 R10, RZ, RZ, R100 ;  /* 0x000000ffff0ab224 */ /* 0x002fe200078e0064 */
[----:B------:R-:W-:Y:S01]  /*1e750*/  @!P2 LEA R12, P4, R89, R14, 0x2 ;  /* 0x0000000e590ca211 */ /* 0x000fe200078810ff */
[----:B------:R-:W-:-:S03]  /*1e760*/  @!P3 IMAD.MOV.U32 R11, RZ, RZ, R98 ;  /* 0x000000ffff0bb224 */ /* 0x000fc600078e0062 */
[----:B------:R-:W-:Y:S02]  /*1e770*/  @!P2 LEA.HI.X R13, R89, R24, R63, 0x2, P4 ;  /* 0x00000018590da211 */ /* 0x000fe400020f143f */
[----:B------:R1:W-:Y:S01]  /*1e780*/  @!P3 ST.E.64 desc[UR6][R8.64], R10 ;  /* 0x0000000a0800b985 */ /* 0x0003e2000c101b06 */
[----:B------:R-:W-:Y:S02]  /*1e790*/  ISETP.GE.AND P3, PT, R35, UR4, PT ;  /* 0x0000000423007c0c */ /* 0x000fe4000bf66270 */
[C---:B-1----:R-:W-:Y:S01]  /*1e7a0*/  @!P1 LEA R8, P5, R39.reuse, R14, 0x2 ;  /* 0x0000000e27089211 */ /* 0x042fe200078a10ff */
[----:B------:R-:W-:Y:S01]  /*1e7b0*/  @!P2 IMAD.MOV.U32 R10, RZ, RZ, R79 ;  /* 0x000000ffff0aa224 */ /* 0x000fe200078e004f */
[----:B------:R-:W-:Y:S01]  /*1e7c0*/  @!P1 MOV R79, R78 ;  /* 0x0000004e004f9202 */ /* 0x000fe20000000f00 */
[----:B------:R-:W-:Y:S01]  /*1e7d0*/  @!P2 IMAD.MOV.U32 R11, RZ, RZ, R77 ;  /* 0x000000ffff0ba224 */ /* 0x000fe200078e004d */
[----:B------:R-:W-:Y:S01]  /*1e7e0*/  @!P1 LEA.HI.X R9, R39, R24, R33, 0x2, P5 ;  /* 0x0000001827099211 */ /* 0x000fe200028f1421 */
[----:B------:R-:W-:-:S03]  /*1e7f0*/  @!P1 IMAD.MOV.U32 R78, RZ, RZ, R80 ;  /* 0x000000ffff4e9224 */ /* 0x000fc600078e0050 */
[----:B------:R1:W-:Y:S01]  /*1e800*/  @!P2 ST.E.64 desc[UR6][R12.64], R10 ;  /* 0x0000000a0c00a985 */ /* 0x0003e2000c101b06 */
[----:B------:R-:W-:-:S03]  /*1e810*/  ISETP.GE.AND P2, PT, R29, UR4, PT ;  /* 0x000000041d007c0c */ /* 0x000fc6000bf46270 */
[----:B------:R2:W-:Y:S01]  /*1e820*/  @!P1 ST.E.64 desc[UR6][R8.64], R78 ;  /* 0x0000004e08009985 */ /* 0x0005e2000c101b06 */
[----:B------:R-:W-:Y:S02]  /*1e830*/  ISETP.GE.AND P1, PT, R27, UR4, PT ;  /* 0x000000041b007c0c */ /* 0x000fe4000bf26270 */
[-C--:B-1----:R-:W-:Y:S01]  /*1e840*/  @!P0 LEA R10, P4, R37, R14.reuse, 0x2 ;  /* 0x0000000e250a8211 */ /* 0x082fe200078810ff */
[----:B------:R-:W-:Y:S02]  /*1e850*/  @!P0 IMAD.MOV.U32 R12, RZ, RZ, R2 ;  /* 0x000000ffff0c8224 */ /* 0x000fe400078e0002 */
[----:B------:R-:W-:Y:S01]  /*1e860*/  @!P0 IMAD.MOV.U32 R13, RZ, RZ, R81 ;  /* 0x000000ffff0d8224 */ /* 0x000fe200078e0051 */
[----:B--2---:R-:W-:Y:S01]  /*1e870*/  @!P3 LEA R8, P5, R35, R14, 0x2 ;  /* 0x0000000e2308b211 */ /* 0x004fe200078a10ff */
[----:B------:R-:W-:Y:S01]  /*1e880*/  @!P3 IMAD.MOV.U32 R2, RZ, RZ, R3 ;  /* 0x000000ffff02b224 */ /* 0x000fe200078e0003 */
[-C--:B------:R-:W-:Y:S01]  /*1e890*/  @!P0 LEA.HI.X R11, R37, R24.reuse, R31, 0x2, P4 ;  /* 0x00000018250b8211 */ /* 0x080fe200020f141f */
[----:B------:R-:W-:Y:S01]  /*1e8a0*/  @!P3 IMAD.MOV.U32 R3, RZ, RZ, R0 ;  /* 0x000000ffff03b224 */ /* 0x000fe200078e0000 */
[----:B------:R-:W-:-:S02]  /*1e8b0*/  @!P3 LEA.HI.X R9, R35, R24, R34, 0x2, P5 ;  /* 0x000000182309b211 */ /* 0x000fc400028f1422 */
[----:B------:R-:W-:Y:S01]  /*1e8c0*/  SHF.R.S32.HI R0, RZ, 0x1f, R227 ;  /* 0x0000001fff007819 */ /* 0x000fe200000114e3 */
[----:B------:R1:W-:Y:S01]  /*1e8d0*/  @!P0 ST.E.64 desc[UR6][R10.64], R12 ;  /* 0x0000000c0a008985 */ /* 0x0003e2000c101b06 */
[----:B------:R-:W-:-:S03]  /*1e8e0*/  ISETP.GE.AND P0, PT, R15, UR4, PT ;  /* 0x000000040f007c0c */ /* 0x000fc6000bf06270 */
[----:B------:R2:W-:Y:S01]  /*1e8f0*/  @!P3 ST.E.64 desc[UR6][R8.64], R2 ;  /* 0x000000020800b985 */ /* 0x0005e2000c101b06 */
[----:B------:R-:W-:Y:S02]  /*1e900*/  ISETP.GE.AND P3, PT, R88, UR4, PT ;  /* 0x0000000458007c0c */ /* 0x000fe4000bf66270 */
[-C--:B-1----:R-:W-:Y:S02]  /*1e910*/  @!P2 LEA R10, P5, R29, R14.reuse, 0x2 ;  /* 0x0000000e1d0aa211 */ /* 0x082fe400078a10ff */
[----:B--2---:R-:W-:Y:S01]  /*1e920*/  @!P1 LEA R2, P4, R27, R14, 0x2 ;  /* 0x0000000e1b029211 */ /* 0x004fe200078810ff */
[----:B------:R-:W-:Y:S01]  /*1e930*/  @!P2 IMAD.MOV.U32 R8, RZ, RZ, R21 ;  /* 0x000000ffff08a224 */ /* 0x000fe200078e0015 */
[-C--:B------:R-:W-:Y:S01]  /*1e940*/  @!P2 LEA.HI.X R11, R29, R24.reuse, R62, 0x2, P5 ;  /* 0x000000181d0ba211 */ /* 0x080fe200028f143e */
[----:B------:R-:W-:Y:S01]  /*1e950*/  @!P2 IMAD.MOV.U32 R9, RZ, RZ, R4 ;  /* 0x000000ffff09a224 */ /* 0x000fe200078e0004 */
[----:B------:R-:W-:Y:S01]  /*1e960*/  @!P1 LEA.HI.X R3, R27, R24, R28, 0x2, P4 ;  /* 0x000000181b039211 */ /* 0x000fe200020f141c */
[----:B------:R-:W-:Y:S01]  /*1e970*/  VIADD R28, R200, 0x40 ;  /* 0x00000040c81c7836 */ /* 0x000fe20000000000 */
[----:B------:R-:W-:Y:S01]  /*1e980*/  ISETP.GE.AND P5, PT, R38, UR4, PT ;  /* 0x0000000426007c0c */ /* 0x000fe2000bfa6270 */
[----:B------:R-:W-:-:S02]  /*1e990*/  @!P1 IMAD.MOV.U32 R21, RZ, RZ, R20 ;  /* 0x000000ffff159224 */ /* 0x000fc400078e0014 */
[----:B------:R-:W-:Y:S01]  /*1e9a0*/  @!P3 LEA R26, P4, R88, R14, 0x2 ;  /* 0x0000000e581ab211 */ /* 0x000fe200078810ff */
[----:B------:R-:W-:Y:S01]  /*1e9b0*/  @!P2 ST.E.64 desc[UR6][R10.64], R8 ;  /* 0x000000080a00a985 */ /* 0x000fe2000c101b06 */
[----:B------:R-:W-:Y:S01]  /*1e9c0*/  @!P1 MOV R20, R40 ;  /* 0x0000002800149202 */ /* 0x000fe20000000f00 */
[----:B------:R-:W-:Y:S01]  /*1e9d0*/  VIADD R62, R200, 0x58 ;  /* 0x00000058c83e7836 */ /* 0x000fe20000000000 */
[C---:B------:R-:W-:Y:S01]  /*1e9e0*/  @!P0 LEA R12, P2, R15.reuse, R14, 0x2 ;  /* 0x0000000e0f0c8211 */ /* 0x040fe200078410ff */
[----:B------:R-:W-:Y:S01]  /*1e9f0*/  @!P0 IMAD.MOV.U32 R40, RZ, RZ, R43 ;  /* 0x000000ffff288224 */ /* 0x000fe200078e002b */
[----:B------:R-:W-:Y:S01]  /*1ea00*/  SHF.R.S32.HI R28, RZ, 0x1f, R28 ;  /* 0x0000001fff1c7819 */ /* 0x000fe2000001141c */
[----:B------:R1:W-:Y:S01]  /*1ea10*/  @!P1 ST.E.64 desc[UR6][R2.64], R20 ;  /* 0x0000001402009985 */ /* 0x0003e2000c101b06 */
[-C--:B------:R-:W-:Y:S01]  /*1ea20*/  @!P3 LEA.HI.X R27, R88, R24.reuse, R104, 0x2, P4 ;  /* 0x00000018581bb211 */ /* 0x080fe200020f1468 */
[C---:B------:R-:W-:Y:S01]  /*1ea30*/  VIADD R88, R200.reuse, 0x50 ;  /* 0x00000050c8587836 */ /* 0x040fe20000000000 */
[----:B------:R-:W-:Y:S01]  /*1ea40*/  @!P0 LEA.HI.X R13, R15, R24, R28, 0x2, P2 ;  /* 0x000000180f0d8211 */ /* 0x000fe200010f141c */
[----:B------:R-:W-:Y:S01]  /*1ea50*/  VIADD R15, R200, 0x60 ;  /* 0x00000060c80f7836 */ /* 0x000fe20000000000 */
[----:B------:R-:W-:-:S02]  /*1ea60*/  ISETP.GE.AND P1, PT, R62, UR4, PT ;  /* 0x000000043e007c0c */ /* 0x000fc4000bf26270 */
[C---:B------:R-:W-:Y:S01]  /*1ea70*/  @!P5 LEA R28, P2, R38.reuse, R14, 0x2 ;  /* 0x0000000e261cd211 */ /* 0x040fe200078410ff */
[----:B------:R2:W-:Y:S01]  /*1ea80*/  @!P0 ST.E.64 desc[UR6][R12.64], R40 ;  /* 0x000000280c008985 */ /* 0x0005e2000c101b06 */
[----:B------:R-:W-:Y:S02]  /*1ea90*/  SHF.R.S32.HI R88, RZ, 0x1f, R88 ;  /* 0x0000001fff587819 */ /* 0x000fe40000011458 */
[----:B------:R-:W-:Y:S02]  /*1eaa0*/  ISETP.GE.AND P0, PT, R15, UR4, PT ;  /* 0x000000040f007c0c */ /* 0x000fe4000bf06270 */
[----:B------:R-:W-:Y:S01]  /*1eab0*/  @!P3 MOV R43, R42 ;  /* 0x0000002a002bb202 */ /* 0x000fe20000000f00 */
[----:B------:R-:W-:Y:S01]  /*1eac0*/  @!P3 IMAD.MOV.U32 R42, RZ, RZ, R44 ;  /* 0x000000ffff2ab224 */ /* 0x000fe200078e002c */
[----:B------:R-:W-:Y:S01]  /*1ead0*/  @!P5 LEA.HI.X R29, R38, R24, R88, 0x2, P2 ;  /* 0x00000018261dd211 */ /* 0x000fe200010f1458 */
[----:B------:R-:W-:Y:S01]  /*1eae0*/  VIADD R88, R200, 0x58 ;  /* 0x00000058c8587836 */ /* 0x000fe20000000000 */
[----:B------:R-:W-:Y:S01]  /*1eaf0*/  ISETP.GE.AND P4, PT, R227, UR4, PT ;  /* 0x00000004e3007c0c */ /* 0x000fe2000bf86270 */
[----:B------:R-:W-:Y:S01]  /*1eb00*/  @!P5 IMAD.MOV.U32 R44, RZ, RZ, R47 ;  /* 0x000000ffff2cd224 */ /* 0x000fe200078e002f */
[----:B------:R3:W-:Y:S01]  /*1eb10*/  @!P3 ST.E.64 desc[UR6][R26.64], R42 ;  /* 0x0000002a1a00b985 */ /* 0x0007e2000c101b06 */
[----:B-1----:R-:W-:Y:S01]  /*1eb20*/  @!P1 LEA R2, P2, R62, R14, 0x2 ;  /* 0x0000000e3e029211 */ /* 0x002fe200078410ff */
[----:B------:R-:W-:Y:S01]  /*1eb30*/  VIADD R38, R200, 0x60 ;  /* 0x00000060c8267836 */ /* 0x000fe20000000000 */
[----:B------:R-:W-:Y:S01]  /*1eb40*/  SHF.R.S32.HI R88, RZ, 0x1f, R88 ;  /* 0x0000001fff587819 */ /* 0x000fe20000011458 */
[----:B------:R3:W-:Y:S01]  /*1eb50*/  @!P5 ST.E.64 desc[UR6][R28.64], R44 ;  /* 0x0000002c1c00d985 */ /* 0x0007e2000c101b06 */
[----:B------:R-:W-:Y:S01]  /*1eb60*/  ISETP.GE.AND P3, PT, R229, UR4, PT ;  /* 0x00000004e5007c0c */ /* 0x000fe2000bf66270 */
[----:B------:R-:W-:Y:S01]  /*1eb70*/  @!P1 IMAD.MOV.U32 R47, RZ, RZ, R46 ;  /* 0x000000ffff2f9224 */ /* 0x000fe200078e002e */
[----:B------:R-:W-:Y:S01]  /*1eb80*/  ISETP.GE.AND P5, PT, R228, UR4, PT ;  /* 0x00000004e4007c0c */ /* 0x000fe2000bfa6270 */
[----:B------:R-:W-:Y:S01]  /*1eb90*/  @!P1 IMAD.MOV.U32 R46, RZ, RZ, R48 ;  /* 0x000000ffff2e9224 */ /* 0x000fe200078e0030 */
[----:B------:R-:W-:-:S02]  /*1eba0*/  @!P1 LEA.HI.X R3, R62, R24, R88, 0x2, P2 ;  /* 0x000000183e039211 */ /* 0x000fc400010f1458 */
[----:B------:R-:W-:Y:S02]  /*1ebb0*/  SHF.R.S32.HI R38, RZ, 0x1f, R38 ;  /* 0x0000001fff267819 */ /* 0x000fe40000011426 */
[C---:B------:R-:W-:Y:S01]  /*1ebc0*/  @!P0 LEA R8, P2, R15.reuse, R14, 0x2 ;  /* 0x0000000e0f088211 */ /* 0x040fe200078410ff */
[----:B------:R3:W-:Y:S01]  /*1ebd0*/  @!P1 ST.E.64 desc[UR6][R2.64], R46 ;  /* 0x0000002e02009985 */ /* 0x0007e2000c101b06 */
[----:B------:R-:W-:Y:S02]  /*1ebe0*/  @!P0 MOV R48, R51 ;  /* 0x0000003300308202 */ /* 0x000fe40000000f00 */
[----:B------:R-:W-:Y:S01]  /*1ebf0*/  @!P0 LEA.HI.X R9, R15, R24, R38, 0x2, P2 ;  /* 0x000000180f098211 */ /* 0x000fe200010f1426 */
[----:B------:R-:W-:Y:S01]  /*1ec00*/  @!P3 IMAD.MOV.U32 R51, RZ, RZ, R50 ;  /* 0x000000ffff33b224 */ /* 0x000fe200078e0032 */
[-C--:B------:R-:W-:Y:S01]  /*1ec10*/  @!P3 LEA R10, P1, R229, R14.reuse, 0x2 ;  /* 0x0000000ee50ab211 */ /* 0x080fe200078210ff */
[----:B------:R-:W-:Y:S01]  /*1ec20*/  @!P3 IMAD.MOV.U32 R50, RZ, RZ, R82 ;  /* 0x000000ffff32b224 */ /* 0x000fe200078e0052 */
[----:B------:R-:W-:Y:S01]  /*1ec30*/  SHF.R.S32.HI R38, RZ, 0x1f, R229 ;  /* 0x0000001fff267819 */ /* 0x000fe200000114e5 */
[----:B------:R3:W-:Y:S01]  /*1ec40*/  @!P0 ST.E.64 desc[UR6][R8.64], R48 ;  /* 0x0000003008008985 */ /* 0x0007e2000c101b06 */
[-C--:B--2---:R-:W-:Y:S01]  /*1ec50*/  @!P5 LEA R12, P0, R228, R14.reuse, 0x2 ;  /* 0x0000000ee40cd211 */ /* 0x084fe200078010ff */
[----:B------:R-:W-:Y:S01]  /*1ec60*/  @!P5 IMAD.MOV.U32 R82, RZ, RZ, R85 ;  /* 0x000000ffff52d224 */ /* 0x000fe200078e0055 */
[----:B------:R-:W-:Y:S01]  /*1ec70*/  SHF.R.S32.HI R4, RZ, 0x1f, R228 ;  /* 0x0000001fff047819 */ /* 0x000fe200000114e4 */
[----:B------:R-:W-:Y:S01]  /*1ec80*/  @!P4 IMAD.MOV.U32 R85, RZ, RZ, R84 ;  /* 0x000000ffff55c224 */ /* 0x000fe200078e0054 */
[----:B------:R-:W-:Y:S01]  /*1ec90*/  @!P4 LEA R14, P2, R227, R14, 0x2 ;  /* 0x0000000ee30ec211 */ /* 0x000fe200078410ff */
[----:B------:R-:W-:Y:S01]  /*1eca0*/  @!P4 IMAD.MOV.U32 R84, RZ, RZ, R86 ;  /* 0x000000ffff54c224 */ /* 0x000fe200078e0056 */
[----:B------:R-:W-:-:S02]  /*1ecb0*/  @!P3 LEA.HI.X R11, R229, R24, R38, 0x2, P1 ;  /* 0x00000018e50bb211 */ /* 0x000fc400008f1426 */
[-C--:B------:R-:W-:Y:S02]  /*1ecc0*/  @!P5 LEA.HI.X R13, R228, R24.reuse, R4, 0x2, P0 ;  /* 0x00000018e40dd211 */ /* 0x080fe400000f1404 */
[----:B------:R-:W-:Y:S01]  /*1ecd0*/  @!P4 LEA.HI.X R15, R227, R24, R0, 0x2, P2 ;  /* 0x00000018e30fc211 */ /* 0x000fe200010f1400 */
[----:B------:R3:W-:Y:S04]  /*1ece0*/  @!P3 ST.E.64 desc[UR6][R10.64], R50 ;  /* 0x000000320a00b985 */ /* 0x0007e8000c101b06 */
[----:B------:R3:W-:Y:S04]  /*1ecf0*/  @!P5 ST.E.64 desc[UR6][R12.64], R82 ;  /* 0x000000520c00d985 */ /* 0x0007e8000c101b06 */
[----:B------:R3:W-:Y:S02]  /*1ed00*/  @!P4 ST.E.64 desc[UR6][R14.64], R84 ;  /* 0x000000540e00c985 */ /* 0x0007e4000c101b06 */
.L_x_3254:
[----:B------:R-:W-:Y:S05]  /*1ed10*/  BSYNC B1 ;  /* 0x0000000000017941 */ /* 0x000fea0003800000 */
.L_x_3253:
[----:B------:R-:W-:-:S03]  /*1ed20*/  UMOV UR4, 0xffffffff ;  /* 0xffffffff00047882 */ /* 0x000fc60000000000 */
[----:B------:R-:W-:Y:S05]  /*1ed30*/  BRA.DIV UR4, `(.L_x_3255) ;  /* 0x000000da04bc7947 */ /* 0x000fea000b800000 */
[----:B------:R4:W0:Y:S04]  /*1ed40*/  SHFL.IDX PT, R0, R30, 0x1, 0x1c1f ;  /* 0x003c1f001e007f89 */ /* 0x00082800000e0000 */
[----:B--23--:R4:W2:Y:S02]  /*1ed50*/  SHFL.IDX PT, R14, R25, 0x1, 0x1c1f ;  /* 0x003c1f00190e7f89 */ /* 0x00c8a400000e0000 */
.L_x_3559:
[----:B------:R-:W-:-:S13]  /*1ed60*/  ISETP.GE.AND P0, PT, R32, R103, PT ;  /* 0x000000672000720c */ /* 0x000fda0003f06270 */
        /* <DEDUP_REMOVED lines=10> */
[----:B------:R-:W-:Y:S01]  /*1ee10*/  VIADD R26, R200, 0x48 ;  /* 0x00000048c81a7836 */ /* 0x000fe20000000000 */
[----:B------:R-:W-:-:S02]  /*1ee20*/  ISETP.GE.AND P3, PT, R39, UR4, PT ;  /* 0x0000000427007c0c */ /* 0x000fc4000bf66270 */
[----:B------:R-:W-:Y:S02]  /*1ee30*/  SHF.R.S32.HI R29, RZ, 0x1f, R29 ;  /* 0x0000001fff1d7819 */ /* 0x000fe4000001141d */
[C---:B------:R-:W-:Y:S01]  /*1ee40*/  IADD3 R27, R200.reuse, 0x40, RZ ;  /* 0x00000040c81b7810 */ /* 0x040fe20007ffe0ff */
[----:B0-----:R-:W-:Y:S01]  /*1ee50*/  @!P0 IMAD.MOV.U32 R15, RZ, RZ, R0 ;  /* 0x000000ffff0f8224 */ /* 0x001fe200078e0000 */
[----:B------:R-:W-:Y:S02]  /*1ee60*/  @!P0 MOV R86, R52 ;  /* 0x0000003400568202 */ /* 0x000fe40000000f00 */
[----:B--2---:R-:W-:Y:S01]  /*1ee70*/  @!P5 LEA R8, P1, R101, R14, 0x2 ;  /* 0x0000000e6508d211 */ /* 0x004fe200078210ff */
[----:B------:R-:W-:-:S03]  /*1ee80*/  @!P0 IMAD.WIDE R2, R200, 0x4, R14 ;  /* 0x00000004c8028825 */ /* 0x000fc600078e020e */
[----:B------:R-:W-:Y:S02]  /*1ee90*/  @!P5 LEA.HI.X R9, R101, R0, R36, 0x2, P1 ;  /* 0x000000006509d211 */ /* 0x000fe400008f1424 */
[----:B------:R-:W-:Y:S01]  /*1eea0*/  @!P4 LEA R10, P1, R89, R14, 0x2 ;  /* 0x0000000e590ac211 */ /* 0x000fe200078210ff */
[----:B------:R0:W-:Y:S01]  /*1eeb0*/  @!P0 ST.E.64 desc[UR6][R2.64], R86 ;  /* 0x0000005602008985 */ /* 0x0001e2000c101b06 */
[----:B------:R-:W-:Y:S02]  /*1eec0*/  ISETP.GE.AND P0, PT, R35, UR4, PT ;  /* 0x0000000423007c0c */ /* 0x000fe4000bf06270 */
[----:B------:R-:W-:Y:S02]  /*1eed0*/  @!P4 LEA.HI.X R11, R89, R0, R63, 0x2, P1 ;  /* 0x00000000590bc211 */ /* 0x000fe400008f143f */
[----:B------:R-:W-:-:S04]  /*1eee0*/  @!P2 LEA R20, P1, R37, R14, 0x2 ;  /* 0x0000000e2514a211 */ /* 0x000fc800078210ff */
[----:B------:R-:W-:Y:S02]  /*1eef0*/  @!P2 LEA.HI.X R21, R37, R0, R31, 0x2, P1 ;  /* 0x000000002515a211 */ /* 0x000fe400008f141f */
[----:B------:R-:W-:Y:S01]  /*1ef00*/  ISETP.GE.AND P1, PT, R28, UR4, PT ;  /* 0x000000041c007c0c */ /* 0x000fe2000bf26270 */
[----:B0-----:R-:W-:Y:S02]  /*1ef10*/  @!P5 IMAD.MOV.U32 R2, RZ, RZ, R53 ;  /* 0x000000ffff02d224 */ /* 0x001fe400078e0035 */
[----:B------:R-:W-:-:S05]  /*1ef20*/  @!P5 IMAD.MOV.U32 R3, RZ, RZ, R90 ;  /* 0x000000ffff03d224 */ /* 0x000fca00078e005a */
[----:B------:R0:W-:Y:S01]  /*1ef30*/  @!P5 ST.E.64 desc[UR6][R8.64], R2 ;  /* 0x000000020800d985 */ /* 0x0001e2000c101b06 */
[----:B------:R-:W-:-:S04]  /*1ef40*/  @!P3 LEA R12, P5, R39, R14, 0x2 ;  /* 0x0000000e270cb211 */ /* 0x000fc800078a10ff */
[----:B------:R-:W-:Y:S02]  /*1ef50*/  @!P3 LEA.HI.X R13, R39, R0, R33, 0x2, P5 ;  /* 0x00000000270db211 */ /* 0x000fe400028f1421 */
[----:B-1----:R-:W-:-:S04]  /*1ef60*/  @!P0 LEA R24, P5, R35, R14, 0x2 ;  /* 0x0000000e23188211 */ /* 0x002fc800078a10ff */
[----:B----4-:R-:W-:Y:S01]  /*1ef70*/  @!P0 LEA.HI.X R25, R35, R0, R34, 0x2, P5 ;  /* 0x0000000023198211 */ /* 0x010fe200028f1422 */
[----:B0-----:R-:W-:Y:S01]  /*1ef80*/  @!P4 IMAD.MOV.U32 R2, RZ, RZ, R56 ;  /* 0x000000ffff02c224 */ /* 0x001fe200078e0038 */
[C---:B------:R-:W-:Y:S01]  /*1ef90*/  @!P1 LEA R8, P5, R28.reuse, R14, 0x2 ;  /* 0x0000000e1c089211 */ /* 0x040fe200078a10ff */
[----:B------:R-:W-:Y:S02]  /*1efa0*/  @!P4 IMAD.MOV.U32 R3, RZ, RZ, R54 ;  /* 0x000000ffff03c224 */ /* 0x000fe400078e0036 */
[----:B------:R-:W-:Y:S01]  /*1efb0*/  @!P3 IMAD.MOV.U32 R54, RZ, RZ, R57 ;  /* 0x000000ffff36b224 */ /* 0x000fe200078e0039 */
[----:B------:R-:W-:Y:S01]  /*1efc0*/  @!P1 LEA.HI.X R9, R28, R0, R29, 0x2, P5 ;  /* 0x000000001c099211 */ /* 0x000fe200028f141d */
[----:B------:R-:W-:Y:S01]  /*1efd0*/  VIADD R29, R200, 0x38 ;  /* 0x00000038c81d7836 */ /* 0x000fe20000000000 */
[----:B------:R0:W-:Y:S01]  /*1efe0*/  @!P4 ST.E.64 desc[UR6][R10.64], R2 ;  /* 0x000000020a00c985 */ /* 0x0001e2000c101b06 */
[----:B------:R-:W-:Y:S01]  /*1eff0*/  ISETP.GE.AND P4, PT, R4, UR4, PT ;  /* 0x0000000404007c0c */ /* 0x000fe2000bf86270 */
[----:B------:R-:W-:-:S02]  /*1f000*/  VIADD R28, R200, 0x50 ;  /* 0x00000050c81c7836 */ /* 0x000fc40000000000 */
[----:B------:R-:W-:Y:S01]  /*1f010*/  @!P3 ST.E.64 desc[UR6][R12.64], R54 ;  /* 0x000000360c00b985 */ /* 0x000fe2000c101b06 */
[----:B------:R-:W-:Y:S02]  /*1f020*/  ISETP.GE.AND P3, PT, R27, UR4, PT ;  /* 0x000000041b007c0c */ /* 0x000fe4000bf66270 */
[----:B------:R-:W-:Y:S01]  /*1f030*/  SHF.R.S32.HI R29, RZ, 0x1f, R29 ;  /* 0x0000001fff1d7819 */ /* 0x000fe2000001141d */
[----:B0-----:R-:W-:Y:S02]  /*1f040*/  @!P2 IMAD.MOV.U32 R2, RZ, RZ, R60 ;  /* 0x000000ffff02a224 */ /* 0x001fe400078e003c */
[----:B------:R-:W-:Y:S02]  /*1f050*/  @!P2 IMAD.MOV.U32 R3, RZ, RZ, R58 ;  /* 0x000000ffff03a224 */ /* 0x000fe400078e003a */
[----:B------:R-:W-:-:S03]  /*1f060*/  @!P0 IMAD.MOV.U32 R58, RZ, RZ, R61 ;  /* 0x000000ffff3a8224 */ /* 0x000fc600078e003d */
[----:B------:R0:W-:Y:S01]  /*1f070*/  @!P2 ST.E.64 desc[UR6][R20.64], R2 ;  /* 0x000000021400a985 */ /* 0x0001e2000c101b06 */
[----:B------:R-:W-:-:S03]  /*1f080*/  ISETP.GE.AND P2, PT, R26, UR4, PT ;  /* 0x000000041a007c0c */ /* 0x000fc6000bf46270 */
[----:B------:R-:W-:Y:S01]  /*1f090*/  @!P0 ST.E.64 desc[UR6][R24.64], R58 ;  /* 0x0000003a18008985 */ /* 0x000fe2000c101b06 */
[----:B------:R-:W-:-:S04]  /*1f0a0*/  @!P4 LEA R10, P0, R4, R14, 0x2 ;  /* 0x0000000e040ac211 */ /* 0x000fc800078010ff */
[----:B------:R-:W-:Y:S01]  /*1f0b0*/  @!P4 LEA.HI.X R11, R4, R0, R29, 0x2, P0 ;  /* 0x00000000040bc211 */ /* 0x000fe200000f141d */
[----:B------:R-:W-:Y:S01]  /*1f0c0*/  VIADD R29, R200, 0x40 ;  /* 0x00000040c81d7836 */ /* 0x000fe20000000000 */
[----:B------:R-:W-:Y:S01]  /*1f0d0*/  ISETP.GE.AND P0, PT, R28, UR4, PT ;  /* 0x000000041c007c0c */ /* 0x000fe2000bf06270 */
[----:B------:R-:W-:Y:S01]  /*1f0e0*/  VIADD R4, R200, 0x58 ;  /* 0x00000058c8047836 */ /* 0x000fe20000000000 */
[----:B0-----:R-:W-:Y:S01]  /*1f0f0*/  @!P1 MOV R2, R70 ;  /* 0x0000004600029202 */ /* 0x001fe20000000f00 */
[----:B------:R-:W-:Y:S01]  /*1f100*/  @!P1 IMAD.MOV.U32 R3, RZ, RZ, R68 ;  /* 0x000000ffff039224 */ /* 0x000fe200078e0044 */
[----:B------:R-:W-:Y:S01]  /*1f110*/  SHF.R.S32.HI R29, RZ, 0x1f, R29 ;  /* 0x0000001fff1d7819 */ /* 0x000fe2000001141d */
[----:B------:R-:W-:Y:S01]  /*1f120*/  @!P4 IMAD.MOV.U32 R68, RZ, RZ, R71 ;  /* 0x000000ffff44c224 */ /* 0x000fe200078e0047 */
[-C--:B------:R-:W-:Y:S02]  /*1f130*/  @!P2 LEA R20, P5, R26, R14.reuse, 0x2 ;  /* 0x0000000e1a14a211 */ /* 0x080fe400078a10ff */
[----:B------:R0:W-:Y:S01]  /*1f140*/  @!P1 ST.E.64 desc[UR6][R8.64], R2 ;  /* 0x0000000208009985 */ /* 0x0001e2000c101b06 */
[----:B------:R-:W-:-:S03]  /*1f150*/  @!P3 LEA R12, P1, R27, R14, 0x2 ;  /* 0x0000000e1b0cb211 */ /* 0x000fc600078210ff */
[----:B------:R1:W-:Y:S01]  /*1f160*/  @!P4 ST.E.64 desc[UR6][R10.64], R68 ;  /* 0x000000440a00c985 */ /* 0x0003e2000c101b06 */
[-C--:B------:R-:W-:Y:S01]  /*1f170*/  @!P3 LEA.HI.X R13, R27, R0.reuse, R29, 0x2, P1 ;  /* 0x000000001b0db211 */ /* 0x080fe200008f141d */
[C---:B------:R-:W-:Y:S01]  /*1f180*/  VIADD R27, R200.reuse, 0x60 ;  /* 0x00000060c81b7836 */ /* 0x040fe20000000000 */
[----:B------:R-:W-:Y:S02]  /*1f190*/  IADD3 R29, R200, 0x48, RZ ;  /* 0x00000048c81d7810 */ /* 0x000fe40007ffe0ff */
[----:B------:R-:W-:Y:S02]  /*1f1a0*/  ISETP.GE.AND P1, PT, R4, UR4, PT ;  /* 0x0000000404007c0c */ /* 0x000fe4000bf26270 */
[----:B------:R-:W-:Y:S02]  /*1f1b0*/  SHF.R.S32.HI R29, RZ, 0x1f, R29 ;  /* 0x0000001fff1d7819 */ /* 0x000fe4000001141d */
[----:B------:R-:W-:Y:S01]  /*1f1c0*/  ISETP.GE.AND P4, PT, R27, UR4, PT ;  /* 0x000000041b007c0c */ /* 0x000fe2000bf86270 */
[----:B0-----:R-:W-:Y:S01]  /*1f1d0*/  @!P3 IMAD.MOV.U32 R2, RZ, RZ, R74 ;  /* 0x000000ffff02b224 */ /* 0x001fe200078e004a */
[----:B------:R-:W-:Y:S01]  /*1f1e0*/  @!P2 LEA.HI.X R21, R26, R0, R29, 0x2, P5 ;  /* 0x000000001a15a211 */ /* 0x000fe200028f141d */
[----:B------:R-:W-:Y:S01]  /*1f1f0*/  @!P3 IMAD.MOV.U32 R3, RZ, RZ, R72 ;  /* 0x000000ffff03b224 */ /* 0x000fe200078e0048 */
[----:B------:R-:W-:Y:S01]  /*1f200*/  @!P0 MOV R77, R76 ;  /* 0x0000004c004d8202 */ /* 0x000fe20000000f00 */
[----:B------:R-:W-:Y:S01]  /*1f210*/  VIADD R29, R200, 0x50 ;  /* 0x00000050c81d7836 */ /* 0x000fe20000000000 */
[----:B------:R-:W-:Y:S01]  /*1f220*/  ISETP.GE.AND P5, PT, R229, UR4, PT ;  /* 0x00000004e5007c0c */ /* 0x000fe2000bfa6270 */
[----:B------:R-:W-:Y:S01]  /*1f230*/  @!P2 IMAD.MOV.U32 R72, RZ, RZ, R75 ;  /* 0x000000ffff48a224 */ /* 0x000fe200078e004b */
[----:B------:R0:W-:Y:S01]  /*1f240*/  @!P3 ST.E.64 desc[UR6][R12.64], R2 ;  /* 0x000000020c00b985 */ /* 0x0001e2000c101b06 */
[----:B------:R-:W-:Y:S01]  /*1f250*/  @!P0 LEA R8, P3, R28, R14, 0x2 ;  /* 0x0000000e1c088211 */ /* 0x000fe200078610ff */
[----:B------:R-:W-:Y:S01]  /*1f260*/  VIADD R26, R200, 0x58 ;  /* 0x00000058c81a7836 */ /* 0x000fe20000000000 */
[----:B------:R-:W-:Y:S01]  /*1f270*/  SHF.R.S32.HI R29, RZ, 0x1f, R29 ;  /* 0x0000001fff1d7819 */ /* 0x000fe2000001141d */
[----:B------:R2:W-:Y:S01]  /*1f280*/  @!P2 ST.E.64 desc[UR6][R20.64], R72 ;  /* 0x000000481400a985 */ /* 0x0005e2000c101b06 */
[----:B------:R-:W-:Y:S01]  /*1f290*/  @!P0 IMAD.MOV.U32 R76, RZ, RZ, R92 ;  /* 0x000000ffff4c8224 */ /* 0x000fe200078e005c */
[----:B------:R-:W-:Y:S01]  /*1f2a0*/  ISETP.GE.AND P2, PT, R228, UR4, PT ;  /* 0x00000004e4007c0c */ /* 0x000fe2000bf46270 */
[----:B------:R-:W-:Y:S01]  /*1f2b0*/  @!P1 IMAD.MOV.U32 R90, RZ, RZ, R93 ;  /* 0x000000ffff5a9224 */ /* 0x000fe200078e005d */
[----:B------:R-:W-:Y:S01]  /*1f2c0*/  @!P0 LEA.HI.X R9, R28, R0, R29, 0x2, P3 ;  /* 0x000000001c098211 */ /* 0x000fe200018f141d */
[----:B------:R-:W-:Y:S01]  /*1f2d0*/  VIADD R28, R200, 0x60 ;  /* 0x00000060c81c7836 */ /* 0x000fe20000000000 */
[----:B------:R-:W-:-:S02]  /*1f2e0*/  SHF.R.S32.HI R26, RZ, 0x1f, R26 ;  /* 0x0000001fff1a7819 */ /* 0x000fc4000001141a */
[CC--:B-1----:R-:W-:Y:S01]  /*1f2f0*/  @!P1 LEA R10, P3, R4.reuse, R14.reuse, 0x2 ;  /* 0x0000000e040a9211 */ /* 0x0c2fe200078610ff */
[----:B------:R1:W-:Y:S01]  /*1f300*/  @!P0 ST.E.64 desc[UR6][R8.64], R76 ;  /* 0x0000004c08008985 */ /* 0x0003e2000c101b06 */
[C---:B0-----:R-:W-:Y:S01]  /*1f310*/  @!P4 LEA R12, P0, R27.reuse, R14, 0x2 ;  /* 0x0000000e1b0cc211 */ /* 0x041fe200078010ff */
[----:B------:R-:W-:Y:S01]  /*1f320*/  @!P4 IMAD.MOV.U32 R2, RZ, RZ, R96 ;  /* 0x000000ffff02c224 */ /* 0x000fe200078e0060 */
[----:B------:R-:W-:Y:S01]  /*1f330*/  SHF.R.S32.HI R28, RZ, 0x1f, R28 ;  /* 0x0000001fff1c7819 */ /* 0x000fe2000001141c */
[----:B------:R-:W-:Y:S01]  /*1f340*/  @!P4 IMAD.MOV.U32 R3, RZ, RZ, R94 ;  /* 0x000000ffff03c224 */ /* 0x000fe200078e005e */
[-C--:B------:R-:W-:Y:S01]  /*1f350*/  @!P1 LEA.HI.X R11, R4, R0.reuse, R26, 0x2, P3 ;  /* 0x00000000040b9211 */ /* 0x080fe200018f141a */
[----:B------:R-:W-:Y:S01]  /*1f360*/  @!P5 IMAD.MOV.U32 R94, RZ, RZ, R97 ;  /* 0x000000ffff5ed224 */ /* 0x000fe200078e0061 */
[----:B------:R-:W-:Y:S02]  /*1f370*/  @!P4 LEA.HI.X R13, R27, R0, R28, 0x2, P0 ;  /* 0x000000001b0dc211 */ /* 0x000fe400000f141c */
[----:B------:R-:W-:Y:S01]  /*1f380*/  ISETP.GE.AND P0, PT, R227, UR4, PT ;  /* 0x00000004e3007c0c */ /* 0x000fe2000bf06270 */
[----:B------:R1:W-:Y:S01]  /*1f390*/  @!P1 ST.E.64 desc[UR6][R10.64], R90 ;  /* 0x0000005a0a009985 */ /* 0x0003e2000c101b06 */
[----:B--2---:R-:W-:-:S02]  /*1f3a0*/  @!P5 LEA R20, P1, R229, R14, 0x2 ;  /* 0x0000000ee514d211 */ /* 0x004fc400078210ff */
[----:B------:R-:W-:Y:S01]  /*1f3b0*/  SHF.R.S32.HI R26, RZ, 0x1f, R229 ;  /* 0x0000001fff1a7819 */ /* 0x000fe200000114e5 */
[----:B------:R1:W-:Y:S01]  /*1f3c0*/  @!P4 ST.E.64 desc[UR6][R12.64], R2 ;  /* 0x000000020c00c985 */ /* 0x0003e2000c101b06 */
[C---:B------:R-:W-:Y:S02]  /*1f3d0*/  @!P2 LEA R24, P3, R228.reuse, R14, 0x2 ;  /* 0x0000000ee418a211 */ /* 0x040fe400078610ff */
[----:B------:R-:W-:Y:S02]  /*1f3e0*/  SHF.R.S32.HI R4, RZ, 0x1f, R228 ;  /* 0x0000001fff047819 */ /* 0x000fe400000114e4 */
[-C--:B------:R-:W-:Y:S02]  /*1f3f0*/  @!P5 LEA.HI.X R21, R229, R0.reuse, R26, 0x2, P1 ;  /* 0x00000000e515d211 */ /* 0x080fe400008f141a */
[----:B------:R-:W-:-:S03]  /*1f400*/  @!P2 LEA.HI.X R25, R228, R0, R4, 0x2, P3 ;  /* 0x00000000e419a211 */ /* 0x000fc600018f1404 */
[----:B------:R1:W-:Y:S04]  /*1f410*/  @!P5 ST.E.64 desc[UR6][R20.64], R94 ;  /* 0x0000005e1400d985 */ /* 0x0003e8000c101b06 */
[----:B------:R1:W-:Y:S01]  /*1f420*/  @!P2 ST.E.64 desc[UR6][R24.64], R64 ;  /* 0x000000401800a985 */ /* 0x0003e2000c101b06 */
[----:B------:R-:W-:Y:S05]  /*1f430*/  @P0 BRA `(.L_x_3251) ;  /* 0x0000000c00540947 */ /* 0x000fea0003800000 */
[----:B------:R-:W-:Y:S01]  /*1f440*/  SHF.R.S32.HI R4, RZ, 0x1f, R227 ;  /* 0x0000001fff047819 */ /* 0x000fe200000114e3 */
[----:B------:R-:W-:Y:S01]  /*1f450*/  ULDC.64 UR4, c[0x0][0x208] ;  /* 0x0000820000047ab9 */ /* 0x000fe20000000a00 */
[----:B------:R-:W-:-:S04]  /*1f460*/  LEA R14, P0, R227, R14, 0x2 ;  /* 0x0000000ee30e7211 */ /* 0x000fc800078010ff */
[----:B------:R-:W-:-:S05]  /*1f470*/  LEA.HI.X R15, R227, R0, R4, 0x2, P0 ;  /* 0x00000000e30f7211 */ /* 0x000fca00000f1404 */
[----:B------:R0:W-:Y:S01]  /*1f480*/  ST.E.64 desc[UR4][R14.64], R66 ;  /* 0x000000420e007985 */ /* 0x0001e2000c101b04 */
[----:B------:R-:W-:Y:S05]  /*1f490*/  BRA `(.L_x_3251) ;  /* 0x0000000c003c7947 */ /* 0x000fea0003800000 */
.L_x_3237:
[----:B0-----:R-:W0:Y:S01]  /*1f4a0*/  S2R R8, SR_TID.X ;  /* 0x0000000000087919 */ /* 0x001e220000002100 */
[----:B------:R-:W-:Y:S01]  /*1f4b0*/  ULDC.64 UR6, c[0x0][0xc08] ;  /* 0x0003020000067ab9 */ /* 0x000fe20000000a00 */
[----:B------:R-:W-:Y:S01]  /*1f4c0*/  ULDC.64 UR4, c[0x0][0xc00] ;  /* 0x0003000000047ab9 */ /* 0x000fe20000000a00 */
[----:B------:R-:W-:Y:S01]  /*1f4d0*/  ISETP.NE.U32.AND P1, PT, RZ, UR6, PT ;  /* 0x00000006ff007c0c */ /* 0x000fe2000bf25070 */
[----:B------:R-:W-:Y:S01]  /*1f4e0*/  ULDC.64 UR8, c[0x0][0x208] ;  /* 0x0000820000087ab9 */ /* 0x000fe20000000a00 */
[----:B------:R-:W-:Y:S02]  /*1f4f0*/  ISETP.NE.U32.AND P0, PT, RZ, UR4, PT ;  /* 0x00000004ff007c0c */ /* 0x000fe4000bf05070 */
[----:B------:R-:W-:Y:S02]  /*1f500*/  ISETP.NE.AND.EX P1, PT, RZ, UR7, PT, P1 ;  /* 0x00000007ff007c0c */ /* 0x000fe4000bf25310 */
[----:B------:R-:W-:Y:S02]  /*1f510*/  IADD3 R2, P2, R214, UR4, RZ ;  /* 0x00000004d6027c10 */ /* 0x000fe4000ff5e0ff */
[----:B------:R-:W-:-:S02]  /*1f520*/  ISETP.NE.AND.EX P0, PT, RZ, UR5, PT, P0 ;  /* 0x00000005ff007c0c */ /* 0x000fc4000bf05300 */
[----:B------:R-:W-:Y:S01]  /*1f530*/  IADD3.X R3, R219, UR5, RZ, P2, !PT ;  /* 0x00000005db037c10 */ /* 0x000fe200097fe4ff */
[----:B------:R-:W-:Y:S01]  /*1f540*/  ULDC UR4, c[0x0][0xa88] ;  /* 0x0002a20000047ab9 */ /* 0x000fe20000000800 */
[----:B------:R-:W-:Y:S01]  /*1f550*/  MOV R21, RZ ;  /* 0x000000ff00157202 */ /* 0x000fe20000000f00 */
[----:B--2---:R-:W-:-:S04]  /*1f560*/  IMAD.U32 R4, RZ, RZ, UR4 ;  /* 0x00000004ff047e24 */ /* 0x004fc8000f8e00ff */
[----:B------:R-:W-:-:S04]  /*1f570*/  @P1 IADD3 R214, P2, R214, UR6, RZ ;  /* 0x00000006d6d61c10 */ /* 0x000fc8000ff5e0ff */
[----:B------:R-:W-:Y:S01]  /*1f580*/  @P1 IADD3.X R215, R219, UR7, RZ, P2, !PT ;  /* 0x00000007dbd71c10 */ /* 0x000fe200097fe4ff */
[----:B------:R2:W5:Y:S01]  /*1f590*/  @P0 LDG.E R21, desc[UR8][R2.64] ;  /* 0x0000000802150981 */ /* 0x000562000c1e1900 */
[----:B---3--:R-:W-:-:S03]  /*1f5a0*/  ISETP.GT.AND P2, PT, R213, 0x1, PT ;  /* 0x00000001d500780c */ /* 0x008fc60003f44270 */
[----:B------:R2:W5:Y:S01]  /*1f5b0*/  @P1 LDG.E R4, desc[UR8][R214.64] ;  /* 0x00000008d6041981 */ /* 0x000562000c1e1900 */
[----:B0-----:R-:W-:-:S05]  /*1f5c0*/  VIADD R26, R8, 0xffffff80 ;  /* 0xffffff80081a7836 */ /* 0x001fca0000000000 */
[----:B------:R-:W-:Y:S01]  /*1f5d0*/  ISETP.GT.AND P3, PT, R26, 0x7f, PT ;  /* 0x0000007f1a00780c */ /* 0x000fe20003f64270 */
[----:B------:R-:W-:-:S12]  /*1f5e0*/  @P1 BRA `(.L_x_3256) ;  /* 0x0000000000141947 */ /* 0x000fd80003800000 */
[----:B------:R-:W-:Y:S05]  /*1f5f0*/  @!P0 BRA `(.L_x_3256) ;  /* 0x0000000000108947 */ /* 0x000fea0003800000 */
[----:B------:R-:W-:Y:S02]  /*1f600*/  ULDC.64 UR4, c[0x0][0x208] ;  /* 0x0000820000047ab9 */ /* 0x000fe40000000a00 */
[----:B------:R-:W3:Y:S04]  /*1f610*/  LDG.E R9, desc[UR4][R2.64] ;  /* 0x0000000402097981 */ /* 0x000ee8000c1e1900 */
[----:B-----5:R-:W3:Y:S02]  /*1f620*/  LDG.E R4, desc[UR4][R2.64+0x4] ;  /* 0x0000040402047981 */ /* 0x020ee4000c1e1900 */
[----:B---3--:R-:W-:-:S07]  /*1f630*/  IMAD.IADD R4, R4, 0x1, -R9 ;  /* 0x0000000104047824 */ /* 0x008fce00078e0a09 */
.L_x_3256:
[----:B------:R-:W-:Y:S01]  /*1f640*/  BSSY B1, `(.L_x_3257) ;  /* 0x0000036000017945 */ /* 0x000fe20003800000 */
[----:B------:R-:W-:Y:S02]  /*1f650*/  SEL R27, R210, RZ, !P0 ;  /* 0x000000ffd21b7207 */ /* 0x000fe40004000000 */
[----:B------:R-:W-:Y:S02]  /*1f660*/  SEL R220, R220, RZ, !P0 ;  /* 0x000000ffdcdc7207 */ /* 0x000fe40004000000 */
[----:B-----5:R-:W-:Y:S01]  /*1f670*/  SHF.R.S32.HI R20, RZ, 0x1f, R21 ;  /* 0x0000001fff147819 */ /* 0x020fe20000011415 */
[----:B------:R-:W-:Y:S06]  /*1f680*/  @P3 BRA `(.L_x_3258) ;  /* 0x0000000000c43947 */ /* 0x000fec0003800000 */
[----:B------:R-:W0:Y:S01]  /*1f690*/  LDC R31, c[0x0][0xbe8] ;  /* 0x0002fa00ff1f7b82 */ /* 0x000e220000000800 */
[----:B------:R-:W-:Y:S01]  /*1f6a0*/  IADD3 R29, R197, -0x80, R8 ;  /* 0xffffff80c51d7810 */ /* 0x000fe20007ffe008 */
[----:B0-----:R-:W-:-:S05]  /*1f6b0*/  IMAD R0, R4, R31, RZ ;  /* 0x0000001f04007224 */ /* 0x001fca00078e02ff */
        /* <DEDUP_REMOVED lines=8> */
[----:B------:R-:W-:-:S04]  /*1f740*/  ULDC.64 UR4, c[0x0][0x208] ;  /* 0x0000820000047ab9 */ /* 0x000fc80000000a00 */
[----:B------:R-:W3:Y:S08]  /*1f750*/  LDC.64 R10, c[0x0][R24+0x220] ;  /* 0x00008800180a7b82 */ /* 0x000ef00000000a00 */
[----:B--2---:R-:W2:Y:S08]  /*1f760*/  LDC.64 R2, c[0x0][R24+0x218] ;  /* 0x0000860018027b82 */ /* 0x004eb00000000a00 */
[----:B------:R-:W4:Y:S08]  /*1f770*/  LDC.64 R12, c[0x0][R24+0x228] ;  /* 0x00008a00180c7b82 */ /* 0x000f300000000a00 */
[----:B------:R-:W5:Y:S08]  /*1f780*/  LDC.64 R8, c[0x0][R24+0x210] ;  /* 0x0000840018087b82 */ /* 0x000f700000000a00 */
[----:B------:R-:W1:Y:S08]  /*1f790*/  @P0 LDC R0, c[0x0][0xbec] ;  /* 0x0002fb00ff000b82 */ /* 0x000e700000000800 */
[----:B------:R-:W4:Y:S01]  /*1f7a0*/  @P0 LDC R37, c[0x0][0xbf0] ;  /* 0x0002fc00ff250b82 */ /* 0x000f220000000800 */
[----:B---3--:R-:W-:-:S07]  /*1f7b0*/  IMAD R11, R11, R27, RZ ;  /* 0x0000001b0b0b7224 */ /* 0x008fce00078e02ff */
[----:B0-----:R-:W0:Y:S01]  /*1f7c0*/  @!P3 LDC R32, c[0x0][0xb50] ;  /* 0x0002d400ff20bb82 */ /* 0x001e220000000800 */
[----:B------:R-:W-:Y:S02]  /*1f7d0*/  IMAD R11, R10, R220, R11 ;  /* 0x000000dc0a0b7224 */ /* 0x000fe400078e020b */
[----:B-1----:R-:W-:-:S05]  /*1f7e0*/  @P0 IMAD.HI.U32 R0, R29, R0, RZ ;  /* 0x000000001d000227 */ /* 0x002fca00078e00ff */
[----:B------:R-:W1:Y:S01]  /*1f7f0*/  @!P3 LDC R33, c[0x0][0xb54] ;  /* 0x0002d500ff21bb82 */ /* 0x000e620000000800 */
[-C--:B--2---:R-:W-:Y:S02]  /*1f800*/  IMAD R35, R3, R192.reuse, RZ ;  /* 0x000000c003237224 */ /* 0x084fe400078e02ff */
[----:B------:R-:W-:Y:S01]  /*1f810*/  IMAD.WIDE.U32 R14, R2, R192, RZ ;  /* 0x000000c0020e7225 */ /* 0x000fe200078e00ff */
[----:B----4-:R-:W-:-:S03]  /*1f820*/  @P0 SHF.R.U32.HI R25, RZ, R37, R0 ;  /* 0x00000025ff190219 */ /* 0x010fc60000011600 */
[----:B------:R-:W-:Y:S01]  /*1f830*/  IMAD.WIDE.U32 R2, R10, R27, RZ ;  /* 0x0000001b0a027225 */ /* 0x000fe200078e00ff */
[----:B------:R-:W-:Y:S02]  /*1f840*/  SEL R37, R226, RZ, P3 ;  /* 0x000000ffe2257207 */ /* 0x000fe40001800000 */
[----:B------:R-:W-:Y:S01]  /*1f850*/  IADD3 R0, -R25, RZ, RZ ;  /* 0x000000ff19007210 */ /* 0x000fe20007ffe1ff */
[----:B------:R-:W-:Y:S01]  /*1f860*/  IMAD.IADD R15, R35, 0x1, R15 ;  /* 0x00000001230f7824 */ /* 0x000fe200078e020f */
[----:B------:R-:W-:Y:S01]  /*1f870*/  IADD3 R14, P0, P1, R2, R14, R21 ;  /* 0x0000000e020e7210 */ /* 0x000fe2000791e015 */
        /* <DEDUP_REMOVED lines=18> */
.L_x_3258:
[----:B------:R-:W-:Y:S05]  /*1f9a0*/  BSYNC B1 ;  /* 0x0000000000017941 */ /* 0x000fea0003800000 */
.L_x_3257:
[----:B------:R-:W-:Y:S05]  /*1f9b0*/  @P2 BRA `(.L_x_3251) ;  /* 0x0000000400f42947 */ /* 0x000fea0003800000 */
[----:B------:R-:W3:Y:S01]  /*1f9c0*/  LDC R25, c[0x0][0xbe8] ;  /* 0x0002fa00ff197b82 */ /* 0x000ee20000000800 */
[----:B------:R-:W-:Y:S01]  /*1f9d0*/  SHF.R.S32.HI R10, RZ, 0x1f, R26 ;  /* 0x0000001fff0a7819 */ /* 0x000fe2000001141a */
[----:B------:R-:W-:Y:S01]  /*1f9e0*/  ULDC.64 UR4, c[0x0][0xaa0] ;  /* 0x0002a80000047ab9 */ /* 0x000fe20000000a00 */
[----:B------:R-:W-:Y:S01]  /*1f9f0*/  ULDC.64 UR6, c[0x0][0xaf0] ;  /* 0x0002bc0000067ab9 */ /* 0x000fe20000000a00 */
[----:B------:R-:W-:Y:S01]  /*1fa00*/  IMAD R0, R20, UR4, RZ ;  /* 0x0000000414007c24 */ /* 0x000fe2000f8e02ff */
[----:B------:R-:W-:Y:S01]  /*1fa10*/  LEA.HI R10, R10, R26, RZ, 0x3 ;  /* 0x0000001a0a0a7211 */ /* 0x000fe200078f18ff */
[----:B0-2---:R-:W-:-:S03]  /*1fa20*/  IMAD.WIDE.U32 R2, R21, UR4, RZ ;  /* 0x0000000415027c25 */ /* 0x005fc6000f8e00ff */
[----:B------:R-:W-:Y:S01]  /*1fa30*/  SHF.R.S32.HI R10, RZ, 0x3, R10 ;  /* 0x00000003ff0a7819 */ /* 0x000fe2000001140a */
[----:B------:R-:W-:Y:S01]  /*1fa40*/  IMAD R9, R21, UR5, R0 ;  /* 0x0000000515097c24 */ /* 0x000fe2000f8e0200 */
[----:B------:R-:W-:-:S03]  /*1fa50*/  ULDC.64 UR4, c[0x0][0xae8] ;  /* 0x0002ba0000047ab9 */ /* 0x000fc60000000a00 */
[----:B------:R-:W-:Y:S02]  /*1fa60*/  IMAD R0, R212, 0x20, R10 ;  /* 0x00000020d4007824 */ /* 0x000fe400078e020a */
[----:B------:R-:W-:-:S03]  /*1fa70*/  IMAD.IADD R3, R3, 0x1, R9 ;  /* 0x0000000103037824 */ /* 0x000fc600078e0209 */
[----:B------:R-:W-:Y:S01]  /*1fa80*/  IADD3 R13, R197, R0, RZ ;  /* 0x00000000c50d7210 */ /* 0x000fe20007ffe0ff */
[----:B------:R-:W-:Y:S01]  /*1fa90*/  IMAD.WIDE.U32 R2, R192, UR4, R2 ;  /* 0x00000004c0027c25 */ /* 0x000fe2000f8e0002 */
[----:B---3--:R-:W-:-:S03]  /*1faa0*/  ISETP.NE.AND P0, PT, R25, 0x1, PT ;  /* 0x000000011900780c */ /* 0x008fc60003f05270 */
[----:B------:R-:W-:Y:S02]  /*1fab0*/  IMAD.MOV.U32 R9, RZ, RZ, R13 ;  /* 0x000000ffff097224 */ /* 0x000fe400078e000d */
[----:B------:R-:W-:Y:S01]  /*1fac0*/  IMAD R3, R192, UR5, R3 ;  /* 0x00000005c0037c24 */ /* 0x000fe2000f8e0203 */
[----:B------:R-:W-:Y:S01]  /*1fad0*/  ULDC.64 UR4, c[0x0][0xae0] ;  /* 0x0002b80000047ab9 */ /* 0x000fe20000000a00 */
[----:B------:R-:W-:-:S06]  /*1fae0*/  IMAD.WIDE.U32 R2, R27, UR6, R2 ;  /* 0x000000061b027c25 */ /* 0x000fcc000f8e0002 */
[----:B------:R-:W0:Y:S08]  /*1faf0*/  @P0 LDC R8, c[0x0][0xbec] ;  /* 0x0002fb00ff080b82 */ /* 0x000e300000000800 */
[----:B------:R-:W2:Y:S01]  /*1fb00*/  @P0 LDC R11, c[0x0][0xbf0] ;  /* 0x0002fc00ff0b0b82 */ /* 0x000ea20000000800 */
[----:B0-----:R-:W-:-:S04]  /*1fb10*/  @P0 IMAD.HI.U32 R0, R13, R8, RZ ;  /* 0x000000080d000227 */ /* 0x001fc800078e00ff */
[----:B------:R-:W-:Y:S01]  /*1fb20*/  IMAD R8, R220, UR6, RZ ;  /* 0x00000006dc087c24 */ /* 0x000fe2000f8e02ff */
[----:B--2---:R-:W-:-:S03]  /*1fb30*/  @P0 SHF.R.U32.HI R9, RZ, R11, R0 ;  /* 0x0000000bff090219 */ /* 0x004fc60000011600 */
        /* <DEDUP_REMOVED lines=20> */
[----:B------:R0:W2:Y:S04]  /*1fc80*/  SHFL.IDX PT, R0, R3, RZ, 0x181f ;  /* 0x00181fff03007589 */ /* 0x0000a800000e0000 */
[----:B------:R0:W3:Y:S02]  /*1fc90*/  SHFL.IDX PT, R14, R2, RZ, 0x181f ;  /* 0x00181fff020e7589 */ /* 0x0000e400000e0000 */
.L_x_3562:
[----:B------:R-:W-:Y:S01]  /*1fca0*/  IMAD R25, R4, R25, RZ ;  /* 0x0000001904197224 */ /* 0x000fe200078e02ff */
[----:B------:R-:W-:Y:S01]  /*1fcb0*/  BSSY B1, `(.L_x_3260) ;  /* 0x0000010000017945 */ /* 0x000fe20003800000 */
[----:B------:R-:W-:-:S05]  /*1fcc0*/  IMAD.IADD R8, R10, 0x1, R197 ;  /* 0x000000010a087824 */ /* 0x000fca00078e02c5 */
        /* <DEDUP_REMOVED lines=8> */
[-C--:B---3--:R-:W-:Y:S02]  /*1fd50*/  @!P2 LEA R10, P0, R203, R14.reuse, 0x1 ;  /* 0x0000000ecb0aa211 */ /* 0x088fe400078008ff */
[----:B------:R-:W-:Y:S02]  /*1fd60*/  @!P3 LEA R14, P1, R211, R14, 0x1 ;  /* 0x0000000ed30eb211 */ /* 0x000fe400078208ff */
[-C--:B--2---:R-:W-:Y:S02]  /*1fd70*/  @!P2 LEA.HI.X R11, R203, R0.reuse, R12, 0x1, P0 ;  /* 0x00000000cb0ba211 */ /* 0x084fe400000f0c0c */
[----:B------:R-:W-:-:S03]  /*1fd80*/  @!P3 LEA.HI.X R15, R211, R0, R9, 0x1, P1 ;  /* 0x00000000d30fb211 */ /* 0x000fc600008f0c09 */
[----:B------:R4:W-:Y:S04]  /*1fd90*/  @!P2 ST.E.128 desc[UR6][R10.64], RZ ;  /* 0x000000ff0a00a985 */ /* 0x0009e8000c101d06 */
[----:B------:R4:W-:Y:S02]  /*1fda0*/  @!P3 ST.E.128 desc[UR6][R14.64], RZ ;  /* 0x000000ff0e00b985 */ /* 0x0009e4000c101d06 */
.L_x_3261:
[----:B------:R-:W-:Y:S05]  /*1fdb0*/  BSYNC B1 ;  /* 0x0000000000017941 */ /* 0x000fea0003800000 */
.L_x_3260:
[----:B------:R-:W-:-:S03]  /*1fdc0*/  UMOV UR4, 0xffffffff ;  /* 0xffffffff00047882 */ /* 0x000fc60000000000 */
[----:B------:R-:W-:Y:S05]  /*1fdd0*/  BRA.DIV UR4, `(.L_x_3262) ;  /* 0x000000ce04107947 */ /* 0x000fea000b800000 */
[----:B--2---:R2:W0:Y:S04]  /*1fde0*/  SHFL.IDX PT, R0, R3, 0x1, 0x181f ;  /* 0x00381f0003007f89 */ /* 0x00442800000e0000 */
[----:B---34-:R2:W3:Y:S02]  /*1fdf0*/  SHFL.IDX PT, R14, R2, 0x1, 0x181f ;  /* 0x00381f00020e7f89 */ /* 0x0184e400000e0000 */
.L_x_3566:
[----:B------:R-:W-:Y:S01]  /*1fe00*/  IADD3 R4, R8, 0x20, RZ ;  /* 0x0000002008047810 */ /* 0x000fe20007ffe0ff */
[----:B------:R-:W-:Y:S03]  /*1fe10*/  BSSY B1, `(.L_x_3263) ;  /* 0x000000f000017945 */ /* 0x000fe60003800000 */
        /* <DEDUP_REMOVED lines=10> */
[-C--:B0-----:R-:W-:Y:S02]  /*1fec0*/  @!P2 LEA.HI.X R11, R203, R0.reuse, R12, 0x1, P0 ;  /* 0x00000000cb0ba211 */ /* 0x081fe400000f0c0c */
[----:B------:R-:W-:-:S03]  /*1fed0*/  @!P3 LEA.HI.X R15, R211, R0, R9, 0x1, P1 ;  /* 0x00000000d30fb211 */ /* 0x000fc600008f0c09 */
[----:B------:R4:W-:Y:S04]  /*1fee0*/  @!P2 ST.E.128 desc[UR6][R10.64], RZ ;  /* 0x000000ff0a00a985 */ /* 0x0009e8000c101d06 */
[----:B------:R4:W-:Y:S02]  /*1fef0*/  @!P3 ST.E.128 desc[UR6][R14.64], RZ ;  /* 0x000000ff0e00b985 */ /* 0x0009e4000c101d06 */
.L_x_3264:
[----:B------:R-:W-:Y:S05]  /*1ff00*/  BSYNC B1 ;  /* 0x0000000000017941 */ /* 0x000fea0003800000 */
.L_x_3263:
[----:B------:R-:W-:-:S03]  /*1ff10*/  UMOV UR4, 0xffffffff ;  /* 0xffffffff00047882 */ /* 0x000fc60000000000 */
[----:B------:R-:W-:Y:S05]  /*1ff20*/  BRA.DIV UR4, `(.L_x_3265) ;  /* 0x000000ce04047947 */ /* 0x000fea000b800000 */
[----:B0-----:R0:W0:Y:S04]  /*1ff30*/  SHFL.IDX PT, R0, R3, 0x2, 0x181f ;  /* 0x00581f0003007f89 */ /* 0x00102800000e0000 */
[----:B---34-:R3:W4:Y:S02]  /*1ff40*/  SHFL.IDX PT, R14, R2, 0x2, 0x181f ;  /* 0x00581f00020e7f89 */ /* 0x01872400000e0000 */
.L_x_3570:
        /* <DEDUP_REMOVED lines=16> */
.L_x_3267:
[----:B------:R-:W-:Y:S05]  /*20050*/  BSYNC B1 ;  /* 0x0000000000017941 */ /* 0x000fea0003800000 */
.L_x_3266:
[----:B------:R-:W-:-:S03]  /*20060*/  UMOV UR4, 0xffffffff ;  /* 0xffffffff00047882 */ /* 0x000fc60000000000 */
[----:B------:R-:W-:Y:S05]  /*20070*/  BRA.DIV UR4, `(.L_x_3268) ;  /* 0x000000ca04f87947 */ /* 0x000fea000b800000 */
[----:B0-----:R0:W0:Y:S04]  /*20080*/  SHFL.IDX PT, R0, R3, 0x3, 0x181f ;  /* 0x00781f0003007f89 */ /* 0x00102800000e0000 */
[----:B----4-:R4:W0:Y:S02]  /*20090*/  SHFL.IDX PT, R14, R2, 0x3, 0x181f ;  /* 0x00781f00020e7f89 */ /* 0x01082400000e0000 */
.L_x_3574:
[----:B--234-:R-:W-:-:S05]  /*200a0*/  VIADD R2, R8, 0x60 ;  /* 0x0000006008027836 */ /* 0x01cfca0000000000 */
        /* <DEDUP_REMOVED lines=14> */
.L_x_3251:
[----:B------:R-:W-:Y:S05]  /*20190*/  BSYNC B0 ;  /* 0x0000000000007941 */ /* 0x000fea0003800000 */
.L_x_3236:
[----:B------:R-:W-:Y:S02]  /*201a0*/  ULDC UR4, c[0x0][0xc3c] ;  /* 0x00030f0000047ab9 */ /* 0x000fe40000000800 */
[----:B------:R-:W-:-:S13]  /*201b0*/  ISETP.GE.AND P0, PT, R7, UR4, PT ;  /* 0x0000000407007c0c */ /* 0x000fda000bf06270 */
[----:B------:R-:W-:Y:S05]  /*201c0*/  @!P0 BRA `(.L_x_3269) ;  /* 0xfffffe1000208947 */ /* 0x000fea000383ffff */
[----:B------:R-:W-:Y:S05]  /*201d0*/  BRA `(.L_x_3076) ;  /* 0x0000008c00187947 */ /* 0x000fea0003800000 */
.L_x_3074:
[----:B------:R-:W-:-:S08]  /*201e0*/  NOP ;  /* 0x0000000000007918 */ /* 0x000fd00000000000 */
[----:B0-----:R-:W0:-:S00]  /*201f0*/  USETMAXREG.DEALLOC.CTAPOOL 0x28 ;  /* 0x00000028000079c8 */ /* 0x001e0000080e0500 */
[----:B0-----:R-:W2:Y:S01]  /*20200*/  LDL.LU R3, [R1] ;  /* 0x0000000001037983 */ /* 0x001ea20000300800 */
[----:B------:R-:W-:-:S06]  /*20210*/  LOP3.LUT R0, R0, 0x3, RZ, 0xc0, !PT ;  /* 0x0000000300007812 */ /* 0x000fcc00078ec0ff */
[----:B------:R-:W0:Y:S02]  /*20220*/  SHFL.IDX PT, R0, R0, RZ, 0x1f ;  /* 0x00001fff00007589 */ /* 0x000e2400000e0000 */
[----:B0-----:R-:W-:-:S13]  /*20230*/  ISETP.NE.AND P0, PT, R0, RZ, PT ;  /* 0x000000ff0000720c */ /* 0x001fda0003f05270 */
[----:B------:R-:W-:Y:S01]  /*20240*/  @P0 BAR.SYNC.DEFER_BLOCKING 0x5, 0x180 ;  /* 0x0146000000000b1d */ /* 0x000fe20000010000 */
[----:B--2---:R-:W-:-:S04]  /*20250*/  LOP3.LUT R3, R3, 0xfffffdff, RZ, 0xc0, !PT ;  /* 0xfffffdff03037812 */ /* 0x004fc800078ec0ff */
[----:B------:R-:W-:-:S05]  /*20260*/  @P0 LOP3.LUT R3, R3, 0x200, RZ, 0xfc, !PT ;  /* 0x0000020003030812 */ /* 0x000fca00078efcff */
[----:B------:R0:W-:Y:S02]  /*20270*/  STL [R1], R3 ;  /* 0x0000000301007387 */ /* 0x0001e40000100800 */
[----:B0-----:R-:W-:-:S04]  /*20280*/  @P0 MOV R3, 0x400 ;  /* 0x0000040000030802 */ /* 0x001fc80000000f00 */
        /* <DEDUP_REMOVED lines=39> */
[----:B--2---:R-:W-:-:S04]  /*20500*/  SEL R5, R4, RZ, P5 ;  /* 0x000000ff04057207 */ /* 0x004fc80002800000 */
[----:B------:R-:W-:-:S05]  /*20510*/  IADD3 R5, R2, R5, RZ ;  /* 0x0000000502057210 */ /* 0x000fca0007ffe0ff */
        /* <DEDUP_REMOVED lines=8> */
.L_x_3273:
        /* <DEDUP_REMOVED lines=37> */
.L_x_3271:
        /* <DEDUP_REMOVED lines=13> */
.L_x_3274:
[----:B-1----:R-:W-:Y:S01]  /*208c0*/  IMAD R16, R16, UR5, R3 ;  /* 0x0000000510107c24 */ /* 0x002fe2000f8e0203 */
[----:B------:R-:W-:-:S04]  /*208d0*/  IADD3 R19, R19, UR4, RZ ;  /* 0x0000000413137c10 */ /* 0x000fc8000fffe0ff */
        /* <DEDUP_REMOVED lines=22> */
[----:B------:R-:W-:Y:S01]  /*20a40*/  @!P1 IMAD.IADD R3, R3, 0x1, -R12 ;  /* 0x0000000103039824 */ /* 0x000fe200078e0a0c */
[----:B------:R-:W-:Y:S02]  /*20a50*/  @!P1 IADD3 R2, R2, 0x1, RZ ;  /* 0x0000000102029810 */ /* 0x000fe40007ffe0ff */
        /* <DEDUP_REMOVED lines=14> */
[----:B------:R-:W-:Y:S01]  /*20b40*/  IMAD.HI.U32 R2, R3, R9, R2 ;  /* 0x0000000903027227 */ /* 0x000fe200078e0002 */
[----:B------:R-:W-:-:S03]  /*20b50*/  MOV R3, R8 ;  /* 0x0000000800037202 */ /* 0x000fc60000000f00 */
        /* <DEDUP_REMOVED lines=10> */
[----:B------:R-:W-:-:S05]  /*20c00*/  IADD3 R3, -R12, RZ, RZ ;  /* 0x000000ff0c037210 */ /* 0x000fca0007ffe1ff */
        /* <DEDUP_REMOVED lines=9> */
.L_x_3275:
        /* <DEDUP_REMOVED lines=20> */
[-C--:B------:R-:W-:Y:S01]  /*20de0*/  @!P1 IADD3 R3, R3, -R10.reuse, RZ ;  /* 0x8000000a03039210 */ /* 0x080fe20007ffe0ff */
        /* <DEDUP_REMOVED lines=21> */
[----:B0-----:R-:W-:-:S05]  /*20f40*/  IADD3 R11, RZ, -R3, RZ ;  /* 0x80000003ff0b7210 */ /* 0x001fca0007ffe0ff */
        /* <DEDUP_REMOVED lines=16> */
[----:B------:R-:W-:Y:S02]  /*21050*/  @!P2 IADD3 R2, -R2, RZ, RZ ;  /* 0x000000ff0202a210 */ /* 0x000fe40007ffe1ff */
[----:B------:R-:W-:-:S05]  /*21060*/  @!P1 LOP3.LUT R2, RZ, R7, RZ, 0x33, !PT ;  /* 0x00000007ff029212 */ /* 0x000fca00078e33ff */
[----:B------:R-:W-:-:S07]  /*21070*/  IMAD R18, R2, R18, R3 ;  /* 0x0000001202127224 */ /* 0x000fce00078e0203 */
.L_x_3276:
[----:B------:R-:W-:-:S05]  /*21080*/  LOP3.LUT R17, RZ, R2, RZ, 0x33, !PT ;  /* 0x00000002ff117212 */ /* 0x000fca00078e33ff */
[----:B------:R-:W-:Y:S01]  /*21090*/  IMAD.IADD R17, R6, 0x1, R17 ;  /* 0x0000000106117824 */ /* 0x000fe200078e0211 */
[----:B------:R-:W-:Y:S06]  /*210a0*/  BRA `(.L_x_3277) ;  /* 0x00000000000c7947 */ /* 0x000fec0003800000 */
.L_x_3272:
[----:B------:R-:W-:Y:S02]  /*210b0*/  IMAD.MOV.U32 R17, RZ, RZ, RZ ;  /* 0x000000ffff117224 */ /* 0x000fe400078e00ff */
[----:B------:R-:W-:Y:S02]  /*210c0*/  IMAD.U32 R16, RZ, RZ, UR6 ;  /* 0x00000006ff107e24 */ /* 0x000fe4000f8e00ff */
[----:B------:R-:W-:-:S07]  /*210d0*/  IMAD.MOV.U32 R18, RZ, RZ, RZ ;  /* 0x000000ffff127224 */ /* 0x000fce00078e00ff */
.L_x_3277:
[----:B------:R-:W-:-:S13]  /*210e0*/  ISETP.NE.AND P0, PT, R0, RZ, PT ;  /* 0x000000ff0000720c */ /* 0x000fda0003f05270 */
[----:B------:R-:W0:Y:S01]  /*210f0*/  @!P0 S2R R3, SR_CgaCtaId ;  /* 0x0000000000038919 */ /* 0x000e220000008800 */
[----:B------:R-:W-:-:S04]  /*21100*/  @!P0 MOV R0, 0x400 ;  /* 0x0000040000008802 */ /* 0x000fc80000000f00 */
[----:B0-----:R-:W-:-:S05]  /*21110*/  @!P0 LEA R0, R3, R0, 0x18 ;  /* 0x0000000003008211 */ /* 0x001fca00078ec0ff */
[----:B------:R2:W-:Y:S01]  /*21120*/  @!P0 STS.128 [R0+0x228d0], R16 ;  /* 0x0228d01000008388 */ /* 0x0005e20000000c00 */
[----:B------:R-:W-:Y:S06]  /*21130*/  BAR.ARV 0x5, 0x180 ;  /* 0x0146000000007b1d */ /* 0x000fec0000002000 */
.L_x_3270:
[----:B------:R3:W-:Y:S01]  /*21140*/  STL [R1+0x34], RZ ;  /* 0x000034ff01007387 */ /* 0x0007e20000100800 */
[----:B------:R-:W-:Y:S01]  /*21150*/  ULDC UR4, c[0x0][0xc3c] ;  /* 0x00030f0000047ab9 */ /* 0x000fe20000000800 */
[----:B------:R-:W-:Y:S01]  /*21160*/  IMAD.MOV.U32 R35, RZ, RZ, 0x1 ;  /* 0x00000001ff237424 */ /* 0x000fe200078e00ff */
[----:B-1----:R-:W-:Y:S02]  /*21170*/  ISETP.GE.AND P0, PT, R19, UR4, PT ;  /* 0x0000000413007c0c */ /* 0x002fe4000bf06270 */
[----:B------:R-:W-:-:S11]  /*21180*/  MOV R30, RZ ;  /* 0x000000ff001e7202 */ /* 0x000fd60000000f00 */
[----:B---3--:R-:W-:Y:S05]  /*21190*/  @P0 BRA `(.L_x_3278) ;  /* 0x0000007800240947 */ /* 0x008fea0003800000 */
[----:B--2---:R-:W2:Y:S01]  /*211a0*/  LDL R0, [R1+0x44] ;  /* 0x0000440001007983 */ /* 0x004ea20000100800 */
[----:B------:R-:W1:Y:S01]  /*211b0*/  S2UR UR4, SR_CgaCtaId ;  /* 0x00000000000479c3 */ /* 0x000e620000008800 */
[----:B------:R-:W-:Y:S01]  /*211c0*/  MOV R22, 0x400 ;  /* 0x0000040000167802 */ /* 0x000fe20000000f00 */
[----:B------:R-:W-:Y:S01]  /*211d0*/  BSSY B7, `(.L_x_3278) ;  /* 0x0000785000077945 */ /* 0x000fe20003800000 */
[----:B------:R-:W3:Y:S01]  /*211e0*/  S2R R14, SR_TID.X ;  /* 0x00000000000e7919 */ /* 0x000ee20000002100 */
[----:B------:R-:W-:Y:S01]  /*211f0*/  IMAD.MOV.U32 R36, RZ, RZ, 0x1 ;  /* 0x00000001ff247424 */ /* 0x000fe200078e00ff */
[----:B------:R-:W-:Y:S01]  /*21200*/  ULDC.64 UR38, c[0x0][0x198] ;  /* 0x0000660000267ab9 */ /* 0x000fe20000000a00 */
[----:B------:R-:W-:Y:S01]  /*21210*/  IMAD.MOV.U32 R33, RZ, RZ, RZ ;  /* 0x000000ffff217224 */ /* 0x000fe200078e00ff */
[----:B------:R-:W-:Y:S01]  /*21220*/  ULDC UR37, c[0x0][0xc] ;  /* 0x0000030000257ab9 */ /* 0x000fe20000000800 */
[----:B------:R-:W-:Y:S02]  /*21230*/  IMAD.MOV.U32 R30, RZ, RZ, RZ ;  /* 0x000000ffff1e7224 */ /* 0x000fe400078e00ff */
        /* <DEDUP_REMOVED lines=37> */
[----:B0-----:R-:W-:-:S04]  /*21490*/  MOV R2, 0x40 ;  /* 0x0000004000027802 */ /* 0x001fc80000000f00 */
[----:B------:R-:W-:-:S05]  /*214a0*/  SEL R2, R2, 0xffffffc0, !P0 ;  /* 0xffffffc002027807 */ /* 0x000fca0004000000 */
[----:B------:R0:W-:Y:S04]  /*214b0*/  STL [R1+0x1c], R2 ;  /* 0x00001c0201007387 */ /* 0x0001e80000100800 */
[----:B------:R1:W-:Y:S04]  /*214c0*/  STL [R1+0xc], R4 ;  /* 0x00000c0401007387 */ /* 0x0003e80000100800 */
[----:B------:R1:W-:Y:S01]  /*214d0*/  STL [R1+0x2c], R0 ;  /* 0x00002c0001007387 */ /* 0x0003e20000100800 */
[----:B0-----:R-:W-:-:S07]  /*214e0*/  LOP3.LUT R2, R3, 0x80, RZ, 0xfc, !PT ;  /* 0x0000008003027812 */ /* 0x001fce00078efcff */
.L_x_3390:
[----:B--2---:R-:W0:Y:S01]  /*214f0*/  LDC.64 R2, c[0x0][0xc88] ;  /* 0x00032200ff027b82 */ /* 0x004e220000000a00 */
[----:B------:R-:W-:Y:S01]  /*21500*/  ULDC.64 UR4, c[0x0][0x208] ;  /* 0x0000820000047ab9 */ /* 0x000fe20000000a00 */
[----:B0-----:R-:W-:-:S05]  /*21510*/  IMAD.WIDE R2, R19, 0x4, R2 ;  /* 0x0000000413027825 */ /* 0x001fca00078e0202 */
[----:B-1----:R-:W1:Y:S01]  /*21520*/  LDG.E R23, desc[UR4][R2.64] ;  /* 0x0000000402177981 */ /* 0x002e62000c1e1900 */
[----:B------:R-:W-:Y:S05]  /*21530*/  YIELD ;  /* 0x0000000000007946 */ /* 0x000fea0003800000 */
[----:B------:R-:W-:Y:S01]  /*21540*/  ULDC.64 UR4, c[0x0][0xa28] ;  /* 0x00028a0000047ab9 */ /* 0x000fe20000000a00 */
[----:B------:R-:W-:Y:S01]  /*21550*/  MOV R37, RZ ;  /* 0x000000ff00257202 */ /* 0x000fe20000000f00 */
[----:B------:R-:W-:Y:S01]  /*21560*/  ULDC.64 UR8, c[0x0][0xa18] ;  /* 0x0002860000087ab9 */ /* 0x000fe20000000a00 */
[----:B------:R-:W-:Y:S01]  /*21570*/  ISETP.NE.U32.AND P0, PT, RZ, UR4, PT ;  /* 0x00000004ff007c0c */ /* 0x000fe2000bf05070 */
[----:B------:R-:W-:Y:S01]  /*21580*/  ULDC.64 UR10, c[0x0][0x208] ;  /* 0x00008200000a7ab9 */ /* 0x000fe20000000a00 */
[----:B------:R-:W-:-:S02]  /*21590*/  ULDC.64 UR6, c[0x0][0xa10] ;  /* 0x0002840000067ab9 */ /* 0x000fc40000000a00 */
[----:B------:R-:W-:Y:S02]  /*215a0*/  ISETP.NE.AND.EX P0, PT, RZ, UR5, PT, P0 ;  /* 0x00000005ff007c0c */ /* 0x000fe4000bf05300 */
[----:B------:R-:W-:-:S04]  /*215b0*/  ISETP.NE.U32.AND P2, PT, RZ, UR8, PT ;  /* 0x00000008ff007c0c */ /* 0x000fc8000bf45070 */
[----:B------:R-:W-:Y:S01]  /*215c0*/  ISETP.NE.AND.EX P2, PT, RZ, UR9, PT, P2 ;  /* 0x00000009ff007c0c */ /* 0x000fe2000bf45320 */
[----:B------:R-:W-:Y:S01]  /*215d0*/  IMAD.MOV.U32 R28, RZ, RZ, RZ ;  /* 0x000000ffff1c7224 */ /* 0x000fe200078e00ff */
[----:B-1----:R-:W-:-:S05]  /*215e0*/  SHF.R.S32.HI R0, RZ, 0x1f, R23 ;  /* 0x0000001fff007819 */ /* 0x002fca0000011417 */
[C---:B------:R-:W-:Y:S01]  /*215f0*/  @P0 LEA R2, P1, R23.reuse, UR4, 0x2 ;  /* 0x0000000417020c11 */ /* 0x040fe2000f8210ff */
[C---:B------:R-:W-:Y:S01]  /*21600*/  IMAD.SHL.U32 R24, R23.reuse, 0x4, RZ ;  /* 0x0000000417187824 */ /* 0x040fe200078e00ff */
[C-C-:B------:R-:W-:Y:S01]  /*21610*/  SHF.L.U64.HI R25, R23.reuse, 0x2, R0.reuse ;  /* 0x0000000217197819 */ /* 0x140fe20000010200 */
[----:B------:R0:W-:Y:S01]  /*21620*/  STL [R1+0x30], R0 ;  /* 0x0000300001007387 */ /* 0x0001e20000100800 */
[----:B------:R-:W-:Y:S01]  /*21630*/  @P0 LEA.HI.X R3, R23, UR5, R0, 0x2, P1 ;  /* 0x0000000517030c11 */ /* 0x000fe200088f1400 */
[----:B------:R-:W-:-:S04]  /*21640*/  ULDC.64 UR4, c[0x0][0xa00] ;  /* 0x0002800000047ab9 */ /* 0x000fc80000000a00 */
[----:B------:R1:W5:Y:S01]  /*21650*/  @P0 LDG.E R37, desc[UR10][R2.64] ;  /* 0x0000000a02250981 */ /* 0x000362000c1e1900 */
[----:B------:R-:W-:Y:S02]  /*21660*/  ISETP.NE.U32.AND P0, PT, RZ, UR4, PT ;  /* 0x00000004ff007c0c */ /* 0x000fe4000bf05070 */
[----:B------:R-:W-:Y:S01]  /*21670*/  ISETP.NE.U32.AND P1, PT, RZ, UR6, PT ;  /* 0x00000006ff007c0c */ /* 0x000fe2000bf25070 */
[----:B0-----:R-:W-:Y:S01]  /*21680*/  IMAD.MOV.U32 R0, RZ, RZ, RZ ;  /* 0x000000ffff007224 */ /* 0x001fe200078e00ff */
[----:B------:R-:W-:Y:S02]  /*21690*/  ISETP.NE.AND.EX P0, PT, RZ, UR5, PT, P0 ;  /* 0x00000005ff007c0c */ /* 0x000fe4000bf05300 */
[----:B------:R-:W-:Y:S02]  /*216a0*/  ISETP.NE.AND.EX P1, PT, RZ, UR7, PT, P1 ;  /* 0x00000007ff007c0c */ /* 0x000fe4000bf25310 */
[C---:B------:R-:W-:Y:S02]  /*216b0*/  IADD3 R4, P4, R24.reuse, UR6, RZ ;  /* 0x0000000618047c10 */ /* 0x040fe4000ff9e0ff */
[----:B-1----:R-:W-:Y:S01]  /*216c0*/  IADD3 R2, P3, R24, UR4, RZ ;  /* 0x0000000418027c10 */ /* 0x002fe2000ff7e0ff */
[----:B------:R-:W-:Y:S01]  /*216d0*/  ULDC UR4, c[0x0][0x288] ;  /* 0x0000a20000047ab9 */ /* 0x000fe20000000800 */
[C---:B------:R-:W-:Y:S01]  /*216e0*/  IADD3.X R5, R25.reuse, UR7, RZ, P4, !PT ;  /* 0x0000000719057c10 */ /* 0x040fe2000a7fe4ff */
[----:B------:R-:W-:Y:S01]  /*216f0*/  IMAD.U32 R31, RZ, RZ, UR4 ;  /* 0x00000004ff1f7e24 */ /* 0x000fe2000f8e00ff */
[----:B------:R-:W-:Y:S01]  /*21700*/  IADD3.X R3, R25, UR5, RZ, P3, !PT ;  /* 0x0000000519037c10 */ /* 0x000fe20009ffe4ff */
[----:B------:R-:W-:-:S02]  /*21710*/  ULDC.64 UR4, c[0x0][0x418] ;  /* 0x0001060000047ab9 */ /* 0x000fc40000000a00 */
[----:B------:R-:W-:Y:S01]  /*21720*/  UISETP.NE.U32.AND UP0, UPT, UR4, URZ, UPT ;  /* 0x0000003f0400728c */ /* 0x000fe2000bf05070 */
[----:B------:R-:W-:Y:S01]  /*21730*/  @P2 IADD3 R6, P3, R24, UR8, RZ ;  /* 0x0000000818062c10 */ /* 0x000fe2000ff7e0ff */
[----:B------:R-:W5:Y:S01]  /*21740*/  @P0 LDG.E R28, desc[UR10][R2.64] ;  /* 0x0000000a021c0981 */ /* 0x000f62000c1e1900 */
[----:B------:R-:W-:Y:S01]  /*21750*/  ULDC UR4, c[0x0][0x424] ;  /* 0x0001090000047ab9 */ /* 0x000fe20000000800 */
[----:B------:R-:W-:Y:S01]  /*21760*/  UISETP.NE.AND.EX UP0, UPT, UR5, URZ, UPT, UP0 ;  /* 0x0000003f0500728c */ /* 0x000fe2000bf05300 */
[----:B------:R-:W-:Y:S01]  /*21770*/  @P2 IADD3.X R7, R25, UR9, RZ, P3, !PT ;  /* 0x0000000919072c10 */ /* 0x000fe20009ffe4ff */
[----:B------:R-:W5:Y:S01]  /*21780*/  @P1 LDG.E R0, desc[UR10][R4.64] ;  /* 0x0000000a04001981 */ /* 0x000f62000c1e1900 */
[----:B------:R-:W-:Y:S01]  /*21790*/  ULDC UR5, c[0x0][0x2f0] ;  /* 0x0000bc0000057ab9 */ /* 0x000fe20000000800 */
[----:B------:R-:W-:Y:S02]  /*217a0*/  USEL UR4, UR4, 0x1, UP0 ;  /* 0x0000000104047887 */ /* 0x000fe40008000000 */
[----:B------:R0:W5:Y:S02]  /*217b0*/  @P2 LDG.E R31, desc[UR10][R6.64] ;  /* 0x0000000a061f2981 */ /* 0x000164000c1e1900 */
[----:B------:R-:W-:-:S03]  /*217c0*/  UIMAD UR4, UR4, UR5, URZ ;  /* 0x00000005040472a4 */ /* 0x000fc6000f8e023f */
[----:B------:R-:W-:-:S03]  /*217d0*/  ULDC UR5, c[0x0][0x348] ;  /* 0x0000d20000057ab9 */ /* 0x000fc60000000800 */
[----:B------:R-:W-:Y:S02]  /*217e0*/  IMAD.U32 R10, RZ, RZ, UR4 ;  /* 0x00000004ff0a7e24 */ /* 0x000fe4000f8e00ff */
[----:B0-----:R-:W-:Y:S01]  /*217f0*/  IMAD.U32 R6, RZ, RZ, UR5 ;  /* 0x00000005ff067e24 */ /* 0x001fe2000f8e00ff */
[----:B------:R-:W-:Y:S06]  /*21800*/  @P2 BRA `(.L_x_3279) ;  /* 0x0000000000142947 */ /* 0x000fec0003800000 */
[----:B------:R-:W-:Y:S05]  /*21810*/  @!P0 BRA `(.L_x_3279) ;  /* 0x0000000000108947 */ /* 0x000fea0003800000 */
[----:B------:R-:W-:Y:S02]  /*21820*/  ULDC.64 UR4, c[0x0][0x208] ;  /* 0x0000820000047ab9 */ /* 0x000fe40000000a00 */
[----:B-----5:R-:W2:Y:S04]  /*21830*/  LDG.E R31, desc[UR4][R2.64] ;  /* 0x00000004021f7981 */ /* 0x020ea8000c1e1900 */
[----:B------:R-:W2:Y:S02]  /*21840*/  LDG.E R2, desc[UR4][R2.64+0x4] ;  /* 0x0000040402027981 */ /* 0x000ea4000c1e1900 */
[----:B--2---:R-:W-:-:S07]  /*21850*/  IADD3 R31, -R31, R2, RZ ;  /* 0x000000021f1f7210 */ /* 0x004fce0007ffe1ff */
.L_x_3279:
[----:B------:R-:W-:Y:S01]  /*21860*/  ULDC.64 UR4, c[0x0][0xa20] ;  /* 0x0002880000047ab9 */ /* 0x000fe20000000a00 */
[C---:B------:R-:W-:Y:S01]  /*21870*/  LOP3.LUT R9, R18.reuse, 0xff000000, RZ, 0xc0, !PT ;  /* 0xff00000012097812 */ /* 0x040fe200078ec0ff */
[----:B------:R-:W-:Y:S01]  /*21880*/  IMAD.MOV.U32 R34, RZ, RZ, R23 ;  /* 0x000000ffff227224 */ /* 0x000fe200078e0017 */
[----:B------:R-:W-:Y:S02]  /*21890*/  ISETP.NE.U32.AND P0, PT, RZ, UR4, PT ;  /* 0x00000004ff007c0c */ /* 0x000fe4000bf05070 */
[----:B------:R-:W-:Y:S02]  /*218a0*/  SHF.R.U32.HI R9, RZ, 0x8, R9 ;  /* 0x00000008ff097819 */ /* 0x000fe40000011609 */
[----:B------:R-:W-:Y:S02]  /*218b0*/  ISETP.NE.AND.EX P0, PT, RZ, UR5, PT, P0 ;  /* 0x00000005ff007c0c */ /* 0x000fe4000bf05300 */
[C---:B------:R-:W-:Y:S02]  /*218c0*/  LOP3.LUT R2, R18.reuse, 0xff0000, RZ, 0xc0, !PT ;  /* 0x00ff000012027812 */ /* 0x040fe400078ec0ff */
        /* <DEDUP_REMOVED lines=8> */
.L_x_3280:
[----:B------:R-:W-:Y:S02]  /*21950*/  ULDC.64 UR4, c[0x0][0xa08] ;  /* 0x0002820000047ab9 */ /* 0x000fe40000000a00 */
[----:B------:R-:W-:-:S04]  /*21960*/  ISETP.NE.U32.AND P0, PT, RZ, UR4, PT ;  /* 0x00000004ff007c0c */ /* 0x000fc8000bf05070 */
[----:B------:R-:W-:-:S13]  /*21970*/  ISETP.NE.AND.EX P0, PT, RZ, UR5, PT, P0 ;  /* 0x00000005ff007c0c */ /* 0x000fda000bf05300 */
[----:B------:R-:W-:Y:S05]  /*21980*/  @!P0 BRA `(.L_x_3281) ;  /* 0x0000000000188947 */ /* 0x000fea0003800000 */
[----:B------:R-:W0:Y:S01]  /*21990*/  LDC.64 R2, c[0x0][0xa08] ;  /* 0x00028200ff027b82 */ /* 0x000e220000000a00 */
[----:B------:R-:W-:Y:S01]  /*219a0*/  ULDC.64 UR4, c[0x0][0x208] ;  /* 0x0000820000047ab9 */ /* 0x000fe20000000a00 */
[----:B0-----:R-:W-:-:S05]  /*219b0*/  IMAD.WIDE R2, R34, 0x4, R2 ;  /* 0x0000000422027825 */ /* 0x001fca00078e0202 */
[----:B------:R-:W2:Y:S04]  /*219c0*/  LDG.E R10, desc[UR4][R2.64] ;  /* 0x00000004020a7981 */ /* 0x000ea8000c1e1900 */
[----:B------:R-:W2:Y:S02]  /*219d0*/  LDG.E R2, desc[UR4][R2.64+0x4] ;  /* 0x0000040402027981 */ /* 0x000ea4000c1e1900 */
[----:B--2---:R-:W-:-:S07]  /*219e0*/  IMAD.IADD R10, R2, 0x1, -R10 ;  /* 0x00000001020a7824 */ /* 0x004fce00078e0a0a */
.L_x_3281:
[----:B------:R-:W-:Y:S01]  /*219f0*/  ULDC.64 UR4, c[0x0][0x208] ;  /* 0x0000820000047ab9 */ /* 0x000fe20000000a00 */
[----:B0-----:R-:W0:Y:S01]  /*21a00*/  LDC R3, c[0x0][0x448] ;  /* 0x00011200ff037b82 */ /* 0x001e220000000800 */
[----:B------:R-:W2:Y:S04]  /*21a10*/  @P1 LDG.E R2, desc[UR4][R4.64] ;  /* 0x0000000404021981 */ /* 0x000ea8000c1e1900 */
[----:B------:R1:W2:Y:S01]  /*21a20*/  @P1 LDG.E R5, desc[UR4][R4.64+0x4] ;  /* 0x0000040404051981 */ /* 0x0002a2000c1e1900 */
[----:B-----5:R-:W-:Y:S01]  /*21a30*/  IMAD.IADD R10, R10, 0x1, -R37 ;  /* 0x000000010a0a7824 */ /* 0x020fe200078e0a25 */
[----:B------:R-:W-:Y:S01]  /*21a40*/  BSSY B0, `(.L_x_3282) ;  /* 0x0000036000007945 */ /* 0x000fe20003800000 */
[----:B0-----:R-:W-:-:S13]  /*21a50*/  ISETP.NE.AND P0, PT, R3, 0x1, PT ;  /* 0x000000010300780c */ /* 0x001fda0003f05270 */
[----:B-1----:R-:W0:Y:S08]  /*21a60*/  @P0 LDC R4, c[0x0][0x44c] ;  /* 0x00011300ff040b82 */ /* 0x002e300000000800 */
[----:B------:R-:W1:Y:S01]  /*21a70*/  @P0 LDC R3, c[0x0][0x450] ;  /* 0x00011400ff030b82 */ /* 0x000e620000000800 */
[----:B--2---:R-:W-:Y:S01]  /*21a80*/  @P1 IMAD.IADD R6, R5, 0x1, -R2 ;  /* 0x0000000105061824 */ /* 0x004fe200078e0a02 */
[----:B------:R-:W-:Y:S01]  /*21a90*/  SHF.R.U32.HI R5, RZ, 0x10, R9 ;  /* 0x00000010ff057819 */ /* 0x000fe20000011609 */
[----:B------:R-:W-:-:S03]  /*21aa0*/  IMAD.SHL.U32 R2, R17, 0x80, RZ ;  /* 0x0000008011027824 */ /* 0x000fc600078e00ff */
[----:B------:R-:W-:Y:S01]  /*21ab0*/  IADD3 R26, R10, R6, RZ ;  /* 0x000000060a1a7210 */ /* 0x000fe20007ffe0ff */
[----:B------:R-:W-:-:S03]  /*21ac0*/  VIADD R2, R2, 0x7f ;  /* 0x0000007f02027836 */ /* 0x000fc60000000000 */
[----:B------:R-:W-:Y:S01]  /*21ad0*/  IADD3 R8, R26, 0xa0, -R31 ;  /* 0x000000a01a087810 */ /* 0x000fe20007ffe81f */
[----:B0-----:R-:W-:-:S04]  /*21ae0*/  @P0 IMAD.HI.U32 R4, R2, R4, RZ ;  /* 0x0000000402040227 */ /* 0x001fc800078e00ff */
[----:B------:R-:W-:Y:S01]  /*21af0*/  VIADD R7, R26, 0x9f ;  /* 0x0000009f1a077836 */ /* 0x000fe20000000000 */
[----:B-1----:R-:W-:Y:S02]  /*21b00*/  @P0 SHF.R.U32.HI R2, RZ, R3, R4 ;  /* 0x00000003ff020219 */ /* 0x002fe40000011604 */
[----:B------:R-:W-:Y:S01]  /*21b10*/  LOP3.LUT R4, R9, 0xff, RZ, 0xc0, !PT ;  /* 0x000000ff09047812 */ /* 0x000fe200078ec0ff */
[----:B------:R-:W-:-:S04]  /*21b20*/  IMAD.HI R7, R7, 0x66666667, RZ ;  /* 0x6666666707077827 */ /* 0x000fc800078e02ff */
[----:B------:R-:W-:Y:S01]  /*21b30*/  IMAD.IADD R2, R8, 0x1, R2 ;  /* 0x0000000108027824 */ /* 0x000fe200078e0202 */
[----:B------:R-:W-:-:S03]  /*21b40*/  SHF.R.U32.HI R3, RZ, 0x1f, R7 ;  /* 0x0000001fff037819 */ /* 0x000fc60000011607 */
[----:B------:R-:W-:Y:S01]  /*21b50*/  IMAD.HI R2, R2, 0x66666667, RZ ;  /* 0x6666666702027827 */ /* 0x000fe200078e02ff */
[----:B------:R-:W-:-:S04]  /*21b60*/  LEA.HI.SX32 R7, R7, R3, 0x1a ;  /* 0x0000000307077211 */ /* 0x000fc800078fd2ff */
[----:B------:R-:W-:-:S04]  /*21b70*/  SHF.R.U32.HI R3, RZ, 0x1f, R2 ;  /* 0x0000001fff037819 */ /* 0x000fc80000011602 */
[----:B------:R-:W-:Y:S01]  /*21b80*/  LEA.HI.SX32 R3, R2, R3, 0x1a ;  /* 0x0000000302037211 */ /* 0x000fe200078fd2ff */
[----:B------:R-:W-:-:S03]  /*21b90*/  IMAD.MOV.U32 R2, RZ, RZ, RZ ;  /* 0x000000ffff027224 */ /* 0x000fc600078e00ff */
[----:B------:R-:W-:-:S04]  /*21ba0*/  VIMNMX R11, R7, R3, PT ;  /* 0x00000003070b7248 */ /* 0x000fc80003fe0100 */
[----:B------:R-:W-:-:S13]  /*21bb0*/  ISETP.GE.AND P0, PT, R11, 0x1, PT ;  /* 0x000000010b00780c */ /* 0x000fda0003f06270 */
[----:B------:R-:W-:Y:S05]  /*21bc0*/  @!P0 BRA `(.L_x_3283) ;  /* 0x0000000000748947 */ /* 0x000fea0003800000 */
[----:B------:R-:W-:Y:S01]  /*21bd0*/  ISETP.NE.AND P0, PT, R5, RZ, PT ;  /* 0x000000ff0500720c */ /* 0x000fe20003f05270 */
[----:B------:R-:W-:-:S03]  /*21be0*/  ULDC UR4, c[0x0][0x9f0] ;  /* 0x00027c0000047ab9 */ /* 0x000fc60000000800 */
[----:B------:R-:W-:-:S04]  /*21bf0*/  SEL R9, R5, UR4, P0 ;  /* 0x0000000405097c07 */ /* 0x000fc80008000000 */
[----:B------:R-:W-:Y:S02]  /*21c00*/  IABS R12, R9 ;  /* 0x00000009000c7213 */ /* 0x000fe40000000000 */
[----:B------:R-:W-:Y:S02]  /*21c10*/  IADD3 R13, R9, -0x1, R11 ;  /* 0xffffffff090d7810 */ /* 0x000fe40007ffe00b */
[----:B------:R-:W0:Y:S08]  /*21c20*/  I2F.RP R2, R12 ;  /* 0x0000000c00027306 */ /* 0x000e300000209400 */
        /* <DEDUP_REMOVED lines=10> */
[----:B------:R-:W-:Y:S02]  /*21cd0*/  IABS R3, R13 ;  /* 0x0000000d00037213 */ /* 0x000fe40000000000 */
[----:B------:R-:W-:-:S05]  /*21ce0*/  IADD3 R2, RZ, -R2, RZ ;  /* 0x80000002ff027210 */ /* 0x000fca0007ffe0ff */
[----:B------:R-:W-:Y:S02]  /*21cf0*/  IMAD.MOV.U32 R13, RZ, RZ, R2 ;  /* 0x000000ffff0d7224 */ /* 0x000fe400078e0002 */
        /* <DEDUP_REMOVED lines=10> */
.L_x_3283:
[----:B------:R-:W-:Y:S05]  /*21da0*/  BSYNC B0 ;  /* 0x0000000000007941 */ /* 0x000fea0003800000 */
.L_x_3282:
        /* <DEDUP_REMOVED lines=25> */
.L_x_3577:
[----:B-1----:R-:W-:Y:S02]  /*21f40*/  ISETP.NE.AND P0, PT, R14, RZ, PT ;  /* 0x000000ff0e00720c */ /* 0x002fe40003f05270 */
[----:B------:R-:W-:-:S11]  /*21f50*/  PLOP3.LUT P6, PT, PT, PT, PT, 0x8, 0x0 ;  /* 0x000000000000781c */ /* 0x000fd60003fce170 */
[----:B------:R-:W-:Y:S05]  /*21f60*/  @P0 BRA `(.L_x_3287) ;  /* 0x00000000000c0947 */ /* 0x000fea0003800000 */
[----:B------:R-:W-:-:S03]  /*21f70*/  UMOV UR4, 0xffffffff ;  /* 0xffffffff00047882 */ /* 0x000fc60000000000 */
[----:B------:R-:W-:Y:S05]  /*21f80*/  BRA.DIV UR4, `(.L_x_3288) ;  /* 0x000000ae04b07947 */ /* 0x000fea000b800000 */
[----:B------:R-:W-:-:S13]  /*21f90*/  ELECT P6, URZ, PT ;  /* 0x00000000003f782f */ /* 0x000fda00038c0000 */
.L_x_3287:
        /* <DEDUP_REMOVED lines=9> */
.L_x_3580:
[----:B------:R-:W-:Y:S05]  /*22030*/  BSYNC B1 ;  /* 0x0000000000017941 */ /* 0x000fea0003800000 */
.L_x_3289:
        /* <DEDUP_REMOVED lines=10> */
.L_x_3581:
[----:B------:R-:W-:Y:S05]  /*220e0*/  BSYNC B2 ;  /* 0x0000000000027941 */ /* 0x000fea0003800000 */
.L_x_3293:
        /* <DEDUP_REMOVED lines=9> */
.L_x_3296:
[----:B------:R-:W-:Y:S05]  /*22180*/  BSYNC B2 ;  /* 0x0000000000027941 */ /* 0x000fea0003800000 */
.L_x_3295:
        /* <DEDUP_REMOVED lines=8> */
[----:B------:R-:W-:Y:S01]  /*22210*/  VIADD R14, R11, 0x18400 ;  /* 0x000184000b0e7836 */ /* 0x000fe20000000000 */
[----:B------:R-:W-:Y:S01]  /*22220*/  UIADD3.X UR5, URZ, UR39, URZ, UP0, !UPT ;  /* 0x000000273f057290 */ /* 0x000fe200087fe43f */
[----:B------:R-:W-:Y:S01]  /*22230*/  UMOV UR6, 0x0 ;  /* 0x0000000000067882 */ /* 0x000fe20000000000 */
[----:B------:R-:W-:-:S10]  /*22240*/  UMOV UR7, 0x12f00000 ;  /* 0x12f0000000077882 */ /* 0x000fd40000000000 */
.L_x_3297:
        /* <DEDUP_REMOVED lines=13> */
.L_x_3582:
[----:B------:R-:W-:Y:S05]  /*22320*/  BSYNC B2 ;  /* 0x0000000000027941 */ /* 0x000fea0003800000 */
.L_x_3298:
        /* <DEDUP_REMOVED lines=11> */
.L_x_3301:
[----:B------:R-:W-:Y:S05]  /*223e0*/  BSYNC B2 ;  /* 0x0000000000027941 */ /* 0x000fea0003800000 */
.L_x_3300:
        /* <DEDUP_REMOVED lines=8> */
.L_x_3302:
        /* <DEDUP_REMOVED lines=10> */
.L_x_3292:
[----:B------:R-:W-:Y:S05]  /*22510*/  BSYNC B1 ;  /* 0x0000000000017941 */ /* 0x000fea0003800000 */
.L_x_3291:
[----:B------:R-:W-:Y:S01]  /*22520*/  VIADD R3, R3, 0xfffffffe ;  /* 0xfffffffe03037836 */ /* 0x000fe20000000000 */
[----:B------:R-:W-:Y:S02]  /*22530*/  IADD3 R33, R33, 0x1, RZ ;  /* 0x0000000121217810 */ /* 0x000fe40007ffe0ff */
[----:B------:R-:W-:Y:S02]  /*22540*/  PLOP3.LUT P0, PT, PT, PT, PT, 0x8, 0x0 ;  /* 0x000000000000781c */ /* 0x000fe40003f0e170 */
[----:B------:R-:W-:Y:S02]  /*22550*/  ISETP.GE.AND P2, PT, R3, R6, PT ;  /* 0x000000060300720c */ /* 0x000fe40003f46270 */
[----:B------:R-:W-:-:S04]  /*22560*/  ISETP.NE.AND P1, PT, R33, 0x2, PT ;  /* 0x000000022100780c */ /* 0x000fc80003f25270 */
[----:B0-----:R-:W-:Y:S02]  /*22570*/  SEL R9, RZ, 0x1, P1 ;  /* 0x00000001ff097807 */ /* 0x001fe40000800000 */
[----:B------:R-:W-:Y:S02]  /*22580*/  SEL R33, R33, RZ, P1 ;  /* 0x000000ff21217207 */ /* 0x000fe40000800000 */
[----:B------:R-:W-:-:S03]  /*22590*/  LOP3.LUT R36, R36, R9, RZ, 0x3c, !PT ;  /* 0x0000000924247212 */ /* 0x000fc600078e3cff */
[----:B------:R-:W-:Y:S05]  /*225a0*/  @!P2 BRA `(.L_x_3285) ;  /* 0x000000040058a947 */ /* 0x000fea0003800000 */
.L_x_3315:
        /* <DEDUP_REMOVED lines=11> */
.L_x_3583:
[----:B------:R-:W-:Y:S05]  /*22660*/  BSYNC B2 ;  /* 0x0000000000027941 */ /* 0x000fea0003800000 */
.L_x_3305:
        /* <DEDUP_REMOVED lines=9> */
.L_x_3308:
[----:B------:R-:W-:Y:S05]  /*22700*/  BSYNC B2 ;  /* 0x0000000000027941 */ /* 0x000fea0003800000 */
.L_x_3307:
        /* <DEDUP_REMOVED lines=11> */
.L_x_3309:
        /* <DEDUP_REMOVED lines=13> */
.L_x_3584:
[----:B------:R-:W-:Y:S05]  /*22890*/  BSYNC B2 ;  /* 0x0000000000027941 */ /* 0x000fea0003800000 */
.L_x_3310:
[----:B------:R-:W-:Y:S01]  /*228a0*/  BSSY B2, `(.L_x_3312) ;  /* 0x000000b000027945 */ /* 0x000fe20003800000 */
[----:B------:R-:W-:Y:S01]  /*228b0*/  MOV R20, 0x0 ;  /* 0x0000000000147802 */ /* 0x000fe20000000f00 */
[----:B------:R-:W-:Y:S02]  /*228c0*/  IMAD.MOV.U32 R21, RZ, RZ, 0x12f00000 ;  /* 0x12f00000ff157424 */ /* 0x000fe400078e00ff */
        /* <DEDUP_REMOVED lines=8> */
.L_x_3313:
[----:B------:R-:W-:Y:S05]  /*22950*/  BSYNC B2 ;  /* 0x0000000000027941 */ /* 0x000fea0003800000 */
.L_x_3312:
        /* <DEDUP_REMOVED lines=8> */
.L_x_3314:
        /* <DEDUP_REMOVED lines=10> */
.L_x_3304:
[----:B------:R-:W-:Y:S05]  /*22a80*/  BSYNC B1 ;  /* 0x0000000000017941 */ /* 0x000fea0003800000 */
.L_x_3303:
[----:B------:R-:W-:Y:S01]  /*22a90*/  ISETP.GT.AND P2, PT, R3, R6, PT ;  /* 0x000000060300720c */ /* 0x000fe20003f44270 */
[----:B------:R-:W-:Y:S02]  /*22aa0*/  VIADD R33, R33, 0x1 ;  /* 0x0000000121217836 */ /* 0x000fe40000000000 */
[----:B------:R-:W-:-:S03]  /*22ab0*/  VIADD R3, R3, 0xffffffff ;  /* 0xffffffff03037836 */ /* 0x000fc60000000000 */
[----:B------:R-:W-:-:S04]  /*22ac0*/  ISETP.NE.AND P1, PT, R33, 0x2, PT ;  /* 0x000000022100780c */ /* 0x000fc80003f25270 */
[----:B------:R-:W-:Y:S02]  /*22ad0*/  SEL R9, RZ, 0x1, P1 ;  /* 0x00000001ff097807 */ /* 0x000fe40000800000 */
[----:B------:R-:W-:Y:S02]  /*22ae0*/  SEL R33, R33, RZ, P1 ;  /* 0x000000ff21217207 */ /* 0x000fe40000800000 */
[----:B------:R-:W-:Y:S01]  /*22af0*/  LOP3.LUT R36, R36, R9, RZ, 0x3c, !PT ;  /* 0x0000000924247212 */ /* 0x000fe200078e3cff */
[----:B------:R-:W-:Y:S06]  /*22b00*/  @P2 BRA `(.L_x_3315) ;  /* 0xfffffff800a82947 */ /* 0x000fec000383ffff */
.L_x_3285:
[----:B------:R-:W-:Y:S05]  /*22b10*/  BSYNC B0 ;  /* 0x0000000000007941 */ /* 0x000fea0003800000 */
.L_x_3284:
[----:B------:R-:W0:Y:S01]  /*22b20*/  LDC R0, c[0x0][0x448] ;  /* 0x00011200ff007b82 */ /* 0x000e220000000800 */
[----:B------:R-:W-:Y:S01]  /*22b30*/  LEA R2, R17, 0x7f, 0x7 ;  /* 0x0000007f11027811 */ /* 0x000fe200078e38ff */
[----:B------:R-:W-:Y:S06]  /*22b40*/  @!P0 WARPSYNC.ALL ;  /* 0x0000000000008948 */ /* 0x000fec0003800000 */
[----:B------:R-:W-:Y:S01]  /*22b50*/  @!P0 BAR.SYNC.DEFER_BLOCKING 0xc, 0x180 ;  /* 0x0306000000008b1d */ /* 0x000fe20000010000 */
[----:B------:R-:W-:Y:S01]  /*22b60*/  ISETP.NE.AND P2, PT, R5, RZ, PT ;  /* 0x000000ff0500720c */ /* 0x000fe20003f45270 */
[----:B------:R-:W-:-:S04]  /*22b70*/  IMAD.MOV.U32 R27, RZ, RZ, RZ ;  /* 0x000000ffff1b7224 */ /* 0x000fc800078e00ff */
[----:B------:R-:W-:Y:S08]  /*22b80*/  BSSY B0, `(.L_x_3316) ;  /* 0x0000028000007945 */ /* 0x000ff00003800000 */
[----:B------:R-:W1:Y:S01]  /*22b90*/  @!P2 LDC R5, c[0x0][0x9f0] ;  /* 0x00027c00ff05ab82 */ /* 0x000e620000000800 */
[----:B0-----:R-:W-:-:S13]  /*22ba0*/  ISETP.NE.AND P1, PT, R0, 0x1, PT ;  /* 0x000000010000780c */ /* 0x001fda0003f25270 */
[----:B------:R-:W0:Y:S08]  /*22bb0*/  @P1 LDC R3, c[0x0][0x44c] ;  /* 0x00011300ff031b82 */ /* 0x000e300000000800 */
[----:B------:R-:W2:Y:S01]  /*22bc0*/  @P1 LDC R0, c[0x0][0x450] ;  /* 0x00011400ff001b82 */ /* 0x000ea20000000800 */
[----:B0-----:R-:W-:-:S05]  /*22bd0*/  @P1 IMAD.HI.U32 R3, R2, R3, RZ ;  /* 0x0000000302031227 */ /* 0x001fca00078e00ff */
[----:B--2---:R-:W-:-:S04]  /*22be0*/  @P1 SHF.R.U32.HI R2, RZ, R0, R3 ;  /* 0x00000000ff021219 */ /* 0x004fc80000011603 */
[----:B------:R-:W-:-:S05]  /*22bf0*/  IADD3 R0, R8, R2, RZ ;  /* 0x0000000208007210 */ /* 0x000fca0007ffe0ff */
[----:B------:R-:W-:-:S05]  /*22c00*/  IMAD.HI R0, R0, 0x66666667, RZ ;  /* 0x6666666700007827 */ /* 0x000fca00078e02ff */
[----:B------:R-:W-:-:S04]  /*22c10*/  SHF.R.U32.HI R2, RZ, 0x1f, R0 ;  /* 0x0000001fff027819 */ /* 0x000fc80000011600 */
[----:B------:R-:W-:-:S04]  /*22c20*/  LEA.HI.SX32 R2, R0, R2, 0x1a ;  /* 0x0000000200027211 */ /* 0x000fc800078fd2ff */
[----:B------:R-:W-:-:S04]  /*22c30*/  VIMNMX R7, R7, R2, PT ;  /* 0x0000000207077248 */ /* 0x000fc80003fe0100 */
[----:B------:R-:W-:-:S13]  /*22c40*/  ISETP.GE.AND P1, PT, R7, 0x1, PT ;  /* 0x000000010700780c */ /* 0x000fda0003f26270 */
[----:B-1----:R-:W-:Y:S05]  /*22c50*/  @!P1 BRA `(.L_x_3317) ;  /* 0x0000000000689947 */ /* 0x002fea0003800000 */
[-C--:B------:R-:W-:Y:S02]  /*22c60*/  IABS R0, R5.reuse ;  /* 0x0000000500007213 */ /* 0x080fe40000000000 */
[----:B------:R-:W-:Y:S02]  /*22c70*/  IABS R8, R5 ;  /* 0x0000000500087213 */ /* 0x000fe40000000000 */
        /* <DEDUP_REMOVED lines=24> */
.L_x_3317:
[----:B------:R-:W-:Y:S05]  /*22e00*/  BSYNC B0 ;  /* 0x0000000000007941 */ /* 0x000fea0003800000 */
.L_x_3316:
        /* <DEDUP_REMOVED lines=23> */
.L_x_3318:
        /* <DEDUP_REMOVED lines=20> */
.L_x_3321:
[----:B------:R-:W-:Y:S05]  /*230c0*/  BSYNC B6 ;  /* 0x0000000000067941 */ /* 0x000fea0003800000 */
.L_x_3320:
[----:B------:R-:W2:Y:S01]  /*230d0*/  LDL.LU R32, [R1] ;  /* 0x0000000001207983 */ /* 0x000ea20000300800 */
[----:B------:R-:W-:Y:S01]  /*230e0*/  IADD3 R0, R22, 0xa400, RZ ;  /* 0x0000a40016007810 */ /* 0x000fe20007ffe0ff */
[----:B------:R-:W-:Y:S03]  /*230f0*/  BSSY B6, `(.L_x_3322) ;  /* 0x0000016000067945 */ /* 0x000fe60003800000 */
[----:B------:R-:W-:Y:S02]  /*23100*/  LOP3.LUT P0, RZ, R0, 0x3ff, RZ, 0xc0, !PT ;  /* 0x000003ff00ff7812 */ /* 0x000fe4000780c0ff */
[----:B--2---:R-:W-:-:S11]  /*23110*/  LOP3.LUT R32, R32, 0xfffffffe, RZ, 0xc0, !PT ;  /* 0xfffffffe20207812 */ /* 0x004fd600078ec0ff */
[----:B------:R-:W-:-:S05]  /*23120*/  @P0 LOP3.LUT R32, R32, 0x1, RZ, 0xfc, !PT ;  /* 0x0000000120200812 */ /* 0x000fca00078efcff */
[----:B------:R0:W-:Y:S01]  /*23130*/  STL [R1], R32 ;  /* 0x0000002001007387 */ /* 0x0001e20000100800 */
[----:B------:R-:W-:Y:S05]  /*23140*/  @!P0 BRA `(.L_x_3323) ;  /* 0x0000000000408947 */ /* 0x000fea0003800000 */
[----:B------:R-:W-:Y:S01]  /*23150*/  MOV R2, 0x0 ;  /* 0x0000000000027802 */ /* 0x000fe20000000f00 */
[----:B------:R-:W-:Y:S01]  /*23160*/  ULDC.64 UR6, c[0x4][0x98] ;  /* 0x0100260000067ab9 */ /* 0x000fe20000000a00 */
[----:B------:R-:W-:Y:S01]  /*23170*/  ULDC.64 UR8, c[0x4][0xa0] ;  /* 0x0100280000087ab9 */ /* 0x000fe20000000a00 */
[----:B------:R-:W-:Y:S01]  /*23180*/  ULDC.64 UR4, c[0x4][0x10] ;  /* 0x0100040000047ab9 */ /* 0x000fe20000000a00 */
[----:B------:R-:W-:Y:S01]  /*23190*/  IMAD.U32 R4, RZ, RZ, UR6 ;  /* 0x00000006ff047e24 */ /* 0x000fe2000f8e00ff */
[----:B------:R-:W-:Y:S01]  /*231a0*/  MOV R8, 0x70 ;  /* 0x0000007000087802 */ /* 0x000fe20000000f00 */
[----:B------:R-:W1:Y:S01]  /*231b0*/  LDC.64 R2, c[0x4][R2] ;  /* 0x0100000002027b82 */ /* 0x000e620000000a00 */
[----:B------:R-:W-:Y:S02]  /*231c0*/  IMAD.U32 R5, RZ, RZ, UR7 ;  /* 0x00000007ff057e24 */ /* 0x000fe4000f8e00ff */
[----:B------:R-:W-:Y:S02]  /*231d0*/  IMAD.U32 R6, RZ, RZ, UR8 ;  /* 0x00000008ff067e24 */ /* 0x000fe4000f8e00ff */
[----:B------:R-:W-:-:S02]  /*231e0*/  IMAD.U32 R7, RZ, RZ, UR9 ;  /* 0x00000009ff077e24 */ /* 0x000fc4000f8e00ff */
[----:B------:R-:W-:Y:S02]  /*231f0*/  IMAD.U32 R10, RZ, RZ, UR4 ;  /* 0x00000004ff0a7e24 */ /* 0x000fe4000f8e00ff */
[----:B------:R-:W-:Y:S02]  /*23200*/  IMAD.U32 R11, RZ, RZ, UR5 ;  /* 0x00000005ff0b7e24 */ /* 0x000fe4000f8e00ff */
[----:B------:R-:W-:Y:S02]  /*23210*/  IMAD.MOV.U32 R12, RZ, RZ, 0x1 ;  /* 0x00000001ff0c7424 */ /* 0x000fe400078e00ff */
[----:B------:R-:W-:-:S07]  /*23220*/  IMAD.MOV.U32 R13, RZ, RZ, RZ ;  /* 0x000000ffff0d7224 */ /* 0x000fce00078e00ff */
[----:B------:R-:W-:-:S07]  /*23230*/  LEPC R20, `(.L_x_3323) ;  /* 0x000000001014794e */ /* 0x000fce0000000000 */
[----:B01----:R-:W-:Y:S05]  /*23240*/  CALL.ABS.NOINC R2 ;  /* 0x0000000002007343 */ /* 0x003fea0003c00000 */
.L_x_3323:
[----:B------:R-:W-:Y:S05]  /*23250*/  BSYNC B6 ;  /* 0x0000000000067941 */ /* 0x000fea0003800000 */
.L_x_3322:
        /* <DEDUP_REMOVED lines=10> */
[----:B------:R-:W1:Y:S01]  /*23300*/  LDC.64 R2, c[0x4][R2] ;  /* 0x0100000002027b82 */ /* 0x000e620000000a00 */
        /* <DEDUP_REMOVED lines=8> */
[----:B01----:R-:W-:Y:S05]  /*23390*/  CALL.ABS.NOINC R2 ;  /* 0x0000000002007343 */ /* 0x003fea0003c00000 */
.L_x_3325:
[----:B------:R-:W-:Y:S05]  /*233a0*/  BSYNC B6 ;  /* 0x0000000000067941 */ /* 0x000fea0003800000 */
.L_x_3324:
        /* <DEDUP_REMOVED lines=18> */
[----:B01----:R-:W-:Y:S05]  /*234d0*/  CALL.ABS.NOINC R2 ;  /* 0x0000000002007343 */ /* 0x003fea0003c00000 */
.L_x_3327:
[----:B------:R-:W-:Y:S05]  /*234e0*/  BSYNC B6 ;  /* 0x0000000000067941 */ /* 0x000fea0003800000 */
.L_x_3326:
[----:B------:R-:W-:Y:S01]  /*234f0*/  ULDC.64 UR4, c[0x0][0x9f8] ;  /* 0x00027e0000047ab9 */ /* 0x000fe20000000a00 */
[----:B------:R-:W-:Y:S01]  /*23500*/  ULDC.64 UR6, c[0x0][0x208] ;  /* 0x0000820000067ab9 */ /* 0x000fe20000000a00 */
[----:B------:R-:W-:Y:S01]  /*23510*/  ISETP.NE.U32.AND P0, PT, RZ, UR4, PT ;  /* 0x00000004ff007c0c */ /* 0x000fe2000bf05070 */
[----:B------:R-:W1:Y:S01]  /*23520*/  S2R R2, SR_TID.X ;  /* 0x0000000000027919 */ /* 0x000e620000002100 */
[----:B------:R-:W2:Y:S02]  /*23530*/  LDC R9, c[0x0][0x430] ;  /* 0x00010c00ff097b82 */ /* 0x000ea40000000800 */
[----:B------:R-:W-:-:S13]  /*23540*/  ISETP.NE.AND.EX P0, PT, RZ, UR5, PT, P0 ;  /* 0x00000005ff007c0c */ /* 0x000fda000bf05300 */
[----:B------:R-:W-:-:S04]  /*23550*/  @P0 IADD3 R24, P1, R24, UR4, RZ ;  /* 0x0000000418180c10 */ /* 0x000fc8000ff3e0ff */
[----:B------:R-:W-:-:S05]  /*23560*/  @P0 IADD3.X R25, R25, UR5, RZ, P1, !PT ;  /* 0x0000000519190c10 */ /* 0x000fca0008ffe4ff */
[----:B------:R-:W3:Y:S01]  /*23570*/  @P0 LDG.E R34, desc[UR6][R24.64] ;  /* 0x0000000618220981 */ /* 0x000ee2000c1e1900 */
[----:B------:R-:W-:Y:S01]  /*23580*/  IMAD.MOV.U32 R0, RZ, RZ, 0xa0 ;  /* 0x000000a0ff007424 */ /* 0x000fe200078e00ff */
[C---:B-1----:R-:W-:Y:S01]  /*23590*/  LOP3.LUT R20, R2.reuse, 0x7f, RZ, 0xc0, !PT ;  /* 0x0000007f02147812 */ /* 0x042fe200078ec0ff */
[----:B------:R-:W-:-:S03]  /*235a0*/  IMAD.SHL.U32 R2, R2, 0x10, RZ ;  /* 0x0000001002027824 */ /* 0x000fc600078e00ff */
[----:B------:R-:W-:Y:S01]  /*235b0*/  SHF.R.U32.HI R20, RZ, 0x3, R20 ;  /* 0x00000003ff147819 */ /* 0x000fe20000011614 */
[----:B------:R-:W-:Y:S01]  /*235c0*/  IMAD R0, R27, R0, -0xa0 ;  /* 0xffffff601b007424 */ /* 0x000fe200078e0200 */
[----:B--2---:R-:W-:Y:S02]  /*235d0*/  ISETP.NE.AND P2, PT, R9, 0x1, PT ;  /* 0x000000010900780c */ /* 0x004fe40003f45270 */
[----:B------:R-:W-:-:S05]  /*235e0*/  LOP3.LUT R2, R20, 0x70, R2, 0xf8, !PT ;  /* 0x0000007014027812 */ /* 0x000fca00078ef802 */
[----:B------:R-:W-:-:S05]  /*235f0*/  IMAD.IADD R7, R2, 0x1, R0 ;  /* 0x0000000102077824 */ /* 0x000fca00078e0200 */
[C---:B------:R-:W-:Y:S01]  /*23600*/  ISETP.GE.AND P0, PT, R7.reuse, R26, PT ;  /* 0x0000001a0700720c */ /* 0x040fe20003f06270 */
[----:B------:R-:W1:Y:S08]  /*23610*/  @P2 LDC R5, c[0x0][0x434] ;  /* 0x00010d00ff052b82 */ /* 0x000e700000000800 */
[----:B------:R-:W2:Y:S08]  /*23620*/  @P2 LDC R4, c[0x0][0x438] ;  /* 0x00010e00ff042b82 */ /* 0x000eb00000000800 */
[----:B------:R-:W4:Y:S01]  /*23630*/  @!P0 LDC.64 R2, c[0x0][0x428] ;  /* 0x00010a00ff028b82 */ /* 0x000f220000000a00 */
[----:B------:R-:W-:Y:S01]  /*23640*/  IMAD.IADD R7, R7, 0x1, R37 ;  /* 0x0000000107077824 */ /* 0x000fe200078e0225 */
[----:B------:R-:W0:Y:S03]  /*23650*/  S2R R20, SR_TID.X ;  /* 0x0000000000147919 */ /* 0x000e260000002100 */
[----:B-1----:R-:W-:-:S04]  /*23660*/  @P2 IMAD.HI.U32 R5, R7, R5, RZ ;  /* 0x0000000507052227 */ /* 0x002fc800078e00ff */
[----:B------:R-:W-:Y:S01]  /*23670*/  IMAD.MOV.U32 R8, RZ, RZ, R7 ;  /* 0x000000ffff087224 */ /* 0x000fe200078e0007 */
[----:B--2---:R-:W-:-:S04]  /*23680*/  @P2 SHF.R.U32.HI R8, RZ, R4, R5 ;  /* 0x00000004ff082219 */ /* 0x004fc80000011605 */
[--C-:B------:R-:W-:Y:S01]  /*23690*/  @!P0 SHF.R.S32.HI R5, RZ, 0x1f, R8.reuse ;  /* 0x0000001fff058819 */ /* 0x100fe20000011408 */
[----:B------:R-:W-:Y:S01]  /*236a0*/  @!P0 IMAD.MOV.U32 R4, RZ, RZ, R8 ;  /* 0x000000ffff048224 */ /* 0x000fe200078e0008 */
[C---:B0-----:R-:W-:Y:S01]  /*236b0*/  LOP3.LUT R21, R20.reuse, 0x7f, RZ, 0xc0, !PT ;  /* 0x0000007f14157812 */ /* 0x041fe200078ec0ff */
[----:B------:R-:W-:-:S03]  /*236c0*/  IMAD.SHL.U32 R20, R20, 0x10, RZ ;  /* 0x0000001014147824 */ /* 0x000fc600078e00ff */
[----:B------:R-:W-:-:S04]  /*236d0*/  SHF.R.U32.HI R21, RZ, 0x3, R21 ;  /* 0x00000003ff157819 */ /* 0x000fc80000011615 */
[----:B------:R-:W-:-:S04]  /*236e0*/  LOP3.LUT R20, R21, 0x70, R20, 0xf8, !PT ;  /* 0x0000007015147812 */ /* 0x000fc800078ef814 */
[----:B------:R-:W-:Y:S02]  /*236f0*/  LOP3.LUT R20, R20, 0x80, RZ, 0xfc, !PT ;  /* 0x0000008014147812 */ /* 0x000fe400078efcff */
[----:B------:R-:W-:-:S04]  /*23700*/  LOP3.LUT R32, R32, 0xfffffffb, RZ, 0xc0, !PT ;  /* 0xfffffffb20207812 */ /* 0x000fc800078ec0ff */
[----:B------:R-:W-:Y:S01]  /*23710*/  LOP3.LUT R32, R32, 0xfffffffd, RZ, 0xc0, !PT ;  /* 0xfffffffd20207812 */ /* 0x000fe200078ec0ff */
[----:B------:R-:W-:Y:S01]  /*23720*/  UMOV UR4, 0xffffffff ;  /* 0xffffffff00047882 */ /* 0x000fe20000000000 */
[----:B---3--:R-:W-:Y:S01]  /*23730*/  SHF.R.S32.HI R12, RZ, 0x1f, R34 ;  /* 0x0000001fff0c7819 */ /* 0x008fe20000011422 */
[----:B----4-:R-:W-:-:S04]  /*23740*/  @!P0 IMAD.WIDE.U32 R4, R34, R2, R4 ;  /* 0x0000000222048225 */ /* 0x010fc800078e0004 */
[----:B------:R-:W-:-:S04]  /*23750*/  @!P0 IMAD R6, R12, R2, RZ ;  /* 0x000000020c068224 */ /* 0x000fc800078e02ff */
[----:B------:R-:W-:Y:S02]  /*23760*/  @!P0 IMAD R6, R34, R3, R6 ;  /* 0x0000000322068224 */ /* 0x000fe400078e0206 */
[----:B------:R-:W0:Y:S03]  /*23770*/  @!P0 LDC.64 R2, c[0x0][0x418] ;  /* 0x00010600ff028b82 */ /* 0x000e260000000a00 */
[----:B------:R-:W-:-:S05]  /*23780*/  @!P0 IADD3 R6, R5, R6, RZ ;  /* 0x0000000605068210 */ /* 0x000fca0007ffe0ff */
[----:B------:R-:W1:Y:S01]  /*23790*/  @P2 LDC R5, c[0x0][0x434] ;  /* 0x00010d00ff052b82 */ /* 0x000e620000000800 */
[----:B0-----:R-:W-:-:S04]  /*237a0*/  @!P0 LEA R2, P1, R4, R2, 0x2 ;  /* 0x0000000204028211 */ /* 0x001fc800078210ff */
[----:B------:R-:W-:Y:S01]  /*237b0*/  @!P0 LEA.HI.X R3, R4, R3, R6, 0x2, P1 ;  /* 0x0000000304038211 */ /* 0x000fe200008f1406 */
[----:B------:R-:W-:Y:S02]  /*237c0*/  IMAD.MOV.U32 R6, RZ, RZ, RZ ;  /* 0x000000ffff067224 */ /* 0x000fe400078e00ff */
[----:B------:R-:W0:Y:S04]  /*237d0*/  @P2 LDC R4, c[0x0][0x438] ;  /* 0x00010e00ff042b82 */ /* 0x000e280000000800 */
[----:B------:R2:W5:Y:S02]  /*237e0*/  @!P0 LDG.E R6, desc[UR6][R2.64] ;  /* 0x0000000602068981 */ /* 0x000564000c1e1900 */
[----:B--2---:R-:W-:-:S05]  /*237f0*/  IMAD.IADD R2, R20, 0x1, R0 ;  /* 0x0000000114027824 */ /* 0x004fca00078e0200 */
[----:B------:R-:W-:-:S04]  /*23800*/  ISETP.GE.AND P0, PT, R2, R26, PT ;  /* 0x0000001a0200720c */ /* 0x000fc80003f06270 */
[----:B------:R-:W-:Y:S01]  /*23810*/  ISETP.GT.U32.OR P0, PT, R20, 0x9f, P0 ;  /* 0x0000009f1400780c */ /* 0x000fe20000704470 */
[----:B------:R-:W-:Y:S02]  /*23820*/  IMAD.IADD R0, R2, 0x1, R37 ;  /* 0x0000000102007824 */ /* 0x000fe400078e0225 */
[----:B------:R-:W-:-:S04]  /*23830*/  IMAD.MOV R2, RZ, RZ, -R8 ;  /* 0x000000ffff027224 */ /* 0x000fc800078e0a08 */
[----:B------:R-:W-:Y:S02]  /*23840*/  IMAD R7, R9, R2, R7 ;  /* 0x0000000209077224 */ /* 0x000fe400078e0207 */
[----:B-1----:R-:W-:-:S04]  /*23850*/  @P2 IMAD.HI.U32 R5, R0, R5, RZ ;  /* 0x0000000500052227 */ /* 0x002fc800078e00ff */
[----:B------:R-:W1:Y:S01]  /*23860*/  @!P0 LDC.64 R2, c[0x0][0x428] ;  /* 0x00010a00ff028b82 */ /* 0x000e620000000a00 */
[----:B------:R-:W-:Y:S01]  /*23870*/  IMAD.MOV.U32 R10, RZ, RZ, R0 ;  /* 0x000000ffff0a7224 */ /* 0x000fe200078e0000 */
[----:B0-----:R-:W-:-:S06]  /*23880*/  @P2 SHF.R.U32.HI R10, RZ, R4, R5 ;  /* 0x00000004ff0a2219 */ /* 0x001fcc0000011605 */
[----:B------:R-:W0:Y:S01]  /*23890*/  @!P0 LDC.64 R4, c[0x0][0x418] ;  /* 0x00010600ff048b82 */ /* 0x000e220000000a00 */
[--C-:B------:R-:W-:Y:S02]  /*238a0*/  @!P0 SHF.R.S32.HI R11, RZ, 0x1f, R10.reuse ;  /* 0x0000001fff0b8819 */ /* 0x100fe4000001140a */
[----:B------:R-:W-:Y:S01]  /*238b0*/  IADD3 R8, -R10, RZ, RZ ;  /* 0x000000ff0a087210 */ /* 0x000fe20007ffe1ff */
[----:B-1----:R-:W-:-:S04]  /*238c0*/  @!P0 IMAD.WIDE.U32 R10, R34, R2, R10 ;  /* 0x00000002220a8225 */ /* 0x002fc800078e000a */
[----:B------:R-:W-:-:S04]  /*238d0*/  @!P0 IMAD R2, R12, R2, RZ ;  /* 0x000000020c028224 */ /* 0x000fc800078e02ff */
[----:B------:R-:W-:Y:S01]  /*238e0*/  @!P0 IMAD R3, R34, R3, R2 ;  /* 0x0000000322038224 */ /* 0x000fe200078e0202 */
[----:B0-----:R-:W-:-:S03]  /*238f0*/  @!P0 LEA R2, P1, R10, R4, 0x2 ;  /* 0x000000040a028211 */ /* 0x001fc600078210ff */
[----:B------:R-:W-:-:S05]  /*23900*/  @!P0 IMAD.IADD R3, R3, 0x1, R11 ;  /* 0x0000000103038824 */ /* 0x000fca00078e020b */
[----:B------:R-:W-:Y:S01]  /*23910*/  @!P0 LEA.HI.X R3, R10, R5, R3, 0x2, P1 ;  /* 0x000000050a038211 */ /* 0x000fe200008f1403 */
[----:B------:R-:W-:Y:S02]  /*23920*/  IMAD.MOV.U32 R5, RZ, RZ, RZ ;  /* 0x000000ffff057224 */ /* 0x000fe400078e00ff */
[----:B------:R-:W-:Y:S02]  /*23930*/  IMAD R8, R9, R8, R0 ;  /* 0x0000000809087224 */ /* 0x000fe400078e0200 */
[----:B------:R-:W-:Y:S02]  /*23940*/  IMAD.U32 R0, RZ, RZ, UR40 ;  /* 0x00000028ff007e24 */ /* 0x000fe4000f8e00ff */
[----:B------:R0:W5:Y:S01]  /*23950*/  @!P0 LDG.E R5, desc[UR6][R2.64] ;  /* 0x0000000602058981 */ /* 0x000162000c1e1900 */
[----:B------:R-:W-:Y:S02]  /*23960*/  ISETP.GT.U32.AND P0, PT, R20, 0x9f, PT ;  /* 0x0000009f1400780c */ /* 0x000fe40003f04070 */
[----:B------:R-:W-:Y:S01]  /*23970*/  ISETP.NE.AND P3, PT, R0, 0x3, PT ;  /* 0x000000030000780c */ /* 0x000fe20003f65270 */
[----:B------:R0:W-:Y:S10]  /*23980*/  STL [R1+0x4], R12 ;  /* 0x0000040c01007387 */ /* 0x0001f40000100800 */
[----:B------:R-:W-:-:S04]  /*23990*/  @P0 LOP3.LUT R32, R32, 0x2, RZ, 0xfc, !PT ;  /* 0x0000000220200812 */ /* 0x000fc800078efcff */
[----:B------:R-:W-:-:S05]  /*239a0*/  @P3 LOP3.LUT R32, R32, 0x4, RZ, 0xfc, !PT ;  /* 0x0000000420203812 */ /* 0x000fca00078efcff */
[----:B------:R0:W-:Y:S01]  /*239b0*/  STL [R1], R32 ;  /* 0x0000002001007387 */ /* 0x0001e20000100800 */
[----:B------:R-:W-:Y:S05]  /*239c0*/  BRA.DIV UR4, `(.L_x_3328) ;  /* 0x0000009604a47947 */ /* 0x000fea000b800000 */
.L_x_3587:
[----:B------:R-:W-:Y:S01]  /*239d0*/  VIADD R9, R27, 0xffffffff ;  /* 0xffffffff1b097836 */ /* 0x000fe20000000000 */
[----:B------:R-:W-:Y:S06]  /*239e0*/  @!P3 BRA `(.L_x_3329) ;  /* 0x000000000004b947 */ /* 0x000fec0003800000 */
[----:B------:R-:W-:Y:S01]  /*239f0*/  BPT.TRAP 0x1 ;  /* 0x000000040000795c */ /* 0x000fe20000300000 */
.L_x_3329:
[----:B------:R-:W-:Y:S01]  /*23a00*/  IMAD R4, R30, 0x8, R22 ;  /* 0x000000081e047824 */ /* 0x000fe200078e0216 */
[----:B------:R-:W-:Y:S01]  /*23a10*/  SHF.L.U32 R0, R35, 0x1f, RZ ;  /* 0x0000001f23007819 */ /* 0x000fe200000006ff */
[----:B------:R-:W-:Y:S01]  /*23a20*/  BSSY B0, `(.L_x_3330) ;  /* 0x0000005000007945 */ /* 0x000fe20003800000 */
[----:B0-----:R-:W-:Y:S02]  /*23a30*/  SHF.R.S32.HI R32, RZ, 0x1f, R7 ;  /* 0x0000001fff207819 */ /* 0x001fe40000011407 */
[----:B------:R-:W0:Y:S01]  /*23a40*/  SYNCS.PHASECHK.TRANS64.TRYWAIT P0, [R4+URZ+0x22880], R0 ;  /* 0x02288000040075a7 */ /* 0x000e22000800017f */
[----:B------:R1:W-:Y:S02]  /*23a50*/  STL [R1+0x28], R0 ;  /* 0x0000280001007387 */ /* 0x0003e40000100800 */
[----:B01----:R-:W-:Y:S05]  /*23a60*/  @!P0 BRA `(.L_x_3331) ;  /* 0x0000009400b08947 */ /* 0x003fea0003800000 */
.L_x_3588:
[----:B------:R-:W-:Y:S05]  /*23a70*/  BSYNC B0 ;  /* 0x0000000000007941 */ /* 0x000fea0003800000 */
.L_x_3330:
[----:B------:R-:W2:Y:S01]  /*23a80*/  LDL.LU R15, [R1] ;  /* 0x00000000010f7983 */ /* 0x000ea20000300800 */
[----:B-----5:R-:W-:Y:S01]  /*23a90*/  SHF.R.S32.HI R11, RZ, 0x1f, R6 ;  /* 0x0000001fff0b7819 */ /* 0x020fe20000011406 */
[----:B------:R-:W1:Y:S01]  /*23aa0*/  LDC R12, c[0x0][0x2f4] ;  /* 0x0000bd00ff0c7b82 */ /* 0x000e620000000800 */
[----:B------:R-:W-:Y:S01]  /*23ab0*/  ULDC.64 UR4, c[0x0][0x328] ;  /* 0x0000ca0000047ab9 */ /* 0x000fe20000000a00 */
[----:B------:R-:W-:Y:S01]  /*23ac0*/  ULDC.64 UR6, c[0x0][0x338] ;  /* 0x0000ce0000067ab9 */ /* 0x000fe20000000a00 */
[----:B0-----:R-:W-:Y:S01]  /*23ad0*/  IMAD R0, R32, UR4, RZ ;  /* 0x0000000420007c24 */ /* 0x001fe2000f8e02ff */
[----:B------:R0:W-:Y:S01]  /*23ae0*/  STL [R1+0x20], R11 ;  /* 0x0000200b01007387 */ /* 0x0001e20000100800 */
[----:B------:R-:W-:-:S03]  /*23af0*/  IMAD.WIDE.U32 R2, R7, UR4, RZ ;  /* 0x0000000407027c25 */ /* 0x000fc6000f8e00ff */
[----:B------:R-:W3:Y:S01]  /*23b00*/  LDL R14, [R1+0x10] ;  /* 0x00001000010e7983 */ /* 0x000ee20000100800 */
[----:B------:R-:W-:Y:S02]  /*23b10*/  IMAD R0, R7, UR5, R0 ;  /* 0x0000000507007c24 */ /* 0x000fe4000f8e0200 */
[----:B------:R-:W-:Y:S02]  /*23b20*/  IMAD R20, R9, -0xa0, R26 ;  /* 0xffffff6009147824 */ /* 0x000fe400078e021a */
[----:B------:R-:W-:Y:S02]  /*23b30*/  IMAD.IADD R3, R3, 0x1, R0 ;  /* 0x0000000103037824 */ /* 0x000fe400078e0200 */
[----:B------:R-:W-:Y:S01]  /*23b40*/  IMAD R0, R11, UR6, RZ ;  /* 0x000000060b007c24 */ /* 0x000fe2000f8e02ff */
[CC--:B-1----:R-:W-:Y:S02]  /*23b50*/  ISETP.GE.AND P1, PT, R29.reuse, R12.reuse, PT ;  /* 0x0000000c1d00720c */ /* 0x0c2fe40003f26270 */
[----:B------:R-:W-:-:S02]  /*23b60*/  ISETP.GE.AND P0, PT, R29, R12, PT ;  /* 0x0000000c1d00720c */ /* 0x000fc40003f06270 */
[----:B------:R-:W1:Y:S01]  /*23b70*/  S2R R12, SR_TID.X ;  /* 0x00000000000c7919 */ /* 0x000e620000002100 */
[C---:B------:R-:W-:Y:S01]  /*23b80*/  IMAD R0, R6.reuse, UR7, R0 ;  /* 0x0000000706007c24 */ /* 0x040fe2000f8e0200 */
[----:B------:R-:W-:Y:S01]  /*23b90*/  SHF.R.S32.HI R26, RZ, 0x1f, R8 ;  /* 0x0000001fff1a7819 */ /* 0x000fe20000011408 */
[----:B------:R-:W-:-:S05]  /*23ba0*/  IMAD.WIDE.U32 R2, R6, UR6, R2 ;  /* 0x0000000606027c25 */ /* 0x000fca000f8e0002 */
[----:B0-----:R-:W-:Y:S01]  /*23bb0*/  IADD3 R11, R3, R0, RZ ;  /* 0x00000000030b7210 */ /* 0x001fe20007ffe0ff */
[----:B------:R-:W-:Y:S01]  /*23bc0*/  IMAD R0, R26, UR4, RZ ;  /* 0x000000041a007c24 */ /* 0x000fe2000f8e02ff */
[----:B-1----:R-:W-:-:S04]  /*23bd0*/  LOP3.LUT R12, R12, 0x7f, RZ, 0xc0, !PT ;  /* 0x0000007f0c0c7812 */ /* 0x002fc800078ec0ff */
[----:B------:R-:W-:-:S05]  /*23be0*/  SHF.R.U32.HI R21, RZ, 0x3, R12 ;  /* 0x00000003ff157819 */ /* 0x000fca000001160c */
[----:B------:R-:W-:-:S05]  /*23bf0*/  IMAD.IADD R20, R20, 0x1, -R21 ;  /* 0x0000000114147824 */ /* 0x000fca00078e0a15 */
[----:B------:R-:W-:Y:S01]  /*23c00*/  ISETP.GE.AND P2, PT, R20, 0x1, PT ;  /* 0x000000011400780c */ /* 0x000fe20003f46270 */
[----:B------:R-:W-:Y:S01]  /*23c10*/  IMAD.MOV.U32 R10, RZ, RZ, R2 ;  /* 0x000000ffff0a7224 */ /* 0x000fe200078e0002 */
[----:B------:R-:W-:Y:S01]  /*23c20*/  SHF.R.S32.HI R9, RZ, 0x1f, R5 ;  /* 0x0000001fff097819 */ /* 0x000fe20000011405 */
[C---:B------:R-:W-:Y:S02]  /*23c30*/  IMAD R0, R8.reuse, UR5, R0 ;  /* 0x0000000508007c24 */ /* 0x040fe4000f8e0200 */
[----:B------:R-:W-:Y:S01]  /*23c40*/  IMAD.WIDE.U32 R2, R8, UR4, RZ ;  /* 0x0000000408027c25 */ /* 0x000fe2000f8e00ff */
[----:B------:R-:W-:-:S03]  /*23c50*/  ULDC.64 UR4, c[0x0][0x330] ;  /* 0x0000cc0000047ab9 */ /* 0x000fc60000000a00 */
[----:B------:R-:W-:Y:S02]  /*23c60*/  IMAD.IADD R3, R3, 0x1, R0 ;  /* 0x0000000103037824 */ /* 0x000fe400078e0200 */
[----:B------:R-:W-:Y:S01]  /*23c70*/  IMAD R0, R9, UR6, RZ ;  /* 0x0000000609007c24 */ /* 0x000fe2000f8e02ff */
[----:B------:R0:W-:Y:S01]  /*23c80*/  STL [R1+0x24], R9 ;  /* 0x0000240901007387 */ /* 0x0001e20000100800 */
[----:B------:R-:W-:-:S04]  /*23c90*/  IMAD.WIDE.U32 R2, R5, UR6, R2 ;  /* 0x0000000605027c25 */ /* 0x000fc8000f8e0002 */
[----:B------:R-:W-:Y:S01]  /*23ca0*/  IMAD R0, R5, UR7, R0 ;  /* 0x0000000705007c24 */ /* 0x000fe2000f8e0200 */
[----:B------:R-:W-:Y:S01]  /*23cb0*/  ULDC.64 UR6, c[0x0][0x318] ;  /* 0x0000c60000067ab9 */ /* 0x000fe20000000a00 */
[----:B------:R-:W-:-:S04]  /*23cc0*/  IMAD.WIDE.U32 R10, R18, UR4, R10 ;  /* 0x00000004120a7c25 */ /* 0x000fc8000f8e000a */
[----:B------:R-:W-:Y:S02]  /*23cd0*/  IMAD.IADD R3, R3, 0x1, R0 ;  /* 0x0000000103037824 */ /* 0x000fe400078e0200 */
[C---:B------:R-:W-:Y:S02]  /*23ce0*/  IMAD R0, R18.reuse, UR5, RZ ;  /* 0x0000000512007c24 */ /* 0x040fe4000f8e02ff */
[----:B------:R-:W-:Y:S01]  /*23cf0*/  IMAD.WIDE.U32 R12, R18, UR4, R2 ;  /* 0x00000004120c7c25 */ /* 0x000fe2000f8e0002 */
[----:B------:R-:W-:Y:S01]  /*23d00*/  UMOV UR4, 0xffffffff ;  /* 0xffffffff00047882 */ /* 0x000fe20000000000 */
[----:B--2---:R-:W-:-:S04]  /*23d10*/  LOP3.LUT R15, R15, 0xfffffffe, RZ, 0xc0, !PT ;  /* 0xfffffffe0f0f7812 */ /* 0x004fc800078ec0ff */
[----:B------:R-:W-:-:S04]  /*23d20*/  @P1 LOP3.LUT R15, R15, 0x1, RZ, 0xfc, !PT ;  /* 0x000000010f0f1812 */ /* 0x000fc800078efcff */
[----:B------:R-:W-:-:S04]  /*23d30*/  LOP3.LUT R15, R15, 0xffffffbf, RZ, 0xc0, !PT ;  /* 0xffffffbf0f0f7812 */ /* 0x000fc800078ec0ff */
[----:B------:R-:W-:-:S05]  /*23d40*/  @P2 LOP3.LUT R15, R15, 0x40, RZ, 0xfc, !PT ;  /* 0x000000400f0f2812 */ /* 0x000fca00078efcff */
[----:B------:R1:W-:Y:S01]  /*23d50*/  STL [R1], R15 ;  /* 0x0000000f01007387 */ /* 0x0003e20000100800 */
[----:B------:R-:W-:-:S04]  /*23d60*/  IADD3 R10, P1, R10, UR6, RZ ;  /* 0x000000060a0a7c10 */ /* 0x000fc8000ff3e0ff */
[----:B0-----:R-:W-:Y:S02]  /*23d70*/  IADD3.X R9, R11, UR7, R0, P1, !PT ;  /* 0x000000070b097c10 */ /* 0x001fe40008ffe400 */
[----:B------:R-:W-:Y:S01]  /*23d80*/  IADD3 R3, P1, R12, UR6, RZ ;  /* 0x000000060c037c10 */ /* 0x000fe2000ff3e0ff */
[----:B---3--:R-:W-:-:S03]  /*23d90*/  IMAD R21, R30, 0x5000, R14 ;  /* 0x000050001e157824 */ /* 0x008fc600078e020e */
[----:B------:R-:W-:Y:S01]  /*23da0*/  IADD3.X R2, R0, UR7, R13, P1, !PT ;  /* 0x0000000700027c10 */ /* 0x000fe20008ffe40d */
[----:B-1----:R-:W-:Y:S08]  /*23db0*/  BRA.DIV UR4, `(.L_x_3332) ;  /* 0x0000009204f47947 */ /* 0x002ff0000b800000 */
[----:B------:R-:W0:Y:S04]  /*23dc0*/  SHFL.IDX PT, R12, R10, RZ, 0x181f ;  /* 0x00181fff0a0c7589 */ /* 0x000e2800000e0000 */
[----:B------:R-:W1:Y:S01]  /*23dd0*/  SHFL.IDX PT, R0, R9, RZ, 0x181f ;  /* 0x00181fff09007589 */ /* 0x000e6200000e0000 */
[----:B------:R-:W-:-:S03]  /*23de0*/  ULDC.64 UR4, c[0x0][0x208] ;  /* 0x0000820000047ab9 */ /* 0x000fc60000000a00 */
[----:B------:R-:W2:Y:S01]  /*23df0*/  LDL.LU R14, [R1] ;  /* 0x00000000010e7983 */ /* 0x000ea20000300800 */
[C---:B------:R-:W-:Y:S02]  /*23e00*/  ISETP.GE.AND P2, PT, R20.reuse, 0x21, PT ;  /* 0x000000211400780c */ /* 0x040fe40003f46270 */
        /* <DEDUP_REMOVED lines=37> */
[----:B------:R-:W-:Y:S01]  /*24060*/  SHFL.IDX PT, R21, R9, 0x6, 0x181f ;  /* 0x00d81f0009157f89 */ /* 0x000fe200000e0000 */
[----:B--2---:R-:W-:-:S03]  /*24070*/  LOP3.LUT R14, R14, 0xffffffef, RZ, 0xc0, !PT ;  /* 0xffffffef0e0e7812 */ /* 0x004fc600078ec0ff */
        /* <DEDUP_REMOVED lines=15> */
[----:B0-----:R-:W-:-:S04]  /*24170*/  IADD3 R10, P1, R29, R10, RZ ;  /* 0x0000000a1d0a7210 */ /* 0x001fc80007f3e0ff */
[----:B------:R-:W-:Y:S02]  /*24180*/  IADD3.X R11, RZ, R9, RZ, P1, !PT ;  /* 0x00000009ff0b7210 */ /* 0x000fe40000ffe4ff */
[----:B------:R-:W-:Y:S01]  /*24190*/  ISETP.LT.OR P1, PT, R20, 0x81, P0 ;  /* 0x000000811400780c */ /* 0x000fe20000721670 */
[----:B------:R2:W3:-:S12]  /*241a0*/  SHFL.IDX PT, R9, R2, 0x1, 0x181f ;  /* 0x00381f0002097f89 */ /* 0x0004d800000e0000 */
        /* <DEDUP_REMOVED lines=14> */
[----:B------:R-:W-:-:S05]  /*24290*/  @P3 LOP3.LUT R14, R14, 0x100, RZ, 0xfc, !PT ;  /* 0x000001000e0e3812 */ /* 0x000fca00078efcff */
[----:B-1-3--:R2:W-:Y:S02]  /*242a0*/  STL [R1], R14 ;  /* 0x0000000e01007387 */ /* 0x00a5e40000100800 */
.L_x_3610:
[----:B------:R-:W-:Y:S01]  /*242b0*/  ISETP.LT.OR P0, PT, R20, 0x91, P0 ;  /* 0x000000911400780c */ /* 0x000fe20000701670 */
[----:B------:R-:W-:Y:S01]  /*242c0*/  ULDC.64 UR4, c[0x0][0x208] ;  /* 0x0000820000047ab9 */ /* 0x000fe20000000a00 */
[----:B--2---:R-:W-:-:S05]  /*242d0*/  IADD3 R2, P3, R29, R3, RZ ;  /* 0x000000031d027210 */ /* 0x004fca0007f7e0ff */
[----:B------:R-:W-:-:S06]  /*242e0*/  IMAD.X R3, RZ, RZ, R9, P3 ;  /* 0x000000ffff037224 */ /* 0x000fcc00018e0609 */
[----:B------:R-:W-:Y:S01]  /*242f0*/  @!PT LDS RZ, [RZ] ;  /* 0x00000000fffff984 */ /* 0x000fe20000000800 */
[----:B------:R-:W-:Y:S01]  /*24300*/  @!PT LDS RZ, [RZ] ;  /* 0x00000000fffff984 */ /* 0x000fe20000000800 */
[----:B------:R-:W-:Y:S01]  /*24310*/  @!PT LDS RZ, [RZ] ;  /* 0x00000000fffff984 */ /* 0x000fe20000000800 */
[----:B------:R1:W-:Y:S01]  /*24320*/  LDGSTS.E.BYPASS.LTC128B.128 [R0+0xec00], desc[UR4][R2.64], !P0 ;  /* 0x0ec0000002007fae */ /* 0x0003e2000c101d44 */
[----:B------:R-:W-:Y:S01]  /*24330*/  PLOP3.LUT P0, PT, PT, PT, PT, 0x80, 0x0 ;  /* 0x000000000000781c */ /* 0x000fe20003f0f070 */
[----:B------:R-:W-:-:S12]  /*24340*/  NOP ;  /* 0x0000000000007918 */ /* 0x000fd80000000000 */
.L_x_3333:
[----:B------:R-:W-:Y:S02]  /*24350*/  PLOP3.LUT P3, PT, P3, P0, PT, 0xa2, 0x0 ;  /* 0x000000000000781c */ /* 0x000fe40001f61472 */
[----:B------:R-:W-:-:S08]  /*24360*/  @P0 R2UR P3, UR4, R4 ;  /* 0x00000000040402ca */ /* 0x000fd00000060000 */
[----:B------:R-:W-:-:S05]  /*24370*/  @P0 PLOP3.LUT P0, PT, P3, PT, PT, 0x80, 0x0 ;  /* 0x000000000000081c */ /* 0x000fca0001f0f070 */
[----:B------:R-:W-:Y:S01]  /*24380*/  @!P3 SYNCS.ARRIVE.TRANS64.RED.A0T1 RZ, [UR4+0x22870], RZ ;  /* 0x022870ffffffb9a7 */ /* 0x000fe20008200404 */
[----:B------:R-:W-:Y:S07]  /*24390*/  @!P3 ARRIVES.LDGSTSBAR.64.TRANSCNT [UR4+0x22870] ;  /* 0x02287000ff00b9b0 */ /* 0x000fee0008000a84 */
[----:B------:R-:W-:Y:S05]  /*243a0*/  @P0 BRA.U.ANY `(.L_x_3333) ;  /* 0xfffffffd00e80947 */ /* 0x000fea000393ffff */
[----:B------:R-:W-:Y:S01]  /*243b0*/  NOP ;  /* 0x0000000000007918 */ /* 0x000fe20000000000 */
[----:B-1----:R-:W2:Y:S02]  /*243c0*/  LDL R2, [R1] ;  /* 0x0000000001027983 */ /* 0x002ea40000100800 */
[----:B--2---:R-:W-:-:S13]  /*243d0*/  LOP3.LUT P6, RZ, R2, 0x4, RZ, 0xc0, !PT ;  /* 0x0000000402ff7812 */ /* 0x004fda00078cc0ff */
[----:B------:R-:W-:Y:S05]  /*243e0*/  @!P6 BRA `(.L_x_3334) ;  /* 0x000000000004e947 */ /* 0x000fea0003800000 */
[----:B------:R-:W-:Y:S01]  /*243f0*/  BPT.TRAP 0x1 ;  /* 0x000000040000795c */ /* 0x000fe20000300000 */
.L_x_3334:
[----:B------:R1:W-:Y:S01]  /*24400*/  SYNCS.ARRIVE.TRANS64.A1T0 RZ, [R4+URZ+0x22870], RZ ;  /* 0x022870ff04ff79a7 */ /* 0x0003e2000810003f */
[----:B------:R-:W-:Y:S05]  /*24410*/  @!P6 BRA `(.L_x_3335) ;  /* 0x000000000004e947 */ /* 0x000fea0003800000 */
[----:B------:R-:W-:Y:S01]  /*24420*/  BPT.TRAP 0x1 ;  /* 0x000000040000795c */ /* 0x000fe20000300000 */
.L_x_3335:
[----:B------:R-:W2:Y:S01]  /*24430*/  LDL R2, [R1+0x28] ;  /* 0x0000280001027983 */ /* 0x000ea20000100800 */
[----:B------:R-:W-:Y:S01]  /*24440*/  BSSY B0, `(.L_x_3336) ;  /* 0x0000003000007945 */ /* 0x000fe20003800000 */
[----:B--2---:R-:W2:Y:S03]  /*24450*/  SYNCS.PHASECHK.TRANS64.TRYWAIT P0, [R4+URZ+0x22840], R2 ;  /* 0x02284002040075a7 */ /* 0x004ea6000800017f */
[----:B--2---:R-:W-:Y:S05]  /*24460*/  @!P0 BRA `(.L_x_3337) ;  /* 0x0000009800988947 */ /* 0x004fea0003800000 */
.L_x_3611:
[----:B------:R-:W-:Y:S05]  /*24470*/  BSYNC B0 ;  /* 0x0000000000007941 */ /* 0x000fea0003800000 */
.L_x_3336:
[----:B------:R-:W3:Y:S01]  /*24480*/  LDL.LU R11, [R1+0x20] ;  /* 0x00002000010b7983 */ /* 0x000ee20000300800 */
[----:B------:R-:W-:Y:S01]  /*24490*/  ULDC.64 UR4, c[0x0][0x300] ;  /* 0x0000c00000047ab9 */ /* 0x000fe20000000a00 */
[----:B------:R-:W-:Y:S02]  /*244a0*/  ULDC.64 UR6, c[0x0][0x310] ;  /* 0x0000c40000067ab9 */ /* 0x000fe40000000a00 */
[----:B------:R-:W4:Y:S01]  /*244b0*/  LDL.LU R10, [R1+0x24] ;  /* 0x00002400010a7983 */ /* 0x000f220000300800 */
[----:B------:R-:W-:Y:S02]  /*244c0*/  IMAD R9, R32, UR4, RZ ;  /* 0x0000000420097c24 */ /* 0x000fe4000f8e02ff */
[C---:B--2---:R-:W-:Y:S01]  /*244d0*/  IMAD.WIDE.U32 R2, R7.reuse, UR4, RZ ;  /* 0x0000000407027c25 */ /* 0x044fe2000f8e00ff */
[----:B------:R2:W5:Y:S03]  /*244e0*/  LDL R20, [R1] ;  /* 0x0000000001147983 */ /* 0x0005660000100800 */
[----:B------:R-:W-:-:S04]  /*244f0*/  IMAD R9, R7, UR5, R9 ;  /* 0x0000000507097c24 */ /* 0x000fc8000f8e0209 */
[----:B------:R-:W-:Y:S02]  /*24500*/  IMAD.IADD R3, R3, 0x1, R9 ;  /* 0x0000000103037824 */ /* 0x000fe400078e0209 */
[----:B------:R-:W-:Y:S02]  /*24510*/  IMAD R9, R26, UR4, RZ ;  /* 0x000000041a097c24 */ /* 0x000fe4000f8e02ff */
[----:B------:R-:W-:-:S04]  /*24520*/  IMAD.WIDE.U32 R2, R6, UR6, R2 ;  /* 0x0000000606027c25 */ /* 0x000fc8000f8e0002 */
[----:B------:R-:W-:Y:S02]  /*24530*/  IMAD R9, R8, UR5, R9 ;  /* 0x0000000508097c24 */ /* 0x000fe4000f8e0209 */
[----:B---3--:R-:W-:Y:S02]  /*24540*/  IMAD R7, R11, UR6, RZ ;  /* 0x000000060b077c24 */ /* 0x008fe4000f8e02ff */
[----:B------:R-:W3:Y:S02]  /*24550*/  LDC R11, c[0x0][0x2f4] ;  /* 0x0000bd00ff0b7b82 */ /* 0x000ee40000000800 */
[----:B------:R-:W-:Y:S02]  /*24560*/  IMAD R7, R6, UR7, R7 ;  /* 0x0000000706077c24 */ /* 0x000fe4000f8e0207 */
[----:B------:R-:W-:Y:S02]  /*24570*/  IMAD.MOV.U32 R6, RZ, RZ, R2 ;  /* 0x000000ffff067224 */ /* 0x000fe400078e0002 */
[----:B------:R-:W-:-:S02]  /*24580*/  IMAD.IADD R7, R3, 0x1, R7 ;  /* 0x0000000103077824 */ /* 0x000fc400078e0207 */
[----:B------:R-:W-:Y:S01]  /*24590*/  IMAD.WIDE.U32 R2, R8, UR4, RZ ;  /* 0x0000000408027c25 */ /* 0x000fe2000f8e00ff */
[----:B------:R-:W-:-:S03]  /*245a0*/  ULDC.64 UR4, c[0x0][0x308] ;  /* 0x0000c20000047ab9 */ /* 0x000fc60000000a00 */
[----:B------:R-:W-:Y:S02]  /*245b0*/  IMAD.IADD R3, R3, 0x1, R9 ;  /* 0x0000000103037824 */ /* 0x000fe400078e0209 */
[----:B----4-:R-:W-:Y:S02]  /*245c0*/  IMAD R10, R10, UR6, RZ ;  /* 0x000000060a0a7c24 */ /* 0x010fe4000f8e02ff */
[----:B------:R-:W-:-:S04]  /*245d0*/  IMAD.WIDE.U32 R2, R5, UR6, R2 ;  /* 0x0000000605027c25 */ /* 0x000fc8000f8e0002 */
[----:B------:R-:W-:Y:S01]  /*245e0*/  IMAD R10, R5, UR7, R10 ;  /* 0x00000007050a7c24 */ /* 0x000fe2000f8e020a */
[----:B------:R-:W-:Y:S01]  /*245f0*/  ULDC.64 UR6, c[0x0][0x2e8] ;  /* 0x0000ba0000067ab9 */ /* 0x000fe20000000a00 */
[----:B------:R-:W-:-:S04]  /*24600*/  IMAD.WIDE.U32 R6, R18, UR4, R6 ;  /* 0x0000000412067c25 */ /* 0x000fc8000f8e0006 */
[----:B------:R-:W-:Y:S01]  /*24610*/  IMAD.IADD R3, R3, 0x1, R10 ;  /* 0x0000000103037824 */ /* 0x000fe200078e020a */
[----:B------:R-:W-:Y:S01]  /*24620*/  IADD3 R8, P0, R6, UR6, RZ ;  /* 0x0000000606087c10 */ /* 0x000fe2000ff1e0ff */
[C---:B------:R-:W-:Y:S02]  /*24630*/  IMAD R9, R18.reuse, UR5, RZ ;  /* 0x0000000512097c24 */ /* 0x040fe4000f8e02ff */
[----:B------:R-:W-:-:S03]  /*24640*/  IMAD.WIDE.U32 R2, R18, UR4, R2 ;  /* 0x0000000412027c25 */ /* 0x000fc6000f8e0002 */
[----:B------:R-:W-:Y:S02]  /*24650*/  IADD3.X R7, R7, UR7, R9, P0, !PT ;  /* 0x0000000707077c10 */ /* 0x000fe400087fe409 */
[----:B------:R-:W-:Y:S01]  /*24660*/  IADD3 R5, P0, R2, UR6, RZ ;  /* 0x0000000602057c10 */ /* 0x000fe2000ff1e0ff */
[----:B------:R-:W-:-:S03]  /*24670*/  UMOV UR4, 0xffffffff ;  /* 0xffffffff00047882 */ /* 0x000fc60000000000 */
[----:B------:R-:W-:Y:S02]  /*24680*/  IADD3.X R6, R9, UR7, R3, P0, !PT ;  /* 0x0000000709067c10 */ /* 0x000fe400087fe403 */
[----:B---3--:R-:W-:Y:S01]  /*24690*/  ISETP.GE.AND P3, PT, R29, R11, PT ;  /* 0x0000000b1d00720c */ /* 0x008fe20003f66270 */
[----:B--2---:R-:W-:-:S12]  /*246a0*/  BRA.DIV UR4, `(.L_x_3338) ;  /* 0x0000009a04207947 */ /* 0x004fd8000b800000 */
[----:B------:R-:W2:Y:S01]  /*246b0*/  SHFL.IDX PT, R3, R8, RZ, 0x181f ;  /* 0x00181fff08037589 */ /* 0x000ea200000e0000 */
[----:B-----5:R-:W-:Y:S01]  /*246c0*/  LOP3.LUT R20, R20, 0xffffefff, RZ, 0xc0, !PT ;  /* 0xffffefff14147812 */ /* 0x020fe200078ec0ff */
[----:B------:R-:W-:Y:S02]  /*246d0*/  ULDC.64 UR4, c[0x0][0x208] ;  /* 0x0000820000047ab9 */ /* 0x000fe40000000a00 */
[----:B------:R-:W3:Y:S01]  /*246e0*/  SHFL.IDX PT, R2, R7, RZ, 0x181f ;  /* 0x00181fff07027589 */ /* 0x000ee200000e0000 */
[----:B------:R-:W-:-:S04]  /*246f0*/  @P4 LOP3.LUT R20, R20, 0x1000, RZ, 0xfc, !PT ;  /* 0x0000100014144812 */ /* 0x000fc800078efcff */
[C---:B------:R-:W-:Y:S02]  /*24700*/  LOP3.LUT P4, RZ, R20.reuse, 0x40, RZ, 0xc0, !PT ;  /* 0x0000004014ff7812 */ /* 0x040fe4000788c0ff */
[----:B------:R-:W-:-:S04]  /*24710*/  LOP3.LUT R20, R20, 0xfffff7ff, RZ, 0xc0, !PT ;  /* 0xfffff7ff14147812 */ /* 0x000fc800078ec0ff */
[----:B------:R-:W-:-:S04]  /*24720*/  @P1 LOP3.LUT R20, R20, 0x800, RZ, 0xfc, !PT ;  /* 0x0000080014141812 */ /* 0x000fc800078efcff */
[C---:B------:R-:W-:Y:S02]  /*24730*/  LOP3.LUT P1, RZ, R20.reuse, 0x10, RZ, 0xc0, !PT ;  /* 0x0000001014ff7812 */ /* 0x040fe4000782c0ff */
[----:B------:R-:W-:Y:S02]  /*24740*/  LOP3.LUT R20, R20, 0xfffffbff, RZ, 0xc0, !PT ;  /* 0xfffffbff14147812 */ /* 0x000fe400078ec0ff */
[----:B--2---:R-:W-:Y:S02]  /*24750*/  @P4 IADD3 R3, P0, R29, R3, RZ ;  /* 0x000000031d034210 */ /* 0x004fe40007f1e0ff */
[----:B------:R-:W-:Y:S02]  /*24760*/  @P2 LOP3.LUT R20, R20, 0x400, RZ, 0xfc, !PT ;  /* 0x0000040014142812 */ /* 0x000fe400078efcff */
[----:B---3--:R-:W-:Y:S02]  /*24770*/  @P4 IADD3.X R2, RZ, R2, RZ, P0, !PT ;  /* 0x00000002ff024210 */ /* 0x008fe400007fe4ff */
[----:B------:R-:W-:Y:S01]  /*24780*/  LOP3.LUT P2, RZ, R20, 0x8, RZ, 0xc0, !PT ;  /* 0x0000000814ff7812 */ /* 0x000fe2000784c0ff */
[----:B------:R-:W-:Y:S01]  /*24790*/  STL [R1], R20 ;  /* 0x0000001401007387 */ /* 0x000fe20000100800 */
[----:B------:R-:W-:-:S02]  /*247a0*/  @P4 LOP3.LUT R3, R3, R2, RZ, 0x3c, !PT ;  /* 0x0000000203034212 */ /* 0x000fc400078e3cff */
[----:B------:R-:W-:Y:S02]  /*247b0*/  LOP3.LUT P6, RZ, R20, 0x80, RZ, 0xc0, !PT ;  /* 0x0000008014ff7812 */ /* 0x000fe400078cc0ff */
[----:B------:R-:W-:-:S04]  /*247c0*/  @P4 LOP3.LUT R2, R3, R2, RZ, 0x3c, !PT ;  /* 0x0000000203024212 */ /* 0x000fc800078e3cff */
[----:B------:R-:W-:-:S05]  /*247d0*/  @P4 LOP3.LUT R3, R3, R2, RZ, 0x3c, !PT ;  /* 0x0000000203034212 */ /* 0x000fca00078e3cff */
[----:B------:R-:W-:Y:S01]  /*247e0*/  @!PT LDS RZ, [RZ] ;  /* 0x00000000fffff984 */ /* 0x000fe20000000800 */
[----:B------:R2:W-:Y:S01]  /*247f0*/  @P4 LDGSTS.E.BYPASS.LTC128B.128 [R0+0x18400], desc[UR4][R2.64], !P3 ;  /* 0x1840000002004fae */ /* 0x0005e2000d901d44 */
[----:B------:R-:W-:-:S03]  /*24800*/  LOP3.LUT P4, RZ, R20, 0x1000, RZ, 0xc0, !PT ;  /* 0x0000100014ff7812 */ /* 0x000fc6000788c0ff */
[----:B--2---:R-:W2:Y:S04]  /*24810*/  SHFL.IDX PT, R3, R8, 0x1, 0x181f ;  /* 0x00381f0008037f89 */ /* 0x004ea800000e0000 */
[----:B------:R-:W3:Y:S01]  /*24820*/  SHFL.IDX PT, R2, R7, 0x1, 0x181f ;  /* 0x00381f0007027f89 */ /* 0x000ee200000e0000 */
[----:B--2---:R-:W-:-:S05]  /*24830*/  @P1 IADD3 R3, P0, R29, R3, RZ ;  /* 0x000000031d031210 */ /* 0x004fca0007f1e0ff */
[----:B---3--:R-:W-:-:S05]  /*24840*/  @P1 IMAD.X R2, RZ, RZ, R2, P0 ;  /* 0x000000ffff021224 */ /* 0x008fca00000e0602 */
[----:B------:R-:W-:-:S04]  /*24850*/  @P1 LOP3.LUT R3, R3, R2, RZ, 0x3c, !PT ;  /* 0x0000000203031212 */ /* 0x000fc800078e3cff */
[----:B------:R-:W-:-:S04]  /*24860*/  @P1 LOP3.LUT R2, R3, R2, RZ, 0x3c, !PT ;  /* 0x0000000203021212 */ /* 0x000fc800078e3cff */
[----:B------:R-:W-:-:S05]  /*24870*/  @P1 LOP3.LUT R3, R3, R2, RZ, 0x3c, !PT ;  /* 0x0000000203031212 */ /* 0x000fca00078e3cff */
        /* <DEDUP_REMOVED lines=21> */
[----:B------:R-:W3:Y:S06]  /*249d0*/  SHFL.IDX PT, R2, R7, 0x4, 0x181f ;  /* 0x00981f0007027f89 */ /* 0x000eec00000e0000 */
[----:B--2---:R-:W-:-:S05]  /*249e0*/  @P5 IADD3 R3, P0, R29, R3, RZ ;  /* 0x000000031d035210 */ /* 0x004fca0007f1e0ff */
[----:B---3--:R-:W-:-:S05]  /*249f0*/  @P5 IMAD.X R2, RZ, RZ, R2, P0 ;  /* 0x000000ffff025224 */ /* 0x008fca00000e0602 */
[----:B------:R-:W-:-:S04]  /*24a00*/  @P5 LOP3.LUT R3, R3, R2, RZ, 0x3c, !PT ;  /* 0x0000000203035212 */ /* 0x000fc800078e3cff */
[----:B------:R-:W-:-:S04]  /*24a10*/  @P5 LOP3.LUT R2, R3, R2, RZ, 0x3c, !PT ;  /* 0x0000000203025212 */ /* 0x000fc800078e3cff */
[----:B------:R-:W-:-:S05]  /*24a20*/  @P5 LOP3.LUT R3, R3, R2, RZ, 0x3c, !PT ;  /* 0x0000000203035212 */ /* 0x000fca00078e3cff */
[----:B------:R2:W-:Y:S04]  /*24a30*/  @P5 LDGSTS.E.BYPASS.LTC128B.128 [R0+0x1a400], desc[UR4][R2.64], !P3 ;  /* 0x1a40000002005fae */ /* 0x0005e8000d901d44 */
[----:B--2---:R-:W2:Y:S04]  /*24a40*/  SHFL.IDX PT, R3, R8, 0x5, 0x181f ;  /* 0x00b81f0008037f89 */ /* 0x004ea800000e0000 */
[----:B------:R-:W3:Y:S01]  /*24a50*/  SHFL.IDX PT, R2, R7, 0x5, 0x181f ;  /* 0x00b81f0007027f89 */ /* 0x000ee200000e0000 */
[----:B--2---:R-:W-:-:S05]  /*24a60*/  @P6 IADD3 R3, P0, R29, R3, RZ ;  /* 0x000000031d036210 */ /* 0x004fca0007f1e0ff */
[----:B---3--:R-:W-:-:S05]  /*24a70*/  @P6 IMAD.X R2, RZ, RZ, R2, P0 ;  /* 0x000000ffff026224 */ /* 0x008fca00000e0602 */
[----:B------:R-:W-:-:S04]  /*24a80*/  @P6 LOP3.LUT R3, R3, R2, RZ, 0x3c, !PT ;  /* 0x0000000203036212 */ /* 0x000fc800078e3cff */
[----:B------:R-:W-:-:S04]  /*24a90*/  @P6 LOP3.LUT R2, R3, R2, RZ, 0x3c, !PT ;  /* 0x0000000203026212 */ /* 0x000fc800078e3cff */
[----:B------:R-:W-:-:S05]  /*24aa0*/  @P6 LOP3.LUT R3, R3, R2, RZ, 0x3c, !PT ;  /* 0x0000000203036212 */ /* 0x000fca00078e3cff */
[----:B------:R2:W-:Y:S04]  /*24ab0*/  @P6 LDGSTS.E.BYPASS.LTC128B.128 [R0+0x1ac00], desc[UR4][R2.64], !P3 ;  /* 0x1ac0000002006fae */ /* 0x0005e8000d901d44 */
[----:B--2---:R-:W2:Y:S04]  /*24ac0*/  SHFL.IDX PT, R3, R8, 0x6, 0x181f ;  /* 0x00d81f0008037f89 */ /* 0x004ea800000e0000 */
[----:B------:R-:W3:Y:S04]  /*24ad0*/  SHFL.IDX PT, R2, R7, 0x6, 0x181f ;  /* 0x00d81f0007027f89 */ /* 0x000ee800000e0000 */
[----:B------:R-:W-:Y:S01]  /*24ae0*/  SHFL.IDX PT, R7, R7, 0x7, 0x181f ;  /* 0x00f81f0007077f89 */ /* 0x000fe200000e0000 */
[----:B--2---:R-:W-:-:S05]  /*24af0*/  @P4 IADD3 R3, P0, R29, R3, RZ ;  /* 0x000000031d034210 */ /* 0x004fca0007f1e0ff */
[----:B---3--:R-:W-:-:S05]  /*24b00*/  @P4 IMAD.X R2, RZ, RZ, R2, P0 ;  /* 0x000000ffff024224 */ /* 0x008fca00000e0602 */
[----:B------:R-:W-:-:S04]  /*24b10*/  @P4 LOP3.LUT R3, R3, R2, RZ, 0x3c, !PT ;  /* 0x0000000203034212 */ /* 0x000fc800078e3cff */
[----:B------:R-:W-:-:S04]  /*24b20*/  @P4 LOP3.LUT R2, R3, R2, RZ, 0x3c, !PT ;  /* 0x0000000203024212 */ /* 0x000fc800078e3cff */
[----:B------:R-:W-:-:S05]  /*24b30*/  @P4 LOP3.LUT R3, R3, R2, RZ, 0x3c, !PT ;  /* 0x0000000203034212 */ /* 0x000fca00078e3cff */
[----:B------:R2:W-:Y:S04]  /*24b40*/  @P4 LDGSTS.E.BYPASS.LTC128B.128 [R0+0x1b400], desc[UR4][R2.64], !P3 ;  /* 0x1b40000002004fae */ /* 0x0005e8000d901d44 */
[----:B--2---:R-:W2:Y:S04]  /*24b50*/  SHFL.IDX PT, R2, R8, 0x7, 0x181f ;  /* 0x00f81f0008027f89 */ /* 0x004ea800000e0000 */
[----:B------:R-:W3:Y:S04]  /*24b60*/  SHFL.IDX PT, R8, R5, RZ, 0x181f ;  /* 0x00181fff05087589 */ /* 0x000ee800000e0000 */
[----:B------:R-:W-:Y:S01]  /*24b70*/  SHFL.IDX PT, R5, R5, 0x1, 0x181f ;  /* 0x00381f0005057f89 */ /* 0x000fe200000e0000 */
[----:B--2---:R-:W-:-:S04]  /*24b80*/  @P1 IADD3 R2, P0, R29, R2, RZ ;  /* 0x000000021d021210 */ /* 0x004fc80007f1e0ff */
[----:B------:R-:W-:Y:S02]  /*24b90*/  @P1 IADD3.X R3, RZ, R7, RZ, P0, !PT ;  /* 0x00000007ff031210 */ /* 0x000fe400007fe4ff */
[----:B------:R-:W2:Y:S04]  /*24ba0*/  SHFL.IDX PT, R7, R6, RZ, 0x181f ;  /* 0x00181fff06077589 */ /* 0x000ea800000e0000 */
[----:B------:R3:W-:Y:S04]  /*24bb0*/  @P1 LDGSTS.E.BYPASS.LTC128B.128 [R0+0x1bc00], desc[UR4][R2.64], !P3 ;  /* 0x1bc0000002001fae */ /* 0x0007e8000d901d44 */
[----:B------:R-:W4:Y:S01]  /*24bc0*/  SHFL.IDX PT, R6, R6, 0x1, 0x181f ;  /* 0x00381f0006067f89 */ /* 0x000f2200000e0000 */
[----:B---3--:R-:W-:-:S05]  /*24bd0*/  @P2 IADD3 R2, P0, R29, R8, RZ ;  /* 0x000000081d022210 */ /* 0x008fca0007f1e0ff */
[----:B--2---:R-:W-:-:S05]  /*24be0*/  @P2 IMAD.X R3, RZ, RZ, R7, P0 ;  /* 0x000000ffff032224 */ /* 0x004fca00000e0607 */
[----:B------:R2:W-:Y:S03]  /*24bf0*/  @P2 LDGSTS.E.BYPASS.LTC128B.128 [R0+0x1c400], desc[UR4][R2.64], !P3 ;  /* 0x1c40000002002fae */ /* 0x0005e6000d901d44 */
.L_x_3633:
[----:B------:R-:W-:Y:S01]  /*24c00*/  LOP3.LUT P1, RZ, R20, 0x100, RZ, 0xc0, !PT ;  /* 0x0000010014ff7812 */ /* 0x000fe2000782c0ff */
[----:B------:R-:W-:-:S12]  /*24c10*/  ULDC.64 UR4, c[0x0][0x208] ;  /* 0x0000820000047ab9 */ /* 0x000fd80000000a00 */
[----:B--2---:R-:W-:-:S05]  /*24c20*/  @P1 IADD3 R2, P0, R29, R5, RZ ;  /* 0x000000051d021210 */ /* 0x004fca0007f1e0ff */
[----:B----4-:R-:W-:Y:S01]  /*24c30*/  @P1 IMAD.X R3, RZ, RZ, R6, P0 ;  /* 0x000000ffff031224 */ /* 0x010fe200000e0606 */
[----:B------:R-:W-:-:S04]  /*24c40*/  PLOP3.LUT P0, PT, PT, PT, PT, 0x80, 0x0 ;  /* 0x000000000000781c */ /* 0x000fc80003f0f070 */
[----:B------:R-:W-:Y:S01]  /*24c50*/  @!PT LDS RZ, [RZ] ;  /* 0x00000000fffff984 */ /* 0x000fe20000000800 */
[----:B------:R-:W-:Y:S01]  /*24c60*/  @!PT LDS RZ, [RZ] ;  /* 0x00000000fffff984 */ /* 0x000fe20000000800 */
[----:B------:R-:W-:Y:S01]  /*24c70*/  @!PT LDS RZ, [RZ] ;  /* 0x00000000fffff984 */ /* 0x000fe20000000800 */
[----:B------:R2:W-:Y:S01]  /*24c80*/  @P1 LDGSTS.E.BYPASS.LTC128B.128 [R0+0x1cc00], desc[UR4][R2.64], !P3 ;  /* 0x1cc0000002001fae */ /* 0x0005e2000d901d44 */
[----:B------:R-:W-:-:S08]  /*24c90*/  NOP ;  /* 0x0000000000007918 */ /* 0x000fd00000000000 */
.L_x_3339:
[----:B------:R-:W-:Y:S02]  /*24ca0*/  PLOP3.LUT P1, PT, P1, P0, PT, 0xa2, 0x0 ;  /* 0x000000000000781c */ /* 0x000fe40000f21472 */
[----:B------:R-:W-:-:S08]  /*24cb0*/  @P0 R2UR P1, UR4, R4 ;  /* 0x00000000040402ca */ /* 0x000fd00000020000 */
[----:B------:R-:W-:-:S05]  /*24cc0*/  @P0 PLOP3.LUT P0, PT, P1, PT, PT, 0x80, 0x0 ;  /* 0x000000000000081c */ /* 0x000fca0000f0f070 */
[----:B------:R-:W-:Y:S01]  /*24cd0*/  @!P1 SYNCS.ARRIVE.TRANS64.RED.A0T1 RZ, [UR4+0x22830], RZ ;  /* 0x022830ffffff99a7 */ /* 0x000fe20008200404 */
[----:B------:R-:W-:Y:S07]  /*24ce0*/  @!P1 ARRIVES.LDGSTSBAR.64.TRANSCNT [UR4+0x22830] ;  /* 0x02283000ff0099b0 */ /* 0x000fee0008000a84 */
[----:B------:R-:W-:Y:S05]  /*24cf0*/  @P0 BRA.U.ANY `(.L_x_3339) ;  /* 0xfffffffd00e80947 */ /* 0x000fea000393ffff */
[----:B------:R-:W-:Y:S01]  /*24d00*/  NOP ;  /* 0x0000000000007918 */ /* 0x000fe20000000000 */
[----:B--2---:R-:W2:Y:S02]  /*24d10*/  LDL R0, [R1] ;  /* 0x0000000001007983 */ /* 0x004ea40000100800 */
[----:B--2---:R-:W-:-:S13]  /*24d20*/  LOP3.LUT P2, RZ, R0, 0x4, RZ, 0xc0, !PT ;  /* 0x0000000400ff7812 */ /* 0x004fda000784c0ff */
[----:B------:R-:W-:Y:S05]  /*24d30*/  @!P2 BRA `(.L_x_3340) ;  /* 0x000000000004a947 */ /* 0x000fea0003800000 */
[----:B------:R-:W-:Y:S01]  /*24d40*/  BPT.TRAP 0x1 ;  /* 0x000000040000795c */ /* 0x000fe20000300000 */
.L_x_3340:
[----:B------:R2:W5:Y:S01]  /*24d50*/  LDL.LU R5, [R1+0x30] ;  /* 0x0000300001057983 */ /* 0x0005620000300800 */
        /* <DEDUP_REMOVED lines=22> */
[----:B-12---:R-:W-:Y:S01]  /*24ec0*/  IMAD.U32 R4, RZ, RZ, UR4 ;  /* 0x00000004ff047e24 */ /* 0x006fe2000f8e00ff */
        /* <DEDUP_REMOVED lines=9> */
[----:B0-----:R-:W-:-:S07]  /*24f60*/  LEPC R20, `(.L_x_3342) ;  /* 0x000000001014794e */ /* 0x001fce0000000000 */
[----:B-1----:R-:W-:Y:S05]  /*24f70*/  CALL.ABS.NOINC R2 ;  /* 0x0000000002007343 */ /* 0x002fea0003c00000 */
.L_x_3342:
[----:B------:R-:W-:Y:S05]  /*24f80*/  BSYNC B6 ;  /* 0x0000000000067941 */ /* 0x000fea0003800000 */
.L_x_3341:
[----:B------:R3:W5:Y:S01]  /*24f90*/  LDL R8, [R1+0x2c] ;  /* 0x00002c0001087983 */ /* 0x0007620000100800 */
[----:B------:R-:W4:Y:S01]  /*24fa0*/  LDC R6, c[0x0][0x448] ;  /* 0x00011200ff067b82 */ /* 0x000f220000000800 */
[----:B------:R-:W-:Y:S01]  /*24fb0*/  MOV R2, R24 ;  /* 0x0000001800027202 */ /* 0x000fe20000000f00 */
[----:B------:R-:W-:Y:S01]  /*24fc0*/  IMAD.MOV.U32 R3, RZ, RZ, R26 ;  /* 0x000000ffff037224 */ /* 0x000fe200078e001a */
[----:B------:R-:W0:Y:S01]  /*24fd0*/  S2R R20, SR_TID.X ;  /* 0x0000000000147919 */ /* 0x000e220000002100 */
[----:B------:R-:W-:Y:S01]  /*24fe0*/  ULDC.64 UR4, c[0x0][0x2d8] ;  /* 0x0000b60000047ab9 */ /* 0x000fe20000000a00 */
[----:B------:R-:W-:Y:S01]  /*24ff0*/  ULDC.64 UR6, c[0x0][0x280] ;  /* 0x0000a00000067ab9 */ /* 0x000fe20000000a00 */
[----:B------:R-:W-:-:S04]  /*25000*/  IMAD.WIDE.U32 R2, R18, UR4, R2 ;  /* 0x0000000412027c25 */ /* 0x000fc8000f8e0002 */
[----:B------:R-:W-:Y:S01]  /*25010*/  IMAD R3, R18, UR5, R3 ;  /* 0x0000000512037c24 */ /* 0x000fe2000f8e0203 */
[----:B------:R-:W-:Y:S02]  /*25020*/  ULDC.64 UR4, c[0x0][0x2e0] ;  /* 0x0000b80000047ab9 */ /* 0x000fe40000000a00 */
[----:B------:R-:W-:Y:S02]  /*25030*/  IMAD R0, R28, UR4, RZ ;  /* 0x000000041c007c24 */ /* 0x000fe4000f8e02ff */
[----:B------:R-:W-:-:S04]  /*25040*/  IMAD.WIDE.U32 R2, R23, UR4, R2 ;  /* 0x0000000417027c25 */ /* 0x000fc8000f8e0002 */
[----:B------:R-:W-:Y:S01]  /*25050*/  IMAD R0, R23, UR5, R0 ;  /* 0x0000000517007c24 */ /* 0x000fe2000f8e0200 */
[----:B------:R-:W-:-:S03]  /*25060*/  ULDC.64 UR4, c[0x0][0x2d0] ;  /* 0x0000b40000047ab9 */ /* 0x000fc60000000a00 */
[----:B------:R-:W-:Y:S01]  /*25070*/  IMAD.IADD R3, R3, 0x1, R0 ;  /* 0x0000000103037824 */ /* 0x000fe200078e0200 */
[----:B----4-:R-:W-:Y:S02]  /*25080*/  ISETP.NE.AND P0, PT, R6, 0x1, PT ;  /* 0x000000010600780c */ /* 0x010fe40003f05270 */
[C---:B0-----:R-:W-:Y:S01]  /*25090*/  LOP3.LUT R21, R20.reuse, 0x7f, RZ, 0xc0, !PT ;  /* 0x0000007f14157812 */ /* 0x041fe200078ec0ff */
[----:B------:R-:W-:-:S10]  /*250a0*/  IMAD.SHL.U32 R20, R20, 0x10, RZ ;  /* 0x0000001014147824 */ /* 0x000fd400078e00ff */
[----:B------:R-:W0:Y:S01]  /*250b0*/  @P0 LDC R7, c[0x0][0x44c] ;  /* 0x00011300ff070b82 */ /* 0x000e220000000800 */
[----:B------:R-:W-:-:S04]  /*250c0*/  SHF.R.U32.HI R21, RZ, 0x3, R21 ;  /* 0x00000003ff157819 */ /* 0x000fc80000011615 */
[----:B------:R-:W-:-:S03]  /*250d0*/  LOP3.LUT R20, R21, 0x70, R20, 0xf8, !PT ;  /* 0x0000007015147812 */ /* 0x000fc600078ef814 */
[----:B------:R-:W4:Y:S02]  /*250e0*/  @P0 LDC R0, c[0x0][0x450] ;  /* 0x00011400ff000b82 */ /* 0x000f240000000800 */
[----:B------:R-:W-:-:S04]  /*250f0*/  IMAD R5, R17, 0x80, R20 ;  /* 0x0000008011057824 */ /* 0x000fc800078e0214 */
[----:B-12---:R-:W-:Y:S02]  /*25100*/  IMAD.MOV.U32 R4, RZ, RZ, R5 ;  /* 0x000000ffff047224 */ /* 0x006fe400078e0005 */
[----:B0-----:R-:W-:Y:S01]  /*25110*/  @P0 IMAD.HI.U32 R7, R5, R7, RZ ;  /* 0x0000000705070227 */ /* 0x001fe200078e00ff */
[----:B------:R-:W0:Y:S04]  /*25120*/  S2R R20, SR_TID.X ;  /* 0x0000000000147919 */ /* 0x000e280000002100 */
        /* <DEDUP_REMOVED lines=8> */
[----:B------:R-:W-:-:S03]  /*251b0*/  ULDC.64 UR4, c[0x0][0x2c8] ;  /* 0x0000b20000047ab9 */ /* 0x000fc60000000a00 */
[----:B------:R-:W-:Y:S01]  /*251c0*/  IADD3 R3, R3, R5, RZ ;  /* 0x0000000503037210 */ /* 0x000fe20007ffe0ff */
        /* <DEDUP_REMOVED lines=10> */
[----:B---3--:R-:W-:Y:S06]  /*25270*/  BRA.DIV UR4, `(.L_x_3343) ;  /* 0x0000009a04687947 */ /* 0x008fec000b800000 */
[----:B------:R-:W0:Y:S01]  /*25280*/  SHFL.IDX PT, R14, R0, RZ, 0x181f ;  /* 0x00181fff000e7589 */ /* 0x000e2200000e0000 */
[----:B------:R-:W-:Y:S01]  /*25290*/  IMAD R31, R31, R6, RZ ;  /* 0x000000061f1f7224 */ /* 0x000fe200078e02ff */
[----:B------:R-:W-:Y:S01]  /*252a0*/  ULDC.64 UR4, c[0x0][0x208] ;  /* 0x0000820000047ab9 */ /* 0x000fe20000000a00 */
[----:B------:R-:W-:Y:S01]  /*252b0*/  IMAD R17, R17, 0x80, R9 ;  /* 0x0000008011117824 */ /* 0x000fe200078e0209 */
        /* <DEDUP_REMOVED lines=9> */
[----:B--2---:R-:W-:-:S05]  /*25350*/  @!P3 IADD3 R5, P1, R29, R5, RZ ;  /* 0x000000051d05b210 */ /* 0x004fca0007f3e0ff */
[----:B0-----:R-:W-:Y:S02]  /*25360*/  @!P3 IMAD.X R6, RZ, RZ, R2, P1 ;  /* 0x000000ffff06b224 */ /* 0x001fe400008e0602 */
[----:B------:R-:W-:Y:S02]  /*25370*/  @!P2 IMAD.MOV.U32 R2, RZ, RZ, R3 ;  /* 0x000000ffff02a224 */ /* 0x000fe400078e0003 */
[----:B------:R-:W-:-:S05]  /*25380*/  @!P2 IMAD.MOV.U32 R3, RZ, RZ, R7 ;  /* 0x000000ffff03a224 */ /* 0x000fca00078e0007 */
[----:B-----5:R0:W-:Y:S02]  /*25390*/  @!P2 LDGSTS.E.BYPASS.LTC128B.128 [R8+0x14400], desc[UR4][R2.64], !P0 ;  /* 0x144000000208afae */ /* 0x0201e4000c101d44 */
[----:B0-----:R-:W-:Y:S01]  /*253a0*/  @!P3 MOV R2, R5 ;  /* 0x000000050002b202 */ /* 0x001fe20000000f00 */
[----:B------:R-:W-:Y:S02]  /*253b0*/  @!P3 IMAD.MOV.U32 R3, RZ, RZ, R6 ;  /* 0x000000ffff03b224 */ /* 0x000fe400078e0006 */
[----:B------:R-:W-:-:S03]  /*253c0*/  VIADD R6, R17, 0x20 ;  /* 0x0000002011067836 */ /* 0x000fc60000000000 */
[----:B------:R0:W-:Y:S02]  /*253d0*/  @!P3 LDGSTS.E.BYPASS.LTC128B.128 [R8+0x14c00], desc[UR4][R2.64], !P0 ;  /* 0x14c000000208bfae */ /* 0x0001e4000c101d44 */
[----:B------:R-:W-:Y:S01]  /*253e0*/  ISETP.GE.AND P1, PT, R6, R31, PT ;  /* 0x0000001f0600720c */ /* 0x000fe20003f26270 */
[----:B------:R-:W-:Y:S01]  /*253f0*/  VIADD R6, R17, 0x30 ;  /* 0x0000003011067836 */ /* 0x000fe20000000000 */
[----:B0-----:R-:W0:Y:S11]  /*25400*/  SHFL.IDX PT, R2, R4, 0x2, 0x181f ;  /* 0x00581f0004027f89 */ /* 0x001e3600000e0000 */
[----:B------:R-:W-:-:S05]  /*25410*/  @!P1 IADD3 R14, P2, R29, R14, RZ ;  /* 0x0000000e1d0e9210 */ /* 0x000fca0007f5e0ff */
[----:B0-----:R-:W-:Y:S02]  /*25420*/  @!P1 IMAD.X R5, RZ, RZ, R2, P2 ;  /* 0x000000ffff059224 */ /* 0x001fe400010e0602 */
[----:B------:R-:W-:Y:S02]  /*25430*/  @!P1 IMAD.MOV.U32 R2, RZ, RZ, R14 ;  /* 0x000000ffff029224 */ /* 0x000fe400078e000e */
[----:B------:R-:W-:Y:S01]  /*25440*/  @!P1 IMAD.MOV.U32 R3, RZ, RZ, R5 ;  /* 0x000000ffff039224 */ /* 0x000fe200078e0005 */
[----:B------:R-:W0:Y:S04]  /*25450*/  SHFL.IDX PT, R14, R0, 0x3, 0x181f ;  /* 0x00781f00000e7f89 */ /* 0x000e2800000e0000 */
[----:B------:R1:W-:Y:S01]  /*25460*/  @!P1 LDGSTS.E.BYPASS.LTC128B.128 [R8+0x15400], desc[UR4][R2.64], !P0 ;  /* 0x1540000002089fae */ /* 0x0003e2000c101d44 */
[----:B------:R-:W-:Y:S01]  /*25470*/  ISETP.GE.AND P1, PT, R6, R31, PT ;  /* 0x0000001f0600720c */ /* 0x000fe20003f26270 */
[----:B------:R-:W-:-:S02]  /*25480*/  VIADD R6, R17, 0x40 ;  /* 0x0000004011067836 */ /* 0x000fc40000000000 */
[----:B-1----:R-:W1:Y:S10]  /*25490*/  SHFL.IDX PT, R2, R4, 0x3, 0x181f ;  /* 0x00781f0004027f89 */ /* 0x002e7400000e0000 */
[----:B0-----:R-:W-:-:S04]  /*254a0*/  @!P1 IADD3 R14, P2, R29, R14, RZ ;  /* 0x0000000e1d0e9210 */ /* 0x001fc80007f5e0ff */
[----:B-1----:R-:W-:Y:S01]  /*254b0*/  @!P1 IADD3.X R3, RZ, R2, RZ, P2, !PT ;  /* 0x00000002ff039210 */ /* 0x002fe200017fe4ff */
[----:B------:R-:W-:Y:S02]  /*254c0*/  @!P1 IMAD.MOV.U32 R2, RZ, RZ, R14 ;  /* 0x000000ffff029224 */ /* 0x000fe400078e000e */
[----:B------:R-:W0:Y:S04]  /*254d0*/  SHFL.IDX PT, R14, R0, 0x4, 0x181f ;  /* 0x00981f00000e7f89 */ /* 0x000e2800000e0000 */
[----:B------:R1:W-:Y:S01]  /*254e0*/  @!P1 LDGSTS.E.BYPASS.LTC128B.128 [R8+0x15c00], desc[UR4][R2.64], !P0 ;  /* 0x15c0000002089fae */ /* 0x0003e2000c101d44 */
[----:B------:R-:W-:Y:S01]  /*254f0*/  ISETP.GE.AND P1, PT, R6, R31, PT ;  /* 0x0000001f0600720c */ /* 0x000fe20003f26270 */
[----:B------:R-:W-:Y:S02]  /*25500*/  VIADD R6, R17, 0x50 ;  /* 0x0000005011067836 */ /* 0x000fe40000000000 */
        /* <DEDUP_REMOVED lines=11> */
[----:B------:R-:W-:Y:S02]  /*255c0*/  @!P1 MOV R2, R14 ;  /* 0x0000000e00029202 */ /* 0x000fe40000000f00 */
[----:B------:R-:W0:Y:S01]  /*255d0*/  SHFL.IDX PT, R14, R0, 0x6, 0x181f ;  /* 0x00d81f00000e7f89 */ /* 0x000e2200000e0000 */
[----:B------:R-:W-:-:S03]  /*255e0*/  ISETP.GE.AND P2, PT, R6, R31, PT ;  /* 0x0000001f0600720c */ /* 0x000fc60003f46270 */
[----:B------:R1:W-:Y:S04]  /*255f0*/  @!P1 LDGSTS.E.BYPASS.LTC128B.128 [R8+0x16c00], desc[UR4][R2.64], !P0 ;  /* 0x16c0000002089fae */ /* 0x0003e8000c101d44 */
[----:B-1----:R-:W1:Y:S04]  /*25600*/  SHFL.IDX PT, R2, R4, 0x6, 0x181f ;  /* 0x00d81f0004027f89 */ /* 0x002e6800000e0000 */
[----:B------:R-:W2:Y:S02]  /*25610*/  SHFL.IDX PT, R4, R4, 0x7, 0x181f ;  /* 0x00f81f0004047f89 */ /* 0x000ea400000e0000 */
[----:B0-----:R-:W-:-:S05]  /*25620*/  @!P2 IADD3 R14, P1, R29, R14, RZ ;  /* 0x0000000e1d0ea210 */ /* 0x001fca0007f3e0ff */
[----:B-1----:R-:W-:Y:S02]  /*25630*/  @!P2 IMAD.X R3, RZ, RZ, R2, P1 ;  /* 0x000000ffff03a224 */ /* 0x002fe400008e0602 */
[----:B------:R-:W-:Y:S02]  /*25640*/  @!P2 IMAD.MOV.U32 R2, RZ, RZ, R14 ;  /* 0x000000ffff02a224 */ /* 0x000fe400078e000e */
[----:B------:R0:W1:Y:S04]  /*25650*/  SHFL.IDX PT, R14, R0, 0x7, 0x181f ;  /* 0x00f81f00000e7f89 */ /* 0x00006800000e0000 */
[----:B--2---:R0:W-:Y:S02]  /*25660*/  @!P2 LDGSTS.E.BYPASS.LTC128B.128 [R8+0x17400], desc[UR4][R2.64], !P0 ;  /* 0x174000000208afae */ /* 0x0041e4000c101d44 */
.L_x_3650:
[----:B0-----:R-:W-:Y:S01]  /*25670*/  VIADD R0, R17, 0x70 ;  /* 0x0000007011007836 */ /* 0x001fe20000000000 */
[----:B------:R-:W-:-:S04]  /*25680*/  ULDC.64 UR4, c[0x0][0x208] ;  /* 0x0000820000047ab9 */ /* 0x000fc80000000a00 */
        /* <DEDUP_REMOVED lines=9> */
.L_x_3344:
        /* <DEDUP_REMOVED lines=10> */
[----:B------:R-:W-:-:S04]  /*257c0*/  LOP3.LUT R0, R0, 0xfffffffe, RZ, 0xc0, !PT ;  /* 0xfffffffe00007812 */ /* 0x000fc800078ec0ff */
[----:B------:R-:W-:-:S04]  /*257d0*/  IADD3 R0, R2, -R0, RZ ;  /* 0x8000000002007210 */ /* 0x000fc80007ffe0ff */
        /* <DEDUP_REMOVED lines=9> */
.L_x_3651:
[----:B------:R-:W-:Y:S05]  /*25870*/  BSYNC B0 ;  /* 0x0000000000007941 */ /* 0x000fea0003800000 */
.L_x_3345:
[----:B------:R-:W-:Y:S05]  /*25880*/  @!P1 BRA `(.L_x_3347) ;  /* 0x0000001800349947 */ /* 0x000fea0003800000 */
[----:B------:R-:W-:Y:S02]  /*25890*/  IMAD.MOV.U32 R21, RZ, RZ, R30 ;  /* 0x000000ffff157224 */ /* 0x000fe400078e001e */
[----:B------:R-:W-:-:S07]  /*258a0*/  IMAD.MOV.U32 R23, RZ, RZ, R35 ;  /* 0x000000ffff177224 */ /* 0x000fce00078e0023 */
.L_x_3367:
[----:B------:R-:W2:Y:S01]  /*258b0*/  LDL R2, [R1] ;  /* 0x0000000001027983 */ /* 0x000ea20000100800 */
[----:B-1----:R-:W1:Y:S03]  /*258c0*/  LDC R7, c[0x0][0x430] ;  /* 0x00010c00ff077b82 */ /* 0x002e660000000800 */
[----:B0-----:R-:W3:Y:S01]  /*258d0*/  LDL R12, [R1+0x4] ;  /* 0x00000400010c7983 */ /* 0x001ee20000100800 */
[----:B------:R-:W4:Y:S01]  /*258e0*/  S2R R0, SR_TID.X ;  /* 0x0000000000007919 */ /* 0x000f220000002100 */
[----:B------:R-:W4:Y:S02]  /*258f0*/  S2R R8, SR_TID.X ;  /* 0x0000000000087919 */ /* 0x000f240000002100 */
[----:B------:R-:W3:Y:S01]  /*25900*/  LDL R11, [R1+0x8] ;  /* 0x00000800010b7983 */ /* 0x000ee20000100800 */
[----:B-1----:R-:W-:-:S13]  /*25910*/  ISETP.NE.AND P0, PT, R7, 0x1, PT ;  /* 0x000000010700780c */ /* 0x002fda0003f05270 */
[----:B0-----:R-:W0:Y:S01]  /*25920*/  @P0 LDC R3, c[0x0][0x434] ;  /* 0x00010d00ff030b82 */ /* 0x001e220000000800 */
[----:B----4-:R-:W-:-:S07]  /*25930*/  LOP3.LUT R0, R0, 0x7f, RZ, 0xc0, !PT ;  /* 0x0000007f00007812 */ /* 0x010fce00078ec0ff */
[----:B------:R-:W1:Y:S01]  /*25940*/  @P0 LDC R6, c[0x0][0x438] ;  /* 0x00010e00ff060b82 */ /* 0x000e620000000800 */
[----:B------:R-:W-:Y:S02]  /*25950*/  SHF.R.U32.HI R0, RZ, 0x3, R0 ;  /* 0x00000003ff007819 */ /* 0x000fe40000011600 */
[----:B------:R-:W-:Y:S01]  /*25960*/  SHF.L.U32 R9, R8, 0x4, RZ ;  /* 0x0000000408097819 */ /* 0x000fe200000006ff */
[----:B------:R-:W-:Y:S05]  /*25970*/  YIELD ;  /* 0x0000000000007946 */ /* 0x000fea0003800000 */
[----:B------:R-:W-:Y:S01]  /*25980*/  ULDC.64 UR4, c[0x0][0x428] ;  /* 0x00010a0000047ab9 */ /* 0x000fe20000000a00 */
[----:B------:R-:W-:Y:S01]  /*25990*/  ULDC.64 UR6, c[0x0][0x418] ;  /* 0x0001060000067ab9 */ /* 0x000fe20000000a00 */
[----:B------:R-:W-:Y:S01]  /*259a0*/  ULDC.64 UR8, c[0x0][0x208] ;  /* 0x0000820000087ab9 */ /* 0x000fe20000000a00 */
[----:B--2---:R-:W-:-:S02]  /*259b0*/  LOP3.LUT P2, RZ, R2, 0x4, RZ, 0xc0, !PT ;  /* 0x0000000402ff7812 */ /* 0x004fc4000784c0ff */
[----:B------:R-:W2:Y:S02]  /*259c0*/  S2R R2, SR_TID.X ;  /* 0x0000000000027919 */ /* 0x000ea40000002100 */
[C---:B--2---:R-:W-:Y:S01]  /*259d0*/  IMAD.SHL.U32 R4, R2.reuse, 0x10, RZ ;  /* 0x0000001002047824 */ /* 0x044fe200078e00ff */
[----:B------:R-:W-:-:S04]  /*259e0*/  LOP3.LUT R2, R2, 0x7f, RZ, 0xc0, !PT ;  /* 0x0000007f02027812 */ /* 0x000fc800078ec0ff */
[----:B------:R-:W-:Y:S01]  /*259f0*/  LOP3.LUT R4, R0, 0x70, R4, 0xf8, !PT ;  /* 0x0000007000047812 */ /* 0x000fe200078ef804 */
[----:B------:R-:W-:Y:S01]  /*25a00*/  IMAD R0, R31, 0xa0, R37 ;  /* 0x000000a01f007824 */ /* 0x000fe200078e0225 */
[----:B------:R-:W-:-:S03]  /*25a10*/  SHF.R.U32.HI R5, RZ, 0x3, R2 ;  /* 0x00000003ff057819 */ /* 0x000fc60000011602 */
[----:B------:R-:W-:Y:S01]  /*25a20*/  IMAD.IADD R4, R4, 0x1, R0 ;  /* 0x0000000104047824 */ /* 0x000fe200078e0200 */
[----:B------:R-:W-:Y:S02]  /*25a30*/  LOP3.LUT R9, R5, 0x70, R9, 0xf8, !PT ;  /* 0x0000007005097812 */ /* 0x000fe400078ef809 */
[----:B------:R-:W2:Y:S01]  /*25a40*/  @P0 LDC R5, c[0x0][0x434] ;  /* 0x00010d00ff050b82 */ /* 0x000ea20000000800 */
[----:B0-----:R-:W-:-:S04]  /*25a50*/  @P0 IMAD.HI.U32 R3, R4, R3, RZ ;  /* 0x0000000304030227 */ /* 0x001fc800078e00ff */
[----:B------:R-:W-:Y:S01]  /*25a60*/  IMAD.MOV.U32 R2, RZ, RZ, R4 ;  /* 0x000000ffff027224 */ /* 0x000fe200078e0004 */
[----:B-1----:R-:W-:Y:S02]  /*25a70*/  @P0 SHF.R.U32.HI R2, RZ, R6, R3 ;  /* 0x00000006ff020219 */ /* 0x002fe40000011603 */
[----:B------:R-:W0:Y:S01]  /*25a80*/  @P0 LDC R3, c[0x0][0x438] ;  /* 0x00010e00ff030b82 */ /* 0x000e220000000800 */
[----:B------:R-:W-:-:S05]  /*25a90*/  LOP3.LUT R9, R9, 0x80, RZ, 0xfc, !PT ;  /* 0x0000008009097812 */ /* 0x000fca00078efcff */
[----:B------:R-:W-:-:S04]  /*25aa0*/  IMAD.IADD R0, R9, 0x1, R0 ;  /* 0x0000000109007824 */ /* 0x000fc800078e0200 */
[----:B------:R-:W-:Y:S02]  /*25ab0*/  IMAD.MOV.U32 R6, RZ, RZ, R0 ;  /* 0x000000ffff067224 */ /* 0x000fe400078e0000 */
[----:B--2---:R-:W-:-:S04]  /*25ac0*/  @P0 IMAD.HI.U32 R8, R0, R5, RZ ;  /* 0x0000000500080227 */ /* 0x004fc800078e00ff */
[----:B------:R-:W-:Y:S01]  /*25ad0*/  IMAD.MOV R10, RZ, RZ, -R2 ;  /* 0x000000ffff0a7224 */ /* 0x000fe200078e0a02 */
[----:B0-----:R-:W-:-:S03]  /*25ae0*/  @P0 SHF.R.U32.HI R6, RZ, R3, R8 ;  /* 0x00000003ff060219 */ /* 0x001fc60000011608 */
[C---:B------:R-:W-:Y:S02]  /*25af0*/  IMAD R10, R7.reuse, R10, R4 ;  /* 0x0000000a070a7224 */ /* 0x040fe400078e0204 */
[----:B------:R-:W-:Y:S02]  /*25b00*/  IMAD.MOV R3, RZ, RZ, -R6 ;  /* 0x000000ffff037224 */ /* 0x000fe400078e0a06 */
[----:B---3--:R-:W-:Y:S02]  /*25b10*/  IMAD R5, R12, UR4, RZ ;  /* 0x000000040c057c24 */ /* 0x008fe4000f8e02ff */
[----:B------:R-:W-:Y:S01]  /*25b20*/  IMAD R7, R7, R3, R0 ;  /* 0x0000000307077224 */ /* 0x000fe200078e0200 */
[--C-:B------:R-:W-:Y:S01]  /*25b30*/  SHF.R.S32.HI R3, RZ, 0x1f, R2.reuse ;  /* 0x0000001fff037819 */ /* 0x100fe20000011402 */
[C---:B------:R-:W-:Y:S02]  /*25b40*/  IMAD R0, R34.reuse, UR5, R5 ;  /* 0x0000000522007c24 */ /* 0x040fe4000f8e0205 */
[----:B------:R-:W-:-:S04]  /*25b50*/  IMAD.WIDE.U32 R2, R34, UR4, R2 ;  /* 0x0000000422027c25 */ /* 0x000fc8000f8e0002 */
[----:B------:R-:W-:Y:S01]  /*25b60*/  IMAD.IADD R3, R0, 0x1, R3 ;  /* 0x0000000100037824 */ /* 0x000fe200078e0203 */
[----:B------:R-:W-:-:S04]  /*25b70*/  LEA R4, P0, R2, UR6, 0x2 ;  /* 0x0000000602047c11 */ /* 0x000fc8000f8010ff */
[----:B------:R-:W-:Y:S02]  /*25b80*/  LEA.HI.X R5, R2, UR7, R3, 0x2, P0 ;  /* 0x0000000702057c11 */ /* 0x000fe400080f1403 */
[----:B------:R-:W-:-:S03]  /*25b90*/  ISETP.GT.U32.AND P1, PT, R9, 0x9f, PT ;  /* 0x0000009f0900780c */ /* 0x000fc60003f24070 */
[----:B------:R0:W2:Y:S10]  /*25ba0*/  LDG.E R9, desc[UR8][R4.64] ;  /* 0x0000000804097981 */ /* 0x0000b4000c1e1900 */
[--C-:B------:R-:W-:Y:S01]  /*25bb0*/  @!P1 SHF.R.S32.HI R3, RZ, 0x1f, R6.reuse ;  /* 0x0000001fff039819 */ /* 0x100fe20000011406 */
[----:B------:R-:W-:-:S04]  /*25bc0*/  @!P1 IMAD.MOV.U32 R2, RZ, RZ, R6 ;  /* 0x000000ffff029224 */ /* 0x000fc800078e0006 */
[----:B------:R-:W-:-:S04]  /*25bd0*/  @!P1 IMAD.WIDE.U32 R2, R34, UR4, R2 ;  /* 0x0000000422029c25 */ /* 0x000fc8000f8e0002 */
[----:B------:R-:W-:Y:S01]  /*25be0*/  VIADD R30, R21, 0x1 ;  /* 0x00000001151e7836 */ /* 0x000fe20000000000 */
[----:B------:R-:W-:Y:S02]  /*25bf0*/  @!P1 IADD3 R0, R0, R3, RZ ;  /* 0x0000000300009210 */ /* 0x000fe40007ffe0ff */
[----:B0-----:R-:W-:Y:S01]  /*25c00*/  @!P1 LEA R4, P0, R2, UR6, 0x2 ;  /* 0x0000000602049c11 */ /* 0x001fe2000f8010ff */
        /* <DEDUP_REMOVED lines=12> */
.L_x_3348:
[----:B------:R-:W-:Y:S01]  /*25cd0*/  IMAD R0, R30, 0x8, R22 ;  /* 0x000000081e007824 */ /* 0x000fe200078e0216 */
[----:B------:R-:W-:Y:S01]  /*25ce0*/  SHF.L.U32 R28, R35, 0x1f, RZ ;  /* 0x0000001f231c7819 */ /* 0x000fe200000006ff */
[----:B------:R-:W-:Y:S01]  /*25cf0*/  BSSY B0, `(.L_x_3349) ;  /* 0x0000004000007945 */ /* 0x000fe20003800000 */
[----:B------:R-:W-:Y:S02]  /*25d00*/  SHF.R.S32.HI R24, RZ, 0x1f, R10 ;  /* 0x0000001fff187819 */ /* 0x000fe4000001140a */
[----:B------:R-:W0:Y:S02]  /*25d10*/  SYNCS.PHASECHK.TRANS64.TRYWAIT P0, [R0+URZ+0x22880], R28 ;  /* 0x0228801c000075a7 */ /* 0x000e24000800017f */
[----:B0-----:R-:W-:Y:S05]  /*25d20*/  @!P0 BRA `(.L_x_3350) ;  /* 0x0000009800488947 */ /* 0x001fea0003800000 */
.L_x_3652:
[----:B------:R-:W-:Y:S05]  /*25d30*/  BSYNC B0 ;  /* 0x0000000000007941 */ /* 0x000fea0003800000 */
.L_x_3349:
        /* <DEDUP_REMOVED lines=85> */
.L_x_3674:
        /* <DEDUP_REMOVED lines=9> */
.L_x_3352:
        /* <DEDUP_REMOVED lines=11> */
.L_x_3353:
[----:B------:R2:W-:Y:S01]  /*263d0*/  SYNCS.ARRIVE.TRANS64.A1T0 RZ, [R0+URZ+0x22870], RZ ;  /* 0x022870ff00ff79a7 */ /* 0x0005e2000810003f */
[----:B------:R-:W-:Y:S05]  /*263e0*/  @!P3 BRA `(.L_x_3354) ;  /* 0x000000000004b947 */ /* 0x000fea0003800000 */
[----:B------:R-:W-:Y:S01]  /*263f0*/  BPT.TRAP 0x1 ;  /* 0x000000040000795c */ /* 0x000fe20000300000 */
.L_x_3354:
[----:B------:R-:W3:Y:S01]  /*26400*/  SYNCS.PHASECHK.TRANS64.TRYWAIT P0, [R0+URZ+0x22840], R28 ;  /* 0x0228401c000075a7 */ /* 0x000ee2000800017f */
[----:B------:R-:W-:Y:S04]  /*26410*/  BSSY B0, `(.L_x_3355) ;  /* 0x0000002000007945 */ /* 0x000fe80003800000 */
[----:B---3--:R-:W-:Y:S05]  /*26420*/  @!P0 BRA `(.L_x_3356) ;  /* 0x0000009c006c8947 */ /* 0x008fea0003800000 */
.L_x_3675:
[----:B------:R-:W-:Y:S05]  /*26430*/  BSYNC B0 ;  /* 0x0000000000007941 */ /* 0x000fea0003800000 */
.L_x_3355:
[----:B------:R-:W-:Y:S01]  /*26440*/  ULDC.64 UR4, c[0x0][0x300] ;  /* 0x0000c00000047ab9 */ /* 0x000fe20000000a00 */
[----:B------:R-:W-:Y:S01]  /*26450*/  ULDC.64 UR6, c[0x0][0x310] ;  /* 0x0000c40000067ab9 */ /* 0x000fe20000000a00 */
[----:B------:R-:W-:Y:S01]  /*26460*/  IMAD R4, R24, UR4, RZ ;  /* 0x0000000418047c24 */ /* 0x000fe2000f8e02ff */
[----:B------:R-:W4:Y:S01]  /*26470*/  LDC R11, c[0x0][0x2f4] ;  /* 0x0000bd00ff0b7b82 */ /* 0x000f220000000800 */
[----:B------:R-:W-:-:S04]  /*26480*/  IMAD.WIDE.U32 R2, R10, UR4, RZ ;  /* 0x000000040a027c25 */ /* 0x000fc8000f8e00ff */
[----:B------:R-:W-:Y:S02]  /*26490*/  IMAD R4, R10, UR5, R4 ;  /* 0x000000050a047c24 */ /* 0x000fe4000f8e0204 */
[----:B------:R-:W-:-:S03]  /*264a0*/  IMAD R27, R27, UR6, RZ ;  /* 0x000000061b1b7c24 */ /* 0x000fc6000f8e02ff */
[----:B------:R-:W-:Y:S01]  /*264b0*/  IADD3 R3, R3, R4, RZ ;  /* 0x0000000403037210 */ /* 0x000fe20007ffe0ff */
[C---:B------:R-:W-:Y:S02]  /*264c0*/  IMAD R27, R9.reuse, UR7, R27 ;  /* 0x00000007091b7c24 */ /* 0x040fe4000f8e021b */
[----:B------:R-:W-:-:S04]  /*264d0*/  IMAD.WIDE.U32 R2, R9, UR6, R2 ;  /* 0x0000000609027c25 */ /* 0x000fc8000f8e0002 */
[----:B------:R-:W-:Y:S02]  /*264e0*/  IMAD R9, R25, UR4, RZ ;  /* 0x0000000419097c24 */ /* 0x000fe4000f8e02ff */
[----:B------:R-:W-:Y:S02]  /*264f0*/  IMAD.IADD R5, R3, 0x1, R27 ;  /* 0x0000000103057824 */ /* 0x000fe400078e021b */
[----:B------:R-:W-:Y:S01]  /*26500*/  IMAD.MOV.U32 R4, RZ, RZ, R2 ;  /* 0x000000ffff047224 */ /* 0x000fe200078e0002 */
[----:B----4-:R-:W-:Y:S01]  /*26510*/  ISETP.GE.AND P2, PT, R29, R11, PT ;  /* 0x0000000b1d00720c */ /* 0x010fe20003f46270 */
[C---:B------:R-:W-:Y:S02]  /*26520*/  IMAD R9, R7.reuse, UR5, R9 ;  /* 0x0000000507097c24 */ /* 0x040fe4000f8e0209 */
        /* <DEDUP_REMOVED lines=17> */
[----:B------:R-:W4:Y:S01]  /*26640*/  SHFL.IDX PT, R2, R4, RZ, 0x181f ;  /* 0x00181fff04027589 */ /* 0x000f2200000e0000 */
[----:B------:R-:W-:-:S03]  /*26650*/  ULDC.64 UR4, c[0x0][0x208] ;  /* 0x0000820000047ab9 */ /* 0x000fc60000000a00 */
[----:B------:R-:W5:Y:S04]  /*26660*/  SHFL.IDX PT, R3, R5, RZ, 0x181f ;  /* 0x00181fff05037589 */ /* 0x000f6800000e0000 */
[----:B------:R-:W0:Y:S04]  /*26670*/  SHFL.IDX PT, R10, R4, 0x1, 0x181f ;  /* 0x00381f00040a7f89 */ /* 0x000e2800000e0000 */
[----:B------:R-:W1:Y:S04]  /*26680*/  SHFL.IDX PT, R9, R5, 0x1, 0x181f ;  /* 0x00381f0005097f89 */ /* 0x000e6800000e0000 */
[----:B------:R-:W-:Y:S01]  /*26690*/  SHFL.IDX PT, R14, R7, 0x1, 0x181f ;  /* 0x00381f00070e7f89 */ /* 0x000fe200000e0000 */
[----:B----4-:R-:W-:-:S05]  /*266a0*/  IADD3 R2, P0, R29, R2, RZ ;  /* 0x000000021d027210 */ /* 0x010fca0007f1e0ff */
        /* <DEDUP_REMOVED lines=9> */
[----:B0-----:R-:W-:-:S04]  /*26740*/  IADD3 R2, P0, R29, R2, RZ ;  /* 0x000000021d027210 */ /* 0x001fc80007f1e0ff */
[----:B-1----:R-:W-:-:S05]  /*26750*/  IADD3.X R3, RZ, R3, RZ, P0, !PT ;  /* 0x00000003ff037210 */ /* 0x002fca00007fe4ff */
        /* <DEDUP_REMOVED lines=30> */
.L_x_3697:
[----:B0-----:R-:W-:Y:S01]  /*26940*/  IADD3 R2, P0, R29, R14, RZ ;  /* 0x0000000e1d027210 */ /* 0x001fe20007f1e0ff */
[----:B------:R-:W-:-:S03]  /*26950*/  ULDC.64 UR4, c[0x0][0x208] ;  /* 0x0000820000047ab9 */ /* 0x000fc60000000a00 */
[----:B------:R-:W-:Y:S02]  /*26960*/  IADD3.X R3, RZ, R8, RZ, P0, !PT ;  /* 0x00000008ff037210 */ /* 0x000fe400007fe4ff */
[----:B------:R-:W-:-:S03]  /*26970*/  PLOP3.LUT P0, PT, PT, PT, PT, 0x80, 0x0 ;  /* 0x000000000000781c */ /* 0x000fc60003f0f070 */
[----:B------:R-:W-:Y:S01]  /*26980*/  @!PT LDS RZ, [RZ] ;  /* 0x00000000fffff984 */ /* 0x000fe20000000800 */
[----:B------:R-:W-:Y:S01]  /*26990*/  @!PT LDS RZ, [RZ] ;  /* 0x00000000fffff984 */ /* 0x000fe20000000800 */
[----:B------:R-:W-:Y:S01]  /*269a0*/  @!PT LDS RZ, [RZ] ;  /* 0x00000000fffff984 */ /* 0x000fe20000000800 */
[----:B------:R0:W-:Y:S01]  /*269b0*/  LDGSTS.E.BYPASS.LTC128B.128 [R6+0x1cc00], desc[UR4][R2.64], !P2 ;  /* 0x1cc0000002067fae */ /* 0x0001e2000d101d44 */
[----:B------:R-:W-:-:S09]  /*269c0*/  NOP ;  /* 0x0000000000007918 */ /* 0x000fd20000000000 */
.L_x_3358:
[----:B------:R-:W-:Y:S02]  /*269d0*/  PLOP3.LUT P2, PT, P2, P0, PT, 0xa2, 0x0 ;  /* 0x000000000000781c */ /* 0x000fe40001741472 */
[----:B------:R-:W-:-:S08]  /*269e0*/  @P0 R2UR P2, UR4, R0 ;  /* 0x00000000000402ca */ /* 0x000fd00000040000 */
[----:B------:R-:W-:-:S05]  /*269f0*/  @P0 PLOP3.LUT P0, PT, P2, PT, PT, 0x80, 0x0 ;  /* 0x000000000000081c */ /* 0x000fca000170f070 */
[----:B------:R-:W-:Y:S01]  /*26a00*/  @!P2 SYNCS.ARRIVE.TRANS64.RED.A0T1 RZ, [UR4+0x22830], RZ ;  /* 0x022830ffffffa9a7 */ /* 0x000fe20008200404 */
[----:B------:R-:W-:Y:S07]  /*26a10*/  @!P2 ARRIVES.LDGSTSBAR.64.TRANSCNT [UR4+0x22830] ;  /* 0x02283000ff00a9b0 */ /* 0x000fee0008000a84 */
[----:B------:R-:W-:Y:S05]  /*26a20*/  @P0 BRA.U.ANY `(.L_x_3358) ;  /* 0xfffffffd00e80947 */ /* 0x000fea000393ffff */
[----:B------:R-:W-:Y:S01]  /*26a30*/  NOP ;  /* 0x0000000000007918 */ /* 0x000fe20000000000 */
[----:B0-----:R-:W4:Y:S02]  /*26a40*/  LDL R2, [R1] ;  /* 0x0000000001027983 */ /* 0x001f240000100800 */
[----:B----4-:R-:W-:-:S13]  /*26a50*/  LOP3.LUT P3, RZ, R2, 0x4, RZ, 0xc0, !PT ;  /* 0x0000000402ff7812 */ /* 0x010fda000786c0ff */
[----:B------:R-:W-:Y:S05]  /*26a60*/  @!P3 BRA `(.L_x_3359) ;  /* 0x000000000004b947 */ /* 0x000fea0003800000 */
[----:B------:R-:W-:Y:S01]  /*26a70*/  BPT.TRAP 0x1 ;  /* 0x000000040000795c */ /* 0x000fe20000300000 */
.L_x_3359:
[----:B------:R2:W-:Y:S02]  /*26a80*/  SYNCS.ARRIVE.TRANS64.A1T0 RZ, [R0+URZ+0x22830], RZ ;  /* 0x022830ff00ff79a7 */ /* 0x0005e4000810003f */
[----:B--23--:R-:W-:-:S05]  /*26a90*/  IMAD.U32 R0, RZ, RZ, UR36 ;  /* 0x00000024ff007e24 */ /* 0x00cfca000f8e00ff */
[----:B------:R-:W-:-:S13]  /*26aa0*/  ISETP.NE.AND P0, PT, R0, 0x3, PT ;  /* 0x000000030000780c */ /* 0x000fda0003f05270 */
[----:B------:R-:W-:Y:S05]  /*26ab0*/  @!P0 BRA `(.L_x_3360) ;  /* 0x0000000000048947 */ /* 0x000fea0003800000 */
[----:B------:R-:W-:Y:S01]  /*26ac0*/  BPT.TRAP 0x1 ;  /* 0x000000040000795c */ /* 0x000fe20000300000 */
.L_x_3360:
[----:B------:R-:W-:Y:S01]  /*26ad0*/  LOP3.LUT R0, R23, 0x1, RZ, 0x3c, !PT ;  /* 0x0000000117007812 */ /* 0x000fe200078e3cff */
[----:B------:R-:W-:Y:S01]  /*26ae0*/  IMAD R3, R21, 0x8, R22 ;  /* 0x0000000815037824 */ /* 0x000fe200078e0216 */
[----:B------:R-:W-:Y:S02]  /*26af0*/  BSSY B0, `(.L_x_3361) ;  /* 0x0000004000007945 */ /* 0x000fe40003800000 */
[----:B------:R-:W-:-:S04]  /*26b00*/  SHF.L.U32 R0, R0, 0x1f, RZ ;  /* 0x0000001f00007819 */ /* 0x000fc800000006ff */
[----:B------:R-:W0:Y:S02]  /*26b10*/  SYNCS.PHASECHK.TRANS64.TRYWAIT P2, [R3+URZ+0x22870], R0 ;  /* 0x02287000030075a7 */ /* 0x000e24000804017f */
[----:B0-----:R-:W-:Y:S05]  /*26b20*/  @!P2 BRA `(.L_x_3362) ;  /* 0x000000a00080a947 */ /* 0x001fea0003800000 */
.L_x_3698:
[----:B------:R-:W-:Y:S05]  /*26b30*/  BSYNC B0 ;  /* 0x0000000000007941 */ /* 0x000fea0003800000 */
.L_x_3361:
[----:B------:R-:W2:Y:S02]  /*26b40*/  LDL R2, [R1] ;  /* 0x0000000001027983 */ /* 0x000ea40000100800 */
[----:B--2---:R-:W-:-:S13]  /*26b50*/  LOP3.LUT P2, RZ, R2, 0x4, RZ, 0xc0, !PT ;  /* 0x0000000402ff7812 */ /* 0x004fda000784c0ff */
[----:B------:R-:W-:Y:S05]  /*26b60*/  @!P2 BRA `(.L_x_3363) ;  /* 0x000000000004a947 */ /* 0x000fea0003800000 */
[----:B------:R-:W-:Y:S01]  /*26b70*/  BPT.TRAP 0x1 ;  /* 0x000000040000795c */ /* 0x000fe20000300000 */
.L_x_3363:
[----:B0-----:R-:W-:Y:S01]  /*26b80*/  SHF.L.U32 R0, R23, 0x1f, RZ ;  /* 0x0000001f17007819 */ /* 0x001fe200000006ff */
[----:B------:R-:W-:-:S03]  /*26b90*/  IMAD R12, R21, 0x5000, RZ ;  /* 0x00005000150c7824 */ /* 0x000fc600078e02ff */
[----:B------:R-:W0:Y:S02]  /*26ba0*/  SYNCS.PHASECHK.TRANS64.TRYWAIT P2, [R3+URZ+0x22860], R0 ;  /* 0x02286000030075a7 */ /* 0x000e24000804017f */
[----:B0-----:R-:W-:Y:S05]  /*26bb0*/  @!P2 BRA `(.L_x_3364) ;  /* 0x000000a00070a947 */ /* 0x001fea0003800000 */
.L_x_3699:
[----:B------:R-:W2:Y:S04]  /*26bc0*/  LDL R5, [R1] ;  /* 0x0000000001057983 */ /* 0x000ea80000100800 */
[----:B------:R-:W3:Y:S04]  /*26bd0*/  LDL R4, [R1+0x18] ;  /* 0x0000180001047983 */ /* 0x000ee80000100800 */
[----:B------:R-:W4:Y:S04]  /*26be0*/  LDL R2, [R1+0x1c] ;  /* 0x00001c0001027983 */ /* 0x000f280000100800 */
[----:B------:R-:W5:Y:S01]  /*26bf0*/  LDL R13, [R1+0x14] ;  /* 0x00001400010d7983 */ /* 0x000f620000100800 */
[----:B------:R-:W-:Y:S05]  /*26c00*/  WARPSYNC.ALL ;  /* 0x0000000000007948 */ /* 0x000fea0003800000 */
[----:B--2---:R-:W-:-:S02]  /*26c10*/  LOP3.LUT P2, RZ, R5, 0x4, RZ, 0xc0, !PT ;  /* 0x0000000405ff7812 */ /* 0x004fc4000784c0ff */
[----:B---3--:R-:W-:-:S05]  /*26c20*/  LOP3.LUT R5, R12, R4, RZ, 0xfc, !PT ;  /* 0x000000040c057212 */ /* 0x008fca00078efcff */
[----:B0-----:R-:W-:Y:S01]  /*26c30*/  IMAD.IADD R0, R22, 0x1, R5 ;  /* 0x0000000116007824 */ /* 0x001fe200078e0205 */
[----:B-----5:R-:W-:-:S03]  /*26c40*/  LOP3.LUT R17, R12, R13, RZ, 0xfc, !PT ;  /* 0x0000000d0c117212 */ /* 0x020fc600078efcff */
[----:B----4-:R-:W-:Y:S01]  /*26c50*/  IMAD.IADD R2, R2, 0x1, R0 ;  /* 0x0000000102027824 */ /* 0x010fe200078e0200 */
        /* <DEDUP_REMOVED lines=69> */
.L_x_3365:
[----:B-1----:R1:W-:Y:S01]  /*270b0*/  SYNCS.ARRIVE.TRANS64.A1T0 RZ, [R3+URZ+0x22850], RZ ;  /* 0x022850ff03ff79a7 */ /* 0x0023e2000810003f */
[----:B------:R-:W-:Y:S06]  /*270c0*/  BAR.SYNC.DEFER_BLOCKING 0x2, 0x80 ;  /* 0x0082000000007b1d */ /* 0x000fec0000010000 */
[----:B------:R-:W-:Y:S05]  /*270d0*/  @!P0 BRA `(.L_x_3366) ;  /* 0x0000000000048947 */ /* 0x000fea0003800000 */
[----:B------:R-:W-:Y:S01]  /*270e0*/  BPT.TRAP 0x1 ;  /* 0x000000040000795c */ /* 0x000fe20000300000 */
.L_x_3366:
[----:B------:R-:W2:Y:S01]  /*270f0*/  LDL R0, [R1+0xc] ;  /* 0x00000c0001007983 */ /* 0x000ea20000100800 */
[----:B-1----:R-:W-:Y:S01]  /*27100*/  VIADD R3, R3, 0x22880 ;  /* 0x0002288003037836 */ /* 0x002fe20000000000 */
[----:B------:R-:W-:Y:S01]  /*27110*/  MOV R21, R30 ;  /* 0x0000001e00157202 */ /* 0x000fe20000000f00 */
[----:B------:R-:W-:-:S03]  /*27120*/  IMAD.MOV.U32 R23, RZ, RZ, R35 ;  /* 0x000000ffff177224 */ /* 0x000fc600078e0023 */
[----:B--2---:R-:W-:-:S04]  /*27130*/  PRMT R3, R0, 0x654, R3 ;  /* 0x0000065400037816 */ /* 0x004fc80000000003 */
[----:B------:R1:W-:Y:S01]  /*27140*/  SYNCS.ARRIVE.TRANS64.RED.A1T0 RZ, [R3+URZ], RZ ;  /* 0x000000ff03ff79a7 */ /* 0x0003e2000810043f */
[----:B------:R-:W-:Y:S05]  /*27150*/  @P1 BRA `(.L_x_3367) ;  /* 0xffffffe400d41947 */ /* 0x000fea000383ffff */
.L_x_3347:
[----:B------:R-:W2:Y:S01]  /*27160*/  S2R R0, SR_TID.X ;  /* 0x0000000000007919 */ /* 0x000ea20000002100 */
[----:B------:R-:W-:Y:S01]  /*27170*/  BSSY B0, `(.L_x_3368) ;  /* 0x0000013000007945 */ /* 0x000fe20003800000 */
[----:B--2---:R-:W-:Y:S01]  /*27180*/  LOP3.LUT R2, R0, 0x7f, RZ, 0xc0, !PT ;  /* 0x0000007f00027812 */ /* 0x004fe200078ec0ff */
[----:B------:R-:W-:-:S03]  /*27190*/  IMAD.U32 R0, RZ, RZ, UR36 ;  /* 0x00000024ff007e24 */ /* 0x000fc6000f8e00ff */
[----:B------:R-:W-:Y:S02]  /*271a0*/  ISETP.NE.AND P1, PT, R2, RZ, PT ;  /* 0x000000ff0200720c */ /* 0x000fe40003f25270 */
[----:B------:R-:W-:-:S11]  /*271b0*/  ISETP.NE.AND P0, PT, R0, 0x3, PT ;  /* 0x000000030000780c */ /* 0x000fd60003f05270 */
[----:B------:R-:W-:Y:S05]  /*271c0*/  @P1 BRA `(.L_x_3369) ;  /* 0x0000000000341947 */ /* 0x000fea0003800000 */
[----:B------:R-:W2:Y:S01]  /*271d0*/  S2R R5, SR_LANEID ;  /* 0x0000000000057919 */ /* 0x000ea20000000000 */
[----:B------:R-:W-:Y:S01]  /*271e0*/  VOTEU.ANY UR4, UPT, PT ;  /* 0x0000000000047886 */ /* 0x000fe200038e0100 */
[----:B01----:R-:W0:Y:S01]  /*271f0*/  LDC.64 R2, c[0x0][0xc60] ;  /* 0x00031800ff027b82 */ /* 0x003e220000000a00 */
[----:B------:R-:W2:Y:S01]  /*27200*/  FLO.U32 R0, UR4 ;  /* 0x0000000400007d00 */ /* 0x000ea200080e0000 */
[----:B------:R-:W-:Y:S01]  /*27210*/  ULDC.64 UR6, c[0x0][0x208] ;  /* 0x0000820000067ab9 */ /* 0x000fe20000000a00 */
[----:B--2---:R-:W-:-:S06]  /*27220*/  ISETP.EQ.U32.AND P1, PT, R0, R5, PT ;  /* 0x000000050000720c */ /* 0x004fcc0003f22070 */
[----:B------:R-:W0:Y:S07]  /*27230*/  POPC R5, UR4 ;  /* 0x0000000400057d09 */ /* 0x000e2e0008000000 */
[----:B0-----:R-:W2:Y:S01]  /*27240*/  @P1 ATOMG.E.ADD.STRONG.GPU PT, R3, desc[UR6][R2.64], R5 ;  /* 0x00000005020319a8 */ /* 0x001ea200081ee1c6 */
[----:B------:R-:W0:Y:S02]  /*27250*/  S2R R4, SR_LTMASK ;  /* 0x0000000000047919 */ /* 0x000e240000003900 */
[----:B0-----:R-:W-:-:S04]  /*27260*/  LOP3.LUT R4, R4, UR4, RZ, 0xc0, !PT ;  /* 0x0000000404047c12 */ /* 0x001fc8000f8ec0ff */
[----:B------:R-:W0:Y:S01]  /*27270*/  POPC R7, R4 ;  /* 0x0000000400077309 */ /* 0x000e220000000000 */
[----:B--2---:R-:W0:Y:S02]  /*27280*/  SHFL.IDX PT, R0, R3, R0, 0x1f ;  /* 0x00001f0003007589 */ /* 0x004e2400000e0000 */
[----:B0-----:R-:W-:-:S07]  /*27290*/  IADD3 R16, R0, UR37, R7 ;  /* 0x0000002500107c10 */ /* 0x001fce000fffe007 */
.L_x_3369:
[----:B------:R-:W-:Y:S05]  /*272a0*/  BSYNC B0 ;  /* 0x0000000000007941 */ /* 0x000fea0003800000 */
.L_x_3368:
[----:B------:R-:W-:Y:S05]  /*272b0*/  @!P0 BRA `(.L_x_3370) ;  /* 0x0000000000048947 */ /* 0x000fea0003800000 */
[----:B------:R-:W-:Y:S01]  /*272c0*/  BPT.TRAP 0x1 ;  /* 0x000000040000795c */ /* 0x000fe20000300000 */
.L_x_3370:
[----:B------:R-:W-:Y:S01]  /*272d0*/  LOP3.LUT R0, R35, 0x1, RZ, 0x3c, !PT ;  /* 0x0000000123007812 */ /* 0x000fe200078e3cff */
[----:B0-----:R-:W-:Y:S01]  /*272e0*/  IMAD R17, R30, 0x8, R22 ;  /* 0x000000081e117824 */ /* 0x001fe200078e0216 */
[----:B------:R-:W-:Y:S02]  /*272f0*/  BSSY B0, `(.L_x_3371) ;  /* 0x0000004000007945 */ /* 0x000fe40003800000 */
[----:B------:R-:W-:-:S04]  /*27300*/  SHF.L.U32 R0, R0, 0x1f, RZ ;  /* 0x0000001f00007819 */ /* 0x000fc800000006ff */
[----:B------:R-:W0:Y:S02]  /*27310*/  SYNCS.PHASECHK.TRANS64.TRYWAIT P1, [R17+URZ+0x22870], R0 ;  /* 0x02287000110075a7 */ /* 0x000e24000802017f */
[----:B0-----:R-:W-:Y:S05]  /*27320*/  @!P1 BRA `(.L_x_3372) ;  /* 0x0000009800a89947 */ /* 0x001fea0003800000 */
.L_x_3700:
[----:B------:R-:W-:Y:S05]  /*27330*/  BSYNC B0 ;  /* 0x0000000000007941 */ /* 0x000fea0003800000 */
.L_x_3371:
[----:B------:R-:W2:Y:S02]  /*27340*/  LDL R2, [R1] ;  /* 0x0000000001027983 */ /* 0x000ea40000100800 */
[----:B--2---:R-:W-:-:S13]  /*27350*/  LOP3.LUT P1, RZ, R2, 0x4, RZ, 0xc0, !PT ;  /* 0x0000000402ff7812 */ /* 0x004fda000782c0ff */
[----:B------:R-:W-:Y:S05]  /*27360*/  @!P1 BRA `(.L_x_3373) ;  /* 0x0000000000049947 */ /* 0x000fea0003800000 */
[----:B------:R-:W-:Y:S01]  /*27370*/  BPT.TRAP 0x1 ;  /* 0x000000040000795c */ /* 0x000fe20000300000 */
.L_x_3373:
[----:B0-----:R-:W-:-:S04]  /*27380*/  SHF.L.U32 R0, R35, 0x1f, RZ ;  /* 0x0000001f23007819 */ /* 0x001fc800000006ff */
[----:B------:R-:W0:Y:S02]  /*27390*/  SYNCS.PHASECHK.TRANS64.TRYWAIT P1, [R17+URZ+0x22860], R0 ;  /* 0x02286000110075a7 */ /* 0x000e24000802017f */
[----:B0-----:R-:W-:Y:S05]  /*273a0*/  @!P1 BRA `(.L_x_3374) ;  /* 0x00000098009c9947 */ /* 0x001fea0003800000 */
.L_x_3701:
[----:B-1----:R-:W2:Y:S04]  /*273b0*/  LDL R3, [R1] ;  /* 0x0000000001037983 */ /* 0x002ea80000100800 */
[----:B------:R-:W3:Y:S04]  /*273c0*/  LDL R2, [R1+0x18] ;  /* 0x0000180001027983 */ /* 0x000ee80000100800 */
[----:B------:R-:W4:Y:S04]  /*273d0*/  LDL R4, [R1+0x1c] ;  /* 0x00001c0001047983 */ /* 0x000f280000100800 */
[----:B------:R-:W5:Y:S01]  /*273e0*/  LDL R14, [R1+0x14] ;  /* 0x00001400010e7983 */ /* 0x000f620000100800 */
[----:B0-----:R-:W-:Y:S01]  /*273f0*/  IMAD R0, R30, 0x5000, RZ ;  /* 0x000050001e007824 */ /* 0x001fe200078e02ff */
[----:B------:R-:W-:Y:S05]  /*27400*/  WARPSYNC.ALL ;  /* 0x0000000000007948 */ /* 0x000fea0003800000 */
[----:B--2---:R-:W-:-:S02]  /*27410*/  LOP3.LUT P1, RZ, R3, 0x4, RZ, 0xc0, !PT ;  /* 0x0000000403ff7812 */ /* 0x004fc4000782c0ff */
[----:B---3--:R-:W-:-:S05]  /*27420*/  LOP3.LUT R3, R0, R2, RZ, 0xfc, !PT ;  /* 0x0000000200037212 */ /* 0x008fca00078efcff */
[----:B------:R-:W-:-:S04]  /*27430*/  IMAD.IADD R2, R22, 0x1, R3 ;  /* 0x0000000116027824 */ /* 0x000fc800078e0203 */
[----:B----4-:R-:W-:Y:S01]  /*27440*/  IMAD.IADD R3, R4, 0x1, R2 ;  /* 0x0000000104037824 */ /* 0x010fe200078e0202 */
[----:B------:R-:W0:Y:S04]  /*27450*/  LDSM.16.MT88.4 R8, [R2+0xa400] ;  /* 0x00a400000208783b */ /* 0x000e280000004200 */
[----:B------:R-:W1:Y:S01]  /*27460*/  LDSM.16.MT88.4 R4, [R3+0xa400] ;  /* 0x00a400000304783b */ /* 0x000e620000004200 */
[C-C-:B0-----:R-:W-:Y:S02]  /*27470*/  PRMT R12, R8.reuse, 0x6420, R9.reuse ;  /* 0x00006420080c7816 */ /* 0x141fe40000000009 */
[----:B------:R-:W-:Y:S02]  /*27480*/  PRMT R13, R8, 0x7531, R9 ;  /* 0x00007531080d7816 */ /* 0x000fe40000000009 */
[----:B-----5:R-:W-:-:S02]  /*27490*/  LOP3.LUT R9, R0, R14, RZ, 0xfc, !PT ;  /* 0x0000000e00097212 */ /* 0x020fc400078efcff */
[C-C-:B------:R-:W-:Y:S02]  /*274a0*/  PRMT R14, R10.reuse, 0x6420, R11.reuse ;  /* 0x000064200a0e7816 */ /* 0x140fe4000000000b */
[----:B------:R-:W-:Y:S01]  /*274b0*/  PRMT R15, R10, 0x7531, R11 ;  /* 0x000075310a0f7816 */ /* 0x000fe2000000000b */
[----:B------:R-:W-:Y:S01]  /*274c0*/  IMAD.IADD R0, R22, 0x1, R9 ;  /* 0x0000000116007824 */ /* 0x000fe200078e0209 */
[C-C-:B-1----:R-:W-:Y:S02]  /*274d0*/  PRMT R8, R4.reuse, 0x6420, R5.reuse ;  /* 0x0000642004087816 */ /* 0x142fe40000000005 */
[----:B------:R-:W-:Y:S02]  /*274e0*/  PRMT R9, R4, 0x7531, R5 ;  /* 0x0000753104097816 */ /* 0x000fe40000000005 */
[C-C-:B------:R-:W-:Y:S01]  /*274f0*/  PRMT R10, R6.reuse, 0x6420, R7.reuse ;  /* 0x00006420060a7816 */ /* 0x140fe20000000007 */
[----:B------:R-:W-:Y:S01]  /*27500*/  STSM.16.M88.4 [R0+0x400], R12 ;  /* 0x0004000c00007844 */ /* 0x000fe20000000200 */
        /* <DEDUP_REMOVED lines=58> */
.L_x_3375:
[----:B-1----:R1:W-:Y:S01]  /*278b0*/  SYNCS.ARRIVE.TRANS64.A1T0 RZ, [R17+URZ+0x22850], RZ ;  /* 0x022850ff11ff79a7 */ /* 0x0023e2000810003f */
[----:B------:R-:W-:Y:S06]  /*278c0*/  BAR.SYNC.DEFER_BLOCKING 0x2, 0x80 ;  /* 0x0082000000007b1d */ /* 0x000fec0000010000 */
[----:B------:R-:W-:Y:S05]  /*278d0*/  @!P0 BRA `(.L_x_3376) ;  /* 0x0000000000048947 */ /* 0x000fea0003800000 */
[----:B------:R-:W-:Y:S01]  /*278e0*/  BPT.TRAP 0x1 ;  /* 0x000000040000795c */ /* 0x000fe20000300000 */
.L_x_3376:
[----:B0-----:R-:W2:Y:S01]  /*278f0*/  LDL R0, [R1+0xc] ;  /* 0x00000c0001007983 */ /* 0x001ea20000100800 */
[----:B-1----:R-:W-:Y:S01]  /*27900*/  IADD3 R17, R17, 0x22880, RZ ;  /* 0x0002288011117810 */ /* 0x002fe20007ffe0ff */
[----:B------:R-:W-:-:S05]  /*27910*/  VIADD R30, R30, 0x1 ;  /* 0x000000011e1e7836 */ /* 0x000fca0000000000 */
[----:B------:R-:W-:-:S04]  /*27920*/  ISETP.NE.AND P0, PT, R30, 0x2, PT ;  /* 0x000000021e00780c */ /* 0x000fc80003f05270 */
[----:B------:R-:W-:Y:S02]  /*27930*/  SEL R30, R30, RZ, P0 ;  /* 0x000000ff1e1e7207 */ /* 0x000fe40000000000 */
[----:B--2---:R-:W-:Y:S02]  /*27940*/  PRMT R17, R0, 0x654, R17 ;  /* 0x0000065400117816 */ /* 0x004fe40000000011 */
[----:B------:R-:W-:Y:S02]  /*27950*/  SEL R0, RZ, 0x1, P0 ;  /* 0x00000001ff007807 */ /* 0x000fe40000000000 */
[----:B------:R0:W-:Y:S02]  /*27960*/  SYNCS.ARRIVE.TRANS64.RED.A1T0 RZ, [R17+URZ], RZ ;  /* 0x000000ff11ff79a7 */ /* 0x0001e4000810043f */
[----:B------:R-:W-:-:S07]  /*27970*/  LOP3.LUT R35, R35, R0, RZ, 0x3c, !PT ;  /* 0x0000000023237212 */ /* 0x000fce00078e3cff */
.L_x_3319:
[----:B------:R-:W2:Y:S02]  /*27980*/  LDL R0, [R1] ;  /* 0x0000000001007983 */ /* 0x000ea40000100800 */
[----:B--2---:R-:W-:-:S13]  /*27990*/  LOP3.LUT P0, RZ, R0, 0x200, RZ, 0xc0, !PT ;  /* 0x0000020000ff7812 */ /* 0x004fda000780c0ff */
        /* <DEDUP_REMOVED lines=11> */
.L_x_3377:
[----:B------:R-:W1:Y:S01]  /*27a50*/  S2R R0, SR_TID.X ;  /* 0x0000000000007919 */ /* 0x000e620000002100 */
[----:B------:R-:W-:Y:S01]  /*27a60*/  UMOV UR4, 0xffffffff ;  /* 0xffffffff00047882 */ /* 0x000fe20000000000 */
[----:B-1----:R-:W-:-:S04]  /*27a70*/  LOP3.LUT R8, R0, 0x1f, RZ, 0xc0, !PT ;  /* 0x0000001f00087812 */ /* 0x002fc800078ec0ff */
[----:B------:R-:W-:Y:S01]  /*27a80*/  ISETP.NE.AND P0, PT, R8, 0x1f, PT ;  /* 0x0000001f0800780c */ /* 0x000fe20003f05270 */
[----:B------:R-:W-:-:S12]  /*27a90*/  BRA.DIV UR4, `(.L_x_3379) ;  /* 0x0000009204f47947 */ /* 0x000fd8000b800000 */
[----:B------:R-:W-:Y:S01]  /*27aa0*/  IMAD.IADD R9, R19, 0x1, R8 ;  /* 0x0000000113097824 */ /* 0x000fe200078e0208 */
[----:B------:R-:W-:Y:S01]  /*27ab0*/  ULDC UR4, c[0x0][0xc3c] ;  /* 0x00030f0000047ab9 */ /* 0x000fe20000000800 */
[----:B------:R-:W-:-:S03]  /*27ac0*/  ULDC.64 UR6, c[0x0][0x208] ;  /* 0x0000820000067ab9 */ /* 0x000fc60000000a00 */
        /* <DEDUP_REMOVED lines=9> */
[----:B0-----:R-:W-:Y:S01]  /*27b60*/  IMAD.MOV.U32 R17, RZ, RZ, RZ ;  /* 0x000000ffff117224 */ /* 0x001fe200078e00ff */
[C---:B------:R-:W-:Y:S01]  /*27b70*/  ISETP.GE.U32.AND P3, PT, R8.reuse, 0x4, PT ;  /* 0x000000040800780c */ /* 0x040fe20003f66070 */
[----:B------:R-:W-:Y:S01]  /*27b80*/  SHFL.IDX PT, R0, R16, RZ, 0x1f ;  /* 0x00001fff10007589 */ /* 0x000fe200000e0000 */
[C---:B------:R-:W-:Y:S02]  /*27b90*/  ISETP.GE.U32.AND P4, PT, R8.reuse, 0x8, PT ;  /* 0x000000080800780c */ /* 0x040fe40003f86070 */
[----:B------:R-:W-:Y:S01]  /*27ba0*/  ISETP.GE.U32.AND P5, PT, R8, 0x10, PT ;  /* 0x000000100800780c */ /* 0x000fe20003fa6070 */
[----:B------:R0:W-:Y:S02]  /*27bb0*/  SHFL.IDX PT, R6, R16, 0x1, 0x1f ;  /* 0x00201f0010067f89 */ /* 0x0001e400000e0000 */
[----:B0-----:R-:W-:-:S02]  /*27bc0*/  IMAD.MOV.U32 R16, RZ, RZ, RZ ;  /* 0x000000ffff107224 */ /* 0x001fc400078e00ff */
[----:B---3--:R-:W-:Y:S01]  /*27bd0*/  @!P1 IMAD.MOV.U32 R17, RZ, RZ, R7 ;  /* 0x000000ffff119224 */ /* 0x008fe200078e0007 */
[----:B--2---:R-:W-:Y:S02]  /*27be0*/  @!P1 MOV R5, R4 ;  /* 0x0000000400059202 */ /* 0x004fe40000000f00 */
        /* <DEDUP_REMOVED lines=18> */
.L_x_3711:
[----:B------:R-:W-:Y:S02]  /*27d10*/  ULDC UR4, c[0x0][0xc38] ;  /* 0x00030e0000047ab9 */ /* 0x000fe40000000800 */
[----:B------:R-:W-:-:S05]  /*27d20*/  MOV R4, UR4 ;  /* 0x0000000400047c02 */ /* 0x000fca0008000f00 */
[----:B-1----:R-:W-:-:S04]  /*27d30*/  IMAD R7, R14, R4, RZ ;  /* 0x000000040e077224 */ /* 0x002fc800078e02ff */
[----:B------:R-:W-:-:S05]  /*27d40*/  IMAD.IADD R6, R6, 0x1, R7 ;  /* 0x0000000106067824 */ /* 0x000fca00078e0207 */
[----:B------:R-:W-:-:S13]  /*27d50*/  ISETP.GT.AND P6, PT, R6, R0, PT ;  /* 0x000000000600720c */ /* 0x000fda0003fc4270 */
[----:B------:R-:W-:Y:S05]  /*27d60*/  @P6 BRA `(.L_x_3380) ;  /* 0x0000000000a86947 */ /* 0x000fea0003800000 */
.L_x_3383:
[----:B------:R-:W1:Y:S01]  /*27d70*/  LDC R2, c[0x0][0xc3c] ;  /* 0x00030f00ff027b82 */ /* 0x000e620000000800 */
[----:B------:R-:W-:-:S05]  /*27d80*/  VIADD R19, R19, 0x1f ;  /* 0x0000001f13137836 */ /* 0x000fca0000000000 */
[----:B-1----:R-:W-:-:S13]  /*27d90*/  ISETP.GE.AND P6, PT, R19, R2, PT ;  /* 0x000000021300720c */ /* 0x002fda0003fc6270 */
[----:B------:R-:W-:Y:S05]  /*27da0*/  @P6 BRA `(.L_x_3381) ;  /* 0x0000000800c46947 */ /* 0x000fea0003800000 */
[----:B0-----:R-:W0:Y:S01]  /*27db0*/  S2R R3, SR_TID.X ;  /* 0x0000000000037919 */ /* 0x001e220000002100 */
        /* <DEDUP_REMOVED lines=31> */
.L_x_3719:
[----:B------:R-:W-:Y:S02]  /*27fb0*/  ULDC UR4, c[0x0][0xc38] ;  /* 0x00030e0000047ab9 */ /* 0x000fe40000000800 */
[----:B------:R-:W-:-:S04]  /*27fc0*/  IMAD.U32 R4, RZ, RZ, UR4 ;  /* 0x00000004ff047e24 */ /* 0x000fc8000f8e00ff */
[----:B-1----:R-:W-:-:S04]  /*27fd0*/  IMAD R7, R14, R4, RZ ;  /* 0x000000040e077224 */ /* 0x002fc800078e02ff */
[----:B------:R-:W-:-:S05]  /*27fe0*/  IMAD.IADD R6, R7, 0x1, R6 ;  /* 0x0000000107067824 */ /* 0x000fca00078e0206 */
[----:B------:R-:W-:-:S13]  /*27ff0*/  ISETP.GT.AND P6, PT, R6, R0, PT ;  /* 0x000000000600720c */ /* 0x000fda0003fc4270 */
[----:B------:R-:W-:Y:S05]  /*28000*/  @!P6 BRA `(.L_x_3383) ;  /* 0xfffffffc0058e947 */ /* 0x000fea000383ffff */
.L_x_3380:
        /* <DEDUP_REMOVED lines=8> */
[----:B------:R-:W-:-:S03]  /*28090*/  IADD3 R19, R12, R19, RZ ;  /* 0x000000130c137210 */ /* 0x000fc60007ffe0ff */
[----:B------:R1:W3:Y:S04]  /*280a0*/  SHFL.IDX PT, R5, R5, R12, 0x1f ;  /* 0x00001f0c05057589 */ /* 0x0002e800000e0000 */
.L_x_3724:
[----:B------:R-:W-:-:S13]  /*280b0*/  ISETP.NE.AND P0, PT, R2, RZ, PT ;  /* 0x000000ff0200720c */ /* 0x000fda0003f05270 */
[----:B------:R-:W-:Y:S05]  /*280c0*/  @!P0 BRA `(.L_x_3385) ;  /* 0x0000000000108947 */ /* 0x000fea0003800000 */
[----:B------:R-:W-:Y:S01]  /*280d0*/  UMOV UR4, 0xffffffff ;  /* 0xffffffff00047882 */ /* 0x000fe20000000000 */
[----:B-1----:R-:W-:Y:S02]  /*280e0*/  VIADD R12, R12, 0xffffffff ;  /* 0xffffffff0c0c7836 */ /* 0x002fe40000000000 */
[----:B------:R-:W-:Y:S05]  /*280f0*/  BRA.DIV UR4, `(.L_x_3386) ;  /* 0x0000009604ac7947 */ /* 0x000fea000b800000 */
[----:B------:R4:W1:Y:S02]  /*28100*/  SHFL.IDX PT, R16, R3, R12, 0x1f ;  /* 0x00001f0c03107589 */ /* 0x00086400000e0000 */
.L_x_3385:
[----:B---3--:R-:W-:Y:S01]  /*28110*/  ISETP.NE.AND P0, PT, R5, 0x1, PT ;  /* 0x000000010500780c */ /* 0x008fe20003f05270 */
[----:B-1----:R-:W-:-:S04]  /*28120*/  IMAD R16, R16, R4, R7 ;  /* 0x0000000410107224 */ /* 0x002fc800078e0207 */
[----:B------:R-:W-:-:S08]  /*28130*/  IMAD.IADD R0, R0, 0x1, -R16 ;  /* 0x0000000100007824 */ /* 0x000fd000078e0a10 */
[----:B------:R-:W-:Y:S05]  /*28140*/  @!P0 BRA `(.L_x_3387) ;  /* 0x0000000000dc8947 */ /* 0x000fea0003800000 */
[----:B--2---:R-:W-:Y:S02]  /*28150*/  IABS R4, R17 ;  /* 0x0000001100047213 */ /* 0x004fe40000000000 */
[----:B------:R-:W-:Y:S02]  /*28160*/  IABS R6, R5 ;  /* 0x0000000500067213 */ /* 0x000fe40000000000 */
[----:B------:R-:W1:Y:S08]  /*28170*/  I2F.RP R7, R4 ;  /* 0x0000000400077306 */ /* 0x000e700000209400 */
[----:B------:R-:W2:Y:S08]  /*28180*/  I2F.RP R8, R6 ;  /* 0x0000000600087306 */ /* 0x000eb00000209400 */
[----:B-1----:R-:W1:Y:S08]  /*28190*/  MUFU.RCP R7, R7 ;  /* 0x0000000700077308 */ /* 0x002e700000001000 */
[----:B--2---:R-:W-:Y:S01]  /*281a0*/  MUFU.RCP R8, R8 ;  /* 0x0000000800087308 */ /* 0x004fe20000001000 */
[----:B-1----:R-:W-:Y:S01]  /*281b0*/  VIADD R2, R7, 0xffffffe ;  /* 0x0ffffffe07027836 */ /* 0x002fe20000000000 */
[----:B------:R-:W-:-:S06]  /*281c0*/  IABS R7, R17 ;  /* 0x0000001100077213 */ /* 0x000fcc0000000000 */
[----:B0---4-:R0:W1:Y:S02]  /*281d0*/  F2I.FTZ.U32.TRUNC.NTZ R3, R2 ;  /* 0x0000000200037305 */ /* 0x011064000021f000 */
[----:B0-----:R-:W-:Y:S02]  /*281e0*/  IMAD.MOV.U32 R2, RZ, RZ, RZ ;  /* 0x000000ffff027224 */ /* 0x001fe400078e00ff */
[----:B-1----:R-:W-:-:S04]  /*281f0*/  IMAD.MOV R9, RZ, RZ, -R3 ;  /* 0x000000ffff097224 */ /* 0x002fc800078e0a03 */
[----:B------:R-:W-:-:S04]  /*28200*/  IMAD R9, R9, R4, RZ ;  /* 0x0000000409097224 */ /* 0x000fc800078e02ff */
[----:B------:R-:W-:Y:S01]  /*28210*/  IMAD.HI.U32 R3, R3, R9, R2 ;  /* 0x0000000903037227 */ /* 0x000fe200078e0002 */
[----:B------:R-:W-:-:S03]  /*28220*/  IABS R2, R0 ;  /* 0x0000000000027213 */ /* 0x000fc60000000000 */
[----:B------:R-:W-:Y:S02]  /*28230*/  IMAD.MOV R9, RZ, RZ, -R7 ;  /* 0x000000ffff097224 */ /* 0x000fe400078e0a07 */
[----:B------:R-:W-:Y:S01]  /*28240*/  IMAD.HI.U32 R7, R3, R2, RZ ;  /* 0x0000000203077227 */ /* 0x000fe200078e00ff */
[----:B------:R-:W-:-:S03]  /*28250*/  IADD3 R3, R8, 0xffffffe, RZ ;  /* 0x0ffffffe08037810 */ /* 0x000fc60007ffe0ff */
[----:B------:R-:W-:Y:S02]  /*28260*/  IMAD R9, R7, R9, R2 ;  /* 0x0000000907097224 */ /* 0x000fe400078e0202 */
[----:B------:R-:W-:Y:S01]  /*28270*/  IMAD.MOV.U32 R2, RZ, RZ, RZ ;  /* 0x000000ffff027224 */ /* 0x000fe200078e00ff */
[----:B------:R-:W0:Y:S02]  /*28280*/  F2I.FTZ.U32.TRUNC.NTZ R3, R3 ;  /* 0x0000000300037305 */ /* 0x000e24000021f000 */
[----:B------:R-:W-:-:S13]  /*28290*/  ISETP.GT.U32.AND P1, PT, R4, R9, PT ;  /* 0x000000090400720c */ /* 0x000fda0003f24070 */
[----:B------:R-:W-:Y:S02]  /*282a0*/  @!P1 IMAD.IADD R9, R9, 0x1, -R4 ;  /* 0x0000000109099824 */ /* 0x000fe400078e0a04 */
        /* <DEDUP_REMOVED lines=9> */
[----:B------:R-:W-:-:S04]  /*28340*/  IABS R2, R5 ;  /* 0x0000000500027213 */ /* 0x000fc80000000000 */
[----:B------:R-:W-:-:S07]  /*28350*/  IADD3 R2, RZ, -R2, RZ ;  /* 0x80000002ff027210 */ /* 0x000fce0007ffe0ff */
        /* <DEDUP_REMOVED lines=11> */
[----:B------:R-:W-:Y:S02]  /*28410*/  ISETP.GE.U32.AND P0, PT, R3, R6, PT ;  /* 0x000000060300720c */ /* 0x000fe40003f06070 */
[----:B------:R-:W-:-:S05]  /*28420*/  IADD3 R3, -R7, RZ, RZ ;  /* 0x000000ff07037210 */ /* 0x000fca0007ffe1ff */
[----:B------:R-:W-:-:S06]  /*28430*/  IMAD R3, R17, R3, R0 ;  /* 0x0000000311037224 */ /* 0x000fcc00078e0200 */
        /* <DEDUP_REMOVED lines=8> */
.L_x_3387:
[----:B0---4-:R-:W0:Y:S01]  /*284c0*/  LDC.64 R2, c[0x0][0xc90] ;  /* 0x00032400ff027b82 */ /* 0x011e220000000a00 */
[----:B------:R-:W-:Y:S01]  /*284d0*/  ULDC.64 UR4, c[0x0][0x208] ;  /* 0x0000820000047ab9 */ /* 0x000fe20000000a00 */
[----:B0-----:R-:W-:-:S05]  /*284e0*/  IMAD.WIDE R2, R19, 0x4, R2 ;  /* 0x0000000413027825 */ /* 0x001fca00078e0202 */
[----:B------:R0:W2:Y:S02]  /*284f0*/  LDG.E R6, desc[UR4][R2.64] ;  /* 0x0000000402067981 */ /* 0x0000a4000c1e1900 */
[----:B0-----:R-:W-:Y:S02]  /*28500*/  IMAD.MOV.U32 R2, RZ, RZ, RZ ;  /* 0x000000ffff027224 */ /* 0x001fe400078e00ff */
[----:B--2---:R-:W-:-:S05]  /*28510*/  IMAD R5, R17, R6, RZ ;  /* 0x0000000611057224 */ /* 0x004fca00078e02ff */
[----:B------:R-:W-:-:S04]  /*28520*/  IABS R7, R5 ;  /* 0x0000000500077213 */ /* 0x000fc80000000000 */
        /* <DEDUP_REMOVED lines=13> */
[----:B------:R-:W-:Y:S01]  /*28600*/  @!P1 IMAD.IADD R2, R2, 0x1, -R7 ;  /* 0x0000000102029824 */ /* 0x000fe200078e0a07 */
[----:B------:R-:W-:Y:S02]  /*28610*/  @!P1 IADD3 R9, R9, 0x1, RZ ;  /* 0x0000000109099810 */ /* 0x000fe40007ffe0ff */
        /* <DEDUP_REMOVED lines=18> */
[----:B0-----:R-:W-:Y:S01]  /*28740*/  MOV R2, RZ ;  /* 0x000000ff00027202 */ /* 0x001fe20000000f00 */
        /* <DEDUP_REMOVED lines=20> */
.L_x_3388:
[----:B------:R-:W-:-:S04]  /*28890*/  LOP3.LUT R0, RZ, R3, RZ, 0x33, !PT ;  /* 0x00000003ff007212 */ /* 0x000fc800078e33ff */
[----:B------:R-:W-:Y:S01]  /*288a0*/  IADD3 R17, R17, R0, RZ ;  /* 0x0000000011117210 */ /* 0x000fe20007ffe0ff */
[----:B------:R-:W-:Y:S06]  /*288b0*/  BRA `(.L_x_3389) ;  /* 0x00000000001c7947 */ /* 0x000fec0003800000 */
.L_x_3381:
[----:B------:R-:W-:Y:S01]  /*288c0*/  UMOV UR4, URZ ;  /* 0x0000003f00047c82 */ /* 0x000fe20008000000 */
[----:B------:R-:W-:Y:S01]  /*288d0*/  UMOV UR5, URZ ;  /* 0x0000003f00057c82 */ /* 0x000fe20008000000 */
[----:B------:R-:W-:Y:S01]  /*288e0*/  ULDC UR6, c[0x0][0xc3c] ;  /* 0x00030f0000067ab9 */ /* 0x000fe20000000800 */
[----:B------:R-:W-:Y:S02]  /*288f0*/  IMAD.MOV.U32 R16, RZ, RZ, R0 ;  /* 0x000000ffff107224 */ /* 0x000fe400078e0000 */
[----:B------:R-:W-:Y:S02]  /*28900*/  IMAD.U32 R17, RZ, RZ, UR4 ;  /* 0x00000004ff117e24 */ /* 0x000fe4000f8e00ff */
[----:B------:R-:W-:Y:S02]  /*28910*/  IMAD.U32 R18, RZ, RZ, UR5 ;  /* 0x00000005ff127e24 */ /* 0x000fe4000f8e00ff */
[----:B------:R-:W-:-:S07]  /*28920*/  IMAD.U32 R19, RZ, RZ, UR6 ;  /* 0x00000006ff137e24 */ /* 0x000fce000f8e00ff */
.L_x_3389:
[----:B------:R2:W3:Y:S01]  /*28930*/  LDL R2, [R1+0xc] ;  /* 0x00000c0001027983 */ /* 0x0004e20000100800 */
[----:B------:R-:W1:Y:S01]  /*28940*/  S2R R0, SR_TID.X ;  /* 0x0000000000007919 */ /* 0x000e620000002100 */
[----:B------:R-:W-:Y:S05]  /*28950*/  WARPSYNC.ALL ;  /* 0x0000000000007948 */ /* 0x000fea0003800000 */
[----:B-1----:R-:W-:Y:S01]  /*28960*/  LOP3.LUT R0, R0, 0x1f, RZ, 0xc0, !PT ;  /* 0x0000001f00007812 */ /* 0x002fe200078ec0ff */
[----:B------:R-:W-:Y:S03]  /*28970*/  BAR.SYNC.DEFER_BLOCKING 0x4, 0x180 ;  /* 0x0106000000007b1d */ /* 0x000fe60000010000 */
[----:B------:R-:W-:-:S13]  /*28980*/  ISETP.NE.AND P0, PT, R0, RZ, PT ;  /* 0x000000ff0000720c */ /* 0x000fda0003f05270 */
[----:B------:R-:W-:Y:S01]  /*28990*/  @!P0 MOV R0, 0x400 ;  /* 0x0000040000008802 */ /* 0x000fe20000000f00 */
[----:B---3--:R-:W1:Y:S03]  /*289a0*/  @!P0 S2R R2, SR_CgaCtaId ;  /* 0x0000000000028919 */ /* 0x008e660000008800 */
[----:B-1----:R-:W-:Y:S01]  /*289b0*/  @!P0 LEA R22, R2, R0, 0x18 ;  /* 0x0000000002168211 */ /* 0x002fe200078ec0ff */
[----:B------:R2:W-:Y:S04]  /*289c0*/  @!P0 STL [R1+0xc], R2 ;  /* 0x00000c0201008387 */ /* 0x0005e80000100800 */
[----:B------:R2:W-:Y:S01]  /*289d0*/  @!P0 STS.128 [R22+0x228d0], R16 ;  /* 0x0228d01016008388 */ /* 0x0005e20000000c00 */
[----:B------:R-:W-:Y:S06]  /*289e0*/  BAR.ARV 0x5, 0x180 ;  /* 0x0146000000007b1d */ /* 0x000fec0000002000 */
.L_x_3378:
[----:B------:R-:W-:Y:S02]  /*289f0*/  ULDC UR4, c[0x0][0xc3c] ;  /* 0x00030f0000047ab9 */ /* 0x000fe40000000800 */
[----:B0-----:R-:W-:-:S13]  /*28a00*/  ISETP.GE.AND P0, PT, R19, UR4, PT ;  /* 0x0000000413007c0c */ /* 0x001fda000bf06270 */
[----:B------:R-:W-:Y:S05]  /*28a10*/  @!P0 BRA `(.L_x_3390) ;  /* 0xffffff8800b48947 */ /* 0x000fea000383ffff */
[----:B------:R-:W-:Y:S05]  /*28a20*/  BSYNC B7 ;  /* 0x0000000000077941 */ /* 0x000fea0003800000 */
.L_x_3278:
[----:B-12---:R-:W2:Y:S01]  /*28a30*/  LDL.LU R0, [R1+0x34] ;  /* 0x0000340001007983 */ /* 0x006ea20000300800 */
[----:B------:R-:W-:Y:S01]  /*28a40*/  BSSY B0, `(.L_x_3391) ;  /* 0x000000b000007945 */ /* 0x000fe20003800000 */
[----:B------:R-:W1:Y:S01]  /*28a50*/  S2R R5, SR_CgaCtaId ;  /* 0x0000000000057919 */ /* 0x000e620000008800 */
[----:B--2---:R-:W-:-:S05]  /*28a60*/  VIADD R0, R0, 0x1 ;  /* 0x0000000100007836 */ /* 0x004fca0000000000 */
[----:B0-----:R-:W-:-:S04]  /*28a70*/  LEA.HI R2, R0, R0, RZ, 0x1 ;  /* 0x0000000000027211 */ /* 0x001fc800078f08ff */
[----:B------:R-:W-:Y:S02]  /*28a80*/  LOP3.LUT R3, R2, 0xfffffffe, RZ, 0xc0, !PT ;  /* 0xfffffffe02037812 */ /* 0x000fe400078ec0ff */
[----:B------:R-:W-:-:S03]  /*28a90*/  MOV R2, 0x400 ;  /* 0x0000040000027802 */ /* 0x000fc60000000f00 */
[----:B------:R-:W-:Y:S01]  /*28aa0*/  IMAD.IADD R0, R0, 0x1, -R3 ;  /* 0x0000000100007824 */ /* 0x000fe200078e0a03 */
[----:B-1----:R-:W-:-:S04]  /*28ab0*/  LEA R5, R5, R2, 0x18 ;  /* 0x0000000205057211 */ /* 0x002fc800078ec0ff */
[----:B------:R-:W-:-:S04]  /*28ac0*/  SHF.L.U32 R0, R0, 0x1f, RZ ;  /* 0x0000001f00007819 */ /* 0x000fc800000006ff */
[----:B------:R-:W0:Y:S02]  /*28ad0*/  SYNCS.PHASECHK.TRANS64.TRYWAIT P0, [R5+URZ+0x22820], R0 ;  /* 0x02282000050075a7 */ /* 0x000e24000800017f */
[----:B0-----:R-:W-:Y:S05]  /*28ae0*/  @!P0 BRA `(.L_x_3392) ;  /* 0x0000008c00588947 */ /* 0x001fea0003800000 */
.L_x_3727:
[----:B------:R-:W-:Y:S05]  /*28af0*/  BSYNC B0 ;  /* 0x0000000000007941 */ /* 0x000fea0003800000 */
.L_x_3391:
[----:B------:R-:W-:-:S03]  /*28b00*/  UMOV UR4, 0xffffffff ;  /* 0xffffffff00047882 */ /* 0x000fc60000000000 */
[----:B------:R-:W-:Y:S05]  /*28b10*/  BRA.DIV UR4, `(.L_x_3393) ;  /* 0x0000008e04607947 */ /* 0x000fea000b800000 */
[----:B0-----:R-:W0:Y:S02]  /*28b20*/  S2R R0, SR_TID.X ;  /* 0x0000000000007919 */ /* 0x001e240000002100 */
[----:B0-----:R-:W-:-:S04]  /*28b30*/  SHF.R.U32.HI R0, RZ, 0x5, R0 ;  /* 0x00000005ff007819 */ /* 0x001fc80000011600 */
[----:B------:R-:W-:-:S05]  /*28b40*/  LOP3.LUT R0, R0, 0x3, RZ, 0xc0, !PT ;  /* 0x0000000300007812 */ /* 0x000fca00078ec0ff */
[----:B------:R0:W1:Y:S02]  /*28b50*/  SHFL.IDX PT, R14, R0, RZ, 0x1f ;  /* 0x00001fff000e7589 */ /* 0x00006400000e0000 */
.L_x_3730:
[----:B-1----:R-:W-:-:S13]  /*28b60*/  ISETP.NE.AND P0, PT, R14, RZ, PT ;  /* 0x000000ff0e00720c */ /* 0x002fda0003f05270 */
[----:B------:R-:W-:Y:S05]  /*28b70*/  @P0 BRA `(.L_x_3076) ;  /* 0x0000000000b00947 */ /* 0x000fea0003800000 */
[----:B------:R-:W-:-:S03]  /*28b80*/  UMOV UR4, 0xffffffff ;  /* 0xffffffff00047882 */ /* 0x000fc60000000000 */
[----:B------:R-:W-:Y:S05]  /*28b90*/  BRA.DIV UR4, `(.L_x_3394) ;  /* 0x0000008e04747947 */ /* 0x000fea000b800000 */
[----:B------:R-:W-:-:S13]  /*28ba0*/  ELECT P6, URZ, PT ;  /* 0x00000000003f782f */ /* 0x000fda00038c0000 */
.L_x_3733:
[----:B------:R-:W-:Y:S05]  /*28bb0*/  @!P6 BRA `(.L_x_3076) ;  /* 0x0000000000a0e947 */ /* 0x000fea0003800000 */
[----:B0-----:R-:W2:Y:S02]  /*28bc0*/  LDL R0, [R1+0x44] ;  /* 0x0000440001007983 */ /* 0x001ea40000100800 */
[----:B--2---:R-:W-:-:S13]  /*28bd0*/  R2UR UR4, R0 ;  /* 0x00000000000472ca */ /* 0x004fda00000e0000 */
[----:B------:R-:W-:-:S06]  /*28be0*/  ULOP3.LUT UR4, UR4, 0x2, URZ, 0xfc, !UPT ;  /* 0x0000000204047892 */ /* 0x000fcc000f8efc3f */
[----:B------:R-:W-:-:S04]  /*28bf0*/  MOV R0, UR4 ;  /* 0x0000000400007c02 */ /* 0x000fc80008000f00 */
[----:B------:R-:W-:-:S13]  /*28c00*/  ISETP.NE.AND P0, PT, R0, 0x3, PT ;  /* 0x000000030000780c */ /* 0x000fda0003f05270 */
[----:B------:R-:W-:Y:S05]  /*28c10*/  @!P0 BRA `(.L_x_3395) ;  /* 0x0000000000048947 */ /* 0x000fea0003800000 */
[----:B------:R-:W-:Y:S01]  /*28c20*/  BPT.TRAP 0x1 ;  /* 0x000000040000795c */ /* 0x000fe20000300000 */
.L_x_3395:
[C---:B------:R-:W-:Y:S01]  /*28c30*/  IMAD R3, R30.reuse, 0x8, R5 ;  /* 0x000000081e037824 */ /* 0x040fe200078e0205 */
[----:B------:R-:W-:Y:S01]  /*28c40*/  SHF.L.U32 R2, R35, 0x1f, RZ ;  /* 0x0000001f23027819 */ /* 0x000fe200000006ff */
[----:B------:R-:W-:-:S03]  /*28c50*/  VIADD R30, R30, 0x1 ;  /* 0x000000011e1e7836 */ /* 0x000fc60000000000 */
[----:B------:R-:W0:Y:S02]  /*28c60*/  SYNCS.PHASECHK.TRANS64.TRYWAIT P1, [R3+URZ+0x22840], R2 ;  /* 0x02284002030075a7 */ /* 0x000e24000802017f */
[----:B------:R-:W-:-:S04]  /*28c70*/  ISETP.NE.AND P2, PT, R30, 0x2, PT ;  /* 0x000000021e00780c */ /* 0x000fc80003f45270 */
[----:B------:R-:W-:Y:S01]  /*28c80*/  SEL R0, RZ, 0x1, P2 ;  /* 0x00000001ff007807 */ /* 0x000fe20001000000 */
[----:B0-----:R-:W-:Y:S08]  /*28c90*/  @!P1 BRA `(.L_x_3396) ;  /* 0x0000008c00549947 */ /* 0x001ff00003800000 */
.L_x_3734:
[----:B------:R-:W-:Y:S02]  /*28ca0*/  SEL R30, R30, RZ, P2 ;  /* 0x000000ff1e1e7207 */ /* 0x000fe40001000000 */
[----:B------:R-:W-:Y:S01]  /*28cb0*/  LOP3.LUT R0, R35, R0, RZ, 0x3c, !PT ;  /* 0x0000000023007212 */ /* 0x000fe200078e3cff */
[----:B------:R-:W-:Y:S06]  /*28cc0*/  @!P0 BRA `(.L_x_3397) ;  /* 0x0000000000048947 */ /* 0x000fec0003800000 */
[----:B------:R-:W-:Y:S01]  /*28cd0*/  BPT.TRAP 0x1 ;  /* 0x000000040000795c */ /* 0x000fe20000300000 */
.L_x_3397:
[----:B------:R-:W-:Y:S01]  /*28ce0*/  IMAD R5, R30, 0x8, R5 ;  /* 0x000000081e057824 */ /* 0x000fe200078e0205 */
[----:B------:R-:W-:-:S04]  /*28cf0*/  SHF.L.U32 R0, R0, 0x1f, RZ ;  /* 0x0000001f00007819 */ /* 0x000fc800000006ff */
[----:B------:R-:W1:Y:S02]  /*28d00*/  SYNCS.PHASECHK.TRANS64.TRYWAIT P1, [R5+URZ+0x22840], R0 ;  /* 0x02284000050075a7 */ /* 0x000e64000802017f */
[----:B-1----:R-:W-:Y:S05]  /*28d10*/  @!P1 BRA `(.L_x_3398) ;  /* 0x0000008c00489947 */ /* 0x002fea0003800000 */
.L_x_3735:
[----:B------:R-:W-:Y:S05]  /*28d20*/  @!P0 BRA `(.L_x_3399) ;  /* 0x0000000000048947 */ /* 0x000fea0003800000 */
[----:B------:R-:W-:Y:S01]  /*28d30*/  BPT.TRAP 0x1 ;  /* 0x000000040000795c */ /* 0x000fe20000300000 */
.L_x_3399:
[----:B------:R-:W2:Y:S02]  /*28d40*/  SYNCS.PHASECHK.TRANS64.TRYWAIT P1, [R3+URZ+0x22860], R2 ;  /* 0x02286002030075a7 */ /* 0x000ea4000802017f */
[----:B--2---:R-:W-:Y:S05]  /*28d50*/  @!P1 BRA `(.L_x_3400) ;  /* 0x0000008c004c9947 */ /* 0x004fea0003800000 */
.L_x_3736:
[----:B------:R-:W-:Y:S05]  /*28d60*/  @!P0 BRA `(.L_x_3401) ;  /* 0x0000000000048947 */ /* 0x000fea0003800000 */
[----:B------:R-:W-:Y:S01]  /*28d70*/  BPT.TRAP 0x1 ;  /* 0x000000040000795c */ /* 0x000fe20000300000 */
.L_x_3401:
[----:B------:R-:W3:Y:S02]  /*28d80*/  SYNCS.PHASECHK.TRANS64.TRYWAIT P1, [R5+URZ+0x22860], R0 ;  /* 0x02286000050075a7 */ /* 0x000ee4000802017f */
[----:B---3--:R-:W-:Y:S05]  /*28d90*/  @!P1 BRA `(.L_x_3402) ;  /* 0x0000008c00509947 */ /* 0x008fea0003800000 */
.L_x_3737:
[----:B------:R-:W-:Y:S05]  /*28da0*/  @!P0 BRA `(.L_x_3403) ;  /* 0x0000000000048947 */ /* 0x000fea0003800000 */
[----:B------:R-:W-:Y:S01]  /*28db0*/  BPT.TRAP 0x1 ;  /* 0x000000040000795c */ /* 0x000fe20000300000 */
.L_x_3403:
[----:B------:R-:W4:Y:S02]  /*28dc0*/  SYNCS.PHASECHK.TRANS64.TRYWAIT P1, [R3+URZ+0x22880], R2 ;  /* 0x02288002030075a7 */ /* 0x000f24000802017f */
[----:B----4-:R-:W-:Y:S05]  /*28dd0*/  @!P1 BRA `(.L_x_3404) ;  /* 0x0000008c00549947 */ /* 0x010fea0003800000 */
.L_x_3738:
[----:B------:R-:W-:Y:S05]  /*28de0*/  @!P0 BRA `(.L_x_3405) ;  /* 0x0000000000048947 */ /* 0x000fea0003800000 */
[----:B------:R-:W-:Y:S01]  /*28df0*/  BPT.TRAP 0x1 ;  /* 0x000000040000795c */ /* 0x000fe20000300000 */
.L_x_3405:
[----:B------:R0:W0:Y:S02]  /*28e00*/  SYNCS.PHASECHK.TRANS64.TRYWAIT P0, [R5+URZ+0x22880], R0 ;  /* 0x02288000050075a7 */ /* 0x000024000800017f */
[----:B0-----:R-:W-:Y:S05]  /*28e10*/  @!P0 NANOSLEEP.SYNCS 0x989680 ;  /* 0x009896800000895d */ /* 0x001fea0003900000 */
[----:B------:R-:W0:Y:S02]  /*28e20*/  @!P0 SYNCS.PHASECHK.TRANS64 P0, [R5+URZ+0x22880], R0 ;  /* 0x02288000050085a7 */ /* 0x000e24000800007f */
[----:B0-----:R-:W-:Y:S05]  /*28e30*/  @!P0 BRA `(.L_x_3405) ;  /* 0xfffffffc00f08947 */ /* 0x001fea000383ffff */
.L_x_3076:
[----:B------:R-:W-:Y:S05]  /*28e40*/  BSYNC B8 ;  /* 0x0000000000087941 */ /* 0x000fea0003800000 */
.L_x_3073:
[----:B------:R-:W-:Y:S05]  /*28e50*/  EXIT ;  /* 0x000000000000794d */ /* 0x000fea0003800000 */
.L_x_3098:
[----:B0-----:R0:W1:Y:S02]  /*28e60*/  SYNCS.PHASECHK.TRANS64.TRYWAIT P6, [R86+URZ+0x22890], R98 ;  /* 0x02289062560075a7 */ /* 0x00106400080c017f */
[----:B-1----:R-:W-:Y:S05]  /*28e70*/  @!P6 NANOSLEEP.SYNCS 0x989680 ;  /* 0x009896800000e95d */ /* 0x002fea0003900000 */
[----:B------:R-:W1:Y:S02]  /*28e80*/  @!P6 SYNCS.PHASECHK.TRANS64 P6, [R86+URZ+0x22890], R98 ;  /* 0x022890625600e5a7 */ /* 0x000e6400080c007f */
[----:B-1----:R-:W-:Y:S05]  /*28e90*/  @!P6 BRA `(.L_x_3098) ;  /* 0xfffffffc00f0e947 */ /* 0x002fea000383ffff */
[----:B------:R-:W-:Y:S05]  /*28ea0*/  BRA `(.L_x_3406) ;  /* 0xfffffda000587947 */ /* 0x000fea000383ffff */
.L_x_3099:
[----:B------:R-:W-:Y:S01]  /*28eb0*/  BSSY B1, `(.L_x_3407) ;  /* 0x0000008000017945 */ /* 0x000fe20003800000 */
[----:B------:R-:W-:Y:S01]  /*28ec0*/  IMAD.MOV.U32 R13, RZ, RZ, R101 ;  /* 0x000000ffff0d7224 */ /* 0x000fe200078e0065 */
[----:B------:R-:W-:Y:S01]  /*28ed0*/  MOV R15, 0xffffffff ;  /* 0xffffffff000f7802 */ /* 0x000fe20000000f00 */
[----:B------:R-:W-:Y:S02]  /*28ee0*/  IMAD.MOV.U32 R12, RZ, RZ, RZ ;  /* 0x000000ffff0c7224 */ /* 0x000fe400078e00ff */
[----:B------:R-:W-:-:S07]  /*28ef0*/  IMAD.MOV.U32 R11, RZ, RZ, 0x1c1f ;  /* 0x00001c1fff0b7424 */ /* 0x000fce00078e00ff */
[----:B0-----:R-:W-:Y:S05]  /*28f00*/  WARPSYNC.COLLECTIVE R15, `(.L_x_3408) ;  /* 0x000000000f087348 */ /* 0x001fea0003c00000 */
[----:B------:R1:W2:Y:S02]  /*28f10*/  SHFL.IDX P6, R14, R13, R12, R11 ;  /* 0x0000000c0d0e7389 */ /* 0x0002a400000c000b */
[----:B012---:R-:W-:Y:S01]  /*28f20*/  ENDCOLLECTIVE ;  /* 0x000000000000791b */ /* 0x007fe20003800000 */
.L_x_3408:
[----:B------:R-:W-:Y:S05]  /*28f30*/  BSYNC B1 ;  /* 0x0000000000017941 */ /* 0x000fea0003800000 */
.L_x_3407:
        /* <DEDUP_REMOVED lines=8> */
.L_x_3409:
[----:B------:R-:W-:Y:S05]  /*28fc0*/  BRA `(.L_x_3410) ;  /* 0xfffffda000247947 */ /* 0x000fea000383ffff */
.L_x_3108:
[----:B------:R-:W-:Y:S01]  /*28fd0*/  BSSY B1, `(.L_x_3411) ;  /* 0x0000008000017945 */ /* 0x000fe20003800000 */
[----:B------:R-:W-:Y:S01]  /*28fe0*/  IMAD.MOV.U32 R13, RZ, RZ, R101 ;  /* 0x000000ffff0d7224 */ /* 0x000fe200078e0065 */
[----:B------:R-:W-:Y:S01]  /*28ff0*/  MOV R12, 0x1 ;  /* 0x00000001000c7802 */ /* 0x000fe20000000f00 */
[----:B0---4-:R-:W-:Y:S02]  /*29000*/  IMAD.MOV.U32 R11, RZ, RZ, 0x1c1f ;  /* 0x00001c1fff0b7424 */ /* 0x011fe400078e00ff */
[----:B------:R-:W-:-:S07]  /*29010*/  IMAD.MOV.U32 R15, RZ, RZ, -0x1 ;  /* 0xffffffffff0f7424 */ /* 0x000fce00078e00ff */
[----:B-123--:R-:W-:Y:S05]  /*29020*/  WARPSYNC.COLLECTIVE R15, `(.L_x_3412) ;  /* 0x000000000f087348 */ /* 0x00efea0003c00000 */
[----:B---3--:R0:W3:Y:S02]  /*29030*/  SHFL.IDX P6, R14, R13, R12, R11 ;  /* 0x0000000c0d0e7389 */ /* 0x0080e400000c000b */
[----:B0123--:R-:W-:Y:S01]  /*29040*/  ENDCOLLECTIVE ;  /* 0x000000000000791b */ /* 0x00ffe20003800000 */
.L_x_3412:
[----:B------:R-:W-:Y:S05]  /*29050*/  BSYNC B1 ;  /* 0x0000000000017941 */ /* 0x000fea0003800000 */
.L_x_3411:
[----:B------:R-:W-:Y:S01]  /*29060*/  IMAD.MOV.U32 R13, RZ, RZ, R100 ;  /* 0x000000ffff0d7224 */ /* 0x000fe200078e0064 */
[----:B------:R-:W-:Y:S01]  /*29070*/  MOV R15, 0xffffffff ;  /* 0xffffffff000f7802 */ /* 0x000fe20000000f00 */
[----:B------:R-:W-:Y:S02]  /*29080*/  IMAD.MOV.U32 R12, RZ, RZ, 0x1 ;  /* 0x00000001ff0c7424 */ /* 0x000fe400078e00ff */
[----:B------:R-:W-:Y:S02]  /*29090*/  IMAD.MOV.U32 R11, RZ, RZ, 0x1c1f ;  /* 0x00001c1fff0b7424 */ /* 0x000fe400078e00ff */
[----:B------:R-:W-:-:S07]  /*290a0*/  IMAD.MOV.U32 R43, RZ, RZ, R14 ;  /* 0x000000ffff2b7224 */ /* 0x000fce00078e000e */
[----:B------:R-:W-:Y:S05]  /*290b0*/  WARPSYNC.COLLECTIVE R15, `(.L_x_3413) ;  /* 0x000000000f087348 */ /* 0x000fea0003c00000 */
[----:B------:R0:W1:Y:S02]  /*290c0*/  SHFL.IDX P6, R14, R13, R12, R11 ;  /* 0x0000000c0d0e7389 */ /* 0x00006400000c000b */
[----:B01----:R-:W-:Y:S01]  /*290d0*/  ENDCOLLECTIVE ;  /* 0x000000000000791b */ /* 0x003fe20003800000 */
.L_x_3413:
[----:B------:R-:W-:Y:S05]  /*290e0*/  BRA `(.L_x_3414) ;  /* 0xfffffdac008c7947 */ /* 0x000fea000383ffff */
.L_x_3117:
        /* <DEDUP_REMOVED lines=8> */
.L_x_3416:
[----:B------:R-:W-:Y:S05]  /*29170*/  BSYNC B1 ;  /* 0x0000000000017941 */ /* 0x000fea0003800000 */
.L_x_3415:
        /* <DEDUP_REMOVED lines=8> */
.L_x_3417:
[----:B------:R-:W-:Y:S05]  /*29200*/  BRA `(.L_x_3418) ;  /* 0xfffffdb800f47947 */ /* 0x000fea000383ffff */
.L_x_3127:
[----:B-1----:R1:W2:Y:S02]  /*29210*/  SYNCS.PHASECHK.TRANS64.TRYWAIT P3, [R86+URZ+0x22890], R98 ;  /* 0x02289062560075a7 */ /* 0x0022a4000806017f */
[----:B--2---:R-:W-:Y:S05]  /*29220*/  @!P3 NANOSLEEP.SYNCS 0x989680 ;  /* 0x009896800000b95d */ /* 0x004fea0003900000 */
[----:B------:R-:W2:Y:S02]  /*29230*/  @!P3 SYNCS.PHASECHK.TRANS64 P3, [R86+URZ+0x22890], R98 ;  /* 0x022890625600b5a7 */ /* 0x000ea4000806007f */
[----:B--2---:R-:W-:Y:S05]  /*29240*/  @!P3 BRA `(.L_x_3127) ;  /* 0xfffffffc00f0b947 */ /* 0x004fea000383ffff */
[----:B------:R-:W-:Y:S05]  /*29250*/  BRA `(.L_x_3419) ;  /* 0xfffffdcc00c07947 */ /* 0x000fea000383ffff */
.L_x_3128:
        /* <DEDUP_REMOVED lines=8> */
.L_x_3421:
[----:B------:R-:W-:Y:S05]  /*292e0*/  BSYNC B1 ;  /* 0x0000000000017941 */ /* 0x000fea0003800000 */
.L_x_3420:
[----:B------:R-:W-:Y:S01]  /*292f0*/  IMAD.MOV.U32 R13, RZ, RZ, R100 ;  /* 0x000000ffff0d7224 */ /* 0x000fe200078e0064 */
[----:B------:R-:W-:Y:S01]  /*29300*/  MOV R103, R14 ;  /* 0x0000000e00677202 */ /* 0x000fe20000000f00 */
[----:B------:R-:W-:Y:S02]  /*29310*/  IMAD.MOV.U32 R12, RZ, RZ, RZ ;  /* 0x000000ffff0c7224 */ /* 0x000fe400078e00ff */
[----:B------:R-:W-:Y:S02]  /*29320*/  IMAD.MOV.U32 R11, RZ, RZ, 0x1c1f ;  /* 0x00001c1fff0b7424 */ /* 0x000fe400078e00ff */
[----:B------:R-:W-:-:S07]  /*29330*/  IMAD.MOV.U32 R15, RZ, RZ, -0x1 ;  /* 0xffffffffff0f7424 */ /* 0x000fce00078e00ff */
[----:B------:R-:W-:Y:S05]  /*29340*/  WARPSYNC.COLLECTIVE R15, `(.L_x_3422) ;  /* 0x000000000f087348 */ /* 0x000fea0003c00000 */
[----:B------:R0:W1:Y:S02]  /*29350*/  SHFL.IDX P6, R14, R13, R12, R11 ;  /* 0x0000000c0d0e7389 */ /* 0x00006400000c000b */
[----:B01----:R-:W-:Y:S01]  /*29360*/  ENDCOLLECTIVE ;  /* 0x000000000000791b */ /* 0x003fe20003800000 */
.L_x_3422:
[----:B------:R-:W-:Y:S01]  /*29370*/  IMAD.MOV.U32 R105, RZ, RZ, R14 ;  /* 0x000000ffff697224 */ /* 0x000fe200078e000e */
[----:B------:R-:W-:Y:S06]  /*29380*/  BRA `(.L_x_3423) ;  /* 0xfffffdcc008c7947 */ /* 0x000fec000383ffff */
.L_x_3133:
        /* <DEDUP_REMOVED lines=8> */
.L_x_3425:
[----:B------:R-:W-:Y:S05]  /*29410*/  BSYNC B1 ;  /* 0x0000000000017941 */ /* 0x000fea0003800000 */
.L_x_3424:
        /* <DEDUP_REMOVED lines=8> */
.L_x_3426:
[----:B------:R-:W-:Y:S05]  /*294a0*/  BRA `(.L_x_3427) ;  /* 0xfffffddc00007947 */ /* 0x000fea000383ffff */
.L_x_3138:
        /* <DEDUP_REMOVED lines=8> */
.L_x_3429:
[----:B------:R-:W-:Y:S05]  /*29530*/  BSYNC B1 ;  /* 0x0000000000017941 */ /* 0x000fea0003800000 */
.L_x_3428:
        /* <DEDUP_REMOVED lines=8> */
.L_x_3430:
[----:B------:R-:W-:Y:S05]  /*295c0*/  BRA `(.L_x_3431) ;  /* 0xfffffde800947947 */ /* 0x000fea000383ffff */
.L_x_3143:
[----:B0-----:R0:W1:Y:S02]  /*295d0*/  SYNCS.PHASECHK.TRANS64.TRYWAIT P2, [R86+URZ+0x22890], R98 ;  /* 0x02289062560075a7 */ /* 0x001064000804017f */
[----:B-1----:R-:W-:Y:S05]  /*295e0*/  @!P2 NANOSLEEP.SYNCS 0x989680 ;  /* 0x009896800000a95d */ /* 0x002fea0003900000 */
[----:B------:R-:W1:Y:S02]  /*295f0*/  @!P2 SYNCS.PHASECHK.TRANS64 P2, [R86+URZ+0x22890], R98 ;  /* 0x022890625600a5a7 */ /* 0x000e64000804007f */
[----:B-1----:R-:W-:Y:S05]  /*29600*/  @!P2 BRA `(.L_x_3143) ;  /* 0xfffffffc00f0a947 */ /* 0x002fea000383ffff */
[----:B------:R-:W-:Y:S05]  /*29610*/  BRA `(.L_x_3432) ;  /* 0xfffffdf8007c7947 */ /* 0x000fea000383ffff */
.L_x_3144:
        /* <DEDUP_REMOVED lines=8> */
.L_x_3434:
[----:B------:R-:W-:Y:S05]  /*296a0*/  BSYNC B1 ;  /* 0x0000000000017941 */ /* 0x000fea0003800000 */
.L_x_3433:
        /* <DEDUP_REMOVED lines=8> */
.L_x_3435:
[----:B------:R-:W-:Y:S05]  /*29730*/  BRA `(.L_x_3436) ;  /* 0xfffffdf8009c7947 */ /* 0x000fea000383ffff */
.L_x_3147:
        /* <DEDUP_REMOVED lines=8> */
.L_x_3438:
[----:B------:R-:W-:Y:S05]  /*297c0*/  BSYNC B1 ;  /* 0x0000000000017941 */ /* 0x000fea0003800000 */
.L_x_3437:
        /* <DEDUP_REMOVED lines=8> */
.L_x_3439:
[----:B------:R-:W-:Y:S05]  /*29850*/  BRA `(.L_x_3440) ;  /* 0xfffffdf800a07947 */ /* 0x000fea000383ffff */
.L_x_3150:
[----:B------:R-:W-:Y:S01]  /*29860*/  BSSY B1, `(.L_x_3441) ;  /* 0x0000008000017945 */ /* 0x000fe20003800000 */
[----:B------:R-:W-:Y:S01]  /*29870*/  MOV R13, R29 ;  /* 0x0000001d000d7202 */ /* 0x000fe20000000f00 */
[----:B------:R-:W-:Y:S02]  /*29880*/  IMAD.MOV.U32 R12, RZ, RZ, 0x2 ;  /* 0x00000002ff0c7424 */ /* 0x000fe400078e00ff */
[----:B------:R-:W-:Y:S02]  /*29890*/  IMAD.MOV.U32 R11, RZ, RZ, 0x1c1f ;  /* 0x00001c1fff0b7424 */ /* 0x000fe400078e00ff */
[----:B------:R-:W-:-:S07]  /*298a0*/  IMAD.MOV.U32 R15, RZ, RZ, -0x1 ;  /* 0xffffffffff0f7424 */ /* 0x000fce00078e00ff */
[----:B01234-:R-:W-:Y:S05]  /*298b0*/  WARPSYNC.COLLECTIVE R15, `(.L_x_3442) ;  /* 0x000000000f087348 */ /* 0x01ffea0003c00000 */
[----:B---3--:R3:W0:Y:S02]  /*298c0*/  SHFL.IDX P6, R14, R13, R12, R11 ;  /* 0x0000000c0d0e7389 */ /* 0x00862400000c000b */
[----:B01234-:R-:W-:Y:S01]  /*298d0*/  ENDCOLLECTIVE ;  /* 0x000000000000791b */ /* 0x01ffe20003800000 */
.L_x_3442:
[----:B------:R-:W-:Y:S05]  /*298e0*/  BSYNC B1 ;  /* 0x0000000000017941 */ /* 0x000fea0003800000 */
.L_x_3441:
        /* <DEDUP_REMOVED lines=8> */
.L_x_3443:
[----:B------:R-:W-:Y:S05]  /*29970*/  BRA `(.L_x_3444) ;  /* 0xfffffdf800a87947 */ /* 0x000fea000383ffff */
.L_x_3154:
[----:B------:R0:W0:Y:S02]  /*29980*/  SYNCS.PHASECHK.TRANS64.TRYWAIT P3, [R86+URZ+0x228b0], R98 ;  /* 0x0228b062560075a7 */ /* 0x000024000806017f */
[----:B0-----:R-:W-:Y:S05]  /*29990*/  @!P3 NANOSLEEP.SYNCS 0x989680 ;  /* 0x009896800000b95d */ /* 0x001fea0003900000 */
[----:B------:R-:W0:Y:S02]  /*299a0*/  @!P3 SYNCS.PHASECHK.TRANS64 P3, [R86+URZ+0x228b0], R98 ;  /* 0x0228b0625600b5a7 */ /* 0x000e24000806007f */
[----:B0-----:R-:W-:Y:S05]  /*299b0*/  @!P3 BRA `(.L_x_3154) ;  /* 0xfffffffc00f0b947 */ /* 0x001fea000383ffff */
[----:B------:R-:W-:Y:S05]  /*299c0*/  BRA `(.L_x_3445) ;  /* 0xfffffdfc00207947 */ /* 0x000fea000383ffff */
.L_x_3166:
[----:B------:R-:W1:Y:S01]  /*299d0*/  S2R R4, SR_TID.X ;  /* 0x0000000000047919 */ /* 0x000e620000002100 */
[----:B------:R-:W-:Y:S01]  /*299e0*/  BSSY B0, `(.L_x_3446) ;  /* 0x000000c000007945 */ /* 0x000fe20003800000 */
[----:B------:R-:W-:Y:S02]  /*299f0*/  IMAD.MOV.U32 R12, RZ, RZ, RZ ;  /* 0x000000ffff0c7224 */ /* 0x000fe400078e00ff */
[----:B------:R-:W-:Y:S02]  /*29a00*/  IMAD.MOV.U32 R11, RZ, RZ, 0x1f ;  /* 0x0000001fff0b7424 */ /* 0x000fe400078e00ff */
[----:B------:R-:W-:Y:S02]  /*29a10*/  IMAD.MOV.U32 R15, RZ, RZ, -0x1 ;  /* 0xffffffffff0f7424 */ /* 0x000fe400078e00ff */
[----:B-1----:R-:W-:-:S05]  /*29a20*/  VIADD R5, R4, 0xffffff80 ;  /* 0xffffff8004057836 */ /* 0x002fca0000000000 */
[----:B------:R-:W-:-:S04]  /*29a30*/  SHF.R.S32.HI R4, RZ, 0x1f, R5 ;  /* 0x0000001fff047819 */ /* 0x000fc80000011405 */
[----:B------:R-:W-:-:S04]  /*29a40*/  LEA.HI R4, R4, R5, RZ, 0x7 ;  /* 0x0000000504047211 */ /* 0x000fc800078f38ff */
[----:B------:R-:W-:-:S05]  /*29a50*/  SHF.R.S32.HI R4, RZ, 0x7, R4 ;  /* 0x00000007ff047819 */ /* 0x000fca0000011404 */
[----:B0-----:R-:W-:-:S07]  /*29a60*/  IMAD.MOV.U32 R13, RZ, RZ, R4 ;  /* 0x000000ffff0d7224 */ /* 0x001fce00078e0004 */
[----:B-----5:R-:W-:Y:S05]  /*29a70*/  WARPSYNC.COLLECTIVE R15, `(.L_x_3447) ;  /* 0x000000000f087348 */ /* 0x020fea0003c00000 */
[----:B------:R0:W1:Y:S02]  /*29a80*/  SHFL.IDX P6, R14, R13, R12, R11 ;  /* 0x0000000c0d0e7389 */ /* 0x00006400000c000b */
[----:B01---5:R-:W-:Y:S01]  /*29a90*/  ENDCOLLECTIVE ;  /* 0x000000000000791b */ /* 0x023fe20003800000 */
.L_x_3447:
[----:B------:R-:W-:Y:S05]  /*29aa0*/  BSYNC B0 ;  /* 0x0000000000007941 */ /* 0x000fea0003800000 */
.L_x_3446:
[----:B------:R-:W-:Y:S01]  /*29ab0*/  MOV R196, R14 ;  /* 0x0000000e00c47202 */ /* 0x000fe20000000f00 */
[----:B------:R-:W-:Y:S06]  /*29ac0*/  BRA `(.L_x_3448) ;  /* 0xfffffe0800047947 */ /* 0x000fec000383ffff */
.L_x_3178:
        /* <DEDUP_REMOVED lines=8> */
.L_x_3450:
[----:B------:R-:W-:Y:S05]  /*29b50*/  BSYNC B1 ;  /* 0x0000000000017941 */ /* 0x000fea0003800000 */
.L_x_3449:
        /* <DEDUP_REMOVED lines=8> */
.L_x_3451:
[----:B------:R-:W-:Y:S02]  /*29be0*/  IMAD.MOV.U32 R13, RZ, RZ, R8 ;  /* 0x000000ffff0d7224 */ /* 0x000fe400078e0008 */
[----:B------:R-:W-:-:S07]  /*29bf0*/  IMAD.MOV.U32 R3, RZ, RZ, R14 ;  /* 0x000000ffff037224 */ /* 0x000fce00078e000e */
[----:B------:R-:W-:Y:S05]  /*29c00*/  WARPSYNC.COLLECTIVE R15, `(.L_x_3452) ;  /* 0x000000000f087348 */ /* 0x000fea0003c00000 */
[----:B------:R0:W1:Y:S02]  /*29c10*/  SHFL.IDX P6, R14, R13, R12, R11 ;  /* 0x0000000c0d0e7389 */ /* 0x00006400000c000b */
[----:B01----:R-:W-:Y:S01]  /*29c20*/  ENDCOLLECTIVE ;  /* 0x000000000000791b */ /* 0x003fe20003800000 */
.L_x_3452:
[----:B------:R-:W-:Y:S02]  /*29c30*/  IMAD.MOV.U32 R13, RZ, RZ, R7 ;  /* 0x000000ffff0d7224 */ /* 0x000fe400078e0007 */
[----:B------:R-:W-:-:S07]  /*29c40*/  IMAD.MOV.U32 R4, RZ, RZ, R14 ;  /* 0x000000ffff047224 */ /* 0x000fce00078e000e */
[----:B------:R-:W-:Y:S05]  /*29c50*/  WARPSYNC.COLLECTIVE R15, `(.L_x_3453) ;  /* 0x000000000f087348 */ /* 0x000fea0003c00000 */
[----:B------:R0:W1:Y:S02]  /*29c60*/  SHFL.IDX P6, R14, R13, R12, R11 ;  /* 0x0000000c0d0e7389 */ /* 0x00006400000c000b */
[----:B01----:R-:W-:Y:S01]  /*29c70*/  ENDCOLLECTIVE ;  /* 0x000000000000791b */ /* 0x003fe20003800000 */
.L_x_3453:
[----:B------:R-:W-:Y:S05]  /*29c80*/  BRA `(.L_x_3454) ;  /* 0xfffffe1000087947 */ /* 0x000fea000383ffff */
.L_x_3181:
[----:B------:R-:W-:Y:S01]  /*29c90*/  BSSY B1, `(.L_x_3455) ;  /* 0x0000008000017945 */ /* 0x000fe20003800000 */
[----:B------:R-:W-:Y:S01]  /*29ca0*/  MOV R13, R6 ;  /* 0x00000006000d7202 */ /* 0x000fe20000000f00 */
[----:B------:R-:W-:Y:S02]  /*29cb0*/  IMAD.MOV.U32 R12, RZ, RZ, 0x1 ;  /* 0x00000001ff0c7424 */ /* 0x000fe400078e00ff */
[----:B------:R-:W-:Y:S02]  /*29cc0*/  IMAD.MOV.U32 R11, RZ, RZ, 0x1c1f ;  /* 0x00001c1fff0b7424 */ /* 0x000fe400078e00ff */
[----:B------:R-:W-:-:S07]  /*29cd0*/  IMAD.MOV.U32 R15, RZ, RZ, -0x1 ;  /* 0xffffffffff0f7424 */ /* 0x000fce00078e00ff */
[----:B0-2345:R-:W-:Y:S05]  /*29ce0*/  WARPSYNC.COLLECTIVE R15, `(.L_x_3456) ;  /* 0x000000000f087348 */ /* 0x03dfea0003c00000 */
[----:B----4-:R1:W4:Y:S02]  /*29cf0*/  SHFL.IDX P6, R14, R13, R12, R11 ;  /* 0x0000000c0d0e7389 */ /* 0x01032400000c000b */
[----:B012345:R-:W-:Y:S01]  /*29d00*/  ENDCOLLECTIVE ;  /* 0x000000000000791b */ /* 0x03ffe20003800000 */
.L_x_3456:
[----:B------:R-:W-:Y:S05]  /*29d10*/  BSYNC B1 ;  /* 0x0000000000017941 */ /* 0x000fea0003800000 */
.L_x_3455:
        /* <DEDUP_REMOVED lines=8> */
.L_x_3457:
[----:B------:R-:W-:Y:S02]  /*29da0*/  IMAD.MOV.U32 R13, RZ, RZ, R8 ;  /* 0x000000ffff0d7224 */ /* 0x000fe400078e0008 */
[----:B------:R-:W-:-:S07]  /*29db0*/  IMAD.MOV.U32 R3, RZ, RZ, R14 ;  /* 0x000000ffff037224 */ /* 0x000fce00078e000e */
[----:B------:R-:W-:Y:S05]  /*29dc0*/  WARPSYNC.COLLECTIVE R15, `(.L_x_3458) ;  /* 0x000000000f087348 */ /* 0x000fea0003c00000 */
[----:B------:R0:W1:Y:S02]  /*29dd0*/  SHFL.IDX P6, R14, R13, R12, R11 ;  /* 0x0000000c0d0e7389 */ /* 0x00006400000c000b */
[----:B01----:R-:W-:Y:S01]  /*29de0*/  ENDCOLLECTIVE ;  /* 0x000000000000791b */ /* 0x003fe20003800000 */
.L_x_3458:
[----:B------:R-:W-:Y:S02]  /*29df0*/  IMAD.MOV.U32 R13, RZ, RZ, R7 ;  /* 0x000000ffff0d7224 */ /* 0x000fe400078e0007 */
[----:B------:R-:W-:-:S07]  /*29e00*/  IMAD.MOV.U32 R4, RZ, RZ, R14 ;  /* 0x000000ffff047224 */ /* 0x000fce00078e000e */
[----:B------:R-:W-:Y:S05]  /*29e10*/  WARPSYNC.COLLECTIVE R15, `(.L_x_3459) ;  /* 0x000000000f087348 */ /* 0x000fea0003c00000 */
[----:B------:R0:W1:Y:S02]  /*29e20*/  SHFL.IDX P6, R14, R13, R12, R11 ;  /* 0x0000000c0d0e7389 */ /* 0x00006400000c000b */
[----:B01----:R-:W-:Y:S01]  /*29e30*/  ENDCOLLECTIVE ;  /* 0x000000000000791b */ /* 0x003fe20003800000 */
.L_x_3459:
[----:B------:R-:W-:Y:S05]  /*29e40*/  BRA `(.L_x_3460) ;  /* 0xfffffe10002c7947 */ /* 0x000fea000383ffff */
.L_x_3185:
[----:B0-----:R0:W1:Y:S02]  /*29e50*/  SYNCS.PHASECHK.TRANS64.TRYWAIT P0, [R18+URZ+0x22800], R5 ;  /* 0x02280005120075a7 */ /* 0x001064000800017f */
[----:B-1----:R-:W-:Y:S05]  /*29e60*/  @!P0 NANOSLEEP.SYNCS 0x989680 ;  /* 0x009896800000895d */ /* 0x002fea0003900000 */
[----:B------:R-:W1:Y:S02]  /*29e70*/  @!P0 SYNCS.PHASECHK.TRANS64 P0, [R18+URZ+0x22800], R5 ;  /* 0x02280005120085a7 */ /* 0x000e64000800007f */
[----:B-1----:R-:W-:Y:S05]  /*29e80*/  @!P0 BRA `(.L_x_3185) ;  /* 0xfffffffc00f08947 */ /* 0x002fea000383ffff */
[----:B------:R-:W-:Y:S05]  /*29e90*/  BRA `(.L_x_3461) ;  /* 0xfffffe1000e07947 */ /* 0x000fea000383ffff */
.L_x_3193:
[----:B------:R-:W0:Y:S01]  /*29ea0*/  LDC R39, c[0x0][0x3f4] ;  /* 0x0000fd00ff277b82 */ /* 0x000e220000000800 */
        /* <DEDUP_REMOVED lines=8> */
.L_x_3463:
[----:B------:R-:W-:Y:S05]  /*29f30*/  BSYNC B1 ;  /* 0x0000000000017941 */ /* 0x000fea0003800000 */
.L_x_3462:
[----:B------:R-:W-:Y:S01]  /*29f40*/  IMAD.MOV.U32 R13, RZ, RZ, R35 ;  /* 0x000000ffff0d7224 */ /* 0x000fe200078e0023 */
[----:B------:R-:W-:Y:S01]  /*29f50*/  MOV R15, 0xffffffff ;  /* 0xffffffff000f7802 */ /* 0x000fe20000000f00 */
[----:B------:R-:W-:Y:S01]  /*29f60*/  IMAD.MOV.U32 R12, RZ, RZ, RZ ;  /* 0x000000ffff0c7224 */ /* 0x000fe200078e00ff */
[----:B------:R-:W-:Y:S01]  /*29f70*/  ISETP.GE.AND P0, PT, R16, R39, PT ;  /* 0x000000271000720c */ /* 0x000fe20003f06270 */
[----:B------:R-:W-:Y:S02]  /*29f80*/  IMAD.MOV.U32 R11, RZ, RZ, 0x1c1f ;  /* 0x00001c1fff0b7424 */ /* 0x000fe400078e00ff */
[----:B------:R-:W-:Y:S02]  /*29f90*/  IMAD.MOV.U32 R3, RZ, RZ, R14 ;  /* 0x000000ffff037224 */ /* 0x000fe400078e000e */
[----:B------:R-:W-:-:S08]  /*29fa0*/  IMAD R34, R198, R21, RZ ;  /* 0x00000015c6227224 */ /* 0x000fd000078e02ff */
[----:B------:R-:W-:Y:S05]  /*29fb0*/  WARPSYNC.COLLECTIVE R15, `(.L_x_3464) ;  /* 0x000000000f087348 */ /* 0x000fea0003c00000 */
[----:B------:R0:W1:Y:S02]  /*29fc0*/  SHFL.IDX P6, R14, R13, R12, R11 ;  /* 0x0000000c0d0e7389 */ /* 0x00006400000c000b */
[----:B01----:R-:W-:Y:S01]  /*29fd0*/  ENDCOLLECTIVE ;  /* 0x000000000000791b */ /* 0x003fe20003800000 */
.L_x_3464:
[----:B------:R-:W-:Y:S01]  /*29fe0*/  ISETP.GE.OR P1, PT, R41, R34, P0 ;  /* 0x000000222900720c */ /* 0x000fe20000726670 */
[----:B------:R-:W-:Y:S02]  /*29ff0*/  IMAD.MOV.U32 R13, RZ, RZ, R37 ;  /* 0x000000ffff0d7224 */ /* 0x000fe400078e0025 */
[----:B------:R-:W-:-:S10]  /*2a000*/  IMAD.MOV.U32 R5, RZ, RZ, R14 ;  /* 0x000000ffff057224 */ /* 0x000fd400078e000e */
[----:B------:R-:W-:Y:S05]  /*2a010*/  WARPSYNC.COLLECTIVE R15, `(.L_x_3465) ;  /* 0x000000000f087348 */ /* 0x000fea0003c00000 */
[----:B------:R0:W1:Y:S02]  /*2a020*/  SHFL.IDX P6, R14, R13, R12, R11 ;  /* 0x0000000c0d0e7389 */ /* 0x00006400000c000b */
[----:B01----:R-:W-:Y:S01]  /*2a030*/  ENDCOLLECTIVE ;  /* 0x000000000000791b */ /* 0x003fe20003800000 */
.L_x_3465:
[----:B------:R-:W-:-:S04]  /*2a040*/  @!P1 IADD3 R0, P2, R16, R5, RZ ;  /* 0x0000000510009210 */ /* 0x000fc80007f5e0ff */
[----:B------:R-:W-:Y:S01]  /*2a050*/  @!P1 MOV R4, R0 ;  /* 0x0000000000049202 */ /* 0x000fe20000000f00 */
[----:B------:R-:W-:Y:S02]  /*2a060*/  @!P1 IMAD.X R5, R3, 0x1, R17, P2 ;  /* 0x0000000103059824 */ /* 0x000fe400010e0611 */
[----:B------:R-:W-:Y:S02]  /*2a070*/  IMAD.MOV.U32 R13, RZ, RZ, R9 ;  /* 0x000000ffff0d7224 */ /* 0x000fe400078e0009 */
[----:B------:R-:W-:-:S07]  /*2a080*/  IMAD.MOV.U32 R7, RZ, RZ, R14 ;  /* 0x000000ffff077224 */ /* 0x000fce00078e000e */
[----:B------:R-:W-:Y:S05]  /*2a090*/  WARPSYNC.COLLECTIVE R15, `(.L_x_3466) ;  /* 0x000000000f087348 */ /* 0x000fea0003c00000 */
[----:B------:R0:W1:Y:S02]  /*2a0a0*/  SHFL.IDX P6, R14, R13, R12, R11 ;  /* 0x0000000c0d0e7389 */ /* 0x00006400000c000b */
[----:B01----:R-:W-:Y:S01]  /*2a0b0*/  ENDCOLLECTIVE ;  /* 0x000000000000791b */ /* 0x003fe20003800000 */
.L_x_3466:
        /* <DEDUP_REMOVED lines=16> */
.L_x_3467:
[----:B------:R-:W-:Y:S02]  /*2a1c0*/  IMAD.MOV.U32 R13, RZ, RZ, R35 ;  /* 0x000000ffff0d7224 */ /* 0x000fe400078e0023 */
[----:B------:R-:W-:-:S07]  /*2a1d0*/  IMAD.MOV.U32 R3, RZ, RZ, R14 ;  /* 0x000000ffff037224 */ /* 0x000fce00078e000e */
[----:B------:R-:W-:Y:S05]  /*2a1e0*/  WARPSYNC.COLLECTIVE R15, `(.L_x_3468) ;  /* 0x000000000f087348 */ /* 0x000fea0003c00000 */
[----:B------:R0:W1:Y:S02]  /*2a1f0*/  SHFL.IDX P6, R14, R13, R12, R11 ;  /* 0x0000000c0d0e7389 */ /* 0x00006400000c000b */
[----:B01----:R-:W-:Y:S01]  /*2a200*/  ENDCOLLECTIVE ;  /* 0x000000000000791b */ /* 0x003fe20003800000 */
.L_x_3468:
[----:B------:R-:W-:Y:S01]  /*2a210*/  IMAD.MOV.U32 R13, RZ, RZ, R37 ;  /* 0x000000ffff0d7224 */ /* 0x000fe200078e0025 */
[----:B------:R-:W-:-:S07]  /*2a220*/  MOV R35, R14 ;  /* 0x0000000e00237202 */ /* 0x000fce0000000f00 */
[----:B------:R-:W-:Y:S05]  /*2a230*/  WARPSYNC.COLLECTIVE R15, `(.L_x_3469) ;  /* 0x000000000f087348 */ /* 0x000fea0003c00000 */
[----:B------:R0:W1:Y:S02]  /*2a240*/  SHFL.IDX P6, R14, R13, R12, R11 ;  /* 0x0000000c0d0e7389 */ /* 0x00006400000c000b */
[----:B01----:R-:W-:Y:S01]  /*2a250*/  ENDCOLLECTIVE ;  /* 0x000000000000791b */ /* 0x003fe20003800000 */
.L_x_3469:
[----:B------:R-:W-:Y:S02]  /*2a260*/  IMAD.MOV.U32 R13, RZ, RZ, R9 ;  /* 0x000000ffff0d7224 */ /* 0x000fe400078e0009 */
[----:B------:R-:W-:-:S07]  /*2a270*/  IMAD.MOV.U32 R37, RZ, RZ, R14 ;  /* 0x000000ffff257224 */ /* 0x000fce00078e000e */
[----:B------:R-:W-:Y:S05]  /*2a280*/  WARPSYNC.COLLECTIVE R15, `(.L_x_3470) ;  /* 0x000000000f087348 */ /* 0x000fea0003c00000 */
[----:B------:R0:W1:Y:S02]  /*2a290*/  SHFL.IDX P6, R14, R13, R12, R11 ;  /* 0x0000000c0d0e7389 */ /* 0x00006400000c000b */
[----:B01----:R-:W-:Y:S01]  /*2a2a0*/  ENDCOLLECTIVE ;  /* 0x000000000000791b */ /* 0x003fe20003800000 */
.L_x_3470:
[----:B------:R-:W-:Y:S01]  /*2a2b0*/  @!P1 IMAD.MOV.U32 R32, RZ, RZ, R4 ;  /* 0x000000ffff209224 */ /* 0x000fe200078e0004 */
[----:B------:R-:W-:Y:S01]  /*2a2c0*/  @!P1 MOV R31, R7 ;  /* 0x00000007001f9202 */ /* 0x000fe20000000f00 */
[----:B------:R-:W-:Y:S01]  /*2a2d0*/  @!P1 IMAD.MOV.U32 R33, RZ, RZ, R5 ;  /* 0x000000ffff219224 */ /* 0x000fe200078e0005 */
[----:B------:R-:W-:Y:S01]  /*2a2e0*/  CS2R R4, SRZ ;  /* 0x0000000000047805 */ /* 0x000fe2000001ff00 */
[----:B------:R-:W-:Y:S02]  /*2a2f0*/  @!P1 IMAD.MOV.U32 R30, RZ, RZ, R6 ;  /* 0x000000ffff1e9224 */ /* 0x000fe400078e0006 */
[----:B------:R-:W-:Y:S02]  /*2a300*/  @!P1 IMAD.MOV.U32 R28, RZ, RZ, R24 ;  /* 0x000000ffff1c9224 */ /* 0x000fe400078e0018 */
[----:B------:R-:W-:Y:S02]  /*2a310*/  @!P1 IMAD.MOV.U32 R29, RZ, RZ, R25 ;  /* 0x000000ffff1d9224 */ /* 0x000fe400078e0019 */
[----:B------:R-:W-:-:S02]  /*2a320*/  @!P1 IMAD.MOV.U32 R20, RZ, RZ, R26 ;  /* 0x000000ffff149224 */ /* 0x000fc400078e001a */
[----:B------:R-:W-:Y:S01]  /*2a330*/  @!P1 IMAD.MOV.U32 R21, RZ, RZ, R27 ;  /* 0x000000ffff159224 */ /* 0x000fe200078e001b */
[----:B------:R-:W-:Y:S06]  /*2a340*/  BRA `(.L_x_3471) ;  /* 0xfffffe3000a47947 */ /* 0x000fec000383ffff */
.L_x_3197:
[----:B0-----:R0:W1:Y:S02]  /*2a350*/  SYNCS.PHASECHK.TRANS64.TRYWAIT P1, [R18+URZ+0x22800], R3 ;  /* 0x02280003120075a7 */ /* 0x001064000802017f */
[----:B-1----:R-:W-:Y:S05]  /*2a360*/  @!P1 NANOSLEEP.SYNCS 0x989680 ;  /* 0x009896800000995d */ /* 0x002fea0003900000 */
[----:B------:R-:W1:Y:S02]  /*2a370*/  @!P1 SYNCS.PHASECHK.TRANS64 P1, [R18+URZ+0x22800], R3 ;  /* 0x02280003120095a7 */ /* 0x000e64000802007f */
[----:B-1----:R-:W-:Y:S05]  /*2a380*/  @!P1 BRA `(.L_x_3197) ;  /* 0xfffffffc00f09947 */ /* 0x002fea000383ffff */
[----:B------:R-:W-:Y:S05]  /*2a390*/  BRA `(.L_x_3472) ;  /* 0xfffffe3400147947 */ /* 0x000fea000383ffff */
.L_x_3203:
[----:B-1----:R1:W2:Y:S02]  /*2a3a0*/  SYNCS.PHASECHK.TRANS64.TRYWAIT P1, [R0+URZ+0x22830], R5 ;  /* 0x02283005000075a7 */ /* 0x0022a4000802017f */
[----:B--2---:R-:W-:Y:S05]  /*2a3b0*/  @!P1 NANOSLEEP.SYNCS 0x989680 ;  /* 0x009896800000995d */ /* 0x004fea0003900000 */
[----:B------:R-:W2:Y:S02]  /*2a3c0*/  @!P1 SYNCS.PHASECHK.TRANS64 P1, [R0+URZ+0x22830], R5 ;  /* 0x02283005000095a7 */ /* 0x000ea4000802007f */
[----:B--2---:R-:W-:Y:S05]  /*2a3d0*/  @!P1 BRA `(.L_x_3203) ;  /* 0xfffffffc00f09947 */ /* 0x004fea000383ffff */
[----:B------:R-:W-:Y:S05]  /*2a3e0*/  BRA `(.L_x_3202) ;  /* 0xfffffe5400447947 */ /* 0x000fea000383ffff */
.L_x_3210:
[----:B-1----:R1:W2:Y:S02]  /*2a3f0*/  SYNCS.PHASECHK.TRANS64.TRYWAIT P2, [R15+URZ+0x22830], R14 ;  /* 0x0228300e0f0075a7 */ /* 0x0022a4000804017f */
[----:B--2---:R-:W-:Y:S05]  /*2a400*/  @!P2 NANOSLEEP.SYNCS 0x989680 ;  /* 0x009896800000a95d */ /* 0x004fea0003900000 */
[----:B------:R-:W2:Y:S02]  /*2a410*/  @!P2 SYNCS.PHASECHK.TRANS64 P2, [R15+URZ+0x22830], R14 ;  /* 0x0228300e0f00a5a7 */ /* 0x000ea4000804007f */
[----:B--2---:R-:W-:Y:S05]  /*2a420*/  @!P2 BRA `(.L_x_3210) ;  /* 0xfffffffc00f0a947 */ /* 0x004fea000383ffff */
[----:B------:R-:W-:Y:S05]  /*2a430*/  BRA `(.L_x_3209) ;  /* 0xfffffe9000ec7947 */ /* 0x000fea000383ffff */
.L_x_3214:
[----:B-1----:R1:W2:Y:S02]  /*2a440*/  SYNCS.PHASECHK.TRANS64.TRYWAIT P1, [R15+URZ+0x22850], R14 ;  /* 0x0228500e0f0075a7 */ /* 0x0022a4000802017f */
[----:B--2---:R-:W-:Y:S05]  /*2a450*/  @!P1 NANOSLEEP.SYNCS 0x989680 ;  /* 0x009896800000995d */ /* 0x004fea0003900000 */
[----:B------:R-:W2:Y:S02]  /*2a460*/  @!P1 SYNCS.PHASECHK.TRANS64 P1, [R15+URZ+0x22850], R14 ;  /* 0x0228500e0f0095a7 */ /* 0x000ea4000802007f */
[----:B--2---:R-:W-:Y:S05]  /*2a470*/  @!P1 BRA `(.L_x_3214) ;  /* 0xfffffffc00f09947 */ /* 0x004fea000383ffff */
[----:B------:R-:W-:Y:S05]  /*2a480*/  BRA `(.L_x_3211) ;  /* 0xfffffea000107947 */ /* 0x000fea000383ffff */
.L_x_3223:
[----:B-1----:R1:W2:Y:S02]  /*2a490*/  SYNCS.PHASECHK.TRANS64.TRYWAIT P1, [R14+URZ+0x22830], R15 ;  /* 0x0228300f0e0075a7 */ /* 0x0022a4000802017f */
[----:B--2---:R-:W-:Y:S05]  /*2a4a0*/  @!P1 NANOSLEEP.SYNCS 0x989680 ;  /* 0x009896800000995d */ /* 0x004fea0003900000 */
[----:B------:R-:W2:Y:S02]  /*2a4b0*/  @!P1 SYNCS.PHASECHK.TRANS64 P1, [R14+URZ+0x22830], R15 ;  /* 0x0228300f0e0095a7 */ /* 0x000ea4000802007f */
[----:B--2---:R-:W-:Y:S05]  /*2a4c0*/  @!P1 BRA `(.L_x_3223) ;  /* 0xfffffffc00f09947 */ /* 0x004fea000383ffff */
[----:B------:R-:W-:Y:S05]  /*2a4d0*/  BRA `(.L_x_3222) ;  /* 0xfffffed400a47947 */ /* 0x000fea000383ffff */
.L_x_3227:
[----:B-1----:R1:W2:Y:S02]  /*2a4e0*/  SYNCS.PHASECHK.TRANS64.TRYWAIT P1, [R15+URZ+0x22850], R14 ;  /* 0x0228500e0f0075a7 */ /* 0x0022a4000802017f */
[----:B--2---:R-:W-:Y:S05]  /*2a4f0*/  @!P1 NANOSLEEP.SYNCS 0x989680 ;  /* 0x009896800000995d */ /* 0x004fea0003900000 */
[----:B------:R-:W2:Y:S02]  /*2a500*/  @!P1 SYNCS.PHASECHK.TRANS64 P1, [R15+URZ+0x22850], R14 ;  /* 0x0228500e0f0095a7 */ /* 0x000ea4000802007f */
[----:B--2---:R-:W-:Y:S05]  /*2a510*/  @!P1 BRA `(.L_x_3227) ;  /* 0xfffffffc00f09947 */ /* 0x004fea000383ffff */
[----:B------:R-:W-:Y:S05]  /*2a520*/  BRA `(.L_x_3224) ;  /* 0xfffffee000bc7947 */ /* 0x000fea000383ffff */
.L_x_3234:
[----:B-1----:R1:W2:Y:S02]  /*2a530*/  SYNCS.PHASECHK.TRANS64.TRYWAIT P1, [R11+URZ+0x22850], R2 ;  /* 0x022850020b0075a7 */ /* 0x0022a4000802017f */
[----:B--2---:R-:W-:Y:S05]  /*2a540*/  @!P1 NANOSLEEP.SYNCS 0x989680 ;  /* 0x009896800000995d */ /* 0x004fea0003900000 */
[----:B------:R-:W2:Y:S02]  /*2a550*/  @!P1 SYNCS.PHASECHK.TRANS64 P1, [R11+URZ+0x22850], R2 ;  /* 0x022850020b0095a7 */ /* 0x000ea4000802007f */
[----:B--2---:R-:W-:Y:S05]  /*2a560*/  @!P1 BRA `(.L_x_3234) ;  /* 0xfffffffc00f09947 */ /* 0x004fea000383ffff */
[----:B------:R-:W-:Y:S05]  /*2a570*/  BRA `(.L_x_3233) ;  /* 0xffffff0c00587947 */ /* 0x000fea000383ffff */
.L_x_3238:
[----:B------:R-:W-:Y:S02]  /*2a580*/  SEL R39, R12, R101, P0 ;  /* 0x000000650c277207 */ /* 0x000fe40000000000 */
[----:B------:R-:W-:Y:S01]  /*2a590*/  SEL R36, R101, R12, P0 ;  /* 0x0000000c65247207 */ /* 0x000fe20000000000 */
[----:B-----5:R-:W-:Y:S01]  /*2a5a0*/  IMAD.MOV.U32 R12, RZ, RZ, R8 ;  /* 0x000000ffff0c7224 */ /* 0x020fe200078e0008 */
[----:B------:R-:W-:Y:S02]  /*2a5b0*/  SEL R37, R46, R11, P0 ;  /* 0x0000000b2e257207 */ /* 0x000fe40000000000 */
[----:B------:R-:W-:Y:S01]  /*2a5c0*/  SEL R34, R11, R46, P0 ;  /* 0x0000002e0b227207 */ /* 0x000fe20000000000 */
[----:B------:R-:W-:Y:S01]  /*2a5d0*/  IMAD.MOV.U32 R11, RZ, RZ, 0x1c1f ;  /* 0x00001c1fff0b7424 */ /* 0x000fe200078e00ff */
[----:B------:R-:W-:Y:S02]  /*2a5e0*/  MOV R15, 0xffffffff ;  /* 0xffffffff000f7802 */ /* 0x000fe40000000f00 */
[----:B------:R-:W-:-:S02]  /*2a5f0*/  LOP3.LUT R9, R8, 0x2, RZ, 0x3c, !PT ;  /* 0x0000000208097812 */ /* 0x000fc400078e3cff */
[----:B------:R-:W-:-:S07]  /*2a600*/  SEL R47, R3, R122, P0 ;  /* 0x0000007a032f7207 */ /* 0x000fce0000000000 */
[----:B-1-3--:R-:W-:Y:S05]  /*2a610*/  WARPSYNC.COLLECTIVE R15, `(.L_x_3473) ;  /* 0x000000000f087348 */ /* 0x00afea0003c00000 */
[----:B------:R0:W2:Y:S02]  /*2a620*/  SHFL.IDX P6, R14, R13, R12, R11 ;  /* 0x0000000c0d0e7389 */ /* 0x0000a400000c000b */
[----:B0123--:R-:W-:Y:S01]  /*2a630*/  ENDCOLLECTIVE ;  /* 0x000000000000791b */ /* 0x00ffe20003800000 */
.L_x_3473:
        /* <DEDUP_REMOVED lines=18> */
.L_x_3474:
        /* <DEDUP_REMOVED lines=19> */
.L_x_3475:
        /* <DEDUP_REMOVED lines=17> */
.L_x_3476:
        /* <DEDUP_REMOVED lines=19> */
.L_x_3477:
[----:B------:R-:W-:Y:S02]  /*2aad0*/  SEL R35, R66, R95, P0 ;  /* 0x0000005f42237207 */ /* 0x000fe40000000000 */
[----:B------:R-:W-:Y:S02]  /*2aae0*/  SEL R25, R10, R91, P0 ;  /* 0x0000005b0a197207 */ /* 0x000fe40000000000 */
[----:B------:R-:W-:Y:S02]  /*2aaf0*/  SEL R10, R91, R10, P0 ;  /* 0x0000000a5b0a7207 */ /* 0x000fe40000000000 */
[----:B------:R-:W-:Y:S02]  /*2ab00*/  SEL R32, R95, R66, P0 ;  /* 0x000000425f207207 */ /* 0x000fe40000000000 */
[----:B------:R-:W-:Y:S02]  /*2ab10*/  SEL R99, R98, R21, P0 ;  /* 0x0000001562637207 */ /* 0x000fe40000000000 */
[----:B------:R-:W-:Y:S01]  /*2ab20*/  SEL R98, R21, R98, P0 ;  /* 0x0000006215627207 */ /* 0x000fe20000000000 */
[----:B------:R-:W-:-:S02]  /*2ab30*/  IMAD.MOV.U32 R13, RZ, RZ, R41 ;  /* 0x000000ffff0d7224 */ /* 0x000fc400078e0029 */
[----:B------:R-:W-:-:S07]  /*2ab40*/  IMAD.MOV.U32 R78, RZ, RZ, R14 ;  /* 0x000000ffff4e7224 */ /* 0x000fce00078e000e */
[----:B------:R-:W-:Y:S05]  /*2ab50*/  WARPSYNC.COLLECTIVE R15, `(.L_x_3478) ;  /* 0x000000000f087348 */ /* 0x000fea0003c00000 */
[----:B------:R0:W1:Y:S02]  /*2ab60*/  SHFL.IDX P6, R14, R13, R12, R11 ;  /* 0x0000000c0d0e7389 */ /* 0x00006400000c000b */
[----:B01----:R-:W-:Y:S01]  /*2ab70*/  ENDCOLLECTIVE ;  /* 0x000000000000791b */ /* 0x003fe20003800000 */
.L_x_3478:
[----:B------:R-:W-:Y:S01]  /*2ab80*/  MOV R13, R122 ;  /* 0x0000007a000d7202 */ /* 0x000fe20000000f00 */
[----:B------:R-:W-:Y:S02]  /*2ab90*/  IMAD.MOV.U32 R12, RZ, RZ, R9 ;  /* 0x000000ffff0c7224 */ /* 0x000fe400078e0009 */
[----:B------:R-:W-:-:S07]  /*2aba0*/  IMAD.MOV.U32 R80, RZ, RZ, R14 ;  /* 0x000000ffff507224 */ /* 0x000fce00078e000e */
[----:B------:R-:W-:Y:S05]  /*2abb0*/  WARPSYNC.COLLECTIVE R15, `(.L_x_3479) ;  /* 0x000000000f087348 */ /* 0x000fea0003c00000 */
[----:B------:R0:W1:Y:S02]  /*2abc0*/  SHFL.IDX P6, R14, R13, R12, R11 ;  /* 0x0000000c0d0e7389 */ /* 0x00006400000c000b */
[----:B01----:R-:W-:Y:S01]  /*2abd0*/  ENDCOLLECTIVE ;  /* 0x000000000000791b */ /* 0x003fe20003800000 */
.L_x_3479:
[----:B------:R-:W-:Y:S01]  /*2abe0*/  IMAD.MOV.U32 R13, RZ, RZ, R102 ;  /* 0x000000ffff0d7224 */ /* 0x000fe200078e0066 */
[----:B------:R-:W-:Y:S02]  /*2abf0*/  SEL R102, R100, R45, P0 ;  /* 0x0000002d64667207 */ /* 0x000fe40000000000 */
[----:B------:R-:W-:Y:S01]  /*2ac00*/  SEL R100, R45, R100, P0 ;  /* 0x000000642d647207 */ /* 0x000fe20000000000 */
[----:B------:R-:W-:-:S07]  /*2ac10*/  IMAD.MOV.U32 R41, RZ, RZ, R14 ;  /* 0x000000ffff297224 */ /* 0x000fce00078e000e */
[----:B------:R-:W-:Y:S05]  /*2ac20*/  WARPSYNC.COLLECTIVE R15, `(.L_x_3480) ;  /* 0x000000000f087348 */ /* 0x000fea0003c00000 */
[----:B------:R0:W1:Y:S02]  /*2ac30*/  SHFL.IDX P6, R14, R13, R12, R11 ;  /* 0x0000000c0d0e7389 */ /* 0x00006400000c000b */
[----:B01----:R-:W-:Y:S01]  /*2ac40*/  ENDCOLLECTIVE ;  /* 0x000000000000791b */ /* 0x003fe20003800000 */
.L_x_3480:
[----:B------:R-:W-:Y:S02]  /*2ac50*/  IMAD.MOV.U32 R13, RZ, RZ, R43 ;  /* 0x000000ffff0d7224 */ /* 0x000fe400078e002b */
[----:B------:R-:W-:Y:S02]  /*2ac60*/  IMAD.MOV.U32 R12, RZ, RZ, R8 ;  /* 0x000000ffff0c7224 */ /* 0x000fe400078e0008 */
[----:B------:R-:W-:-:S07]  /*2ac70*/  IMAD.MOV.U32 R47, RZ, RZ, R14 ;  /* 0x000000ffff2f7224 */ /* 0x000fce00078e000e */
[----:B------:R-:W-:Y:S05]  /*2ac80*/  WARPSYNC.COLLECTIVE R15, `(.L_x_3481) ;  /* 0x000000000f087348 */ /* 0x000fea0003c00000 */
[----:B------:R0:W1:Y:S02]  /*2ac90*/  SHFL.IDX P6, R14, R13, R12, R11 ;  /* 0x0000000c0d0e7389 */ /* 0x00006400000c000b */
[----:B01----:R-:W-:Y:S01]  /*2aca0*/  ENDCOLLECTIVE ;  /* 0x000000000000791b */ /* 0x003fe20003800000 */
.L_x_3481:
[----:B------:R-:W-:Y:S01]  /*2acb0*/  IMAD.MOV.U32 R13, RZ, RZ, R3 ;  /* 0x000000ffff0d7224 */ /* 0x000fe200078e0003 */
[----:B------:R-:W-:-:S07]  /*2acc0*/  MOV R0, R14 ;  /* 0x0000000e00007202 */ /* 0x000fce0000000f00 */
[----:B------:R-:W-:Y:S05]  /*2acd0*/  WARPSYNC.COLLECTIVE R15, `(.L_x_3482) ;  /* 0x000000000f087348 */ /* 0x000fea0003c00000 */
[----:B------:R0:W1:Y:S02]  /*2ace0*/  SHFL.IDX P6, R14, R13, R12, R11 ;  /* 0x0000000c0d0e7389 */ /* 0x00006400000c000b */
[----:B01----:R-:W-:Y:S01]  /*2acf0*/  ENDCOLLECTIVE ;  /* 0x000000000000791b */ /* 0x003fe20003800000 */
.L_x_3482:
[----:B------:R-:W-:Y:S02]  /*2ad00*/  IMAD.MOV.U32 R13, RZ, RZ, R124 ;  /* 0x000000ffff0d7224 */ /* 0x000fe400078e007c */
[----:B------:R-:W-:Y:S02]  /*2ad10*/  IMAD.MOV.U32 R12, RZ, RZ, R9 ;  /* 0x000000ffff0c7224 */ /* 0x000fe400078e0009 */
[----:B------:R-:W-:-:S07]  /*2ad20*/  IMAD.MOV.U32 R3, RZ, RZ, R14 ;  /* 0x000000ffff037224 */ /* 0x000fce00078e000e */
[----:B------:R-:W-:Y:S05]  /*2ad30*/  WARPSYNC.COLLECTIVE R15, `(.L_x_3483) ;  /* 0x000000000f087348 */ /* 0x000fea0003c00000 */
[----:B------:R0:W1:Y:S02]  /*2ad40*/  SHFL.IDX P6, R14, R13, R12, R11 ;  /* 0x0000000c0d0e7389 */ /* 0x00006400000c000b */
[----:B01----:R-:W-:Y:S01]  /*2ad50*/  ENDCOLLECTIVE ;  /* 0x000000000000791b */ /* 0x003fe20003800000 */
.L_x_3483:
[----:B------:R-:W-:Y:S02]  /*2ad60*/  IMAD.MOV.U32 R13, RZ, RZ, R120 ;  /* 0x000000ffff0d7224 */ /* 0x000fe400078e0078 */
[----:B------:R-:W-:-:S07]  /*2ad70*/  IMAD.MOV.U32 R43, RZ, RZ, R14 ;  /* 0x000000ffff2b7224 */ /* 0x000fce00078e000e */
[----:B------:R-:W-:Y:S05]  /*2ad80*/  WARPSYNC.COLLECTIVE R15, `(.L_x_3484) ;  /* 0x000000000f087348 */ /* 0x000fea0003c00000 */
[----:B------:R0:W1:Y:S02]  /*2ad90*/  SHFL.IDX P6, R14, R13, R12, R11 ;  /* 0x0000000c0d0e7389 */ /* 0x00006400000c000b */
[----:B01----:R-:W-:Y:S01]  /*2ada0*/  ENDCOLLECTIVE ;  /* 0x000000000000791b */ /* 0x003fe20003800000 */
.L_x_3484:
[----:B------:R-:W-:Y:S02]  /*2adb0*/  SEL R81, R0, R43, P0 ;  /* 0x0000002b00517207 */ /* 0x000fe40000000000 */
[----:B------:R-:W-:Y:S01]  /*2adc0*/  SEL R0, R43, R0, P0 ;  /* 0x000000002b007207 */ /* 0x000fe20000000000 */
        /* <DEDUP_REMOVED lines=8> */
.L_x_3485:
[----:B------:R-:W-:Y:S02]  /*2ae50*/  SEL R2, R3, R120, P0 ;  /* 0x0000007803027207 */ /* 0x000fe40000000000 */
[----:B------:R-:W-:Y:S01]  /*2ae60*/  SEL R3, R120, R3, P0 ;  /* 0x0000000378037207 */ /* 0x000fe20000000000 */
[----:B------:R-:W-:Y:S01]  /*2ae70*/  IMAD.MOV.U32 R13, RZ, RZ, R77 ;  /* 0x000000ffff0d7224 */ /* 0x000fe200078e004d */
[----:B------:R-:W-:Y:S02]  /*2ae80*/  SEL R77, R78, R41, P0 ;  /* 0x000000294e4d7207 */ /* 0x000fe40000000000 */
[----:B------:R-:W-:Y:S01]  /*2ae90*/  SEL R78, R41, R78, P0 ;  /* 0x0000004e294e7207 */ /* 0x000fe20000000000 */
[----:B------:R-:W-:-:S07]  /*2aea0*/  IMAD.MOV.U32 R20, RZ, RZ, R14 ;  /* 0x000000ffff147224 */ /* 0x000fce00078e000e */
[----:B------:R-:W-:Y:S05]  /*2aeb0*/  WARPSYNC.COLLECTIVE R15, `(.L_x_3486) ;  /* 0x000000000f087348 */ /* 0x000fea0003c00000 */
[----:B------:R0:W1:Y:S02]  /*2aec0*/  SHFL.IDX P6, R14, R13, R12, R11 ;  /* 0x0000000c0d0e7389 */ /* 0x00006400000c000b */
[----:B01----:R-:W-:Y:S01]  /*2aed0*/  ENDCOLLECTIVE ;  /* 0x000000000000791b */ /* 0x003fe20003800000 */
.L_x_3486:
[----:B------:R-:W-:Y:S01]  /*2aee0*/  IMAD.MOV.U32 R13, RZ, RZ, R126 ;  /* 0x000000ffff0d7224 */ /* 0x000fe200078e007e */
[----:B------:R-:W-:Y:S01]  /*2aef0*/  MOV R12, R9 ;  /* 0x00000009000c7202 */ /* 0x000fe20000000f00 */
[----:B------:R-:W-:-:S07]  /*2af00*/  IMAD.MOV.U32 R40, RZ, RZ, R14 ;  /* 0x000000ffff287224 */ /* 0x000fce00078e000e */
[----:B------:R-:W-:Y:S05]  /*2af10*/  WARPSYNC.COLLECTIVE R15, `(.L_x_3487) ;  /* 0x000000000f087348 */ /* 0x000fea0003c00000 */
[----:B------:R0:W1:Y:S02]  /*2af20*/  SHFL.IDX P6, R14, R13, R12, R11 ;  /* 0x0000000c0d0e7389 */ /* 0x00006400000c000b */
[----:B01----:R-:W-:Y:S01]  /*2af30*/  ENDCOLLECTIVE ;  /* 0x000000000000791b */ /* 0x003fe20003800000 */
.L_x_3487:
[----:B------:R-:W-:Y:S02]  /*2af40*/  IMAD.MOV.U32 R13, RZ, RZ, R116 ;  /* 0x000000ffff0d7224 */ /* 0x000fe400078e0074 */
[----:B------:R-:W-:-:S07]  /*2af50*/  IMAD.MOV.U32 R101, RZ, RZ, R14 ;  /* 0x000000ffff657224 */ /* 0x000fce00078e000e */
[----:B------:R-:W-:Y:S05]  /*2af60*/  WARPSYNC.COLLECTIVE R15, `(.L_x_3488) ;  /* 0x000000000f087348 */ /* 0x000fea0003c00000 */
[----:B------:R0:W1:Y:S02]  /*2af70*/  SHFL.IDX P6, R14, R13, R12, R11 ;  /* 0x0000000c0d0e7389 */ /* 0x00006400000c000b */
[----:B01----:R-:W-:Y:S01]  /*2af80*/  ENDCOLLECTIVE ;  /* 0x000000000000791b */ /* 0x003fe20003800000 */
.L_x_3488:
[----:B------:R-:W-:Y:S02]  /*2af90*/  SEL R4, R20, R101, P0 ;  /* 0x0000006514047207 */ /* 0x000fe40000000000 */
[----:B------:R-:W-:Y:S01]  /*2afa0*/  SEL R20, R101, R20, P0 ;  /* 0x0000001465147207 */ /* 0x000fe20000000000 */
[----:B------:R-:W-:Y:S02]  /*2afb0*/  IMAD.MOV.U32 R101, RZ, RZ, RZ ;  /* 0x000000ffff657224 */ /* 0x000fe400078e00ff */
[----:B------:R-:W-:Y:S02]  /*2afc0*/  IMAD.MOV.U32 R13, RZ, RZ, R87 ;  /* 0x000000ffff0d7224 */ /* 0x000fe400078e0057 */
[----:B------:R-:W-:Y:S02]  /*2afd0*/  IMAD.MOV.U32 R12, RZ, RZ, R8 ;  /* 0x000000ffff0c7224 */ /* 0x000fe400078e0008 */
[----:B------:R-:W-:-:S07]  /*2afe0*/  IMAD.MOV.U32 R111, RZ, RZ, R14 ;  /* 0x000000ffff6f7224 */ /* 0x000fce00078e000e */
[----:B------:R-:W-:Y:S05]  /*2aff0*/  WARPSYNC.COLLECTIVE R15, `(.L_x_3489) ;  /* 0x000000000f087348 */ /* 0x000fea0003c00000 */
[----:B------:R0:W1:Y:S02]  /*2b000*/  SHFL.IDX P6, R14, R13, R12, R11 ;  /* 0x0000000c0d0e7389 */ /* 0x00006400000c000b */
[----:B01----:R-:W-:Y:S01]  /*2b010*/  ENDCOLLECTIVE ;  /* 0x000000000000791b */ /* 0x003fe20003800000 */
.L_x_3489:
[----:B------:R-:W-:Y:S02]  /*2b020*/  SEL R21, R40, R111, P0 ;  /* 0x0000006f28157207 */ /* 0x000fe40000000000 */
[----:B------:R-:W-:Y:S02]  /*2b030*/  SEL R40, R111, R40, P0 ;  /* 0x000000286f287207 */ /* 0x000fe40000000000 */
[----:B------:R-:W-:Y:S01]  /*2b040*/  MOV R13, R71 ;  /* 0x00000047000d7202 */ /* 0x000fe20000000f00 */
[----:B------:R-:W-:-:S07]  /*2b050*/  IMAD.MOV.U32 R42, RZ, RZ, R14 ;  /* 0x000000ffff2a7224 */ /* 0x000fce00078e000e */
[----:B------:R-:W-:Y:S05]  /*2b060*/  WARPSYNC.COLLECTIVE R15, `(.L_x_3490) ;  /* 0x000000000f087348 */ /* 0x000fea0003c00000 */
[----:B------:R0:W1:Y:S02]  /*2b070*/  SHFL.IDX P6, R14, R13, R12, R11 ;  /* 0x0000000c0d0e7389 */ /* 0x00006400000c000b */
[----:B01----:R-:W-:Y:S01]  /*2b080*/  ENDCOLLECTIVE ;  /* 0x000000000000791b */ /* 0x003fe20003800000 */
.L_x_3490:
[----:B------:R-:W-:Y:S02]  /*2b090*/  IMAD.MOV.U32 R13, RZ, RZ, R118 ;  /* 0x000000ffff0d7224 */ /* 0x000fe400078e0076 */
[----:B------:R-:W-:Y:S02]  /*2b0a0*/  IMAD.MOV.U32 R12, RZ, RZ, R9 ;  /* 0x000000ffff0c7224 */ /* 0x000fe400078e0009 */
[----:B------:R-:W-:-:S07]  /*2b0b0*/  IMAD.MOV.U32 R44, RZ, RZ, R14 ;  /* 0x000000ffff2c7224 */ /* 0x000fce00078e000e */
[----:B------:R-:W-:Y:S05]  /*2b0c0*/  WARPSYNC.COLLECTIVE R15, `(.L_x_3491) ;  /* 0x000000000f087348 */ /* 0x000fea0003c00000 */
[----:B------:R0:W1:Y:S02]  /*2b0d0*/  SHFL.IDX P6, R14, R13, R12, R11 ;  /* 0x0000000c0d0e7389 */ /* 0x00006400000c000b */
[----:B01----:R-:W-:Y:S01]  /*2b0e0*/  ENDCOLLECTIVE ;  /* 0x000000000000791b */ /* 0x003fe20003800000 */
.L_x_3491:
[----:B------:R-:W-:Y:S02]  /*2b0f0*/  IMAD.MOV.U32 R13, RZ, RZ, R94 ;  /* 0x000000ffff0d7224 */ /* 0x000fe400078e005e */
[----:B------:R-:W-:-:S07]  /*2b100*/  IMAD.MOV.U32 R87, RZ, RZ, R14 ;  /* 0x000000ffff577224 */ /* 0x000fce00078e000e */
[----:B------:R-:W-:Y:S05]  /*2b110*/  WARPSYNC.COLLECTIVE R15, `(.L_x_3492) ;  /* 0x000000000f087348 */ /* 0x000fea0003c00000 */
[----:B------:R0:W1:Y:S02]  /*2b120*/  SHFL.IDX P6, R14, R13, R12, R11 ;  /* 0x0000000c0d0e7389 */ /* 0x00006400000c000b */
[----:B01----:R-:W-:Y:S01]  /*2b130*/  ENDCOLLECTIVE ;  /* 0x000000000000791b */ /* 0x003fe20003800000 */
.L_x_3492:
        /* <DEDUP_REMOVED lines=8> */
.L_x_3493:
[----:B------:R-:W-:Y:S02]  /*2b1c0*/  SEL R43, R44, R113, P0 ;  /* 0x000000712c2b7207 */ /* 0x000fe40000000000 */
[----:B------:R-:W-:Y:S01]  /*2b1d0*/  SEL R44, R113, R44, P0 ;  /* 0x0000002c712c7207 */ /* 0x000fe20000000000 */
[----:B------:R-:W-:Y:S02]  /*2b1e0*/  IMAD.MOV.U32 R13, RZ, RZ, R51 ;  /* 0x000000ffff0d7224 */ /* 0x000fe400078e0033 */
[----:B------:R-:W-:-:S07]  /*2b1f0*/  IMAD.MOV.U32 R46, RZ, RZ, R14 ;  /* 0x000000ffff2e7224 */ /* 0x000fce00078e000e */
[----:B------:R-:W-:Y:S05]  /*2b200*/  WARPSYNC.COLLECTIVE R15, `(.L_x_3494) ;  /* 0x000000000f087348 */ /* 0x000fea0003c00000 */
[----:B------:R0:W1:Y:S02]  /*2b210*/  SHFL.IDX P6, R14, R13, R12, R11 ;  /* 0x0000000c0d0e7389 */ /* 0x00006400000c000b */
[----:B01----:R-:W-:Y:S01]  /*2b220*/  ENDCOLLECTIVE ;  /* 0x000000000000791b */ /* 0x003fe20003800000 */
.L_x_3494:
[----:B------:R-:W-:Y:S02]  /*2b230*/  IMAD.MOV.U32 R13, RZ, RZ, R96 ;  /* 0x000000ffff0d7224 */ /* 0x000fe400078e0060 */
[----:B------:R-:W-:Y:S02]  /*2b240*/  IMAD.MOV.U32 R12, RZ, RZ, R9 ;  /* 0x000000ffff0c7224 */ /* 0x000fe400078e0009 */
[----:B------:R-:W-:-:S07]  /*2b250*/  IMAD.MOV.U32 R48, RZ, RZ, R14 ;  /* 0x000000ffff307224 */ /* 0x000fce00078e000e */
[----:B------:R-:W-:Y:S05]  /*2b260*/  WARPSYNC.COLLECTIVE R15, `(.L_x_3495) ;  /* 0x000000000f087348 */ /* 0x000fea0003c00000 */
[----:B------:R0:W1:Y:S02]  /*2b270*/  SHFL.IDX P6, R14, R13, R12, R11 ;  /* 0x0000000c0d0e7389 */ /* 0x00006400000c000b */
[----:B01----:R-:W-:Y:S01]  /*2b280*/  ENDCOLLECTIVE ;  /* 0x000000000000791b */ /* 0x003fe20003800000 */
.L_x_3495:
[----:B------:R-:W-:Y:S01]  /*2b290*/  IMAD.MOV.U32 R13, RZ, RZ, R72 ;  /* 0x000000ffff0d7224 */ /* 0x000fe200078e0048 */
[----:B------:R-:W-:-:S07]  /*2b2a0*/  MOV R51, R14 ;  /* 0x0000000e00337202 */ /* 0x000fce0000000f00 */
[----:B------:R-:W-:Y:S05]  /*2b2b0*/  WARPSYNC.COLLECTIVE R15, `(.L_x_3496) ;  /* 0x000000000f087348 */ /* 0x000fea0003c00000 */
[----:B------:R0:W1:Y:S02]  /*2b2c0*/  SHFL.IDX P6, R14, R13, R12, R11 ;  /* 0x0000000c0d0e7389 */ /* 0x00006400000c000b */
[----:B01----:R-:W-:Y:S01]  /*2b2d0*/  ENDCOLLECTIVE ;  /* 0x000000000000791b */ /* 0x003fe20003800000 */
.L_x_3496:
        /* <DEDUP_REMOVED lines=8> */
.L_x_3497:
[----:B------:R-:W-:Y:S02]  /*2b360*/  SEL R47, R48, R115, P0 ;  /* 0x00000073302f7207 */ /* 0x000fe40000000000 */
[----:B------:R-:W-:Y:S01]  /*2b370*/  SEL R48, R115, R48, P0 ;  /* 0x0000003073307207 */ /* 0x000fe20000000000 */
[----:B------:R-:W-:Y:S02]  /*2b380*/  IMAD.MOV.U32 R13, RZ, RZ, R67 ;  /* 0x000000ffff0d7224 */ /* 0x000fe400078e0043 */
[----:B------:R-:W-:-:S07]  /*2b390*/  IMAD.MOV.U32 R50, RZ, RZ, R14 ;  /* 0x000000ffff327224 */ /* 0x000fce00078e000e */
[----:B------:R-:W-:Y:S05]  /*2b3a0*/  WARPSYNC.COLLECTIVE R15, `(.L_x_3498) ;  /* 0x000000000f087348 */ /* 0x000fea0003c00000 */
[----:B------:R0:W1:Y:S02]  /*2b3b0*/  SHFL.IDX P6, R14, R13, R12, R11 ;  /* 0x0000000c0d0e7389 */ /* 0x00006400000c000b */
[----:B01----:R-:W-:Y:S01]  /*2b3c0*/  ENDCOLLECTIVE ;  /* 0x000000000000791b */ /* 0x003fe20003800000 */
.L_x_3498:
[----:B------:R-:W-:Y:S02]  /*2b3d0*/  IMAD.MOV.U32 R13, RZ, RZ, R112 ;  /* 0x000000ffff0d7224 */ /* 0x000fe400078e0070 */
[----:B------:R-:W-:Y:S01]  /*2b3e0*/  IMAD.MOV.U32 R12, RZ, RZ, R9 ;  /* 0x000000ffff0c7224 */ /* 0x000fe200078e0009 */
[----:B------:R-:W-:-:S07]  /*2b3f0*/  MOV R82, R14 ;  /* 0x0000000e00527202 */ /* 0x000fce0000000f00 */
[----:B------:R-:W-:Y:S05]  /*2b400*/  WARPSYNC.COLLECTIVE R15, `(.L_x_3499) ;  /* 0x000000000f087348 */ /* 0x000fea0003c00000 */
[----:B------:R0:W1:Y:S02]  /*2b410*/  SHFL.IDX P6, R14, R13, R12, R11 ;  /* 0x0000000c0d0e7389 */ /* 0x00006400000c000b */
[----:B01----:R-:W-:Y:S01]  /*2b420*/  ENDCOLLECTIVE ;  /* 0x000000000000791b */ /* 0x003fe20003800000 */
.L_x_3499:
[----:B------:R-:W-:Y:S02]  /*2b430*/  IMAD.MOV.U32 R13, RZ, RZ, R74 ;  /* 0x000000ffff0d7224 */ /* 0x000fe400078e004a */
[----:B------:R-:W-:-:S07]  /*2b440*/  IMAD.MOV.U32 R67, RZ, RZ, R14 ;  /* 0x000000ffff437224 */ /* 0x000fce00078e000e */
[----:B------:R-:W-:Y:S05]  /*2b450*/  WARPSYNC.COLLECTIVE R15, `(.L_x_3500) ;  /* 0x000000000f087348 */ /* 0x000fea0003c00000 */
[----:B------:R0:W1:Y:S02]  /*2b460*/  SHFL.IDX P6, R14, R13, R12, R11 ;  /* 0x0000000c0d0e7389 */ /* 0x00006400000c000b */
[----:B01----:R-:W-:Y:S01]  /*2b470*/  ENDCOLLECTIVE ;  /* 0x000000000000791b */ /* 0x003fe20003800000 */
.L_x_3500:
[----:B------:R-:W-:Y:S01]  /*2b480*/  IMAD.MOV.U32 R13, RZ, RZ, R85 ;  /* 0x000000ffff0d7224 */ /* 0x000fe200078e0055 */
[----:B------:R-:W-:Y:S01]  /*2b490*/  MOV R12, R8 ;  /* 0x00000008000c7202 */ /* 0x000fe20000000f00 */
[----:B------:R-:W-:-:S07]  /*2b4a0*/  IMAD.MOV.U32 R117, RZ, RZ, R14 ;  /* 0x000000ffff757224 */ /* 0x000fce00078e000e */
[----:B------:R-:W-:Y:S05]  /*2b4b0*/  WARPSYNC.COLLECTIVE R15, `(.L_x_3501) ;  /* 0x000000000f087348 */ /* 0x000fea0003c00000 */
[----:B------:R0:W1:Y:S02]  /*2b4c0*/  SHFL.IDX P6, R14, R13, R12, R11 ;  /* 0x0000000c0d0e7389 */ /* 0x00006400000c000b */
[----:B01----:R-:W-:Y:S01]  /*2b4d0*/  ENDCOLLECTIVE ;  /* 0x000000000000791b */ /* 0x003fe20003800000 */
.L_x_3501:
[----:B------:R-:W-:Y:S02]  /*2b4e0*/  SEL R51, R82, R117, P0 ;  /* 0x0000007552337207 */ /* 0x000fe40000000000 */
[----:B------:R-:W-:Y:S01]  /*2b4f0*/  SEL R82, R117, R82, P0 ;  /* 0x0000005275527207 */ /* 0x000fe20000000000 */
[----:B------:R-:W-:Y:S02]  /*2b500*/  IMAD.MOV.U32 R13, RZ, RZ, R73 ;  /* 0x000000ffff0d7224 */ /* 0x000fe400078e0049 */
[----:B------:R-:W-:-:S07]  /*2b510*/  IMAD.MOV.U32 R84, RZ, RZ, R14 ;  /* 0x000000ffff547224 */ /* 0x000fce00078e000e */
[----:B------:R-:W-:Y:S05]  /*2b520*/  WARPSYNC.COLLECTIVE R15, `(.L_x_3502) ;  /* 0x000000000f087348 */ /* 0x000fea0003c00000 */
[----:B------:R0:W1:Y:S02]  /*2b530*/  SHFL.IDX P6, R14, R13, R12, R11 ;  /* 0x0000000c0d0e7389 */ /* 0x00006400000c000b */
[----:B01----:R-:W-:Y:S01]  /*2b540*/  ENDCOLLECTIVE ;  /* 0x000000000000791b */ /* 0x003fe20003800000 */
.L_x_3502:
[----:B------:R-:W-:Y:S02]  /*2b550*/  IMAD.MOV.U32 R13, RZ, RZ, R114 ;  /* 0x000000ffff0d7224 */ /* 0x000fe400078e0072 */
[----:B------:R-:W-:Y:S02]  /*2b560*/  IMAD.MOV.U32 R12, RZ, RZ, R9 ;  /* 0x000000ffff0c7224 */ /* 0x000fe400078e0009 */
[----:B------:R-:W-:-:S07]  /*2b570*/  IMAD.MOV.U32 R86, RZ, RZ, R14 ;  /* 0x000000ffff567224 */ /* 0x000fce00078e000e */
[----:B------:R-:W-:Y:S05]  /*2b580*/  WARPSYNC.COLLECTIVE R15, `(.L_x_3503) ;  /* 0x000000000f087348 */ /* 0x000fea0003c00000 */
[----:B------:R0:W1:Y:S02]  /*2b590*/  SHFL.IDX P6, R14, R13, R12, R11 ;  /* 0x0000000c0d0e7389 */ /* 0x00006400000c000b */
[----:B01----:R-:W-:Y:S01]  /*2b5a0*/  ENDCOLLECTIVE ;  /* 0x000000000000791b */ /* 0x003fe20003800000 */
.L_x_3503:
[----:B------:R-:W-:Y:S01]  /*2b5b0*/  MOV R13, R76 ;  /* 0x0000004c000d7202 */ /* 0x000fe20000000f00 */
[----:B------:R-:W-:-:S07]  /*2b5c0*/  IMAD.MOV.U32 R119, RZ, RZ, R14 ;  /* 0x000000ffff777224 */ /* 0x000fce00078e000e */
[----:B------:R-:W-:Y:S05]  /*2b5d0*/  WARPSYNC.COLLECTIVE R15, `(.L_x_3504) ;  /* 0x000000000f087348 */ /* 0x000fea0003c00000 */
[----:B------:R0:W1:Y:S02]  /*2b5e0*/  SHFL.IDX P6, R14, R13, R12, R11 ;  /* 0x0000000c0d0e7389 */ /* 0x00006400000c000b */
[----:B01----:R-:W-:Y:S01]  /*2b5f0*/  ENDCOLLECTIVE ;  /* 0x000000000000791b */ /* 0x003fe20003800000 */
.L_x_3504:
[----:B------:R-:W-:Y:S01]  /*2b600*/  IMAD.MOV.U32 R13, RZ, RZ, R83 ;  /* 0x000000ffff0d7224 */ /* 0x000fe200078e0053 */
[----:B------:R-:W-:Y:S01]  /*2b610*/  SEL R83, R84, R119, P0 ;  /* 0x0000007754537207 */ /* 0x000fe20000000000 */
[----:B------:R-:W-:Y:S01]  /*2b620*/  IMAD.MOV.U32 R12, RZ, RZ, R8 ;  /* 0x000000ffff0c7224 */ /* 0x000fe200078e0008 */
[----:B------:R-:W-:Y:S01]  /*2b630*/  SEL R84, R119, R84, P0 ;  /* 0x0000005477547207 */ /* 0x000fe20000000000 */
[----:B------:R-:W-:-:S07]  /*2b640*/  IMAD.MOV.U32 R121, RZ, RZ, R14 ;  /* 0x000000ffff797224 */ /* 0x000fce00078e000e */
[----:B------:R-:W-:Y:S05]  /*2b650*/  WARPSYNC.COLLECTIVE R15, `(.L_x_3505) ;  /* 0x000000000f087348 */ /* 0x000fea0003c00000 */
[----:B------:R0:W1:Y:S02]  /*2b660*/  SHFL.IDX P6, R14, R13, R12, R11 ;  /* 0x0000000c0d0e7389 */ /* 0x00006400000c000b */
[----:B01----:R-:W-:Y:S01]  /*2b670*/  ENDCOLLECTIVE ;  /* 0x000000000000791b */ /* 0x003fe20003800000 */
.L_x_3505:
[----:B------:R-:W-:Y:S02]  /*2b680*/  SEL R85, R86, R121, P0 ;  /* 0x0000007956557207 */ /* 0x000fe40000000000 */
[----:B------:R-:W-:Y:S01]  /*2b690*/  SEL R86, R121, R86, P0 ;  /* 0x0000005679567207 */ /* 0x000fe20000000000 */
[----:B------:R-:W-:Y:S02]  /*2b6a0*/  IMAD.MOV.U32 R13, RZ, RZ, R53 ;  /* 0x000000ffff0d7224 */ /* 0x000fe400078e0035 */
[----:B------:R-:W-:-:S07]  /*2b6b0*/  IMAD.MOV.U32 R90, RZ, RZ, R14 ;  /* 0x000000ffff5a7224 */ /* 0x000fce00078e000e */
[----:B------:R-:W-:Y:S05]  /*2b6c0*/  WARPSYNC.COLLECTIVE R15, `(.L_x_3506) ;  /* 0x000000000f087348 */ /* 0x000fea0003c00000 */
[----:B------:R0:W1:Y:S02]  /*2b6d0*/  SHFL.IDX P6, R14, R13, R12, R11 ;  /* 0x0000000c0d0e7389 */ /* 0x00006400000c000b */
[----:B01----:R-:W-:Y:S01]  /*2b6e0*/  ENDCOLLECTIVE ;  /* 0x000000000000791b */ /* 0x003fe20003800000 */
.L_x_3506:
[----:B------:R-:W-:Y:S01]  /*2b6f0*/  MOV R13, R92 ;  /* 0x0000005c000d7202 */ /* 0x000fe20000000f00 */
[----:B------:R-:W-:Y:S02]  /*2b700*/  IMAD.MOV.U32 R12, RZ, RZ, R9 ;  /* 0x000000ffff0c7224 */ /* 0x000fe400078e0009 */
[----:B------:R-:W-:-:S07]  /*2b710*/  IMAD.MOV.U32 R53, RZ, RZ, R14 ;  /* 0x000000ffff357224 */ /* 0x000fce00078e000e */
[----:B------:R-:W-:Y:S05]  /*2b720*/  WARPSYNC.COLLECTIVE R15, `(.L_x_3507) ;  /* 0x000000000f087348 */ /* 0x000fea0003c00000 */
[----:B------:R0:W1:Y:S02]  /*2b730*/  SHFL.IDX P6, R14, R13, R12, R11 ;  /* 0x0000000c0d0e7389 */ /* 0x00006400000c000b */
[----:B01----:R-:W-:Y:S01]  /*2b740*/  ENDCOLLECTIVE ;  /* 0x000000000000791b */ /* 0x003fe20003800000 */
.L_x_3507:
[----:B------:R-:W-:Y:S02]  /*2b750*/  IMAD.MOV.U32 R13, RZ, RZ, R70 ;  /* 0x000000ffff0d7224 */ /* 0x000fe400078e0046 */
[----:B------:R-:W-:-:S07]  /*2b760*/  IMAD.MOV.U32 R123, RZ, RZ, R14 ;  /* 0x000000ffff7b7224 */ /* 0x000fce00078e000e */
[----:B------:R-:W-:Y:S05]  /*2b770*/  WARPSYNC.COLLECTIVE R15, `(.L_x_3508) ;  /* 0x000000000f087348 */ /* 0x000fea0003c00000 */
[----:B------:R0:W1:Y:S02]  /*2b780*/  SHFL.IDX P6, R14, R13, R12, R11 ;  /* 0x0000000c0d0e7389 */ /* 0x00006400000c000b */
[----:B01----:R-:W-:Y:S01]  /*2b790*/  ENDCOLLECTIVE ;  /* 0x000000000000791b */ /* 0x003fe20003800000 */
.L_x_3508:
        /* <DEDUP_REMOVED lines=8> */
.L_x_3509:
[----:B------:R-:W-:Y:S01]  /*2b820*/  IMAD.MOV.U32 R13, RZ, RZ, R49 ;  /* 0x000000ffff0d7224 */ /* 0x000fe200078e0031 */
[----:B------:R-:W-:Y:S02]  /*2b830*/  SEL R49, R50, R67, P0 ;  /* 0x0000004332317207 */ /* 0x000fe40000000000 */
[----:B------:R-:W-:Y:S02]  /*2b840*/  SEL R50, R67, R50, P0 ;  /* 0x0000003243327207 */ /* 0x000fe40000000000 */
[----:B------:R-:W-:-:S07]  /*2b850*/  MOV R55, R14 ;  /* 0x0000000e00377202 */ /* 0x000fce0000000f00 */
[----:B------:R-:W-:Y:S05]  /*2b860*/  WARPSYNC.COLLECTIVE R15, `(.L_x_3510) ;  /* 0x000000000f087348 */ /* 0x000fea0003c00000 */
[----:B------:R0:W1:Y:S02]  /*2b870*/  SHFL.IDX P6, R14, R13, R12, R11 ;  /* 0x0000000c0d0e7389 */ /* 0x00006400000c000b */
[----:B01----:R-:W-:Y:S01]  /*2b880*/  ENDCOLLECTIVE ;  /* 0x000000000000791b */ /* 0x003fe20003800000 */
.L_x_3510:
[----:B------:R-:W-:Y:S02]  /*2b890*/  IMAD.MOV.U32 R13, RZ, RZ, R68 ;  /* 0x000000ffff0d7224 */ /* 0x000fe400078e0044 */
[----:B------:R-:W-:Y:S02]  /*2b8a0*/  IMAD.MOV.U32 R12, RZ, RZ, R9 ;  /* 0x000000ffff0c7224 */ /* 0x000fe400078e0009 */
[----:B------:R-:W-:-:S07]  /*2b8b0*/  IMAD.MOV.U32 R60, RZ, RZ, R14 ;  /* 0x000000ffff3c7224 */ /* 0x000fce00078e000e */
[----:B------:R-:W-:Y:S05]  /*2b8c0*/  WARPSYNC.COLLECTIVE R15, `(.L_x_3511) ;  /* 0x000000000f087348 */ /* 0x000fea0003c00000 */
[----:B------:R0:W1:Y:S02]  /*2b8d0*/  SHFL.IDX P6, R14, R13, R12, R11 ;  /* 0x0000000c0d0e7389 */ /* 0x00006400000c000b */
[----:B01----:R-:W-:Y:S01]  /*2b8e0*/  ENDCOLLECTIVE ;  /* 0x000000000000791b */ /* 0x003fe20003800000 */
.L_x_3511:
[----:B------:R-:W-:Y:S02]  /*2b8f0*/  IMAD.MOV.U32 R13, RZ, RZ, R58 ;  /* 0x000000ffff0d7224 */ /* 0x000fe400078e003a */
[----:B------:R-:W-:-:S07]  /*2b900*/  IMAD.MOV.U32 R68, RZ, RZ, R14 ;  /* 0x000000ffff447224 */ /* 0x000fce00078e000e */
[----:B------:R-:W-:Y:S05]  /*2b910*/  WARPSYNC.COLLECTIVE R15, `(.L_x_3512) ;  /* 0x000000000f087348 */ /* 0x000fea0003c00000 */
[----:B------:R0:W1:Y:S02]  /*2b920*/  SHFL.IDX P6, R14, R13, R12, R11 ;  /* 0x0000000c0d0e7389 */ /* 0x00006400000c000b */
[----:B01----:R-:W-:Y:S01]  /*2b930*/  ENDCOLLECTIVE ;  /* 0x000000000000791b */ /* 0x003fe20003800000 */
.L_x_3512:
[----:B------:R-:W-:Y:S02]  /*2b940*/  IMAD.MOV.U32 R13, RZ, RZ, R65 ;  /* 0x000000ffff0d7224 */ /* 0x000fe400078e0041 */
[----:B------:R-:W-:Y:S01]  /*2b950*/  IMAD.MOV.U32 R12, RZ, RZ, R8 ;  /* 0x000000ffff0c7224 */ /* 0x000fe200078e0008 */
[----:B------:R-:W-:-:S07]  /*2b960*/  MOV R125, R14 ;  /* 0x0000000e007d7202 */ /* 0x000fce0000000f00 */
[----:B------:R-:W-:Y:S05]  /*2b970*/  WARPSYNC.COLLECTIVE R15, `(.L_x_3513) ;  /* 0x000000000f087348 */ /* 0x000fea0003c00000 */
[----:B------:R0:W1:Y:S02]  /*2b980*/  SHFL.IDX P6, R14, R13, R12, R11 ;  /* 0x0000000c0d0e7389 */ /* 0x00006400000c000b */
[----:B01----:R-:W-:Y:S01]  /*2b990*/  ENDCOLLECTIVE ;  /* 0x000000000000791b */ /* 0x003fe20003800000 */
.L_x_3513:
[----:B------:R-:W-:Y:S02]  /*2b9a0*/  IMAD.MOV.U32 R13, RZ, RZ, R61 ;  /* 0x000000ffff0d7224 */ /* 0x000fe400078e003d */
[----:B------:R-:W-:-:S07]  /*2b9b0*/  IMAD.MOV.U32 R64, RZ, RZ, R14 ;  /* 0x000000ffff407224 */ /* 0x000fce00078e000e */
[----:B------:R-:W-:Y:S05]  /*2b9c0*/  WARPSYNC.COLLECTIVE R15, `(.L_x_3514) ;  /* 0x000000000f087348 */ /* 0x000fea0003c00000 */
[----:B------:R0:W1:Y:S02]  /*2b9d0*/  SHFL.IDX P6, R14, R13, R12, R11 ;  /* 0x0000000c0d0e7389 */ /* 0x00006400000c000b */
[----:B01----:R-:W-:Y:S01]  /*2b9e0*/  ENDCOLLECTIVE ;  /* 0x000000000000791b */ /* 0x003fe20003800000 */
.L_x_3514:
        /* <DEDUP_REMOVED lines=8> */
.L_x_3515:
[----:B------:R-:W-:Y:S01]  /*2ba70*/  IMAD.MOV.U32 R13, RZ, RZ, R54 ;  /* 0x000000ffff0d7224 */ /* 0x000fe200078e0036 */
[----:B------:R-:W-:Y:S02]  /*2ba80*/  SEL R54, R55, R68, P0 ;  /* 0x0000004437367207 */ /* 0x000fe40000000000 */
[----:B------:R-:W-:Y:S01]  /*2ba90*/  SEL R55, R68, R55, P0 ;  /* 0x0000003744377207 */ /* 0x000fe20000000000 */
[----:B------:R-:W-:-:S07]  /*2baa0*/  IMAD.MOV.U32 R65, RZ, RZ, R14 ;  /* 0x000000ffff417224 */ /* 0x000fce00078e000e */
[----:B------:R-:W-:Y:S05]  /*2bab0*/  WARPSYNC.COLLECTIVE R15, `(.L_x_3516) ;  /* 0x000000000f087348 */ /* 0x000fea0003c00000 */
[----:B------:R0:W1:Y:S02]  /*2bac0*/  SHFL.IDX P6, R14, R13, R12, R11 ;  /* 0x0000000c0d0e7389 */ /* 0x00006400000c000b */
[----:B01----:R-:W-:Y:S01]  /*2bad0*/  ENDCOLLECTIVE ;  /* 0x000000000000791b */ /* 0x003fe20003800000 */
.L_x_3516:
        /* <DEDUP_REMOVED lines=8> */
.L_x_3517:
[----:B------:R-:W-:Y:S02]  /*2bb60*/  MOV R13, R59 ;  /* 0x0000003b000d7202 */ /* 0x000fe40000000f00 */
[----:B------:R-:W-:Y:S01]  /*2bb70*/  SEL R59, R65, R64, P0 ;  /* 0x00000040413b7207 */ /* 0x000fe20000000000 */
[----:B------:R-:W-:-:S07]  /*2bb80*/  IMAD.MOV.U32 R69, RZ, RZ, R14 ;  /* 0x000000ffff457224 */ /* 0x000fce00078e000e */
[----:B------:R-:W-:Y:S05]  /*2bb90*/  WARPSYNC.COLLECTIVE R15, `(.L_x_3518) ;  /* 0x000000000f087348 */ /* 0x000fea0003c00000 */
[----:B------:R0:W1:Y:S02]  /*2bba0*/  SHFL.IDX P6, R14, R13, R12, R11 ;  /* 0x0000000c0d0e7389 */ /* 0x00006400000c000b */
[----:B01----:R-:W-:Y:S01]  /*2bbb0*/  ENDCOLLECTIVE ;  /* 0x000000000000791b */ /* 0x003fe20003800000 */
.L_x_3518:
[----:B------:R-:W-:Y:S02]  /*2bbc0*/  IMAD.MOV.U32 R13, RZ, RZ, R38 ;  /* 0x000000ffff0d7224 */ /* 0x000fe400078e0026 */
[----:B------:R-:W-:Y:S02]  /*2bbd0*/  IMAD.MOV.U32 R12, RZ, RZ, R9 ;  /* 0x000000ffff0c7224 */ /* 0x000fe400078e0009 */
[----:B------:R-:W-:-:S07]  /*2bbe0*/  IMAD.MOV.U32 R71, RZ, RZ, R14 ;  /* 0x000000ffff477224 */ /* 0x000fce00078e000e */
[----:B------:R-:W-:Y:S05]  /*2bbf0*/  WARPSYNC.COLLECTIVE R15, `(.L_x_3519) ;  /* 0x000000000f087348 */ /* 0x000fea0003c00000 */
[----:B------:R0:W1:Y:S02]  /*2bc00*/  SHFL.IDX P6, R14, R13, R12, R11 ;  /* 0x0000000c0d0e7389 */ /* 0x00006400000c000b */
[----:B01----:R-:W-:Y:S01]  /*2bc10*/  ENDCOLLECTIVE ;  /* 0x000000000000791b */ /* 0x003fe20003800000 */
.L_x_3519:
        /* <DEDUP_REMOVED lines=8> */
.L_x_3520:
        /* <DEDUP_REMOVED lines=8> */
.L_x_3521:
[----:B------:R-:W-:Y:S02]  /*2bd20*/  SEL R70, R71, R72, P0 ;  /* 0x0000004847467207 */ /* 0x000fe40000000000 */
[----:B------:R-:W-:Y:S01]  /*2bd30*/  SEL R71, R72, R71, P0 ;  /* 0x0000004748477207 */ /* 0x000fe20000000000 */
[----:B------:R-:W-:Y:S02]  /*2bd40*/  IMAD.MOV.U32 R13, RZ, RZ, R39 ;  /* 0x000000ffff0d7224 */ /* 0x000fe400078e0027 */
[----:B------:R-:W-:-:S07]  /*2bd50*/  IMAD.MOV.U32 R73, RZ, RZ, R14 ;  /* 0x000000ffff497224 */ /* 0x000fce00078e000e */
[----:B------:R-:W-:Y:S05]  /*2bd60*/  WARPSYNC.COLLECTIVE R15, `(.L_x_3522) ;  /* 0x000000000f087348 */ /* 0x000fea0003c00000 */
[----:B------:R0:W1:Y:S02]  /*2bd70*/  SHFL.IDX P6, R14, R13, R12, R11 ;  /* 0x0000000c0d0e7389 */ /* 0x00006400000c000b */
[----:B01----:R-:W-:Y:S01]  /*2bd80*/  ENDCOLLECTIVE ;  /* 0x000000000000791b */ /* 0x003fe20003800000 */
.L_x_3522:
[----:B------:R-:W-:Y:S02]  /*2bd90*/  IMAD.MOV.U32 R13, RZ, RZ, R34 ;  /* 0x000000ffff0d7224 */ /* 0x000fe400078e0022 */
[----:B------:R-:W-:Y:S02]  /*2bda0*/  IMAD.MOV.U32 R12, RZ, RZ, R9 ;  /* 0x000000ffff0c7224 */ /* 0x000fe400078e0009 */
[----:B------:R-:W-:-:S07]  /*2bdb0*/  IMAD.MOV.U32 R75, RZ, RZ, R14 ;  /* 0x000000ffff4b7224 */ /* 0x000fce00078e000e */
[----:B------:R-:W-:Y:S05]  /*2bdc0*/  WARPSYNC.COLLECTIVE R15, `(.L_x_3523) ;  /* 0x000000000f087348 */ /* 0x000fea0003c00000 */
[----:B------:R0:W1:Y:S02]  /*2bdd0*/  SHFL.IDX P6, R14, R13, R12, R11 ;  /* 0x0000000c0d0e7389 */ /* 0x00006400000c000b */
[----:B01----:R-:W-:Y:S01]  /*2bde0*/  ENDCOLLECTIVE ;  /* 0x000000000000791b */ /* 0x003fe20003800000 */
.L_x_3523:
[----:B------:R-:W-:Y:S01]  /*2bdf0*/  IMAD.MOV.U32 R13, RZ, RZ, R36 ;  /* 0x000000ffff0d7224 */ /* 0x000fe200078e0024 */
[----:B------:R-:W-:-:S07]  /*2be00*/  MOV R34, R14 ;  /* 0x0000000e00227202 */ /* 0x000fce0000000f00 */
[----:B------:R-:W-:Y:S05]  /*2be10*/  WARPSYNC.COLLECTIVE R15, `(.L_x_3524) ;  /* 0x000000000f087348 */ /* 0x000fea0003c00000 */
[----:B------:R0:W1:Y:S02]  /*2be20*/  SHFL.IDX P6, R14, R13, R12, R11 ;  /* 0x0000000c0d0e7389 */ /* 0x00006400000c000b */
[----:B01----:R-:W-:Y:S01]  /*2be30*/  ENDCOLLECTIVE ;  /* 0x000000000000791b */ /* 0x003fe20003800000 */
.L_x_3524:
        /* <DEDUP_REMOVED lines=8> */
.L_x_3525:
[----:B------:R-:W-:Y:S02]  /*2bec0*/  SEL R74, R75, R36, P0 ;  /* 0x000000244b4a7207 */ /* 0x000fe40000000000 */
[----:B------:R-:W-:Y:S01]  /*2bed0*/  SEL R75, R36, R75, P0 ;  /* 0x0000004b244b7207 */ /* 0x000fe20000000000 */
[----:B------:R-:W-:Y:S02]  /*2bee0*/  IMAD.MOV.U32 R13, RZ, RZ, R35 ;  /* 0x000000ffff0d7224 */ /* 0x000fe400078e0023 */
[----:B------:R-:W-:-:S07]  /*2bef0*/  IMAD.MOV.U32 R91, RZ, RZ, R14 ;  /* 0x000000ffff5b7224 */ /* 0x000fce00078e000e */
[----:B------:R-:W-:Y:S05]  /*2bf00*/  WARPSYNC.COLLECTIVE R15, `(.L_x_3526) ;  /* 0x000000000f087348 */ /* 0x000fea0003c00000 */
[----:B------:R0:W1:Y:S02]  /*2bf10*/  SHFL.IDX P6, R14, R13, R12, R11 ;  /* 0x0000000c0d0e7389 */ /* 0x00006400000c000b */
[----:B01----:R-:W-:Y:S01]  /*2bf20*/  ENDCOLLECTIVE ;  /* 0x000000000000791b */ /* 0x003fe20003800000 */
.L_x_3526:
[----:B------:R-:W-:Y:S02]  /*2bf30*/  IMAD.MOV.U32 R13, RZ, RZ, R30 ;  /* 0x000000ffff0d7224 */ /* 0x000fe400078e001e */
[----:B------:R-:W-:Y:S01]  /*2bf40*/  IMAD.MOV.U32 R12, RZ, RZ, R9 ;  /* 0x000000ffff0c7224 */ /* 0x000fe200078e0009 */
[----:B------:R-:W-:-:S07]  /*2bf50*/  MOV R93, R14 ;  /* 0x0000000e005d7202 */ /* 0x000fce0000000f00 */
[----:B------:R-:W-:Y:S05]  /*2bf60*/  WARPSYNC.COLLECTIVE R15, `(.L_x_3527) ;  /* 0x000000000f087348 */ /* 0x000fea0003c00000 */
[----:B------:R0:W1:Y:S02]  /*2bf70*/  SHFL.IDX P6, R14, R13, R12, R11 ;  /* 0x0000000c0d0e7389 */ /* 0x00006400000c000b */
[----:B01----:R-:W-:Y:S01]  /*2bf80*/  ENDCOLLECTIVE ;  /* 0x000000000000791b */ /* 0x003fe20003800000 */
.L_x_3527:
[----:B------:R-:W-:Y:S02]  /*2bf90*/  IMAD.MOV.U32 R13, RZ, RZ, R32 ;  /* 0x000000ffff0d7224 */ /* 0x000fe400078e0020 */
[----:B------:R-:W-:-:S07]  /*2bfa0*/  IMAD.MOV.U32 R30, RZ, RZ, R14 ;  /* 0x000000ffff1e7224 */ /* 0x000fce00078e000e */
[----:B------:R-:W-:Y:S05]  /*2bfb0*/  WARPSYNC.COLLECTIVE R15, `(.L_x_3528) ;  /* 0x000000000f087348 */ /* 0x000fea0003c00000 */
[----:B------:R0:W1:Y:S02]  /*2bfc0*/  SHFL.IDX P6, R14, R13, R12, R11 ;  /* 0x0000000c0d0e7389 */ /* 0x00006400000c000b */
[----:B01----:R-:W-:Y:S01]  /*2bfd0*/  ENDCOLLECTIVE ;  /* 0x000000000000791b */ /* 0x003fe20003800000 */
.L_x_3528:
[----:B------:R-:W-:Y:S02]  /*2bfe0*/  SEL R76, R91, R30, P0 ;  /* 0x0000001e5b4c7207 */ /* 0x000fe40000000000 */
[----:B------:R-:W-:Y:S01]  /*2bff0*/  SEL R91, R30, R91, P0 ;  /* 0x0000005b1e5b7207 */ /* 0x000fe20000000000 */
[----:B------:R-:W-:Y:S01]  /*2c000*/  IMAD.MOV.U32 R13, RZ, RZ, R29 ;  /* 0x000000ffff0d7224 */ /* 0x000fe200078e001d */
[----:B------:R-:W-:Y:S01]  /*2c010*/  MOV R12, R8 ;  /* 0x00000008000c7202 */ /* 0x000fe20000000f00 */
[----:B------:R-:W-:-:S07]  /*2c020*/  IMAD.MOV.U32 R32, RZ, RZ, R14 ;  /* 0x000000ffff207224 */ /* 0x000fce00078e000e */
[----:B------:R-:W-:Y:S05]  /*2c030*/  WARPSYNC.COLLECTIVE R15, `(.L_x_3529) ;  /* 0x000000000f087348 */ /* 0x000fea0003c00000 */
[----:B------:R0:W1:Y:S02]  /*2c040*/  SHFL.IDX P6, R14, R13, R12, R11 ;  /* 0x0000000c0d0e7389 */ /* 0x00006400000c000b */
[----:B01----:R-:W-:Y:S01]  /*2c050*/  ENDCOLLECTIVE ;  /* 0x000000000000791b */ /* 0x003fe20003800000 */
.L_x_3529:
[----:B------:R-:W-:Y:S02]  /*2c060*/  SEL R92, R93, R32, P0 ;  /* 0x000000205d5c7207 */ /* 0x000fe40000000000 */
[----:B------:R-:W-:Y:S01]  /*2c070*/  SEL R93, R32, R93, P0 ;  /* 0x0000005d205d7207 */ /* 0x000fe20000000000 */
[----:B------:R-:W-:Y:S02]  /*2c080*/  IMAD.MOV.U32 R13, RZ, RZ, R31 ;  /* 0x000000ffff0d7224 */ /* 0x000fe400078e001f */
[----:B------:R-:W-:-:S07]  /*2c090*/  IMAD.MOV.U32 R95, RZ, RZ, R14 ;  /* 0x000000ffff5f7224 */ /* 0x000fce00078e000e */
[----:B------:R-:W-:Y:S05]  /*2c0a0*/  WARPSYNC.COLLECTIVE R15, `(.L_x_3530) ;  /* 0x000000000f087348 */ /* 0x000fea0003c00000 */
[----:B------:R0:W1:Y:S02]  /*2c0b0*/  SHFL.IDX P6, R14, R13, R12, R11 ;  /* 0x0000000c0d0e7389 */ /* 0x00006400000c000b */
[----:B01----:R-:W-:Y:S01]  /*2c0c0*/  ENDCOLLECTIVE ;  /* 0x000000000000791b */ /* 0x003fe20003800000 */
.L_x_3530:
[----:B------:R-:W-:Y:S02]  /*2c0d0*/  IMAD.MOV.U32 R13, RZ, RZ, R28 ;  /* 0x000000ffff0d7224 */ /* 0x000fe400078e001c */
[----:B------:R-:W-:Y:S02]  /*2c0e0*/  IMAD.MOV.U32 R12, RZ, RZ, R9 ;  /* 0x000000ffff0c7224 */ /* 0x000fe400078e0009 */
[----:B------:R-:W-:-:S07]  /*2c0f0*/  IMAD.MOV.U32 R97, RZ, RZ, R14 ;  /* 0x000000ffff617224 */ /* 0x000fce00078e000e */
[----:B------:R-:W-:Y:S05]  /*2c100*/  WARPSYNC.COLLECTIVE R15, `(.L_x_3531) ;  /* 0x000000000f087348 */ /* 0x000fea0003c00000 */
[----:B------:R0:W1:Y:S02]  /*2c110*/  SHFL.IDX P6, R14, R13, R12, R11 ;  /* 0x0000000c0d0e7389 */ /* 0x00006400000c000b */
[----:B01----:R-:W-:Y:S01]  /*2c120*/  ENDCOLLECTIVE ;  /* 0x000000000000791b */ /* 0x003fe20003800000 */
.L_x_3531:
[----:B------:R-:W-:Y:S01]  /*2c130*/  MOV R13, R26 ;  /* 0x0000001a000d7202 */ /* 0x000fe20000000f00 */
[----:B------:R-:W-:-:S07]  /*2c140*/  IMAD.MOV.U32 R28, RZ, RZ, R14 ;  /* 0x000000ffff1c7224 */ /* 0x000fce00078e000e */
[----:B------:R-:W-:Y:S05]  /*2c150*/  WARPSYNC.COLLECTIVE R15, `(.L_x_3532) ;  /* 0x000000000f087348 */ /* 0x000fea0003c00000 */
[----:B------:R0:W1:Y:S02]  /*2c160*/  SHFL.IDX P6, R14, R13, R12, R11 ;  /* 0x0000000c0d0e7389 */ /* 0x00006400000c000b */
[----:B01----:R-:W-:Y:S01]  /*2c170*/  ENDCOLLECTIVE ;  /* 0x000000000000791b */ /* 0x003fe20003800000 */
.L_x_3532:
        /* <DEDUP_REMOVED lines=8> */
.L_x_3533:
[----:B------:R-:W-:Y:S02]  /*2c200*/  SEL R96, R97, R26, P0 ;  /* 0x0000001a61607207 */ /* 0x000fe40000000000 */
[----:B------:R-:W-:Y:S01]  /*2c210*/  SEL R97, R26, R97, P0 ;  /* 0x000000611a617207 */ /* 0x000fe20000000000 */
[----:B------:R-:W-:Y:S02]  /*2c220*/  IMAD.MOV.U32 R13, RZ, RZ, R25 ;  /* 0x000000ffff0d7224 */ /* 0x000fe400078e0019 */
[----:B------:R-:W-:-:S07]  /*2c230*/  IMAD.MOV.U32 R27, RZ, RZ, R14 ;  /* 0x000000ffff1b7224 */ /* 0x000fce00078e000e */
[----:B------:R-:W-:Y:S05]  /*2c240*/  WARPSYNC.COLLECTIVE R15, `(.L_x_3534) ;  /* 0x000000000f087348 */ /* 0x000fea0003c00000 */
[----:B------:R0:W1:Y:S02]  /*2c250*/  SHFL.IDX P6, R14, R13, R12, R11 ;  /* 0x0000000c0d0e7389 */ /* 0x00006400000c000b */
[----:B01----:R-:W-:Y:S01]  /*2c260*/  ENDCOLLECTIVE ;  /* 0x000000000000791b */ /* 0x003fe20003800000 */
.L_x_3534:
[----:B------:R-:W-:Y:S01]  /*2c270*/  MOV R13, R24 ;  /* 0x00000018000d7202 */ /* 0x000fe20000000f00 */
[----:B------:R-:W-:Y:S02]  /*2c280*/  IMAD.MOV.U32 R12, RZ, RZ, R9 ;  /* 0x000000ffff0c7224 */ /* 0x000fe400078e0009 */
[----:B------:R-:W-:-:S07]  /*2c290*/  IMAD.MOV.U32 R66, RZ, RZ, R14 ;  /* 0x000000ffff427224 */ /* 0x000fce00078e000e */
[----:B------:R-:W-:Y:S05]  /*2c2a0*/  WARPSYNC.COLLECTIVE R15, `(.L_x_3535) ;  /* 0x000000000f087348 */ /* 0x000fea0003c00000 */
[----:B------:R0:W1:Y:S02]  /*2c2b0*/  SHFL.IDX P6, R14, R13, R12, R11 ;  /* 0x0000000c0d0e7389 */ /* 0x00006400000c000b */
[----:B01----:R-:W-:Y:S01]  /*2c2c0*/  ENDCOLLECTIVE ;  /* 0x000000000000791b */ /* 0x003fe20003800000 */
.L_x_3535:
[----:B------:R-:W-:Y:S02]  /*2c2d0*/  IMAD.MOV.U32 R13, RZ, RZ, R10 ;  /* 0x000000ffff0d7224 */ /* 0x000fe400078e000a */
[----:B------:R-:W-:-:S07]  /*2c2e0*/  IMAD.MOV.U32 R24, RZ, RZ, R14 ;  /* 0x000000ffff187224 */ /* 0x000fce00078e000e */
[----:B------:R-:W-:Y:S05]  /*2c2f0*/  WARPSYNC.COLLECTIVE R15, `(.L_x_3536) ;  /* 0x000000000f087348 */ /* 0x000fea0003c00000 */
[----:B------:R0:W1:Y:S02]  /*2c300*/  SHFL.IDX P6, R14, R13, R12, R11 ;  /* 0x0000000c0d0e7389 */ /* 0x00006400000c000b */
[----:B01----:R-:W-:Y:S01]  /*2c310*/  ENDCOLLECTIVE ;  /* 0x000000000000791b */ /* 0x003fe20003800000 */
.L_x_3536:
[----:B------:R-:W-:Y:S05]  /*2c320*/  BRA `(.L_x_3537) ;  /* 0xffffff0800a47947 */ /* 0x000fea000383ffff */
.L_x_3241:
[----:B------:R-:W-:Y:S01]  /*2c330*/  IMAD.MOV.U32 R13, RZ, RZ, R3 ;  /* 0x000000ffff0d7224 */ /* 0x000fe200078e0003 */
[----:B------:R-:W-:Y:S01]  /*2c340*/  MOV R11, 0x181f ;  /* 0x0000181f000b7802 */ /* 0x000fe20000000f00 */
[----:B------:R-:W-:Y:S02]  /*2c350*/  IMAD.MOV.U32 R12, RZ, RZ, RZ ;  /* 0x000000ffff0c7224 */ /* 0x000fe400078e00ff */
[----:B------:R-:W-:-:S07]  /*2c360*/  IMAD.MOV.U32 R15, RZ, RZ, -0x1 ;  /* 0xffffffffff0f7424 */ /* 0x000fce00078e00ff */
[----:B-----5:R-:W-:Y:S05]  /*2c370*/  WARPSYNC.COLLECTIVE R15, `(.L_x_3538) ;  /* 0x000000000f087348 */ /* 0x020fea0003c00000 */
[----:B------:R0:W1:Y:S02]  /*2c380*/  SHFL.IDX P6, R14, R13, R12, R11 ;  /* 0x0000000c0d0e7389 */ /* 0x00006400000c000b */
[----:B01---5:R-:W-:Y:S01]  /*2c390*/  ENDCOLLECTIVE ;  /* 0x000000000000791b */ /* 0x023fe20003800000 */
.L_x_3538:
[----:B------:R-:W-:Y:S02]  /*2c3a0*/  IMAD.MOV.U32 R13, RZ, RZ, R2 ;  /* 0x000000ffff0d7224 */ /* 0x000fe400078e0002 */
[----:B------:R-:W-:-:S07]  /*2c3b0*/  IMAD.MOV.U32 R0, RZ, RZ, R14 ;  /* 0x000000ffff007224 */ /* 0x000fce00078e000e */
[----:B------:R-:W-:Y:S05]  /*2c3c0*/  WARPSYNC.COLLECTIVE R15, `(.L_x_3539) ;  /* 0x000000000f087348 */ /* 0x000fea0003c00000 */
[----:B------:R0:W1:Y:S02]  /*2c3d0*/  SHFL.IDX P6, R14, R13, R12, R11 ;  /* 0x0000000c0d0e7389 */ /* 0x00006400000c000b */
[----:B01----:R-:W-:Y:S01]  /*2c3e0*/  ENDCOLLECTIVE ;  /* 0x000000000000791b */ /* 0x003fe20003800000 */
.L_x_3539:
[----:B------:R-:W-:Y:S05]  /*2c3f0*/  BRA `(.L_x_3540) ;  /* 0xffffff1800387947 */ /* 0x000fea000383ffff */
.L_x_3244:
[----:B------:R-:W-:Y:S01]  /*2c400*/  BSSY B1, `(.L_x_3541) ;  /* 0x0000008000017945 */ /* 0x000fe20003800000 */
[----:B------:R-:W-:Y:S01]  /*2c410*/  IMAD.MOV.U32 R13, RZ, RZ, R3 ;  /* 0x000000ffff0d7224 */ /* 0x000fe200078e0003 */
[----:B---3--:R-:W-:Y:S01]  /*2c420*/  MOV R15, 0xffffffff ;  /* 0xffffffff000f7802 */ /* 0x008fe20000000f00 */
[----:B------:R-:W-:Y:S02]  /*2c430*/  IMAD.MOV.U32 R12, RZ, RZ, 0x1 ;  /* 0x00000001ff0c7424 */ /* 0x000fe400078e00ff */
[----:B------:R-:W-:-:S07]  /*2c440*/  IMAD.MOV.U32 R11, RZ, RZ, 0x181f ;  /* 0x0000181fff0b7424 */ /* 0x000fce00078e00ff */
[----:B012--5:R-:W-:Y:S05]  /*2c450*/  WARPSYNC.COLLECTIVE R15, `(.L_x_3542) ;  /* 0x000000000f087348 */ /* 0x027fea0003c00000 */
[----:B--2---:R2:W3:Y:S02]  /*2c460*/  SHFL.IDX P6, R14, R13, R12, R11 ;  /* 0x0000000c0d0e7389 */ /* 0x0044e400000c000b */
[----:B0123-5:R-:W-:Y:S01]  /*2c470*/  ENDCOLLECTIVE ;  /* 0x000000000000791b */ /* 0x02ffe20003800000 */
.L_x_3542:
[----:B------:R-:W-:Y:S05]  /*2c480*/  BSYNC B1 ;  /* 0x0000000000017941 */ /* 0x000fea0003800000 */
.L_x_3541:
        /* <DEDUP_REMOVED lines=8> */
.L_x_3543:
[----:B------:R-:W-:Y:S05]  /*2c510*/  BRA `(.L_x_3544) ;  /* 0xffffff1800447947 */ /* 0x000fea000383ffff */
.L_x_3247:
[----:B------:R-:W-:Y:S01]  /*2c520*/  BSSY B1, `(.L_x_3545) ;  /* 0x0000008000017945 */ /* 0x000fe20003800000 */
[----:B------:R-:W-:Y:S01]  /*2c530*/  IMAD.MOV.U32 R13, RZ, RZ, R3 ;  /* 0x000000ffff0d7224 */ /* 0x000fe200078e0003 */
[----:B------:R-:W-:Y:S01]  /*2c540*/  MOV R12, 0x2 ;  /* 0x00000002000c7802 */ /* 0x000fe20000000f00 */
[----:B------:R-:W-:Y:S02]  /*2c550*/  IMAD.MOV.U32 R11, RZ, RZ, 0x181f ;  /* 0x0000181fff0b7424 */ /* 0x000fe400078e00ff */
[----:B---3--:R-:W-:-:S07]  /*2c560*/  IMAD.MOV.U32 R15, RZ, RZ, -0x1 ;  /* 0xffffffffff0f7424 */ /* 0x008fce00078e00ff */
[----:B012-45:R-:W-:Y:S05]  /*2c570*/  WARPSYNC.COLLECTIVE R15, `(.L_x_3546) ;  /* 0x000000000f087348 */ /* 0x037fea0003c00000 */
[----:B--2---:R2:W3:Y:S02]  /*2c580*/  SHFL.IDX P6, R14, R13, R12, R11 ;  /* 0x0000000c0d0e7389 */ /* 0x0044e400000c000b */
[----:B012345:R-:W-:Y:S01]  /*2c590*/  ENDCOLLECTIVE ;  /* 0x000000000000791b */ /* 0x03ffe20003800000 */
.L_x_3546:
[----:B------:R-:W-:Y:S05]  /*2c5a0*/  BSYNC B1 ;  /* 0x0000000000017941 */ /* 0x000fea0003800000 */
.L_x_3545:
        /* <DEDUP_REMOVED lines=8> */
.L_x_3547:
[----:B------:R-:W-:Y:S05]  /*2c630*/  BRA `(.L_x_3548) ;  /* 0xffffff1800507947 */ /* 0x000fea000383ffff */
.L_x_3250:
        /* <DEDUP_REMOVED lines=8> */
.L_x_3550:
[----:B------:R-:W-:Y:S05]  /*2c6c0*/  BSYNC B1 ;  /* 0x0000000000017941 */ /* 0x000fea0003800000 */
.L_x_3549:
        /* <DEDUP_REMOVED lines=8> */
.L_x_3551:
[----:B------:R-:W-:Y:S05]  /*2c750*/  BRA `(.L_x_3552) ;  /* 0xffffff18005c7947 */ /* 0x000fea000383ffff */
.L_x_3252:
[----:B------:R-:W-:Y:S02]  /*2c760*/  IMAD.MOV.U32 R13, RZ, RZ, R30 ;  /* 0x000000ffff0d7224 */ /* 0x000fe400078e001e */
[----:B------:R-:W-:Y:S02]  /*2c770*/  IMAD.MOV.U32 R12, RZ, RZ, RZ ;  /* 0x000000ffff0c7224 */ /* 0x000fe400078e00ff */
[----:B------:R-:W-:Y:S02]  /*2c780*/  IMAD.MOV.U32 R11, RZ, RZ, 0x1c1f ;  /* 0x00001c1fff0b7424 */ /* 0x000fe400078e00ff */
[----:B------:R-:W-:-:S07]  /*2c790*/  IMAD.MOV.U32 R15, RZ, RZ, -0x1 ;  /* 0xffffffffff0f7424 */ /* 0x000fce00078e00ff */
[----:B------:R-:W-:Y:S05]  /*2c7a0*/  WARPSYNC.COLLECTIVE R15, `(.L_x_3553) ;  /* 0x000000000f087348 */ /* 0x000fea0003c00000 */
[----:B------:R0:W1:Y:S02]  /*2c7b0*/  SHFL.IDX P6, R14, R13, R12, R11 ;  /* 0x0000000c0d0e7389 */ /* 0x00006400000c000b */
[----:B01----:R-:W-:Y:S01]  /*2c7c0*/  ENDCOLLECTIVE ;  /* 0x000000000000791b */ /* 0x003fe20003800000 */
.L_x_3553:
[----:B------:R-:W-:Y:S01]  /*2c7d0*/  IMAD.MOV.U32 R13, RZ, RZ, R25 ;  /* 0x000000ffff0d7224 */ /* 0x000fe200078e0019 */
[----:B------:R-:W-:-:S07]  /*2c7e0*/  MOV R24, R14 ;  /* 0x0000000e00187202 */ /* 0x000fce0000000f00 */
[----:B------:R-:W-:Y:S05]  /*2c7f0*/  WARPSYNC.COLLECTIVE R15, `(.L_x_3554) ;  /* 0x000000000f087348 */ /* 0x000fea0003c00000 */
[----:B------:R0:W1:Y:S02]  /*2c800*/  SHFL.IDX P6, R14, R13, R12, R11 ;  /* 0x0000000c0d0e7389 */ /* 0x00006400000c000b */
[----:B01----:R-:W-:Y:S01]  /*2c810*/  ENDCOLLECTIVE ;  /* 0x000000000000791b */ /* 0x003fe20003800000 */
.L_x_3554:
[----:B------:R-:W-:Y:S05]  /*2c820*/  BRA `(.L_x_3555) ;  /* 0xffffff1c00507947 */ /* 0x000fea000383ffff */
.L_x_3255:
[----:B------:R-:W-:Y:S01]  /*2c830*/  BSSY B1, `(.L_x_3556) ;  /* 0x0000008000017945 */ /* 0x000fe20003800000 */
[----:B---3--:R-:W-:Y:S02]  /*2c840*/  IMAD.MOV.U32 R13, RZ, RZ, R30 ;  /* 0x000000ffff0d7224 */ /* 0x008fe400078e001e */
[----:B------:R-:W-:Y:S02]  /*2c850*/  IMAD.MOV.U32 R12, RZ, RZ, 0x1 ;  /* 0x00000001ff0c7424 */ /* 0x000fe400078e00ff */
[----:B------:R-:W-:Y:S02]  /*2c860*/  IMAD.MOV.U32 R11, RZ, RZ, 0x1c1f ;  /* 0x00001c1fff0b7424 */ /* 0x000fe400078e00ff */
[----:B------:R-:W-:-:S07]  /*2c870*/  IMAD.MOV.U32 R15, RZ, RZ, -0x1 ;  /* 0xffffffffff0f7424 */ /* 0x000fce00078e00ff */
[----:B012---:R-:W-:Y:S05]  /*2c880*/  WARPSYNC.COLLECTIVE R15, `(.L_x_3557) ;  /* 0x000000000f087348 */ /* 0x007fea0003c00000 */
[----:B--2---:R2:W3:Y:S02]  /*2c890*/  SHFL.IDX P6, R14, R13, R12, R11 ;  /* 0x0000000c0d0e7389 */ /* 0x0044e400000c000b */
[----:B0123--:R-:W-:Y:S01]  /*2c8a0*/  ENDCOLLECTIVE ;  /* 0x000000000000791b */ /* 0x00ffe20003800000 */
.L_x_3557:
[----:B------:R-:W-:Y:S05]  /*2c8b0*/  BSYNC B1 ;  /* 0x0000000000017941 */ /* 0x000fea0003800000 */
.L_x_3556:
        /* <DEDUP_REMOVED lines=8> */
.L_x_3558:
[----:B------:R-:W-:Y:S05]  /*2c940*/  BRA `(.L_x_3559) ;  /* 0xffffff2400047947 */ /* 0x000fea000383ffff */
.L_x_3259:
[----:B------:R-:W-:Y:S01]  /*2c950*/  IMAD.MOV.U32 R13, RZ, RZ, R3 ;  /* 0x000000ffff0d7224 */ /* 0x000fe200078e0003 */
[----:B------:R-:W-:Y:S01]  /*2c960*/  MOV R15, 0xffffffff ;  /* 0xffffffff000f7802 */ /* 0x000fe20000000f00 */
[----:B------:R-:W-:Y:S02]  /*2c970*/  IMAD.MOV.U32 R12, RZ, RZ, RZ ;  /* 0x000000ffff0c7224 */ /* 0x000fe400078e00ff */
[----:B------:R-:W-:-:S07]  /*2c980*/  IMAD.MOV.U32 R11, RZ, RZ, 0x181f ;  /* 0x0000181fff0b7424 */ /* 0x000fce00078e00ff */
[----:B-1----:R-:W-:Y:S05]  /*2c990*/  WARPSYNC.COLLECTIVE R15, `(.L_x_3560) ;  /* 0x000000000f087348 */ /* 0x002fea0003c00000 */
[----:B------:R0:W2:Y:S02]  /*2c9a0*/  SHFL.IDX P6, R14, R13, R12, R11 ;  /* 0x0000000c0d0e7389 */ /* 0x0000a400000c000b */
[----:B012---:R-:W-:Y:S01]  /*2c9b0*/  ENDCOLLECTIVE ;  /* 0x000000000000791b */ /* 0x007fe20003800000 */
.L_x_3560:
[----:B------:R-:W-:Y:S02]  /*2c9c0*/  IMAD.MOV.U32 R13, RZ, RZ, R2 ;  /* 0x000000ffff0d7224 */ /* 0x000fe400078e0002 */
[----:B------:R-:W-:-:S07]  /*2c9d0*/  IMAD.MOV.U32 R0, RZ, RZ, R14 ;  /* 0x000000ffff007224 */ /* 0x000fce00078e000e */
[----:B------:R-:W-:Y:S05]  /*2c9e0*/  WARPSYNC.COLLECTIVE R15, `(.L_x_3561) ;  /* 0x000000000f087348 */ /* 0x000fea0003c00000 */
[----:B------:R0:W1:Y:S02]  /*2c9f0*/  SHFL.IDX P6, R14, R13, R12, R11 ;  /* 0x0000000c0d0e7389 */ /* 0x00006400000c000b */
[----:B01----:R-:W-:Y:S01]  /*2ca00*/  ENDCOLLECTIVE ;  /* 0x000000000000791b */ /* 0x003fe20003800000 */
.L_x_3561:
[----:B------:R-:W-:Y:S05]  /*2ca10*/  BRA `(.L_x_3562) ;  /* 0xffffff3000a07947 */ /* 0x000fea000383ffff */
.L_x_3262:
[----:B------:R-:W-:Y:S01]  /*2ca20*/  BSSY B1, `(.L_x_3563) ;  /* 0x0000008000017945 */ /* 0x000fe20003800000 */
[----:B------:R-:W-:Y:S02]  /*2ca30*/  IMAD.MOV.U32 R13, RZ, RZ, R3 ;  /* 0x000000ffff0d7224 */ /* 0x000fe400078e0003 */
[----:B------:R-:W-:Y:S02]  /*2ca40*/  IMAD.MOV.U32 R12, RZ, RZ, 0x1 ;  /* 0x00000001ff0c7424 */ /* 0x000fe400078e00ff */
[----:B----4-:R-:W-:Y:S02]  /*2ca50*/  IMAD.MOV.U32 R11, RZ, RZ, 0x181f ;  /* 0x0000181fff0b7424 */ /* 0x010fe400078e00ff */
[----:B------:R-:W-:-:S07]  /*2ca60*/  IMAD.MOV.U32 R15, RZ, RZ, -0x1 ;  /* 0xffffffffff0f7424 */ /* 0x000fce00078e00ff */
[----:B0123--:R-:W-:Y:S05]  /*2ca70*/  WARPSYNC.COLLECTIVE R15, `(.L_x_3564) ;  /* 0x000000000f087348 */ /* 0x00ffea0003c00000 */
[----:B---3--:R3:W4:Y:S02]  /*2ca80*/  SHFL.IDX P6, R14, R13, R12, R11 ;  /* 0x0000000c0d0e7389 */ /* 0x00872400000c000b */
[----:B01234-:R-:W-:Y:S01]  /*2ca90*/  ENDCOLLECTIVE ;  /* 0x000000000000791b */ /* 0x01ffe20003800000 */
.L_x_3564:
[----:B------:R-:W-:Y:S05]  /*2caa0*/  BSYNC B1 ;  /* 0x0000000000017941 */ /* 0x000fea0003800000 */
.L_x_3563:
[----:B------:R-:W-:Y:S01]  /*2cab0*/  IMAD.MOV.U32 R13, RZ, RZ, R2 ;  /* 0x000000ffff0d7224 */ /* 0x000fe200078e0002 */
[----:B------:R-:W-:Y:S01]  /*2cac0*/  MOV R0, R14 ;  /* 0x0000000e00007202 */ /* 0x000fe20000000f00 */
[----:B------:R-:W-:Y:S02]  /*2cad0*/  IMAD.MOV.U32 R12, RZ, RZ, 0x1 ;  /* 0x00000001ff0c7424 */ /* 0x000fe400078e00ff */
[----:B------:R-:W-:Y:S02]  /*2cae0*/  IMAD.MOV.U32 R11, RZ, RZ, 0x181f ;  /* 0x0000181fff0b7424 */ /* 0x000fe400078e00ff */
[----:B------:R-:W-:-:S07]  /*2caf0*/  IMAD.MOV.U32 R15, RZ, RZ, -0x1 ;  /* 0xffffffffff0f7424 */ /* 0x000fce00078e00ff */
[----:B------:R-:W-:Y:S05]  /*2cb00*/  WARPSYNC.COLLECTIVE R15, `(.L_x_3565) ;  /* 0x000000000f087348 */ /* 0x000fea0003c00000 */
[----:B------:R0:W1:Y:S02]  /*2cb10*/  SHFL.IDX P6, R14, R13, R12, R11 ;  /* 0x0000000c0d0e7389 */ /* 0x00006400000c000b */
[----:B01----:R-:W-:Y:S01]  /*2cb20*/  ENDCOLLECTIVE ;  /* 0x000000000000791b */ /* 0x003fe20003800000 */
.L_x_3565:
[----:B------:R-:W-:Y:S05]  /*2cb30*/  BRA `(.L_x_3566) ;  /* 0xffffff3000b07947 */ /* 0x000fea000383ffff */
.L_x_3265:
[----:B------:R-:W-:Y:S01]  /*2cb40*/  BSSY B1, `(.L_x_3567) ;  /* 0x0000008000017945 */ /* 0x000fe20003800000 */
[----:B------:R-:W-:Y:S01]  /*2cb50*/  IMAD.MOV.U32 R13, RZ, RZ, R3 ;  /* 0x000000ffff0d7224 */ /* 0x000fe200078e0003 */
[----:B----4-:R-:W-:Y:S01]  /*2cb60*/  MOV R11, 0x181f ;  /* 0x0000181f000b7802 */ /* 0x010fe20000000f00 */
[----:B------:R-:W-:Y:S02]  /*2cb70*/  IMAD.MOV.U32 R12, RZ, RZ, 0x2 ;  /* 0x00000002ff0c7424 */ /* 0x000fe400078e00ff */
[----:B------:R-:W-:-:S07]  /*2cb80*/  IMAD.MOV.U32 R15, RZ, RZ, -0x1 ;  /* 0xffffffffff0f7424 */ /* 0x000fce00078e00ff */
[----:B0123--:R-:W-:Y:S05]  /*2cb90*/  WARPSYNC.COLLECTIVE R15, `(.L_x_3568) ;  /* 0x000000000f087348 */ /* 0x00ffea0003c00000 */
[----:B---3--:R3:W4:Y:S02]  /*2cba0*/  SHFL.IDX P6, R14, R13, R12, R11 ;  /* 0x0000000c0d0e7389 */ /* 0x00872400000c000b */
[----:B01234-:R-:W-:Y:S01]  /*2cbb0*/  ENDCOLLECTIVE ;  /* 0x000000000000791b */ /* 0x01ffe20003800000 */
.L_x_3568:
[----:B------:R-:W-:Y:S05]  /*2cbc0*/  BSYNC B1 ;  /* 0x0000000000017941 */ /* 0x000fea0003800000 */
.L_x_3567:
        /* <DEDUP_REMOVED lines=8> */
.L_x_3569:
[----:B------:R-:W-:Y:S05]  /*2cc50*/  BRA `(.L_x_3570) ;  /* 0xffffff3000bc7947 */ /* 0x000fea000383ffff */
.L_x_3268:
[----:B------:R-:W-:Y:S01]  /*2cc60*/  BSSY B1, `(.L_x_3571) ;  /* 0x0000008000017945 */ /* 0x000fe20003800000 */
[----:B------:R-:W-:Y:S01]  /*2cc70*/  MOV R13, R3 ;  /* 0x00000003000d7202 */ /* 0x000fe20000000f00 */
[----:B------:R-:W-:Y:S02]  /*2cc80*/  IMAD.MOV.U32 R12, RZ, RZ, 0x3 ;  /* 0x00000003ff0c7424 */ /* 0x000fe400078e00ff */
[----:B0-----:R-:W-:Y:S02]  /*2cc90*/  IMAD.MOV.U32 R11, RZ, RZ, 0x181f ;  /* 0x0000181fff0b7424 */ /* 0x001fe400078e00ff */
[----:B------:R-:W-:-:S07]  /*2cca0*/  IMAD.MOV.U32 R15, RZ, RZ, -0x1 ;  /* 0xffffffffff0f7424 */ /* 0x000fce00078e00ff */
[----:B-1234-:R-:W-:Y:S05]  /*2ccb0*/  WARPSYNC.COLLECTIVE R15, `(.L_x_3572) ;  /* 0x000000000f087348 */ /* 0x01efea0003c00000 */
[----:B----4-:R0:W4:Y:S02]  /*2ccc0*/  SHFL.IDX P6, R14, R13, R12, R11 ;  /* 0x0000000c0d0e7389 */ /* 0x01012400000c000b */
[----:B01234-:R-:W-:Y:S01]  /*2ccd0*/  ENDCOLLECTIVE ;  /* 0x000000000000791b */ /* 0x01ffe20003800000 */
.L_x_3572:
[----:B------:R-:W-:Y:S05]  /*2cce0*/  BSYNC B1 ;  /* 0x0000000000017941 */ /* 0x000fea0003800000 */
.L_x_3571:
        /* <DEDUP_REMOVED lines=8> */
.L_x_3573:
[----:B------:R-:W-:Y:S05]  /*2cd70*/  BRA `(.L_x_3574) ;  /* 0xffffff3000c87947 */ /* 0x000fea000383ffff */
.L_x_3286:
        /* <DEDUP_REMOVED lines=11> */
.L_x_3576:
[----:B------:R-:W-:Y:S05]  /*2ce30*/  BSYNC B1 ;  /* 0x0000000000017941 */ /* 0x000fea0003800000 */
.L_x_3575:
[----:B------:R-:W-:Y:S05]  /*2ce40*/  BRA `(.L_x_3577) ;  /* 0xffffff50003c7947 */ /* 0x000fea000383ffff */
.L_x_3288:
[----:B------:R-:W-:Y:S01]  /*2ce50*/  BSSY B1, `(.L_x_3578) ;  /* 0x0000006000017945 */ /* 0x000fe20003800000 */
[----:B------:R-:W-:-:S07]  /*2ce60*/  IMAD.MOV.U32 R15, RZ, RZ, -0x1 ;  /* 0xffffffffff0f7424 */ /* 0x000fce00078e00ff */
[----:B0-----:R-:W-:Y:S05]  /*2ce70*/  WARPSYNC.COLLECTIVE R15, `(.L_x_3579) ;  /* 0x000000000f0c7348 */ /* 0x001fea0003c00000 */
[----:B------:R-:W-:Y:S02]  /*2ce80*/  ELECT P6, UR62, PT ;  /* 0x00000000003e782f */ /* 0x000fe400038c0000 */
[----:B------:R-:W-:Y:S01]  /*2ce90*/  MOV R14, UR62 ;  /* 0x0000003e000e7c02 */ /* 0x000fe20008000f00 */
[----:B0-----:R-:W-:Y:S10]  /*2cea0*/  ENDCOLLECTIVE ;  /* 0x000000000000791b */ /* 0x001ff40003800000 */
.L_x_3579:
[----:B------:R-:W-:Y:S05]  /*2ceb0*/  BSYNC B1 ;  /* 0x0000000000017941 */ /* 0x000fea0003800000 */
.L_x_3578:
[----:B------:R-:W-:Y:S05]  /*2cec0*/  BRA `(.L_x_3287) ;  /* 0xffffff5000347947 */ /* 0x000fea000383ffff */
.L_x_3290:
[----:B0-----:R0:W1:Y:S02]  /*2ced0*/  SYNCS.PHASECHK.TRANS64.TRYWAIT P0, [R22+URZ+0x22820], R9 ;  /* 0x02282009160075a7 */ /* 0x001064000800017f */
[----:B-1----:R-:W-:Y:S05]  /*2cee0*/  @!P0 NANOSLEEP.SYNCS 0x989680 ;  /* 0x009896800000895d */ /* 0x002fea0003900000 */
[----:B------:R-:W1:Y:S02]  /*2cef0*/  @!P0 SYNCS.PHASECHK.TRANS64 P0, [R22+URZ+0x22820], R9 ;  /* 0x02282009160085a7 */ /* 0x000e64000800007f */
[----:B-1----:R-:W-:Y:S05]  /*2cf00*/  @!P0 BRA `(.L_x_3290) ;  /* 0xfffffffc00f08947 */ /* 0x002fea000383ffff */
[----:B------:R-:W-:Y:S05]  /*2cf10*/  BRA `(.L_x_3580) ;  /* 0xffffff5000447947 */ /* 0x000fea000383ffff */
.L_x_3294:
[----:B0-----:R0:W1:Y:S02]  /*2cf20*/  SYNCS.PHASECHK.TRANS64.TRYWAIT P0, [R9+URZ+0x228a0], R10 ;  /* 0x0228a00a090075a7 */ /* 0x001064000800017f */
[----:B-1----:R-:W-:Y:S05]  /*2cf30*/  @!P0 NANOSLEEP.SYNCS 0x989680 ;  /* 0x009896800000895d */ /* 0x002fea0003900000 */
[----:B------:R-:W1:Y:S02]  /*2cf40*/  @!P0 SYNCS.PHASECHK.TRANS64 P0, [R9+URZ+0x228a0], R10 ;  /* 0x0228a00a090085a7 */ /* 0x000e64000800007f */
[----:B-1----:R-:W-:Y:S05]  /*2cf50*/  @!P0 BRA `(.L_x_3294) ;  /* 0xfffffffc00f08947 */ /* 0x002fea000383ffff */
[----:B------:R-:W-:Y:S05]  /*2cf60*/  BRA `(.L_x_3581) ;  /* 0xffffff50005c7947 */ /* 0x000fea000383ffff */
.L_x_3299:
[----:B-1----:R1:W2:Y:S02]  /*2cf70*/  SYNCS.PHASECHK.TRANS64.TRYWAIT P0, [R9+URZ+0x228c0], R10 ;  /* 0x0228c00a090075a7 */ /* 0x0022a4000800017f */
[----:B--2---:R-:W-:Y:S05]  /*2cf80*/  @!P0 NANOSLEEP.SYNCS 0x989680 ;  /* 0x009896800000895d */ /* 0x004fea0003900000 */
[----:B------:R-:W2:Y:S02]  /*2cf90*/  @!P0 SYNCS.PHASECHK.TRANS64 P0, [R9+URZ+0x228c0], R10 ;  /* 0x0228c00a090085a7 */ /* 0x000ea4000800007f */
[----:B--2---:R-:W-:Y:S05]  /*2cfa0*/  @!P0 BRA `(.L_x_3299) ;  /* 0xfffffffc00f08947 */ /* 0x004fea000383ffff */
[----:B------:R-:W-:Y:S05]  /*2cfb0*/  BRA `(.L_x_3582) ;  /* 0xffffff5000d87947 */ /* 0x000fea000383ffff */
.L_x_3306:
[----:B0-----:R0:W1:Y:S02]  /*2cfc0*/  SYNCS.PHASECHK.TRANS64.TRYWAIT P1, [R9+URZ+0x228a0], R10 ;  /* 0x0228a00a090075a7 */ /* 0x001064000802017f */
[----:B-1----:R-:W-:Y:S05]  /*2cfd0*/  @!P1 NANOSLEEP.SYNCS 0x989680 ;  /* 0x009896800000995d */ /* 0x002fea0003900000 */
[----:B------:R-:W1:Y:S02]  /*2cfe0*/  @!P1 SYNCS.PHASECHK.TRANS64 P1, [R9+URZ+0x228a0], R10 ;  /* 0x0228a00a090095a7 */ /* 0x000e64000802007f */
[----:B-1----:R-:W-:Y:S05]  /*2cff0*/  @!P1 BRA `(.L_x_3306) ;  /* 0xfffffffc00f09947 */ /* 0x002fea000383ffff */
[----:B------:R-:W-:Y:S05]  /*2d000*/  BRA `(.L_x_3583) ;  /* 0xffffff5400947947 */ /* 0x000fea000383ffff */
.L_x_3311:
[----:B-1----:R1:W2:Y:S02]  /*2d010*/  SYNCS.PHASECHK.TRANS64.TRYWAIT P1, [R9+URZ+0x228c0], R10 ;  /* 0x0228c00a090075a7 */ /* 0x0022a4000802017f */
[----:B--2---:R-:W-:Y:S05]  /*2d020*/  @!P1 NANOSLEEP.SYNCS 0x989680 ;  /* 0x009896800000995d */ /* 0x004fea0003900000 */
[----:B------:R-:W2:Y:S02]  /*2d030*/  @!P1 SYNCS.PHASECHK.TRANS64 P1, [R9+URZ+0x228c0], R10 ;  /* 0x0228c00a090095a7 */ /* 0x000ea4000802007f */
[----:B--2---:R-:W-:Y:S05]  /*2d040*/  @!P1 BRA `(.L_x_3311) ;  /* 0xfffffffc00f09947 */ /* 0x004fea000383ffff */
[----:B------:R-:W-:Y:S05]  /*2d050*/  BRA `(.L_x_3584) ;  /* 0xffffff58000c7947 */ /* 0x000fea000383ffff */
.L_x_3328:
[----:B------:R-:W0:Y:S01]  /*2d060*/  S2R R20, SR_TID.X ;  /* 0x0000000000147919 */ /* 0x000e220000002100 */
[----:B------:R-:W-:Y:S01]  /*2d070*/  BSSY B0, `(.L_x_3585) ;  /* 0x000000a000007945 */ /* 0x000fe20003800000 */
[----:B------:R-:W-:Y:S02]  /*2d080*/  IMAD.MOV.U32 R11, RZ, RZ, 0x1f ;  /* 0x0000001fff0b7424 */ /* 0x000fe400078e00ff */
[----:B------:R-:W-:Y:S01]  /*2d090*/  IMAD.MOV.U32 R15, RZ, RZ, -0x1 ;  /* 0xffffffffff0f7424 */ /* 0x000fe200078e00ff */
[----:B0-----:R-:W-:-:S04]  /*2d0a0*/  SHF.R.U32.HI R12, RZ, 0x5, R20 ;  /* 0x00000005ff0c7819 */ /* 0x001fc80000011614 */
[----:B------:R-:W-:-:S04]  /*2d0b0*/  LOP3.LUT R12, R12, 0x3, RZ, 0xc0, !PT ;  /* 0x000000030c0c7812 */ /* 0x000fc800078ec0ff */
[----:B------:R-:W-:Y:S01]  /*2d0c0*/  MOV R13, R12 ;  /* 0x0000000c000d7202 */ /* 0x000fe20000000f00 */
[----:B------:R-:W-:-:S07]  /*2d0d0*/  IMAD.MOV.U32 R12, RZ, RZ, RZ ;  /* 0x000000ffff0c7224 */ /* 0x000fce00078e00ff */
[----:B-----5:R-:W-:Y:S05]  /*2d0e0*/  WARPSYNC.COLLECTIVE R15, `(.L_x_3586) ;  /* 0x000000000f087348 */ /* 0x020fea0003c00000 */
[----:B------:R0:W1:Y:S02]  /*2d0f0*/  SHFL.IDX P6, R14, R13, R12, R11 ;  /* 0x0000000c0d0e7389 */ /* 0x00006400000c000b */
[----:B01---5:R-:W-:Y:S01]  /*2d100*/  ENDCOLLECTIVE ;  /* 0x000000000000791b */ /* 0x023fe20003800000 */
.L_x_3586:
[----:B------:R-:W-:Y:S05]  /*2d110*/  BSYNC B0 ;  /* 0x0000000000007941 */ /* 0x000fea0003800000 */
.L_x_3585:
[----:B------:R-:W-:Y:S05]  /*2d120*/  BRA `(.L_x_3587) ;  /* 0xffffff6800287947 */ /* 0x000fea000383ffff */
.L_x_3331:
[----:B0-----:R-:W2:Y:S02]  /*2d130*/  LDL R0, [R1+0x28] ;  /* 0x0000280001007983 */ /* 0x001ea40000100800 */
[----:B--2---:R0:W1:Y:S02]  /*2d140*/  SYNCS.PHASECHK.TRANS64.TRYWAIT P0, [R4+URZ+0x22880], R0 ;  /* 0x02288000040075a7 */ /* 0x004064000800017f */
[----:B-1----:R-:W-:Y:S05]  /*2d150*/  @!P0 NANOSLEEP.SYNCS 0x989680 ;  /* 0x009896800000895d */ /* 0x002fea0003900000 */
[----:B------:R-:W1:Y:S02]  /*2d160*/  @!P0 SYNCS.PHASECHK.TRANS64 P0, [R4+URZ+0x22880], R0 ;  /* 0x02288000040085a7 */ /* 0x000e64000800007f */
[----:B-1----:R-:W-:Y:S05]  /*2d170*/  @!P0 BRA `(.L_x_3331) ;  /* 0xfffffffc00ec8947 */ /* 0x002fea000383ffff */
[----:B------:R-:W-:Y:S05]  /*2d180*/  BRA `(.L_x_3588) ;  /* 0xffffff6800387947 */ /* 0x000fea000383ffff */
.L_x_3332:
        /* <DEDUP_REMOVED lines=8> */
.L_x_3590:
[----:B------:R-:W-:Y:S05]  /*2d210*/  BSYNC B0 ;  /* 0x0000000000007941 */ /* 0x000fea0003800000 */
.L_x_3589:
        /* <DEDUP_REMOVED lines=8> */
.L_x_3591:
[----:B------:R-:W-:Y:S01]  /*2d2a0*/  ULDC.64 UR4, c[0x0][0x208] ;  /* 0x0000820000047ab9 */ /* 0x000fe20000000a00 */
[----:B------:R-:W-:Y:S02]  /*2d2b0*/  IMAD.MOV.U32 R13, RZ, RZ, R9 ;  /* 0x000000ffff0d7224 */ /* 0x000fe400078e0009 */
[----:B------:R-:W-:-:S05]  /*2d2c0*/  IMAD.MOV.U32 R12, RZ, RZ, R14 ;  /* 0x000000ffff0c7224 */ /* 0x000fca00078e000e */
[----:B------:R-:W-:Y:S01]  /*2d2d0*/  IADD3 R24, P1, R29, R12, RZ ;  /* 0x0000000c1d187210 */ /* 0x000fe20007f3e0ff */
[----:B------:R-:W-:-:S03]  /*2d2e0*/  IMAD.MOV.U32 R12, RZ, RZ, 0x1 ;  /* 0x00000001ff0c7424 */ /* 0x000fc600078e00ff */
[----:B------:R-:W-:Y:S01]  /*2d2f0*/  IADD3.X R25, RZ, R0, RZ, P1, !PT ;  /* 0x00000000ff197210 */ /* 0x000fe20000ffe4ff */
[----:B------:R-:W-:Y:S01]  /*2d300*/  IMAD.IADD R0, R22, 0x1, R21 ;  /* 0x0000000116007824 */ /* 0x000fe200078e0215 */
        /* <DEDUP_REMOVED lines=8> */
.L_x_3592:
[----:B------:R-:W-:Y:S02]  /*2d390*/  IMAD.MOV.U32 R13, RZ, RZ, R10 ;  /* 0x000000ffff0d7224 */ /* 0x000fe400078e000a */
[----:B------:R-:W-:-:S07]  /*2d3a0*/  IMAD.MOV.U32 R21, RZ, RZ, R14 ;  /* 0x000000ffff157224 */ /* 0x000fce00078e000e */
[----:B------:R-:W-:Y:S05]  /*2d3b0*/  WARPSYNC.COLLECTIVE R15, `(.L_x_3593) ;  /* 0x000000000f087348 */ /* 0x000fea0003c00000 */
[----:B------:R0:W1:Y:S02]  /*2d3c0*/  SHFL.IDX P6, R14, R13, R12, R11 ;  /* 0x0000000c0d0e7389 */ /* 0x00006400000c000b */
[----:B01----:R-:W-:Y:S01]  /*2d3d0*/  ENDCOLLECTIVE ;  /* 0x000000000000791b */ /* 0x003fe20003800000 */
.L_x_3593:
[----:B------:R-:W-:Y:S01]  /*2d3e0*/  ULDC.64 UR4, c[0x0][0x208] ;  /* 0x0000820000047ab9 */ /* 0x000fe20000000a00 */
[----:B------:R-:W-:Y:S02]  /*2d3f0*/  IMAD.MOV.U32 R13, RZ, RZ, R9 ;  /* 0x000000ffff0d7224 */ /* 0x000fe400078e0009 */
[----:B------:R-:W-:-:S05]  /*2d400*/  IMAD.MOV.U32 R12, RZ, RZ, R14 ;  /* 0x000000ffff0c7224 */ /* 0x000fca00078e000e */
[----:B------:R-:W-:Y:S01]  /*2d410*/  IADD3 R24, P1, R29, R12, RZ ;  /* 0x0000000c1d187210 */ /* 0x000fe20007f3e0ff */
[----:B------:R-:W-:-:S03]  /*2d420*/  IMAD.MOV.U32 R12, RZ, RZ, 0x2 ;  /* 0x00000002ff0c7424 */ /* 0x000fc600078e00ff */
[----:B------:R-:W-:Y:S02]  /*2d430*/  IADD3.X R25, RZ, R21, RZ, P1, !PT ;  /* 0x00000015ff197210 */ /* 0x000fe40000ffe4ff */
        /* <DEDUP_REMOVED lines=8> */
.L_x_3594:
[----:B------:R-:W-:Y:S02]  /*2d4c0*/  IMAD.MOV.U32 R13, RZ, RZ, R10 ;  /* 0x000000ffff0d7224 */ /* 0x000fe400078e000a */
[----:B------:R-:W-:-:S07]  /*2d4d0*/  IMAD.MOV.U32 R21, RZ, RZ, R14 ;  /* 0x000000ffff157224 */ /* 0x000fce00078e000e */
[----:B------:R-:W-:Y:S05]  /*2d4e0*/  WARPSYNC.COLLECTIVE R15, `(.L_x_3595) ;  /* 0x000000000f087348 */ /* 0x000fea0003c00000 */
[----:B------:R0:W1:Y:S02]  /*2d4f0*/  SHFL.IDX P6, R14, R13, R12, R11 ;  /* 0x0000000c0d0e7389 */ /* 0x00006400000c000b */
[----:B01----:R-:W-:Y:S01]  /*2d500*/  ENDCOLLECTIVE ;  /* 0x000000000000791b */ /* 0x003fe20003800000 */
.L_x_3595:
[----:B------:R-:W-:Y:S01]  /*2d510*/  ULDC.64 UR4, c[0x0][0x208] ;  /* 0x0000820000047ab9 */ /* 0x000fe20000000a00 */
[----:B------:R-:W-:Y:S01]  /*2d520*/  MOV R13, R9 ;  /* 0x00000009000d7202 */ /* 0x000fe20000000f00 */
        /* <DEDUP_REMOVED lines=12> */
.L_x_3596:
[----:B------:R-:W-:Y:S02]  /*2d5f0*/  IMAD.MOV.U32 R13, RZ, RZ, R10 ;  /* 0x000000ffff0d7224 */ /* 0x000fe400078e000a */
[----:B------:R-:W-:-:S07]  /*2d600*/  IMAD.MOV.U32 R21, RZ, RZ, R14 ;  /* 0x000000ffff157224 */ /* 0x000fce00078e000e */
[----:B------:R-:W-:Y:S05]  /*2d610*/  WARPSYNC.COLLECTIVE R15, `(.L_x_3597) ;  /* 0x000000000f087348 */ /* 0x000fea0003c00000 */
[----:B------:R0:W1:Y:S02]  /*2d620*/  SHFL.IDX P6, R14, R13, R12, R11 ;  /* 0x0000000c0d0e7389 */ /* 0x00006400000c000b */
[----:B01----:R-:W-:Y:S01]  /*2d630*/  ENDCOLLECTIVE ;  /* 0x000000000000791b */ /* 0x003fe20003800000 */
.L_x_3597:
[----:B------:R-:W-:Y:S01]  /*2d640*/  ULDC.64 UR4, c[0x0][0x208] ;  /* 0x0000820000047ab9 */ /* 0x000fe20000000a00 */
[----:B------:R-:W-:Y:S02]  /*2d650*/  IMAD.MOV.U32 R13, RZ, RZ, R9 ;  /* 0x000000ffff0d7224 */ /* 0x000fe400078e0009 */
[----:B------:R-:W-:-:S05]  /*2d660*/  IMAD.MOV.U32 R12, RZ, RZ, R14 ;  /* 0x000000ffff0c7224 */ /* 0x000fca00078e000e */
[----:B------:R-:W-:Y:S02]  /*2d670*/  IADD3 R24, P1, R29, R12, RZ ;  /* 0x0000000c1d187210 */ /* 0x000fe40007f3e0ff */
[----:B------:R-:W-:-:S03]  /*2d680*/  MOV R12, 0x4 ;  /* 0x00000004000c7802 */ /* 0x000fc60000000f00 */
        /* <DEDUP_REMOVED lines=9> */
.L_x_3598:
[----:B------:R-:W-:Y:S02]  /*2d720*/  IMAD.MOV.U32 R13, RZ, RZ, R10 ;  /* 0x000000ffff0d7224 */ /* 0x000fe400078e000a */
[----:B------:R-:W-:-:S07]  /*2d730*/  IMAD.MOV.U32 R21, RZ, RZ, R14 ;  /* 0x000000ffff157224 */ /* 0x000fce00078e000e */
[----:B------:R-:W-:Y:S05]  /*2d740*/  WARPSYNC.COLLECTIVE R15, `(.L_x_3599) ;  /* 0x000000000f087348 */ /* 0x000fea0003c00000 */
[----:B------:R0:W1:Y:S02]  /*2d750*/  SHFL.IDX P6, R14, R13, R12, R11 ;  /* 0x0000000c0d0e7389 */ /* 0x00006400000c000b */
[----:B01----:R-:W-:Y:S01]  /*2d760*/  ENDCOLLECTIVE ;  /* 0x000000000000791b */ /* 0x003fe20003800000 */
.L_x_3599:
        /* <DEDUP_REMOVED lines=14> */
.L_x_3600:
[----:B------:R-:W-:Y:S01]  /*2d850*/  IMAD.MOV.U32 R13, RZ, RZ, R10 ;  /* 0x000000ffff0d7224 */ /* 0x000fe200078e000a */
[----:B------:R-:W-:-:S07]  /*2d860*/  MOV R21, R14 ;  /* 0x0000000e00157202 */ /* 0x000fce0000000f00 */
[----:B------:R-:W-:Y:S05]  /*2d870*/  WARPSYNC.COLLECTIVE R15, `(.L_x_3601) ;  /* 0x000000000f087348 */ /* 0x000fea0003c00000 */
[----:B------:R0:W1:Y:S02]  /*2d880*/  SHFL.IDX P6, R14, R13, R12, R11 ;  /* 0x0000000c0d0e7389 */ /* 0x00006400000c000b */
[----:B01----:R-:W-:Y:S01]  /*2d890*/  ENDCOLLECTIVE ;  /* 0x000000000000791b */ /* 0x003fe20003800000 */
.L_x_3601:
        /* <DEDUP_REMOVED lines=14> */
.L_x_3602:
[----:B------:R-:W-:Y:S01]  /*2d980*/  MOV R13, R10 ;  /* 0x0000000a000d7202 */ /* 0x000fe20000000f00 */
[----:B------:R-:W-:-:S07]  /*2d990*/  IMAD.MOV.U32 R21, RZ, RZ, R14 ;  /* 0x000000ffff157224 */ /* 0x000fce00078e000e */
[----:B------:R-:W-:Y:S05]  /*2d9a0*/  WARPSYNC.COLLECTIVE R15, `(.L_x_3603) ;  /* 0x000000000f087348 */ /* 0x000fea0003c00000 */
[----:B------:R0:W1:Y:S02]  /*2d9b0*/  SHFL.IDX P6, R14, R13, R12, R11 ;  /* 0x0000000c0d0e7389 */ /* 0x00006400000c000b */
[----:B01----:R-:W-:Y:S01]  /*2d9c0*/  ENDCOLLECTIVE ;  /* 0x000000000000791b */ /* 0x003fe20003800000 */
.L_x_3603:
[----:B------:R-:W-:Y:S01]  /*2d9d0*/  ULDC.64 UR4, c[0x0][0x208] ;  /* 0x0000820000047ab9 */ /* 0x000fe20000000a00 */
[----:B------:R-:W-:-:S05]  /*2d9e0*/  IMAD.MOV.U32 R12, RZ, RZ, R14 ;  /* 0x000000ffff0c7224 */ /* 0x000fca00078e000e */
[----:B------:R-:W-:-:S05]  /*2d9f0*/  IADD3 R24, P1, R29, R12, RZ ;  /* 0x0000000c1d187210 */ /* 0x000fca0007f3e0ff */
[----:B------:R-:W-:Y:S02]  /*2da00*/  IMAD.X R25, RZ, RZ, R21, P1 ;  /* 0x000000ffff197224 */ /* 0x000fe400008e0615 */
[----:B------:R0:W5:Y:S01]  /*2da10*/  LDL.LU R21, [R1] ;  /* 0x0000000001157983 */ /* 0x0001620000300800 */
[C---:B------:R-:W-:Y:S01]  /*2da20*/  ISETP.LT.OR P1, PT, R20.reuse, 0x61, P0 ;  /* 0x000000611400780c */ /* 0x040fe20000721670 */
[----:B------:R-:W-:Y:S01]  /*2da30*/  IMAD.MOV.U32 R13, RZ, RZ, R9 ;  /* 0x000000ffff0d7224 */ /* 0x000fe200078e0009 */
[C---:B------:R-:W-:Y:S01]  /*2da40*/  ISETP.GE.AND P2, PT, R20.reuse, 0x21, PT ;  /* 0x000000211400780c */ /* 0x040fe20003f46270 */
[----:B------:R-:W-:Y:S01]  /*2da50*/  IMAD.MOV.U32 R12, RZ, RZ, 0x7 ;  /* 0x00000007ff0c7424 */ /* 0x000fe200078e00ff */
[C---:B------:R-:W-:Y:S02]  /*2da60*/  ISETP.GE.AND P3, PT, R20.reuse, 0x91, PT ;  /* 0x000000911400780c */ /* 0x040fe40003f66270 */
[C---:B------:R-:W-:Y:S02]  /*2da70*/  ISETP.GE.AND P5, PT, R20.reuse, 0x31, PT ;  /* 0x000000311400780c */ /* 0x040fe40003fa6270 */
[----:B------:R-:W-:-:S05]  /*2da80*/  ISETP.GE.AND P4, PT, R20, 0x61, PT ;  /* 0x000000611400780c */ /* 0x000fca0003f86270 */
[----:B------:R-:W-:Y:S01]  /*2da90*/  @!PT LDS RZ, [RZ] ;  /* 0x00000000fffff984 */ /* 0x000fe20000000800 */
[----:B------:R-:W-:Y:S01]  /*2daa0*/  @!PT LDS RZ, [RZ] ;  /* 0x00000000fffff984 */ /* 0x000fe20000000800 */
[----:B------:R-:W-:Y:S01]  /*2dab0*/  @!PT LDS RZ, [RZ] ;  /* 0x00000000fffff984 */ /* 0x000fe20000000800 */
[----:B------:R0:W-:Y:S08]  /*2dac0*/  LDGSTS.E.BYPASS.LTC128B.128 [R0+0xd400], desc[UR4][R24.64], !P1 ;  /* 0x0d40000018007fae */ /* 0x0001f0000c901d44 */
[----:B0----5:R-:W-:Y:S05]  /*2dad0*/  WARPSYNC.COLLECTIVE R15, `(.L_x_3604) ;  /* 0x000000000f087348 */ /* 0x021fea0003c00000 */
[----:B------:R1:W2:Y:S02]  /*2dae0*/  SHFL.IDX P6, R14, R13, R12, R11 ;  /* 0x0000000c0d0e7389 */ /* 0x0002a400000c000b */
[----:B012--5:R-:W-:Y:S01]  /*2daf0*/  ENDCOLLECTIVE ;  /* 0x000000000000791b */ /* 0x027fe20003800000 */
.L_x_3604:
[----:B------:R-:W-:Y:S02]  /*2db00*/  IMAD.MOV.U32 R13, RZ, RZ, R10 ;  /* 0x000000ffff0d7224 */ /* 0x000fe400078e000a */
[----:B------:R-:W-:-:S07]  /*2db10*/  IMAD.MOV.U32 R9, RZ, RZ, R14 ;  /* 0x000000ffff097224 */ /* 0x000fce00078e000e */
[----:B------:R-:W-:Y:S05]  /*2db20*/  WARPSYNC.COLLECTIVE R15, `(.L_x_3605) ;  /* 0x000000000f087348 */ /* 0x000fea0003c00000 */
[----:B------:R0:W1:Y:S02]  /*2db30*/  SHFL.IDX P6, R14, R13, R12, R11 ;  /* 0x0000000c0d0e7389 */ /* 0x00006400000c000b */
[----:B01----:R-:W-:Y:S01]  /*2db40*/  ENDCOLLECTIVE ;  /* 0x000000000000791b */ /* 0x003fe20003800000 */
.L_x_3605:
[----:B------:R-:W-:Y:S01]  /*2db50*/  ULDC.64 UR4, c[0x0][0x208] ;  /* 0x0000820000047ab9 */ /* 0x000fe20000000a00 */
[----:B------:R-:W-:Y:S02]  /*2db60*/  IMAD.MOV.U32 R13, RZ, RZ, R2 ;  /* 0x000000ffff0d7224 */ /* 0x000fe400078e0002 */
[----:B------:R-:W-:Y:S01]  /*2db70*/  IMAD.MOV.U32 R12, RZ, RZ, RZ ;  /* 0x000000ffff0c7224 */ /* 0x000fe200078e00ff */
[----:B------:R-:W-:-:S04]  /*2db80*/  MOV R10, R14 ;  /* 0x0000000e000a7202 */ /* 0x000fc80000000f00 */
        /* <DEDUP_REMOVED lines=10> */
.L_x_3606:
[----:B------:R-:W-:Y:S02]  /*2dc30*/  IMAD.MOV.U32 R13, RZ, RZ, R3 ;  /* 0x000000ffff0d7224 */ /* 0x000fe400078e0003 */
[----:B------:R-:W-:-:S07]  /*2dc40*/  IMAD.MOV.U32 R9, RZ, RZ, R14 ;  /* 0x000000ffff097224 */ /* 0x000fce00078e000e */
[----:B------:R-:W-:Y:S05]  /*2dc50*/  WARPSYNC.COLLECTIVE R15, `(.L_x_3607) ;  /* 0x000000000f087348 */ /* 0x000fea0003c00000 */
[----:B------:R0:W1:Y:S02]  /*2dc60*/  SHFL.IDX P6, R14, R13, R12, R11 ;  /* 0x0000000c0d0e7389 */ /* 0x00006400000c000b */
[----:B01----:R-:W-:Y:S01]  /*2dc70*/  ENDCOLLECTIVE ;  /* 0x000000000000791b */ /* 0x003fe20003800000 */
.L_x_3607:
[----:B------:R-:W-:Y:S01]  /*2dc80*/  ULDC.64 UR4, c[0x0][0x208] ;  /* 0x0000820000047ab9 */ /* 0x000fe20000000a00 */
[----:B------:R-:W-:Y:S02]  /*2dc90*/  IMAD.MOV.U32 R13, RZ, RZ, R2 ;  /* 0x000000ffff0d7224 */ /* 0x000fe400078e0002 */
[----:B------:R-:W-:Y:S02]  /*2dca0*/  IMAD.MOV.U32 R12, RZ, RZ, 0x1 ;  /* 0x00000001ff0c7424 */ /* 0x000fe400078e00ff */
[----:B------:R-:W-:-:S05]  /*2dcb0*/  IMAD.MOV.U32 R10, RZ, RZ, R14 ;  /* 0x000000ffff0a7224 */ /* 0x000fca00078e000e */
[----:B------:R-:W-:-:S04]  /*2dcc0*/  IADD3 R24, P1, R29, R10, RZ ;  /* 0x0000000a1d187210 */ /* 0x000fc80007f3e0ff */
[----:B------:R-:W-:Y:S02]  /*2dcd0*/  IADD3.X R25, RZ, R9, RZ, P1, !PT ;  /* 0x00000009ff197210 */ /* 0x000fe40000ffe4ff */
        /* <DEDUP_REMOVED lines=9> */
.L_x_3608:
[----:B------:R-:W-:Y:S02]  /*2dd70*/  IMAD.MOV.U32 R13, RZ, RZ, R3 ;  /* 0x000000ffff0d7224 */ /* 0x000fe400078e0003 */
[----:B------:R-:W-:-:S07]  /*2dd80*/  IMAD.MOV.U32 R9, RZ, RZ, R14 ;  /* 0x000000ffff097224 */ /* 0x000fce00078e000e */
[----:B------:R-:W-:Y:S05]  /*2dd90*/  WARPSYNC.COLLECTIVE R15, `(.L_x_3609) ;  /* 0x000000000f087348 */ /* 0x000fea0003c00000 */
[----:B------:R0:W1:Y:S02]  /*2dda0*/  SHFL.IDX P6, R14, R13, R12, R11 ;  /* 0x0000000c0d0e7389 */ /* 0x00006400000c000b */
[----:B01----:R-:W-:Y:S01]  /*2ddb0*/  ENDCOLLECTIVE ;  /* 0x000000000000791b */ /* 0x003fe20003800000 */
.L_x_3609:
[----:B------:R-:W-:Y:S01]  /*2ddc0*/  IMAD.MOV.U32 R3, RZ, RZ, R14 ;  /* 0x000000ffff037224 */ /* 0x000fe200078e000e */
        /* <DEDUP_REMOVED lines=14> */
[----:B------:R0:W-:Y:S01]  /*2deb0*/  STL [R1], R21 ;  /* 0x0000001501007387 */ /* 0x0001e20000100800 */
[----:B------:R-:W-:Y:S05]  /*2dec0*/  BRA `(.L_x_3610) ;  /* 0xffffff6000f87947 */ /* 0x000fea000383ffff */
.L_x_3337:
[----:B--2---:R-:W2:Y:S02]  /*2ded0*/  LDL R2, [R1+0x28] ;  /* 0x0000280001027983 */ /* 0x004ea40000100800 */
[----:B--2---:R2:W3:Y:S02]  /*2dee0*/  SYNCS.PHASECHK.TRANS64.TRYWAIT P0, [R4+URZ+0x22840], R2 ;  /* 0x02284002040075a7 */ /* 0x0044e4000800017f */
[----:B---3--:R-:W-:Y:S05]  /*2def0*/  @!P0 NANOSLEEP.SYNCS 0x989680 ;  /* 0x009896800000895d */ /* 0x008fea0003900000 */
[----:B------:R-:W3:Y:S02]  /*2df00*/  @!P0 SYNCS.PHASECHK.TRANS64 P0, [R4+URZ+0x22840], R2 ;  /* 0x02284002040085a7 */ /* 0x000ee4000800007f */
[----:B---3--:R-:W-:Y:S05]  /*2df10*/  @!P0 BRA `(.L_x_3337) ;  /* 0xfffffffc00ec8947 */ /* 0x008fea000383ffff */
[----:B------:R-:W-:Y:S05]  /*2df20*/  BRA `(.L_x_3611) ;  /* 0xffffff6400507947 */ /* 0x000fea000383ffff */
.L_x_3338:
[----:B------:R-:W-:Y:S01]  /*2df30*/  BSSY B0, `(.L_x_3612) ;  /* 0x0000008000007945 */ /* 0x000fe20003800000 */
[----:B------:R-:W-:Y:S01]  /*2df40*/  IMAD.MOV.U32 R13, RZ, RZ, R7 ;  /* 0x000000ffff0d7224 */ /* 0x000fe200078e0007 */
[----:B------:R-:W-:Y:S01]  /*2df50*/  MOV R12, RZ ;  /* 0x000000ff000c7202 */ /* 0x000fe20000000f00 */
[----:B------:R-:W-:Y:S02]  /*2df60*/  IMAD.MOV.U32 R11, RZ, RZ, 0x181f ;  /* 0x0000181fff0b7424 */ /* 0x000fe400078e00ff */
[----:B------:R-:W-:-:S07]  /*2df70*/  IMAD.MOV.U32 R15, RZ, RZ, -0x1 ;  /* 0xffffffffff0f7424 */ /* 0x000fce00078e00ff */
[----:B01---5:R-:W-:Y:S05]  /*2df80*/  WARPSYNC.COLLECTIVE R15, `(.L_x_3613) ;  /* 0x000000000f087348 */ /* 0x023fea0003c00000 */
[----:B------:R2:W3:Y:S02]  /*2df90*/  SHFL.IDX P6, R14, R13, R12, R11 ;  /* 0x0000000c0d0e7389 */ /* 0x0004e400000c000b */
[----:B0123-5:R-:W-:Y:S01]  /*2dfa0*/  ENDCOLLECTIVE ;  /* 0x000000000000791b */ /* 0x02ffe20003800000 */
.L_x_3613:
[----:B------:R-:W-:Y:S05]  /*2dfb0*/  BSYNC B0 ;  /* 0x0000000000007941 */ /* 0x000fea0003800000 */
.L_x_3612:
[----:B------:R-:W-:Y:S01]  /*2dfc0*/  IMAD.MOV.U32 R13, RZ, RZ, R8 ;  /* 0x000000ffff0d7224 */ /* 0x000fe200078e0008 */
[----:B------:R-:W-:Y:S01]  /*2dfd0*/  MOV R15, 0xffffffff ;  /* 0xffffffff000f7802 */ /* 0x000fe20000000f00 */
[----:B------:R-:W-:Y:S02]  /*2dfe0*/  IMAD.MOV.U32 R12, RZ, RZ, RZ ;  /* 0x000000ffff0c7224 */ /* 0x000fe400078e00ff */
[----:B------:R-:W-:Y:S02]  /*2dff0*/  IMAD.MOV.U32 R11, RZ, RZ, 0x181f ;  /* 0x0000181fff0b7424 */ /* 0x000fe400078e00ff */
[----:B------:R-:W-:-:S07]  /*2e000*/  IMAD.MOV.U32 R2, RZ, RZ, R14 ;  /* 0x000000ffff027224 */ /* 0x000fce00078e000e */
[----:B------:R-:W-:Y:S05]  /*2e010*/  WARPSYNC.COLLECTIVE R15, `(.L_x_3614) ;  /* 0x000000000f087348 */ /* 0x000fea0003c00000 */
[----:B------:R0:W1:Y:S02]  /*2e020*/  SHFL.IDX P6, R14, R13, R12, R11 ;  /* 0x0000000c0d0e7389 */ /* 0x00006400000c000b */
[----:B01----:R-:W-:Y:S01]  /*2e030*/  ENDCOLLECTIVE ;  /* 0x000000000000791b */ /* 0x003fe20003800000 */
.L_x_3614:
        /* <DEDUP_REMOVED lines=17> */
.L_x_3615:
[----:B------:R-:W-:Y:S02]  /*2e150*/  IMAD.MOV.U32 R13, RZ, RZ, R8 ;  /* 0x000000ffff0d7224 */ /* 0x000fe400078e0008 */
[----:B------:R-:W-:-:S07]  /*2e160*/  IMAD.MOV.U32 R2, RZ, RZ, R14 ;  /* 0x000000ffff027224 */ /* 0x000fce00078e000e */
[----:B------:R-:W-:Y:S05]  /*2e170*/  WARPSYNC.COLLECTIVE R15, `(.L_x_3616) ;  /* 0x000000000f087348 */ /* 0x000fea0003c00000 */
[----:B------:R0:W1:Y:S02]  /*2e180*/  SHFL.IDX P6, R14, R13, R12, R11 ;  /* 0x0000000c0d0e7389 */ /* 0x00006400000c000b */
[----:B01----:R-:W-:Y:S01]  /*2e190*/  ENDCOLLECTIVE ;  /* 0x000000000000791b */ /* 0x003fe20003800000 */
.L_x_3616:
[----:B------:R-:W-:Y:S01]  /*2e1a0*/  ULDC.64 UR4, c[0x0][0x208] ;  /* 0x0000820000047ab9 */ /* 0x000fe20000000a00 */
        /* <DEDUP_REMOVED lines=16> */
.L_x_3617:
[----:B------:R-:W-:Y:S02]  /*2e2b0*/  IMAD.MOV.U32 R13, RZ, RZ, R8 ;  /* 0x000000ffff0d7224 */ /* 0x000fe400078e0008 */
[----:B------:R-:W-:-:S07]  /*2e2c0*/  IMAD.MOV.U32 R2, RZ, RZ, R14 ;  /* 0x000000ffff027224 */ /* 0x000fce00078e000e */
[----:B------:R-:W-:Y:S05]  /*2e2d0*/  WARPSYNC.COLLECTIVE R15, `(.L_x_3618) ;  /* 0x000000000f087348 */ /* 0x000fea0003c00000 */
[----:B------:R0:W1:Y:S02]  /*2e2e0*/  SHFL.IDX P6, R14, R13, R12, R11 ;  /* 0x0000000c0d0e7389 */ /* 0x00006400000c000b */
[----:B01----:R-:W-:Y:S01]  /*2e2f0*/  ENDCOLLECTIVE ;  /* 0x000000000000791b */ /* 0x003fe20003800000 */
.L_x_3618:
[----:B------:R-:W-:Y:S01]  /*2e300*/  ULDC.64 UR4, c[0x0][0x208] ;  /* 0x0000820000047ab9 */ /* 0x000fe20000000a00 */
[----:B------:R-:W-:Y:S02]  /*2e310*/  IMAD.MOV.U32 R13, RZ, RZ, R7 ;  /* 0x000000ffff0d7224 */ /* 0x000fe400078e0007 */
[----:B------:R-:W-:Y:S01]  /*2e320*/  IMAD.MOV.U32 R12, RZ, RZ, 0x3 ;  /* 0x00000003ff0c7424 */ /* 0x000fe200078e00ff */
[----:B------:R-:W-:Y:S01]  /*2e330*/  LOP3.LUT P6, RZ, R20, 0x8, RZ, 0xc0, !PT ;  /* 0x0000000814ff7812 */ /* 0x000fe200078cc0ff */
[----:B------:R-:W-:-:S12]  /*2e340*/  IMAD.MOV.U32 R3, RZ, RZ, R14 ;  /* 0x000000ffff037224 */ /* 0x000fd800078e000e */
[----:B------:R-:W-:-:S04]  /*2e350*/  @P6 IADD3 R3, P0, R29, R3, RZ ;  /* 0x000000031d036210 */ /* 0x000fc80007f1e0ff */
[----:B------:R-:W-:-:S04]  /*2e360*/  @P6 IADD3.X R2, RZ, R2, RZ, P0, !PT ;  /* 0x00000002ff026210 */ /* 0x000fc800007fe4ff */
        /* <DEDUP_REMOVED lines=10> */
.L_x_3619:
[----:B------:R-:W-:Y:S02]  /*2e410*/  IMAD.MOV.U32 R13, RZ, RZ, R8 ;  /* 0x000000ffff0d7224 */ /* 0x000fe400078e0008 */
[----:B------:R-:W-:-:S07]  /*2e420*/  IMAD.MOV.U32 R2, RZ, RZ, R14 ;  /* 0x000000ffff027224 */ /* 0x000fce00078e000e */
[----:B------:R-:W-:Y:S05]  /*2e430*/  WARPSYNC.COLLECTIVE R15, `(.L_x_3620) ;  /* 0x000000000f087348 */ /* 0x000fea0003c00000 */
[----:B------:R0:W1:Y:S02]  /*2e440*/  SHFL.IDX P6, R14, R13, R12, R11 ;  /* 0x0000000c0d0e7389 */ /* 0x00006400000c000b */
[----:B01----:R-:W-:Y:S01]  /*2e450*/  ENDCOLLECTIVE ;  /* 0x000000000000791b */ /* 0x003fe20003800000 */
.L_x_3620:
[----:B------:R-:W-:Y:S01]  /*2e460*/  ULDC.64 UR4, c[0x0][0x208] ;  /* 0x0000820000047ab9 */ /* 0x000fe20000000a00 */
[----:B------:R-:W-:Y:S01]  /*2e470*/  MOV R13, R7 ;  /* 0x00000007000d7202 */ /* 0x000fe20000000f00 */
        /* <DEDUP_REMOVED lines=15> */
.L_x_3621:
[----:B------:R-:W-:Y:S02]  /*2e570*/  IMAD.MOV.U32 R13, RZ, RZ, R8 ;  /* 0x000000ffff0d7224 */ /* 0x000fe400078e0008 */
[----:B------:R-:W-:-:S07]  /*2e580*/  IMAD.MOV.U32 R2, RZ, RZ, R14 ;  /* 0x000000ffff027224 */ /* 0x000fce00078e000e */
[----:B------:R-:W-:Y:S05]  /*2e590*/  WARPSYNC.COLLECTIVE R15, `(.L_x_3622) ;  /* 0x000000000f087348 */ /* 0x000fea0003c00000 */
[----:B------:R0:W1:Y:S02]  /*2e5a0*/  SHFL.IDX P6, R14, R13, R12, R11 ;  /* 0x0000000c0d0e7389 */ /* 0x00006400000c000b */
[----:B01----:R-:W-:Y:S01]  /*2e5b0*/  ENDCOLLECTIVE ;  /* 0x000000000000791b */ /* 0x003fe20003800000 */
.L_x_3622:
[----:B------:R-:W-:Y:S01]  /*2e5c0*/  ULDC.64 UR4, c[0x0][0x208] ;  /* 0x0000820000047ab9 */ /* 0x000fe20000000a00 */
[----:B------:R-:W-:Y:S01]  /*2e5d0*/  IMAD.MOV.U32 R13, RZ, RZ, R7 ;  /* 0x000000ffff0d7224 */ /* 0x000fe200078e0007 */
[----:B------:R-:W-:Y:S02]  /*2e5e0*/  MOV R12, 0x5 ;  /* 0x00000005000c7802 */ /* 0x000fe40000000f00 */
        /* <DEDUP_REMOVED lines=14> */
.L_x_3623:
[----:B------:R-:W-:Y:S02]  /*2e6d0*/  IMAD.MOV.U32 R13, RZ, RZ, R8 ;  /* 0x000000ffff0d7224 */ /* 0x000fe400078e0008 */
[----:B------:R-:W-:-:S07]  /*2e6e0*/  IMAD.MOV.U32 R2, RZ, RZ, R14 ;  /* 0x000000ffff027224 */ /* 0x000fce00078e000e */
[----:B------:R-:W-:Y:S05]  /*2e6f0*/  WARPSYNC.COLLECTIVE R15, `(.L_x_3624) ;  /* 0x000000000f087348 */ /* 0x000fea0003c00000 */
[----:B------:R0:W1:Y:S02]  /*2e700*/  SHFL.IDX P6, R14, R13, R12, R11 ;  /* 0x0000000c0d0e7389 */ /* 0x00006400000c000b */
[----:B01----:R-:W-:Y:S01]  /*2e710*/  ENDCOLLECTIVE ;  /* 0x000000000000791b */ /* 0x003fe20003800000 */
.L_x_3624:
        /* <DEDUP_REMOVED lines=16> */
.L_x_3625:
[----:B------:R-:W-:Y:S01]  /*2e820*/  IMAD.MOV.U32 R13, RZ, RZ, R8 ;  /* 0x000000ffff0d7224 */ /* 0x000fe200078e0008 */
[----:B------:R-:W-:-:S07]  /*2e830*/  MOV R2, R14 ;  /* 0x0000000e00027202 */ /* 0x000fce0000000f00 */
[----:B------:R-:W-:Y:S05]  /*2e840*/  WARPSYNC.COLLECTIVE R15, `(.L_x_3626) ;  /* 0x000000000f087348 */ /* 0x000fea0003c00000 */
[----:B------:R0:W1:Y:S02]  /*2e850*/  SHFL.IDX P6, R14, R13, R12, R11 ;  /* 0x0000000c0d0e7389 */ /* 0x00006400000c000b */
[----:B01----:R-:W-:Y:S01]  /*2e860*/  ENDCOLLECTIVE ;  /* 0x000000000000791b */ /* 0x003fe20003800000 */
.L_x_3626:
        /* <DEDUP_REMOVED lines=16> */
.L_x_3627:
[----:B------:R-:W-:Y:S01]  /*2e970*/  MOV R13, R8 ;  /* 0x00000008000d7202 */ /* 0x000fe20000000f00 */
[----:B------:R-:W-:-:S07]  /*2e980*/  IMAD.MOV.U32 R7, RZ, RZ, R14 ;  /* 0x000000ffff077224 */ /* 0x000fce00078e000e */
[----:B------:R-:W-:Y:S05]  /*2e990*/  WARPSYNC.COLLECTIVE R15, `(.L_x_3628) ;  /* 0x000000000f087348 */ /* 0x000fea0003c00000 */
[----:B------:R0:W1:Y:S02]  /*2e9a0*/  SHFL.IDX P6, R14, R13, R12, R11 ;  /* 0x0000000c0d0e7389 */ /* 0x00006400000c000b */
[----:B01----:R-:W-:Y:S01]  /*2e9b0*/  ENDCOLLECTIVE ;  /* 0x000000000000791b */ /* 0x003fe20003800000 */
.L_x_3628:
        /* <DEDUP_REMOVED lines=13> */
.L_x_3629:
[----:B------:R-:W-:Y:S02]  /*2ea90*/  IMAD.MOV.U32 R13, RZ, RZ, R5 ;  /* 0x000000ffff0d7224 */ /* 0x000fe400078e0005 */
[----:B------:R-:W-:-:S07]  /*2eaa0*/  IMAD.MOV.U32 R7, RZ, RZ, R14 ;  /* 0x000000ffff077224 */ /* 0x000fce00078e000e */
[----:B------:R-:W-:Y:S05]  /*2eab0*/  WARPSYNC.COLLECTIVE R15, `(.L_x_3630) ;  /* 0x000000000f087348 */ /* 0x000fea0003c00000 */
[----:B------:R0:W1:Y:S02]  /*2eac0*/  SHFL.IDX P6, R14, R13, R12, R11 ;  /* 0x0000000c0d0e7389 */ /* 0x00006400000c000b */
[----:B01----:R-:W-:Y:S01]  /*2ead0*/  ENDCOLLECTIVE ;  /* 0x000000000000791b */ /* 0x003fe20003800000 */
.L_x_3630:
[----:B------:R-:W-:Y:S01]  /*2eae0*/  ULDC.64 UR4, c[0x0][0x208] ;  /* 0x0000820000047ab9 */ /* 0x000fe20000000a00 */
[----:B------:R-:W-:Y:S02]  /*2eaf0*/  IMAD.MOV.U32 R13, RZ, RZ, R6 ;  /* 0x000000ffff0d7224 */ /* 0x000fe400078e0006 */
[----:B------:R-:W-:Y:S01]  /*2eb00*/  IMAD.MOV.U32 R12, RZ, RZ, 0x1 ;  /* 0x00000001ff0c7424 */ /* 0x000fe200078e00ff */
[----:B------:R-:W-:-:S04]  /*2eb10*/  MOV R8, R14 ;  /* 0x0000000e00087202 */ /* 0x000fc80000000f00 */
        /* <DEDUP_REMOVED lines=9> */
.L_x_3631:
[----:B------:R-:W-:Y:S02]  /*2ebb0*/  IMAD.MOV.U32 R13, RZ, RZ, R5 ;  /* 0x000000ffff0d7224 */ /* 0x000fe400078e0005 */
[----:B------:R-:W-:-:S07]  /*2ebc0*/  IMAD.MOV.U32 R6, RZ, RZ, R14 ;  /* 0x000000ffff067224 */ /* 0x000fce00078e000e */
[----:B------:R-:W-:Y:S05]  /*2ebd0*/  WARPSYNC.COLLECTIVE R15, `(.L_x_3632) ;  /* 0x000000000f087348 */ /* 0x000fea0003c00000 */
[----:B------:R0:W1:Y:S02]  /*2ebe0*/  SHFL.IDX P6, R14, R13, R12, R11 ;  /* 0x0000000c0d0e7389 */ /* 0x00006400000c000b */
[----:B01----:R-:W-:Y:S01]  /*2ebf0*/  ENDCOLLECTIVE ;  /* 0x000000000000791b */ /* 0x003fe20003800000 */
.L_x_3632:
[----:B------:R-:W-:Y:S01]  /*2ec00*/  IMAD.MOV.U32 R5, RZ, RZ, R14 ;  /* 0x000000ffff057224 */ /* 0x000fe200078e000e */
[----:B------:R-:W-:Y:S06]  /*2ec10*/  BRA `(.L_x_3633) ;  /* 0xffffff5c00f87947 */ /* 0x000fec000383ffff */
.L_x_3343:
[----:B------:R-:W-:Y:S01]  /*2ec20*/  MOV R13, R4 ;  /* 0x00000004000d7202 */ /* 0x000fe20000000f00 */
        /* <DEDUP_REMOVED lines=8> */
.L_x_3634:
[C---:B------:R-:W-:Y:S01]  /*2ecb0*/  VIADD R6, R17.reuse, 0x10 ;  /* 0x0000001011067836 */ /* 0x040fe20000000000 */
[----:B------:R-:W-:Y:S01]  /*2ecc0*/  ISETP.GE.AND P2, PT, R17, R31, PT ;  /* 0x0000001f1100720c */ /* 0x000fe20003f46270 */
[----:B------:R-:W-:Y:S02]  /*2ecd0*/  IMAD.MOV.U32 R13, RZ, RZ, R0 ;  /* 0x000000ffff0d7224 */ /* 0x000fe400078e0000 */
[----:B------:R-:W-:-:S10]  /*2ece0*/  IMAD.MOV.U32 R2, RZ, RZ, R14 ;  /* 0x000000ffff027224 */ /* 0x000fd400078e000e */
[----:B------:R-:W-:Y:S05]  /*2ecf0*/  WARPSYNC.COLLECTIVE R15, `(.L_x_3635) ;  /* 0x000000000f087348 */ /* 0x000fea0003c00000 */
[----:B------:R0:W1:Y:S02]  /*2ed00*/  SHFL.IDX P6, R14, R13, R12, R11 ;  /* 0x0000000c0d0e7389 */ /* 0x00006400000c000b */
[----:B01----:R-:W-:Y:S01]  /*2ed10*/  ENDCOLLECTIVE ;  /* 0x000000000000791b */ /* 0x003fe20003800000 */
.L_x_3635:
[----:B------:R-:W-:Y:S01]  /*2ed20*/  ULDC.64 UR4, c[0x0][0x208] ;  /* 0x0000820000047ab9 */ /* 0x000fe20000000a00 */
[----:B------:R-:W-:Y:S02]  /*2ed30*/  IMAD.MOV.U32 R13, RZ, RZ, R4 ;  /* 0x000000ffff0d7224 */ /* 0x000fe400078e0004 */
[----:B------:R-:W-:Y:S01]  /*2ed40*/  IMAD.MOV.U32 R12, RZ, RZ, 0x1 ;  /* 0x00000001ff0c7424 */ /* 0x000fe200078e00ff */
[----:B------:R-:W-:-:S04]  /*2ed50*/  @!P2 IADD3 R3, P1, R29, R14, RZ ;  /* 0x0000000e1d03a210 */ /* 0x000fc80007f3e0ff */
[----:B------:R-:W-:Y:S01]  /*2ed60*/  @!P2 IADD3.X R7, RZ, R2, RZ, P1, !PT ;  /* 0x00000002ff07a210 */ /* 0x000fe20000ffe4ff */
[----:B------:R-:W-:-:S04]  /*2ed70*/  @!P2 IMAD.MOV.U32 R2, RZ, RZ, R3 ;  /* 0x000000ffff02a224 */ /* 0x000fc800078e0003 */
        /* <DEDUP_REMOVED lines=9> */
.L_x_3636:
[----:B------:R-:W-:Y:S01]  /*2ee10*/  MOV R13, R0 ;  /* 0x00000000000d7202 */ /* 0x000fe20000000f00 */
[----:B------:R-:W-:-:S07]  /*2ee20*/  IMAD.MOV.U32 R2, RZ, RZ, R14 ;  /* 0x000000ffff027224 */ /* 0x000fce00078e000e */
[----:B------:R-:W-:Y:S05]  /*2ee30*/  WARPSYNC.COLLECTIVE R15, `(.L_x_3637) ;  /* 0x000000000f087348 */ /* 0x000fea0003c00000 */
[----:B------:R0:W1:Y:S02]  /*2ee40*/  SHFL.IDX P6, R14, R13, R12, R11 ;  /* 0x0000000c0d0e7389 */ /* 0x00006400000c000b */
[----:B01----:R-:W-:Y:S01]  /*2ee50*/  ENDCOLLECTIVE ;  /* 0x000000000000791b */ /* 0x003fe20003800000 */
.L_x_3637:
[----:B------:R-:W-:Y:S01]  /*2ee60*/  ULDC.64 UR4, c[0x0][0x208] ;  /* 0x0000820000047ab9 */ /* 0x000fe20000000a00 */
[----:B------:R-:W-:Y:S01]  /*2ee70*/  IMAD.MOV.U32 R13, RZ, RZ, R4 ;  /* 0x000000ffff0d7224 */ /* 0x000fe200078e0004 */
[----:B------:R-:W-:Y:S01]  /*2ee80*/  MOV R12, 0x2 ;  /* 0x00000002000c7802 */ /* 0x000fe20000000f00 */
        /* <DEDUP_REMOVED lines=15> */
.L_x_3638:
[----:B------:R-:W-:Y:S02]  /*2ef80*/  IMAD.MOV.U32 R13, RZ, RZ, R0 ;  /* 0x000000ffff0d7224 */ /* 0x000fe400078e0000 */
[----:B------:R-:W-:-:S07]  /*2ef90*/  IMAD.MOV.U32 R2, RZ, RZ, R14 ;  /* 0x000000ffff027224 */ /* 0x000fce00078e000e */
[----:B------:R-:W-:Y:S05]  /*2efa0*/  WARPSYNC.COLLECTIVE R15, `(.L_x_3639) ;  /* 0x000000000f087348 */ /* 0x000fea0003c00000 */
[----:B------:R0:W1:Y:S02]  /*2efb0*/  SHFL.IDX P6, R14, R13, R12, R11 ;  /* 0x0000000c0d0e7389 */ /* 0x00006400000c000b */
[----:B01----:R-:W-:Y:S01]  /*2efc0*/  ENDCOLLECTIVE ;  /* 0x000000000000791b */ /* 0x003fe20003800000 */
.L_x_3639:
[----:B------:R-:W-:Y:S01]  /*2efd0*/  ULDC.64 UR4, c[0x0][0x208] ;  /* 0x0000820000047ab9 */ /* 0x000fe20000000a00 */
[----:B------:R-:W-:Y:S01]  /*2efe0*/  MOV R13, R4 ;  /* 0x00000004000d7202 */ /* 0x000fe20000000f00 */
[----:B------:R-:W-:Y:S01]  /*2eff0*/  IMAD.MOV.U32 R12, RZ, RZ, 0x3 ;  /* 0x00000003ff0c7424 */ /* 0x000fe200078e00ff */
        /* <DEDUP_REMOVED lines=13> */
.L_x_3640:
[----:B------:R-:W-:Y:S02]  /*2f0d0*/  IMAD.MOV.U32 R13, RZ, RZ, R0 ;  /* 0x000000ffff0d7224 */ /* 0x000fe400078e0000 */
[----:B------:R-:W-:-:S07]  /*2f0e0*/  IMAD.MOV.U32 R2, RZ, RZ, R14 ;  /* 0x000000ffff027224 */ /* 0x000fce00078e000e */
[----:B------:R-:W-:Y:S05]  /*2f0f0*/  WARPSYNC.COLLECTIVE R15, `(.L_x_3641) ;  /* 0x000000000f087348 */ /* 0x000fea0003c00000 */
[----:B------:R0:W1:Y:S02]  /*2f100*/  SHFL.IDX P6, R14, R13, R12, R11 ;  /* 0x0000000c0d0e7389 */ /* 0x00006400000c000b */
[----:B01----:R-:W-:Y:S01]  /*2f110*/  ENDCOLLECTIVE ;  /* 0x000000000000791b */ /* 0x003fe20003800000 */
.L_x_3641:
[----:B------:R-:W-:Y:S01]  /*2f120*/  ULDC.64 UR4, c[0x0][0x208] ;  /* 0x0000820000047ab9 */ /* 0x000fe20000000a00 */
[----:B------:R-:W-:Y:S01]  /*2f130*/  MOV R13, R4 ;  /* 0x00000004000d7202 */ /* 0x000fe20000000f00 */
[----:B------:R-:W-:Y:S01]  /*2f140*/  IMAD.MOV.U32 R12, RZ, RZ, 0x4 ;  /* 0x00000004ff0c7424 */ /* 0x000fe200078e00ff */
        /* <DEDUP_REMOVED lines=12> */
.L_x_3642:
[----:B------:R-:W-:Y:S02]  /*2f210*/  IMAD.MOV.U32 R13, RZ, RZ, R0 ;  /* 0x000000ffff0d7224 */ /* 0x000fe400078e0000 */
[----:B------:R-:W-:-:S07]  /*2f220*/  IMAD.MOV.U32 R2, RZ, RZ, R14 ;  /* 0x000000ffff027224 */ /* 0x000fce00078e000e */
[----:B------:R-:W-:Y:S05]  /*2f230*/  WARPSYNC.COLLECTIVE R15, `(.L_x_3643) ;  /* 0x000000000f087348 */ /* 0x000fea0003c00000 */
[----:B------:R0:W1:Y:S02]  /*2f240*/  SHFL.IDX P6, R14, R13, R12, R11 ;  /* 0x0000000c0d0e7389 */ /* 0x00006400000c000b */
[----:B01----:R-:W-:Y:S01]  /*2f250*/  ENDCOLLECTIVE ;  /* 0x000000000000791b */ /* 0x003fe20003800000 */
.L_x_3643:
        /* <DEDUP_REMOVED lines=15> */
.L_x_3644:
[----:B------:R-:W-:Y:S02]  /*2f350*/  IMAD.MOV.U32 R13, RZ, RZ, R0 ;  /* 0x000000ffff0d7224 */ /* 0x000fe400078e0000 */
[----:B------:R-:W-:-:S07]  /*2f360*/  IMAD.MOV.U32 R2, RZ, RZ, R14 ;  /* 0x000000ffff027224 */ /* 0x000fce00078e000e */
[----:B------:R-:W-:Y:S05]  /*2f370*/  WARPSYNC.COLLECTIVE R15, `(.L_x_3645) ;  /* 0x000000000f087348 */ /* 0x000fea0003c00000 */
[----:B------:R0:W1:Y:S02]  /*2f380*/  SHFL.IDX P6, R14, R13, R12, R11 ;  /* 0x0000000c0d0e7389 */ /* 0x00006400000c000b */
[----:B01----:R-:W-:Y:S01]  /*2f390*/  ENDCOLLECTIVE ;  /* 0x000000000000791b */ /* 0x003fe20003800000 */
.L_x_3645:
[----:B------:R-:W-:Y:S01]  /*2f3a0*/  ULDC.64 UR4, c[0x0][0x208] ;  /* 0x0000820000047ab9 */ /* 0x000fe20000000a00 */
[----:B------:R-:W-:Y:S01]  /*2f3b0*/  IMAD.MOV.U32 R13, RZ, RZ, R4 ;  /* 0x000000ffff0d7224 */ /* 0x000fe200078e0004 */
[----:B------:R-:W-:Y:S02]  /*2f3c0*/  MOV R12, 0x6 ;  /* 0x00000006000c7802 */ /* 0x000fe40000000f00 */
        /* <DEDUP_REMOVED lines=11> */
.L_x_3646:
[----:B------:R-:W-:Y:S02]  /*2f480*/  IMAD.MOV.U32 R13, RZ, RZ, R0 ;  /* 0x000000ffff0d7224 */ /* 0x000fe400078e0000 */
[----:B------:R-:W-:-:S07]  /*2f490*/  IMAD.MOV.U32 R2, RZ, RZ, R14 ;  /* 0x000000ffff027224 */ /* 0x000fce00078e000e */
[----:B------:R-:W-:Y:S05]  /*2f4a0*/  WARPSYNC.COLLECTIVE R15, `(.L_x_3647) ;  /* 0x000000000f087348 */ /* 0x000fea0003c00000 */
[----:B------:R0:W1:Y:S02]  /*2f4b0*/  SHFL.IDX P6, R14, R13, R12, R11 ;  /* 0x0000000c0d0e7389 */ /* 0x00006400000c000b */
[----:B01----:R-:W-:Y:S01]  /*2f4c0*/  ENDCOLLECTIVE ;  /* 0x000000000000791b */ /* 0x003fe20003800000 */
.L_x_3647:
[----:B------:R-:W-:Y:S01]  /*2f4d0*/  ULDC.64 UR4, c[0x0][0x208] ;  /* 0x0000820000047ab9 */ /* 0x000fe20000000a00 */
[----:B------:R-:W-:Y:S01]  /*2f4e0*/  IMAD.MOV.U32 R13, RZ, RZ, R4 ;  /* 0x000000ffff0d7224 */ /* 0x000fe200078e0004 */
[----:B------:R-:W-:Y:S02]  /*2f4f0*/  MOV R12, 0x7 ;  /* 0x00000007000c7802 */ /* 0x000fe40000000f00 */
        /* <DEDUP_REMOVED lines=10> */
.L_x_3648:
[----:B------:R-:W-:Y:S02]  /*2f5a0*/  IMAD.MOV.U32 R13, RZ, RZ, R0 ;  /* 0x000000ffff0d7224 */ /* 0x000fe400078e0000 */
[----:B------:R-:W-:-:S07]  /*2f5b0*/  IMAD.MOV.U32 R4, RZ, RZ, R14 ;  /* 0x000000ffff047224 */ /* 0x000fce00078e000e */
[----:B------:R-:W-:Y:S05]  /*2f5c0*/  WARPSYNC.COLLECTIVE R15, `(.L_x_3649) ;  /* 0x000000000f087348 */ /* 0x000fea0003c00000 */
[----:B------:R0:W1:Y:S02]  /*2f5d0*/  SHFL.IDX P6, R14, R13, R12, R11 ;  /* 0x0000000c0d0e7389 */ /* 0x00006400000c000b */
[----:B01----:R-:W-:Y:S01]  /*2f5e0*/  ENDCOLLECTIVE ;  /* 0x000000000000791b */ /* 0x003fe20003800000 */
.L_x_3649:
[----:B------:R-:W-:Y:S05]  /*2f5f0*/  BRA `(.L_x_3650) ;  /* 0xffffff60001c7947 */ /* 0x000fea000383ffff */
.L_x_3346:
[----:B0-----:R0:W1:Y:S02]  /*2f600*/  SYNCS.PHASECHK.TRANS64.TRYWAIT P0, [R22+URZ+0x22820], R3 ;  /* 0x02282003160075a7 */ /* 0x001064000800017f */
[----:B-1----:R-:W-:Y:S05]  /*2f610*/  @!P0 NANOSLEEP.SYNCS 0x989680 ;  /* 0x009896800000895d */ /* 0x002fea0003900000 */
[----:B------:R-:W1:Y:S02]  /*2f620*/  @!P0 SYNCS.PHASECHK.TRANS64 P0, [R22+URZ+0x22820], R3 ;  /* 0x02282003160085a7 */ /* 0x000e64000800007f */
[----:B-1----:R-:W-:Y:S05]  /*2f630*/  @!P0 BRA `(.L_x_3346) ;  /* 0xfffffffc00f08947 */ /* 0x002fea000383ffff */
[----:B------:R-:W-:Y:S05]  /*2f640*/  BRA `(.L_x_3651) ;  /* 0xffffff6000887947 */ /* 0x000fea000383ffff */
.L_x_3350:
[----:B0-----:R0:W1:Y:S02]  /*2f650*/  SYNCS.PHASECHK.TRANS64.TRYWAIT P0, [R0+URZ+0x22880], R28 ;  /* 0x0228801c000075a7 */ /* 0x001064000800017f */
[----:B-1----:R-:W-:Y:S05]  /*2f660*/  @!P0 NANOSLEEP.SYNCS 0x989680 ;  /* 0x009896800000895d */ /* 0x002fea0003900000 */
[----:B------:R-:W1:Y:S02]  /*2f670*/  @!P0 SYNCS.PHASECHK.TRANS64 P0, [R0+URZ+0x22880], R28 ;  /* 0x0228801c000085a7 */ /* 0x000e64000800007f */
[----:B-1----:R-:W-:Y:S05]  /*2f680*/  @!P0 BRA `(.L_x_3350) ;  /* 0xfffffffc00f08947 */ /* 0x002fea000383ffff */
[----:B------:R-:W-:Y:S05]  /*2f690*/  BRA `(.L_x_3652) ;  /* 0xffffff6400a47947 */ /* 0x000fea000383ffff */
.L_x_3351:
        /* <DEDUP_REMOVED lines=8> */
.L_x_3654:
[----:B------:R-:W-:Y:S05]  /*2f720*/  BSYNC B0 ;  /* 0x0000000000007941 */ /* 0x000fea0003800000 */
.L_x_3653:
[----:B------:R-:W-:Y:S01]  /*2f730*/  IMAD.MOV.U32 R13, RZ, RZ, R4 ;  /* 0x000000ffff0d7224 */ /* 0x000fe200078e0004 */
[----:B------:R-:W-:Y:S01]  /*2f740*/  MOV R3, R14 ;  /* 0x0000000e00037202 */ /* 0x000fe20000000f00 */
[----:B------:R-:W-:Y:S01]  /*2f750*/  IMAD.MOV.U32 R12, RZ, RZ, RZ ;  /* 0x000000ffff0c7224 */ /* 0x000fe200078e00ff */
[----:B------:R-:W-:Y:S01]  /*2f760*/  IADD3 R6, R22, R6, RZ ;  /* 0x0000000616067210 */ /* 0x000fe20007ffe0ff */
[----:B------:R-:W-:Y:S02]  /*2f770*/  IMAD.MOV.U32 R11, RZ, RZ, 0x181f ;  /* 0x0000181fff0b7424 */ /* 0x000fe400078e00ff */
[----:B------:R-:W-:-:S07]  /*2f780*/  IMAD.MOV.U32 R15, RZ, RZ, -0x1 ;  /* 0xffffffffff0f7424 */ /* 0x000fce00078e00ff */
[----:B------:R-:W-:Y:S05]  /*2f790*/  WARPSYNC.COLLECTIVE R15, `(.L_x_3655) ;  /* 0x000000000f087348 */ /* 0x000fea0003c00000 */
[----:B------:R0:W1:Y:S02]  /*2f7a0*/  SHFL.IDX P6, R14, R13, R12, R11 ;  /* 0x0000000c0d0e7389 */ /* 0x00006400000c000b */
[----:B01----:R-:W-:Y:S01]  /*2f7b0*/  ENDCOLLECTIVE ;  /* 0x000000000000791b */ /* 0x003fe20003800000 */
.L_x_3655:
        /* <DEDUP_REMOVED lines=13> */
.L_x_3656:
[----:B------:R-:W-:Y:S02]  /*2f890*/  IMAD.MOV.U32 R13, RZ, RZ, R4 ;  /* 0x000000ffff0d7224 */ /* 0x000fe400078e0004 */
[----:B------:R-:W-:-:S07]  /*2f8a0*/  IMAD.MOV.U32 R32, RZ, RZ, R14 ;  /* 0x000000ffff207224 */ /* 0x000fce00078e000e */
[----:B------:R-:W-:Y:S05]  /*2f8b0*/  WARPSYNC.COLLECTIVE R15, `(.L_x_3657) ;  /* 0x000000000f087348 */ /* 0x000fea0003c00000 */
[----:B------:R0:W1:Y:S02]  /*2f8c0*/  SHFL.IDX P6, R14, R13, R12, R11 ;  /* 0x0000000c0d0e7389 */ /* 0x00006400000c000b */
[----:B01----:R-:W-:Y:S01]  /*2f8d0*/  ENDCOLLECTIVE ;  /* 0x000000000000791b */ /* 0x003fe20003800000 */
.L_x_3657:
[----:B------:R-:W-:Y:S01]  /*2f8e0*/  ULDC.64 UR4, c[0x0][0x208] ;  /* 0x0000820000047ab9 */ /* 0x000fe20000000a00 */
[----:B------:R-:W-:Y:S01]  /*2f8f0*/  MOV R13, R5 ;  /* 0x00000005000d7202 */ /* 0x000fe20000000f00 */
        /* <DEDUP_REMOVED lines=12> */
.L_x_3658:
[----:B------:R-:W-:Y:S02]  /*2f9c0*/  IMAD.MOV.U32 R13, RZ, RZ, R4 ;  /* 0x000000ffff0d7224 */ /* 0x000fe400078e0004 */
[----:B------:R-:W-:-:S07]  /*2f9d0*/  IMAD.MOV.U32 R3, RZ, RZ, R14 ;  /* 0x000000ffff037224 */ /* 0x000fce00078e000e */
[----:B------:R-:W-:Y:S05]  /*2f9e0*/  WARPSYNC.COLLECTIVE R15, `(.L_x_3659) ;  /* 0x000000000f087348 */ /* 0x000fea0003c00000 */
[----:B------:R0:W1:Y:S02]  /*2f9f0*/  SHFL.IDX P6, R14, R13, R12, R11 ;  /* 0x0000000c0d0e7389 */ /* 0x00006400000c000b */
[----:B01----:R-:W-:Y:S01]  /*2fa00*/  ENDCOLLECTIVE ;  /* 0x000000000000791b */ /* 0x003fe20003800000 */
.L_x_3659:
[----:B------:R-:W-:Y:S01]  /*2fa10*/  ULDC.64 UR4, c[0x0][0x208] ;  /* 0x0000820000047ab9 */ /* 0x000fe20000000a00 */
[----:B------:R-:W-:Y:S01]  /*2fa20*/  MOV R13, R5 ;  /* 0x00000005000d7202 */ /* 0x000fe20000000f00 */
        /* <DEDUP_REMOVED lines=11> */
.L_x_3660:
[----:B------:R-:W-:Y:S02]  /*2fae0*/  IMAD.MOV.U32 R13, RZ, RZ, R4 ;  /* 0x000000ffff0d7224 */ /* 0x000fe400078e0004 */
[----:B------:R-:W-:-:S07]  /*2faf0*/  IMAD.MOV.U32 R3, RZ, RZ, R14 ;  /* 0x000000ffff037224 */ /* 0x000fce00078e000e */
[----:B------:R-:W-:Y:S05]  /*2fb00*/  WARPSYNC.COLLECTIVE R15, `(.L_x_3661) ;  /* 0x000000000f087348 */ /* 0x000fea0003c00000 */
[----:B------:R0:W1:Y:S02]  /*2fb10*/  SHFL.IDX P6, R14, R13, R12, R11 ;  /* 0x0000000c0d0e7389 */ /* 0x00006400000c000b */
[----:B01----:R-:W-:Y:S01]  /*2fb20*/  ENDCOLLECTIVE ;  /* 0x000000000000791b */ /* 0x003fe20003800000 */
.L_x_3661:
[----:B------:R-:W-:Y:S01]  /*2fb30*/  ULDC.64 UR4, c[0x0][0x208] ;  /* 0x0000820000047ab9 */ /* 0x000fe20000000a00 */
[----:B------:R-:W-:Y:S01]  /*2fb40*/  IMAD.MOV.U32 R13, RZ, RZ, R5 ;  /* 0x000000ffff0d7224 */ /* 0x000fe200078e0005 */
[----:B------:R-:W-:Y:S01]  /*2fb50*/  MOV R12, 0x4 ;  /* 0x00000004000c7802 */ /* 0x000fe20000000f00 */
        /* <DEDUP_REMOVED lines=10> */
.L_x_3662:
[----:B------:R-:W-:Y:S02]  /*2fc00*/  IMAD.MOV.U32 R13, RZ, RZ, R4 ;  /* 0x000000ffff0d7224 */ /* 0x000fe400078e0004 */
[----:B------:R-:W-:-:S07]  /*2fc10*/  IMAD.MOV.U32 R3, RZ, RZ, R14 ;  /* 0x000000ffff037224 */ /* 0x000fce00078e000e */
[----:B------:R-:W-:Y:S05]  /*2fc20*/  WARPSYNC.COLLECTIVE R15, `(.L_x_3663) ;  /* 0x000000000f087348 */ /* 0x000fea0003c00000 */
[----:B------:R0:W1:Y:S02]  /*2fc30*/  SHFL.IDX P6, R14, R13, R12, R11 ;  /* 0x0000000c0d0e7389 */ /* 0x00006400000c000b */
[----:B01----:R-:W-:Y:S01]  /*2fc40*/  ENDCOLLECTIVE ;  /* 0x000000000000791b */ /* 0x003fe20003800000 */
.L_x_3663:
        /* <DEDUP_REMOVED lines=13> */
.L_x_3664:
[----:B------:R-:W-:Y:S01]  /*2fd20*/  IMAD.MOV.U32 R13, RZ, RZ, R4 ;  /* 0x000000ffff0d7224 */ /* 0x000fe200078e0004 */
[----:B------:R-:W-:-:S07]  /*2fd30*/  MOV R3, R14 ;  /* 0x0000000e00037202 */ /* 0x000fce0000000f00 */
[----:B------:R-:W-:Y:S05]  /*2fd40*/  WARPSYNC.COLLECTIVE R15, `(.L_x_3665) ;  /* 0x000000000f087348 */ /* 0x000fea0003c00000 */
[----:B------:R0:W1:Y:S02]  /*2fd50*/  SHFL.IDX P6, R14, R13, R12, R11 ;  /* 0x0000000c0d0e7389 */ /* 0x00006400000c000b */
[----:B01----:R-:W-:Y:S01]  /*2fd60*/  ENDCOLLECTIVE ;  /* 0x000000000000791b */ /* 0x003fe20003800000 */
.L_x_3665:
        /* <DEDUP_REMOVED lines=13> */
.L_x_3666:
[----:B------:R-:W-:Y:S01]  /*2fe40*/  MOV R13, R4 ;  /* 0x00000004000d7202 */ /* 0x000fe20000000f00 */
[----:B------:R-:W-:-:S07]  /*2fe50*/  IMAD.MOV.U32 R32, RZ, RZ, R14 ;  /* 0x000000ffff207224 */ /* 0x000fce00078e000e */
[----:B------:R-:W-:Y:S05]  /*2fe60*/  WARPSYNC.COLLECTIVE R15, `(.L_x_3667) ;  /* 0x000000000f087348 */ /* 0x000fea0003c00000 */
[----:B------:R0:W1:Y:S02]  /*2fe70*/  SHFL.IDX P6, R14, R13, R12, R11 ;  /* 0x0000000c0d0e7389 */ /* 0x00006400000c000b */
[----:B01----:R-:W-:Y:S01]  /*2fe80*/  ENDCOLLECTIVE ;  /* 0x000000000000791b */ /* 0x003fe20003800000 */
.L_x_3667:
[----:B------:R-:W-:Y:S02]  /*2fe90*/  IMAD.MOV.U32 R13, RZ, RZ, R5 ;  /* 0x000000ffff0d7224 */ /* 0x000fe400078e0005 */
[----:B------:R-:W-:Y:S02]  /*2fea0*/  IMAD.MOV.U32 R12, RZ, RZ, 0x7 ;  /* 0x00000007ff0c7424 */ /* 0x000fe400078e00ff */
[----:B------:R-:W-:-:S07]  /*2feb0*/  IMAD.MOV.U32 R2, RZ, RZ, R14 ;  /* 0x000000ffff027224 */ /* 0x000fce00078e000e */
[----:B------:R-:W-:Y:S05]  /*2fec0*/  WARPSYNC.COLLECTIVE R15, `(.L_x_3668) ;  /* 0x000000000f087348 */ /* 0x000fea0003c00000 */
[----:B------:R0:W1:Y:S02]  /*2fed0*/  SHFL.IDX P6, R14, R13, R12, R11 ;  /* 0x0000000c0d0e7389 */ /* 0x00006400000c000b */
[----:B01----:R-:W-:Y:S01]  /*2fee0*/  ENDCOLLECTIVE ;  /* 0x000000000000791b */ /* 0x003fe20003800000 */
.L_x_3668:
[----:B------:R-:W-:Y:S01]  /*2fef0*/  IMAD.MOV.U32 R13, RZ, RZ, R4 ;  /* 0x000000ffff0d7224 */ /* 0x000fe200078e0004 */
[----:B------:R-:W-:-:S04]  /*2ff00*/  IADD3 R4, P0, R29, R2, RZ ;  /* 0x000000021d047210 */ /* 0x000fc80007f1e0ff */
[----:B------:R-:W-:Y:S01]  /*2ff10*/  IADD3.X R5, RZ, R32, RZ, P0, !PT ;  /* 0x00000020ff057210 */ /* 0x000fe200007fe4ff */
[----:B------:R-:W-:-:S08]  /*2ff20*/  IMAD.MOV.U32 R3, RZ, RZ, R14 ;  /* 0x000000ffff037224 */ /* 0x000fd000078e000e */
[----:B------:R-:W-:Y:S05]  /*2ff30*/  WARPSYNC.COLLECTIVE R15, `(.L_x_3669) ;  /* 0x000000000f087348 */ /* 0x000fea0003c00000 */
[----:B------:R0:W1:Y:S02]  /*2ff40*/  SHFL.IDX P6, R14, R13, R12, R11 ;  /* 0x0000000c0d0e7389 */ /* 0x00006400000c000b */
[----:B01----:R-:W-:Y:S01]  /*2ff50*/  ENDCOLLECTIVE ;  /* 0x000000000000791b */ /* 0x003fe20003800000 */
.L_x_3669:
        /* <DEDUP_REMOVED lines=15> */
.L_x_3670:
[----:B------:R-:W-:Y:S02]  /*30050*/  IMAD.MOV.U32 R13, RZ, RZ, R17 ;  /* 0x000000ffff0d7224 */ /* 0x000fe400078e0011 */
[----:B------:R-:W-:-:S07]  /*30060*/  IMAD.MOV.U32 R4, RZ, RZ, R14 ;  /* 0x000000ffff047224 */ /* 0x000fce00078e000e */
[----:B------:R-:W-:Y:S05]  /*30070*/  WARPSYNC.COLLECTIVE R15, `(.L_x_3671) ;  /* 0x000000000f087348 */ /* 0x000fea0003c00000 */
[----:B------:R0:W1:Y:S02]  /*30080*/  SHFL.IDX P6, R14, R13, R12, R11 ;  /* 0x0000000c0d0e7389 */ /* 0x00006400000c000b */
[----:B01----:R-:W-:Y:S01]  /*30090*/  ENDCOLLECTIVE ;  /* 0x000000000000791b */ /* 0x003fe20003800000 */
.L_x_3671:
[----:B------:R-:W-:Y:S01]  /*300a0*/  ULDC.64 UR4, c[0x0][0x208] ;  /* 0x0000820000047ab9 */ /* 0x000fe20000000a00 */
[----:B------:R-:W-:Y:S02]  /*300b0*/  IMAD.MOV.U32 R13, RZ, RZ, R20 ;  /* 0x000000ffff0d7224 */ /* 0x000fe400078e0014 */
[----:B------:R-:W-:Y:S01]  /*300c0*/  IMAD.MOV.U32 R12, RZ, RZ, 0x1 ;  /* 0x00000001ff0c7424 */ /* 0x000fe200078e00ff */
[----:B------:R-:W-:-:S04]  /*300d0*/  MOV R5, R14 ;  /* 0x0000000e00057202 */ /* 0x000fc80000000f00 */
        /* <DEDUP_REMOVED lines=9> */
.L_x_3672:
[----:B------:R-:W-:Y:S02]  /*30170*/  IMAD.MOV.U32 R13, RZ, RZ, R17 ;  /* 0x000000ffff0d7224 */ /* 0x000fe400078e0011 */
[----:B------:R-:W-:-:S07]  /*30180*/  IMAD.MOV.U32 R20, RZ, RZ, R14 ;  /* 0x000000ffff147224 */ /* 0x000fce00078e000e */
[----:B------:R-:W-:Y:S05]  /*30190*/  WARPSYNC.COLLECTIVE R15, `(.L_x_3673) ;  /* 0x000000000f087348 */ /* 0x000fea0003c00000 */
[----:B------:R0:W1:Y:S02]  /*301a0*/  SHFL.IDX P6, R14, R13, R12, R11 ;  /* 0x0000000c0d0e7389 */ /* 0x00006400000c000b */
[----:B01----:R-:W-:Y:S01]  /*301b0*/  ENDCOLLECTIVE ;  /* 0x000000000000791b */ /* 0x003fe20003800000 */
.L_x_3673:
[----:B------:R-:W-:Y:S01]  /*301c0*/  IMAD.MOV.U32 R2, RZ, RZ, R14 ;  /* 0x000000ffff027224 */ /* 0x000fe200078e000e */
[----:B------:R-:W-:Y:S06]  /*301d0*/  BRA `(.L_x_3674) ;  /* 0xffffff60002c7947 */ /* 0x000fec000383ffff */
.L_x_3356:
[----:B---3--:R3:W4:Y:S02]  /*301e0*/  SYNCS.PHASECHK.TRANS64.TRYWAIT P0, [R0+URZ+0x22840], R28 ;  /* 0x0228401c000075a7 */ /* 0x008724000800017f */
[----:B----4-:R-:W-:Y:S05]  /*301f0*/  @!P0 NANOSLEEP.SYNCS 0x989680 ;  /* 0x009896800000895d */ /* 0x010fea0003900000 */
[----:B------:R-:W4:Y:S02]  /*30200*/  @!P0 SYNCS.PHASECHK.TRANS64 P0, [R0+URZ+0x22840], R28 ;  /* 0x0228401c000085a7 */ /* 0x000f24000800007f */
[----:B----4-:R-:W-:Y:S05]  /*30210*/  @!P0 BRA `(.L_x_3356) ;  /* 0xfffffffc00f08947 */ /* 0x010fea000383ffff */
[----:B------:R-:W-:Y:S05]  /*30220*/  BRA `(.L_x_3675) ;  /* 0xffffff6000807947 */ /* 0x000fea000383ffff */
.L_x_3357:
[----:B------:R-:W-:Y:S01]  /*30230*/  BSSY B0, `(.L_x_3676) ;  /* 0x0000008000007945 */ /* 0x000fe20003800000 */
[----:B------:R-:W-:Y:S01]  /*30240*/  MOV R13, R5 ;  /* 0x00000005000d7202 */ /* 0x000fe20000000f00 */
[----:B------:R-:W-:Y:S02]  /*30250*/  IMAD.MOV.U32 R12, RZ, RZ, RZ ;  /* 0x000000ffff0c7224 */ /* 0x000fe400078e00ff */
[----:B------:R-:W-:Y:S02]  /*30260*/  IMAD.MOV.U32 R11, RZ, RZ, 0x181f ;  /* 0x0000181fff0b7424 */ /* 0x000fe400078e00ff */
[----:B------:R-:W-:-:S07]  /*30270*/  IMAD.MOV.U32 R15, RZ, RZ, -0x1 ;  /* 0xffffffffff0f7424 */ /* 0x000fce00078e00ff */
[----:B0123--:R-:W-:Y:S05]  /*30280*/  WARPSYNC.COLLECTIVE R15, `(.L_x_3677) ;  /* 0x000000000f087348 */ /* 0x00ffea0003c00000 */
[----:B------:R4:W0:Y:S02]  /*30290*/  SHFL.IDX P6, R14, R13, R12, R11 ;  /* 0x0000000c0d0e7389 */ /* 0x00082400000c000b */
[----:B01234-:R-:W-:Y:S01]  /*302a0*/  ENDCOLLECTIVE ;  /* 0x000000000000791b */ /* 0x01ffe20003800000 */
.L_x_3677:
[----:B------:R-:W-:Y:S05]  /*302b0*/  BSYNC B0 ;  /* 0x0000000000007941 */ /* 0x000fea0003800000 */
.L_x_3676:
        /* <DEDUP_REMOVED lines=8> */
.L_x_3678:
        /* <DEDUP_REMOVED lines=13> */
.L_x_3679:
[----:B------:R-:W-:Y:S01]  /*30410*/  MOV R13, R4 ;  /* 0x00000004000d7202 */ /* 0x000fe20000000f00 */
[----:B------:R-:W-:-:S07]  /*30420*/  IMAD.MOV.U32 R9, RZ, RZ, R14 ;  /* 0x000000ffff097224 */ /* 0x000fce00078e000e */
[----:B------:R-:W-:Y:S05]  /*30430*/  WARPSYNC.COLLECTIVE R15, `(.L_x_3680) ;  /* 0x000000000f087348 */ /* 0x000fea0003c00000 */
[----:B------:R0:W1:Y:S02]  /*30440*/  SHFL.IDX P6, R14, R13, R12, R11 ;  /* 0x0000000c0d0e7389 */ /* 0x00006400000c000b */
[----:B01----:R-:W-:Y:S01]  /*30450*/  ENDCOLLECTIVE ;  /* 0x000000000000791b */ /* 0x003fe20003800000 */
.L_x_3680:
        /* <DEDUP_REMOVED lines=13> */
.L_x_3681:
[----:B------:R-:W-:Y:S02]  /*30530*/  IMAD.MOV.U32 R13, RZ, RZ, R4 ;  /* 0x000000ffff0d7224 */ /* 0x000fe400078e0004 */
[----:B------:R-:W-:-:S07]  /*30540*/  IMAD.MOV.U32 R3, RZ, RZ, R14 ;  /* 0x000000ffff037224 */ /* 0x000fce00078e000e */
[----:B------:R-:W-:Y:S05]  /*30550*/  WARPSYNC.COLLECTIVE R15, `(.L_x_3682) ;  /* 0x000000000f087348 */ /* 0x000fea0003c00000 */
[----:B------:R0:W1:Y:S02]  /*30560*/  SHFL.IDX P6, R14, R13, R12, R11 ;  /* 0x0000000c0d0e7389 */ /* 0x00006400000c000b */
[----:B01----:R-:W-:Y:S01]  /*30570*/  ENDCOLLECTIVE ;  /* 0x000000000000791b */ /* 0x003fe20003800000 */
.L_x_3682:
        /* <DEDUP_REMOVED lines=13> */
.L_x_3683:
[----:B------:R-:W-:Y:S02]  /*30650*/  IMAD.MOV.U32 R13, RZ, RZ, R4 ;  /* 0x000000ffff0d7224 */ /* 0x000fe400078e0004 */
[----:B------:R-:W-:-:S07]  /*30660*/  IMAD.MOV.U32 R3, RZ, RZ, R14 ;  /* 0x000000ffff037224 */ /* 0x000fce00078e000e */
[----:B------:R-:W-:Y:S05]  /*30670*/  WARPSYNC.COLLECTIVE R15, `(.L_x_3684) ;  /* 0x000000000f087348 */ /* 0x000fea0003c00000 */
[----:B------:R0:W1:Y:S02]  /*30680*/  SHFL.IDX P6, R14, R13, R12, R11 ;  /* 0x0000000c0d0e7389 */ /* 0x00006400000c000b */
[----:B01----:R-:W-:Y:S01]  /*30690*/  ENDCOLLECTIVE ;  /* 0x000000000000791b */ /* 0x003fe20003800000 */
.L_x_3684:
[----:B------:R-:W-:Y:S01]  /*306a0*/  ULDC.64 UR4, c[0x0][0x208] ;  /* 0x0000820000047ab9 */ /* 0x000fe20000000a00 */
[----:B------:R-:W-:Y:S02]  /*306b0*/  IMAD.MOV.U32 R13, RZ, RZ, R5 ;  /* 0x000000ffff0d7224 */ /* 0x000fe400078e0005 */
[----:B------:R-:W-:Y:S02]  /*306c0*/  IMAD.MOV.U32 R12, RZ, RZ, 0x4 ;  /* 0x00000004ff0c7424 */ /* 0x000fe400078e00ff */
[----:B------:R-:W-:-:S05]  /*306d0*/  IMAD.MOV.U32 R2, RZ, RZ, R14 ;  /* 0x000000ffff027224 */ /* 0x000fca00078e000e */
[----:B------:R-:W-:-:S04]  /*306e0*/  IADD3 R2, P0, R29, R2, RZ ;  /* 0x000000021d027210 */ /* 0x000fc80007f1e0ff */
[----:B------:R-:W-:-:S05]  /*306f0*/  IADD3.X R3, RZ, R3, RZ, P0, !PT ;  /* 0x00000003ff037210 */ /* 0x000fca00007fe4ff */
[----:B------:R-:W-:Y:S01]  /*30700*/  @!PT LDS RZ, [RZ] ;  /* 0x00000000fffff984 */ /* 0x000fe20000000800 */
[----:B------:R-:W-:Y:S01]  /*30710*/  @!PT LDS RZ, [RZ] ;  /* 0x00000000fffff984 */ /* 0x000fe20000000800 */
[----:B------:R-:W-:Y:S01]  /*30720*/  @!PT LDS RZ, [RZ] ;  /* 0x00000000fffff984 */ /* 0x000fe20000000800 */
[----:B------:R0:W-:Y:S04]  /*30730*/  LDGSTS.E.BYPASS.LTC128B.128 [R6+0x19c00], desc[UR4][R2.64], !P2 ;  /* 0x19c0000002067fae */ /* 0x0001e8000d101d44 */
[----:B0-----:R-:W-:Y:S05]  /*30740*/  WARPSYNC.COLLECTIVE R15, `(.L_x_3685) ;  /* 0x000000000f087348 */ /* 0x001fea0003c00000 */
[----:B------:R1:W2:Y:S02]  /*30750*/  SHFL.IDX P6, R14, R13, R12, R11 ;  /* 0x0000000c0d0e7389 */ /* 0x0002a400000c000b */
[----:B012---:R-:W-:Y:S01]  /*30760*/  ENDCOLLECTIVE ;  /* 0x000000000000791b */ /* 0x007fe20003800000 */
.L_x_3685:
[----:B------:R-:W-:Y:S02]  /*30770*/  IMAD.MOV.U32 R13, RZ, RZ, R4 ;  /* 0x000000ffff0d7224 */ /* 0x000fe400078e0004 */
[----:B------:R-:W-:-:S07]  /*30780*/  IMAD.MOV.U32 R3, RZ, RZ, R14 ;  /* 0x000000ffff037224 */ /* 0x000fce00078e000e */
[----:B------:R-:W-:Y:S05]  /*30790*/  WARPSYNC.COLLECTIVE R15, `(.L_x_3686) ;  /* 0x000000000f087348 */ /* 0x000fea0003c00000 */
[----:B------:R0:W1:Y:S02]  /*307a0*/  SHFL.IDX P6, R14, R13, R12, R11 ;  /* 0x0000000c0d0e7389 */ /* 0x00006400000c000b */
[----:B01----:R-:W-:Y:S01]  /*307b0*/  ENDCOLLECTIVE ;  /* 0x000000000000791b */ /* 0x003fe20003800000 */
.L_x_3686:
        /* <DEDUP_REMOVED lines=13> */
.L_x_3687:
[----:B------:R-:W-:Y:S02]  /*30890*/  IMAD.MOV.U32 R13, RZ, RZ, R4 ;  /* 0x000000ffff0d7224 */ /* 0x000fe400078e0004 */
[----:B------:R-:W-:-:S07]  /*308a0*/  IMAD.MOV.U32 R3, RZ, RZ, R14 ;  /* 0x000000ffff037224 */ /* 0x000fce00078e000e */
[----:B------:R-:W-:Y:S05]  /*308b0*/  WARPSYNC.COLLECTIVE R15, `(.L_x_3688) ;  /* 0x000000000f087348 */ /* 0x000fea0003c00000 */
[----:B------:R0:W1:Y:S02]  /*308c0*/  SHFL.IDX P6, R14, R13, R12, R11 ;  /* 0x0000000c0d0e7389 */ /* 0x00006400000c000b */
[----:B01----:R-:W-:Y:S01]  /*308d0*/  ENDCOLLECTIVE ;  /* 0x000000000000791b */ /* 0x003fe20003800000 */
.L_x_3688:
        /* <DEDUP_REMOVED lines=13> */
.L_x_3689:
[----:B------:R-:W-:Y:S02]  /*309b0*/  IMAD.MOV.U32 R13, RZ, RZ, R4 ;  /* 0x000000ffff0d7224 */ /* 0x000fe400078e0004 */
[----:B------:R-:W-:-:S07]  /*309c0*/  IMAD.MOV.U32 R9, RZ, RZ, R14 ;  /* 0x000000ffff097224 */ /* 0x000fce00078e000e */
[----:B------:R-:W-:Y:S05]  /*309d0*/  WARPSYNC.COLLECTIVE R15, `(.L_x_3690) ;  /* 0x000000000f087348 */ /* 0x000fea0003c00000 */
[----:B------:R0:W1:Y:S02]  /*309e0*/  SHFL.IDX P6, R14, R13, R12, R11 ;  /* 0x0000000c0d0e7389 */ /* 0x00006400000c000b */
[----:B01----:R-:W-:Y:S01]  /*309f0*/  ENDCOLLECTIVE ;  /* 0x000000000000791b */ /* 0x003fe20003800000 */
.L_x_3690:
[----:B------:R-:W-:Y:S02]  /*30a00*/  IMAD.MOV.U32 R13, RZ, RZ, R5 ;  /* 0x000000ffff0d7224 */ /* 0x000fe400078e0005 */
[----:B------:R-:W-:Y:S02]  /*30a10*/  IMAD.MOV.U32 R12, RZ, RZ, 0x7 ;  /* 0x00000007ff0c7424 */ /* 0x000fe400078e00ff */
[----:B------:R-:W-:-:S07]  /*30a20*/  IMAD.MOV.U32 R2, RZ, RZ, R14 ;  /* 0x000000ffff027224 */ /* 0x000fce00078e000e */
[----:B------:R-:W-:Y:S05]  /*30a30*/  WARPSYNC.COLLECTIVE R15, `(.L_x_3691) ;  /* 0x000000000f087348 */ /* 0x000fea0003c00000 */
[----:B------:R0:W1:Y:S02]  /*30a40*/  SHFL.IDX P6, R14, R13, R12, R11 ;  /* 0x0000000c0d0e7389 */ /* 0x00006400000c000b */
[----:B01----:R-:W-:Y:S01]  /*30a50*/  ENDCOLLECTIVE ;  /* 0x000000000000791b */ /* 0x003fe20003800000 */
.L_x_3691:
[----:B------:R-:W-:Y:S02]  /*30a60*/  MOV R13, R4 ;  /* 0x00000004000d7202 */ /* 0x000fe40000000f00 */
[----:B------:R-:W-:-:S05]  /*30a70*/  IADD3 R4, P0, R29, R2, RZ ;  /* 0x000000021d047210 */ /* 0x000fca0007f1e0ff */
[----:B------:R-:W-:Y:S02]  /*30a80*/  IMAD.X R5, RZ, RZ, R9, P0 ;  /* 0x000000ffff057224 */ /* 0x000fe400000e0609 */
[----:B------:R-:W-:-:S07]  /*30a90*/  IMAD.MOV.U32 R3, RZ, RZ, R14 ;  /* 0x000000ffff037224 */ /* 0x000fce00078e000e */
[----:B------:R-:W-:Y:S05]  /*30aa0*/  WARPSYNC.COLLECTIVE R15, `(.L_x_3692) ;  /* 0x000000000f087348 */ /* 0x000fea0003c00000 */
[----:B------:R0:W1:Y:S02]  /*30ab0*/  SHFL.IDX P6, R14, R13, R12, R11 ;  /* 0x0000000c0d0e7389 */ /* 0x00006400000c000b */
[----:B01----:R-:W-:Y:S01]  /*30ac0*/  ENDCOLLECTIVE ;  /* 0x000000000000791b */ /* 0x003fe20003800000 */
.L_x_3692:
        /* <DEDUP_REMOVED lines=14> */
.L_x_3693:
[----:B------:R-:W-:Y:S01]  /*30bb0*/  MOV R13, R7 ;  /* 0x00000007000d7202 */ /* 0x000fe20000000f00 */
[----:B------:R-:W-:-:S07]  /*30bc0*/  IMAD.MOV.U32 R4, RZ, RZ, R14 ;  /* 0x000000ffff047224 */ /* 0x000fce00078e000e */
[----:B------:R-:W-:Y:S05]  /*30bd0*/  WARPSYNC.COLLECTIVE R15, `(.L_x_3694) ;  /* 0x000000000f087348 */ /* 0x000fea0003c00000 */
[----:B------:R0:W1:Y:S02]  /*30be0*/  SHFL.IDX P6, R14, R13, R12, R11 ;  /* 0x0000000c0d0e7389 */ /* 0x00006400000c000b */
[----:B01----:R-:W-:Y:S01]  /*30bf0*/  ENDCOLLECTIVE ;  /* 0x000000000000791b */ /* 0x003fe20003800000 */
.L_x_3694:
        /* <DEDUP_REMOVED lines=13> */
.L_x_3695:
[----:B------:R-:W-:Y:S02]  /*30cd0*/  IMAD.MOV.U32 R13, RZ, RZ, R7 ;  /* 0x000000ffff0d7224 */ /* 0x000fe400078e0007 */
[----:B------:R-:W-:-:S07]  /*30ce0*/  IMAD.MOV.U32 R8, RZ, RZ, R14 ;  /* 0x000000ffff087224 */ /* 0x000fce00078e000e */
[----:B------:R-:W-:Y:S05]  /*30cf0*/  WARPSYNC.COLLECTIVE R15, `(.L_x_3696) ;  /* 0x000000000f087348 */ /* 0x000fea0003c00000 */
[----:B------:R0:W1:Y:S02]  /*30d00*/  SHFL.IDX P6, R14, R13, R12, R11 ;  /* 0x0000000c0d0e7389 */ /* 0x00006400000c000b */
[----:B01----:R-:W-:Y:S01]  /*30d10*/  ENDCOLLECTIVE ;  /* 0x000000000000791b */ /* 0x003fe20003800000 */
.L_x_3696:
[----:B------:R-:W-:Y:S05]  /*30d20*/  BRA `(.L_x_3697) ;  /* 0xffffff5c00047947 */ /* 0x000fea000383ffff */
.L_x_3362:
[----:B0-----:R0:W1:Y:S02]  /*30d30*/  SYNCS.PHASECHK.TRANS64.TRYWAIT P2, [R3+URZ+0x22870], R0 ;  /* 0x02287000030075a7 */ /* 0x001064000804017f */
[----:B-1----:R-:W-:Y:S05]  /*30d40*/  @!P2 NANOSLEEP.SYNCS 0x989680 ;  /* 0x009896800000a95d */ /* 0x002fea0003900000 */
[----:B------:R-:W1:Y:S02]  /*30d50*/  @!P2 SYNCS.PHASECHK.TRANS64 P2, [R3+URZ+0x22870], R0 ;  /* 0x022870000300a5a7 */ /* 0x000e64000804007f */
[----:B-1----:R-:W-:Y:S05]  /*30d60*/  @!P2 BRA `(.L_x_3362) ;  /* 0xfffffffc00f0a947 */ /* 0x002fea000383ffff */
[----:B------:R-:W-:Y:S05]  /*30d70*/  BRA `(.L_x_3698) ;  /* 0xffffff5c006c7947 */ /* 0x000fea000383ffff */
.L_x_3364:
[----:B0-----:R0:W1:Y:S02]  /*30d80*/  SYNCS.PHASECHK.TRANS64.TRYWAIT P2, [R3+URZ+0x22860], R0 ;  /* 0x02286000030075a7 */ /* 0x001064000804017f */
[----:B-1----:R-:W-:Y:S05]  /*30d90*/  @!P2 NANOSLEEP.SYNCS 0x989680 ;  /* 0x009896800000a95d */ /* 0x002fea0003900000 */
[----:B------:R-:W1:Y:S02]  /*30da0*/  @!P2 SYNCS.PHASECHK.TRANS64 P2, [R3+URZ+0x22860], R0 ;  /* 0x022860000300a5a7 */ /* 0x000e64000804007f */
[----:B-1----:R-:W-:Y:S05]  /*30db0*/  @!P2 BRA `(.L_x_3364) ;  /* 0xfffffffc00f0a947 */ /* 0x002fea000383ffff */
[----:B------:R-:W-:Y:S05]  /*30dc0*/  BRA `(.L_x_3699) ;  /* 0xffffff5c007c7947 */ /* 0x000fea000383ffff */
.L_x_3372:
[----:B0-----:R0:W2:Y:S02]  /*30dd0*/  SYNCS.PHASECHK.TRANS64.TRYWAIT P1, [R17+URZ+0x22870], R0 ;  /* 0x02287000110075a7 */ /* 0x0010a4000802017f */
[----:B--2---:R-:W-:Y:S05]  /*30de0*/  @!P1 NANOSLEEP.SYNCS 0x989680 ;  /* 0x009896800000995d */ /* 0x004fea0003900000 */
[----:B------:R-:W2:Y:S02]  /*30df0*/  @!P1 SYNCS.PHASECHK.TRANS64 P1, [R17+URZ+0x22870], R0 ;  /* 0x02287000110095a7 */ /* 0x000ea4000802007f */
[----:B--2---:R-:W-:Y:S05]  /*30e00*/  @!P1 BRA `(.L_x_3372) ;  /* 0xfffffffc00f09947 */ /* 0x004fea000383ffff */
[----:B------:R-:W-:Y:S05]  /*30e10*/  BRA `(.L_x_3700) ;  /* 0xffffff6400447947 */ /* 0x000fea000383ffff */
.L_x_3374:
[----:B0-----:R0:W2:Y:S02]  /*30e20*/  SYNCS.PHASECHK.TRANS64.TRYWAIT P1, [R17+URZ+0x22860], R0 ;  /* 0x02286000110075a7 */ /* 0x0010a4000802017f */
[----:B--2---:R-:W-:Y:S05]  /*30e30*/  @!P1 NANOSLEEP.SYNCS 0x989680 ;  /* 0x009896800000995d */ /* 0x004fea0003900000 */
[----:B------:R-:W2:Y:S02]  /*30e40*/  @!P1 SYNCS.PHASECHK.TRANS64 P1, [R17+URZ+0x22860], R0 ;  /* 0x02286000110095a7 */ /* 0x000ea4000802007f */
[----:B--2---:R-:W-:Y:S05]  /*30e50*/  @!P1 BRA `(.L_x_3374) ;  /* 0xfffffffc00f09947 */ /* 0x004fea000383ffff */
[----:B------:R-:W-:Y:S05]  /*30e60*/  BRA `(.L_x_3701) ;  /* 0xffffff6400507947 */ /* 0x000fea000383ffff */
.L_x_3379:
        /* <DEDUP_REMOVED lines=8> */
.L_x_3703:
[----:B------:R-:W-:Y:S05]  /*30ef0*/  BSYNC B0 ;  /* 0x0000000000007941 */ /* 0x000fea0003800000 */
.L_x_3702:
[----:B------:R-:W-:Y:S01]  /*30f00*/  IMAD.MOV.U32 R13, RZ, RZ, R16 ;  /* 0x000000ffff0d7224 */ /* 0x000fe200078e0010 */
[----:B------:R-:W-:Y:S01]  /*30f10*/  MOV R11, 0x1f ;  /* 0x0000001f000b7802 */ /* 0x000fe20000000f00 */
[----:B------:R-:W-:Y:S02]  /*30f20*/  IMAD.MOV.U32 R12, RZ, RZ, 0x1 ;  /* 0x00000001ff0c7424 */ /* 0x000fe400078e00ff */
[----:B------:R-:W-:Y:S02]  /*30f30*/  IMAD.MOV.U32 R15, RZ, RZ, -0x1 ;  /* 0xffffffffff0f7424 */ /* 0x000fe400078e00ff */
[----:B------:R-:W-:Y:S02]  /*30f40*/  IMAD.IADD R9, R19, 0x1, R8 ;  /* 0x0000000113097824 */ /* 0x000fe400078e0208 */
[----:B------:R-:W-:-:S07]  /*30f50*/  IMAD.MOV.U32 R0, RZ, RZ, R14 ;  /* 0x000000ffff007224 */ /* 0x000fce00078e000e */
[----:B------:R-:W-:Y:S05]  /*30f60*/  WARPSYNC.COLLECTIVE R15, `(.L_x_3704) ;  /* 0x000000000f087348 */ /* 0x000fea0003c00000 */
[----:B------:R0:W1:Y:S02]  /*30f70*/  SHFL.IDX P6, R14, R13, R12, R11 ;  /* 0x0000000c0d0e7389 */ /* 0x00006400000c000b */
[----:B01----:R-:W-:Y:S01]  /*30f80*/  ENDCOLLECTIVE ;  /* 0x000000000000791b */ /* 0x003fe20003800000 */
.L_x_3704:
[----:B------:R-:W-:Y:S01]  /*30f90*/  ULDC UR4, c[0x0][0xc3c] ;  /* 0x00030f0000047ab9 */ /* 0x000fe20000000800 */
[----:B------:R-:W-:Y:S01]  /*30fa0*/  ULDC.64 UR6, c[0x0][0x208] ;  /* 0x0000820000067ab9 */ /* 0x000fe20000000a00 */
[----:B------:R-:W-:-:S13]  /*30fb0*/  ISETP.GE.OR P1, PT, R9, UR4, !P0 ;  /* 0x0000000409007c0c */ /* 0x000fda000c726670 */
[----:B------:R-:W0:Y:S08]  /*30fc0*/  @!P1 LDC.64 R2, c[0x0][0xc80] ;  /* 0x00032000ff029b82 */ /* 0x000e300000000a00 */
[----:B------:R-:W1:Y:S01]  /*30fd0*/  @!P1 LDC.64 R4, c[0x0][0xc78] ;  /* 0x00031e00ff049b82 */ /* 0x000e620000000a00 */
[----:B------:R-:W-:Y:S02]  /*30fe0*/  CS2R R16, SRZ ;  /* 0x0000000000107805 */ /* 0x000fe4000001ff00 */
[----:B------:R-:W-:Y:S01]  /*30ff0*/  MOV R11, RZ ;  /* 0x000000ff000b7202 */ /* 0x000fe20000000f00 */
[----:B------:R-:W-:-:S02]  /*31000*/  IMAD.MOV.U32 R6, RZ, RZ, R14 ;  /* 0x000000ffff067224 */ /* 0x000fc400078e000e */
        /* <DEDUP_REMOVED lines=16> */
.L_x_3705:
[----:B------:R-:W-:Y:S01]  /*31110*/  IMAD.MOV.U32 R12, RZ, RZ, 0x2 ;  /* 0x00000002ff0c7424 */ /* 0x000fe200078e00ff */
[----:B------:R-:W-:-:S05]  /*31120*/  SEL R4, R14, RZ, P1 ;  /* 0x000000ff0e047207 */ /* 0x000fca0000800000 */
[----:B------:R-:W-:-:S04]  /*31130*/  IMAD.IADD R4, R13, 0x1, R4 ;  /* 0x000000010d047824 */ /* 0x000fc800078e0204 */
[----:B------:R-:W-:-:S07]  /*31140*/  IMAD.MOV.U32 R13, RZ, RZ, R4 ;  /* 0x000000ffff0d7224 */ /* 0x000fce00078e0004 */
[----:B------:R-:W-:Y:S05]  /*31150*/  WARPSYNC.COLLECTIVE R15, `(.L_x_3706) ;  /* 0x000000000f087348 */ /* 0x000fea0003c00000 */
[----:B------:R0:W1:Y:S02]  /*31160*/  SHFL.UP P6, R14, R13, R12, R11 ;  /* 0x0400000c0d0e7389 */ /* 0x00006400000c000b */
[----:B01----:R-:W-:Y:S01]  /*31170*/  ENDCOLLECTIVE ;  /* 0x000000000000791b */ /* 0x003fe20003800000 */
.L_x_3706:
[----:B------:R-:W-:Y:S01]  /*31180*/  IMAD.MOV.U32 R12, RZ, RZ, 0x4 ;  /* 0x00000004ff0c7424 */ /* 0x000fe200078e00ff */
[----:B------:R-:W-:-:S05]  /*31190*/  SEL R3, R14, RZ, P2 ;  /* 0x000000ff0e037207 */ /* 0x000fca0001000000 */
[----:B------:R-:W-:-:S04]  /*311a0*/  IMAD.IADD R2, R4, 0x1, R3 ;  /* 0x0000000104027824 */ /* 0x000fc800078e0203 */
[----:B------:R-:W-:-:S07]  /*311b0*/  IMAD.MOV.U32 R13, RZ, RZ, R2 ;  /* 0x000000ffff0d7224 */ /* 0x000fce00078e0002 */
[----:B------:R-:W-:Y:S05]  /*311c0*/  WARPSYNC.COLLECTIVE R15, `(.L_x_3707) ;  /* 0x000000000f087348 */ /* 0x000fea0003c00000 */
[----:B------:R0:W1:Y:S02]  /*311d0*/  SHFL.UP P6, R14, R13, R12, R11 ;  /* 0x0400000c0d0e7389 */ /* 0x00006400000c000b */
[----:B01----:R-:W-:Y:S01]  /*311e0*/  ENDCOLLECTIVE ;  /* 0x000000000000791b */ /* 0x003fe20003800000 */
.L_x_3707:
[----:B------:R-:W-:Y:S01]  /*311f0*/  IMAD.MOV.U32 R12, RZ, RZ, 0x8 ;  /* 0x00000008ff0c7424 */ /* 0x000fe200078e00ff */
[----:B------:R-:W-:-:S04]  /*31200*/  SEL R3, R14, RZ, P3 ;  /* 0x000000ff0e037207 */ /* 0x000fc80001800000 */
[----:B------:R-:W-:-:S05]  /*31210*/  IADD3 R3, R2, R3, RZ ;  /* 0x0000000302037210 */ /* 0x000fca0007ffe0ff */
[----:B------:R-:W-:-:S07]  /*31220*/  IMAD.MOV.U32 R13, RZ, RZ, R3 ;  /* 0x000000ffff0d7224 */ /* 0x000fce00078e0003 */
[----:B------:R-:W-:Y:S05]  /*31230*/  WARPSYNC.COLLECTIVE R15, `(.L_x_3708) ;  /* 0x000000000f087348 */ /* 0x000fea0003c00000 */
[----:B------:R0:W1:Y:S02]  /*31240*/  SHFL.UP P6, R14, R13, R12, R11 ;  /* 0x0400000c0d0e7389 */ /* 0x00006400000c000b */
[----:B01----:R-:W-:Y:S01]  /*31250*/  ENDCOLLECTIVE ;  /* 0x000000000000791b */ /* 0x003fe20003800000 */
.L_x_3708:
[----:B------:R-:W-:Y:S01]  /*31260*/  IMAD.MOV.U32 R12, RZ, RZ, 0x10 ;  /* 0x00000010ff0c7424 */ /* 0x000fe200078e00ff */
[----:B------:R-:W-:-:S05]  /*31270*/  SEL R4, R14, RZ, P4 ;  /* 0x000000ff0e047207 */ /* 0x000fca0002000000 */
[----:B------:R-:W-:-:S04]  /*31280*/  IMAD.IADD R4, R3, 0x1, R4 ;  /* 0x0000000103047824 */ /* 0x000fc800078e0204 */
[----:B------:R-:W-:-:S07]  /*31290*/  IMAD.MOV.U32 R13, RZ, RZ, R4 ;  /* 0x000000ffff0d7224 */ /* 0x000fce00078e0004 */
[----:B------:R-:W-:Y:S05]  /*312a0*/  WARPSYNC.COLLECTIVE R15, `(.L_x_3709) ;  /* 0x000000000f087348 */ /* 0x000fea0003c00000 */
[----:B------:R0:W1:Y:S02]  /*312b0*/  SHFL.UP P6, R14, R13, R12, R11 ;  /* 0x0400000c0d0e7389 */ /* 0x00006400000c000b */
[----:B01----:R-:W-:Y:S01]  /*312c0*/  ENDCOLLECTIVE ;  /* 0x000000000000791b */ /* 0x003fe20003800000 */
.L_x_3709:
[----:B------:R-:W-:Y:S02]  /*312d0*/  IMAD.MOV.U32 R12, RZ, RZ, 0x1f ;  /* 0x0000001fff0c7424 */ /* 0x000fe400078e00ff */
[----:B------:R-:W-:Y:S01]  /*312e0*/  IMAD.MOV.U32 R11, RZ, RZ, 0x1f ;  /* 0x0000001fff0b7424 */ /* 0x000fe200078e00ff */
[----:B------:R-:W-:-:S05]  /*312f0*/  SEL R3, R14, RZ, P5 ;  /* 0x000000ff0e037207 */ /* 0x000fca0002800000 */
[----:B------:R-:W-:-:S05]  /*31300*/  IMAD.IADD R3, R4, 0x1, R3 ;  /* 0x0000000104037824 */ /* 0x000fca00078e0203 */
[----:B------:R-:W-:-:S07]  /*31310*/  MOV R13, R3 ;  /* 0x00000003000d7202 */ /* 0x000fce0000000f00 */
[----:B------:R-:W-:Y:S05]  /*31320*/  WARPSYNC.COLLECTIVE R15, `(.L_x_3710) ;  /* 0x000000000f087348 */ /* 0x000fea0003c00000 */
[----:B------:R0:W1:Y:S02]  /*31330*/  SHFL.IDX P6, R14, R13, R12, R11 ;  /* 0x0000000c0d0e7389 */ /* 0x00006400000c000b */
[----:B01----:R-:W-:Y:S01]  /*31340*/  ENDCOLLECTIVE ;  /* 0x000000000000791b */ /* 0x003fe20003800000 */
.L_x_3710:
[----:B------:R-:W-:Y:S05]  /*31350*/  BRA `(.L_x_3711) ;  /* 0xffffff68006c7947 */ /* 0x000fea000383ffff */
.L_x_3382:
[----:B------:R-:W-:Y:S01]  /*31360*/  BSSY B0, `(.L_x_3712) ;  /* 0x0000007000007945 */ /* 0x000fe20003800000 */
[----:B------:R-:W-:Y:S02]  /*31370*/  IMAD.MOV.U32 R12, RZ, RZ, 0x1 ;  /* 0x00000001ff0c7424 */ /* 0x000fe400078e00ff */
[----:B------:R-:W-:Y:S02]  /*31380*/  IMAD.MOV.U32 R11, RZ, RZ, RZ ;  /* 0x000000ffff0b7224 */ /* 0x000fe400078e00ff */
[----:B------:R-:W-:-:S07]  /*31390*/  IMAD.MOV.U32 R15, RZ, RZ, -0x1 ;  /* 0xffffffffff0f7424 */ /* 0x000fce00078e00ff */
[----:B------:R-:W-:Y:S05]  /*313a0*/  WARPSYNC.COLLECTIVE R15, `(.L_x_3713) ;  /* 0x000000000f087348 */ /* 0x000fea0003c00000 */
[----:B------:R0:W1:Y:S02]  /*313b0*/  SHFL.UP P6, R14, R13, R12, R11 ;  /* 0x0400000c0d0e7389 */ /* 0x00006400000c000b */
[----:B01----:R-:W-:Y:S01]  /*313c0*/  ENDCOLLECTIVE ;  /* 0x000000000000791b */ /* 0x003fe20003800000 */
.L_x_3713:
[----:B------:R-:W-:Y:S05]  /*313d0*/  BSYNC B0 ;  /* 0x0000000000007941 */ /* 0x000fea0003800000 */
.L_x_3712:
[----:B------:R-:W-:Y:S01]  /*313e0*/  SEL R14, R14, RZ, P1 ;  /* 0x000000ff0e0e7207 */ /* 0x000fe20000800000 */
[----:B------:R-:W-:Y:S01]  /*313f0*/  IMAD.MOV.U32 R11, RZ, RZ, RZ ;  /* 0x000000ffff0b7224 */ /* 0x000fe200078e00ff */
[----:B------:R-:W-:Y:S01]  /*31400*/  MOV R12, 0x2 ;  /* 0x00000002000c7802 */ /* 0x000fe20000000f00 */
[----:B------:R-:W-:Y:S02]  /*31410*/  IMAD.MOV.U32 R15, RZ, RZ, -0x1 ;  /* 0xffffffffff0f7424 */ /* 0x000fe400078e00ff */
[----:B------:R-:W-:-:S07]  /*31420*/  IMAD.IADD R13, R13, 0x1, R14 ;  /* 0x000000010d0d7824 */ /* 0x000fce00078e020e */
[----:B------:R-:W-:Y:S05]  /*31430*/  WARPSYNC.COLLECTIVE R15, `(.L_x_3714) ;  /* 0x000000000f087348 */ /* 0x000fea0003c00000 */
[----:B------:R0:W1:Y:S02]  /*31440*/  SHFL.UP P6, R14, R13, R12, R11 ;  /* 0x0400000c0d0e7389 */ /* 0x00006400000c000b */
[----:B01----:R-:W-:Y:S01]  /*31450*/  ENDCOLLECTIVE ;  /* 0x000000000000791b */ /* 0x003fe20003800000 */
.L_x_3714:
[----:B------:R-:W-:Y:S01]  /*31460*/  IMAD.MOV.U32 R12, RZ, RZ, 0x4 ;  /* 0x00000004ff0c7424 */ /* 0x000fe200078e00ff */
[----:B------:R-:W-:-:S05]  /*31470*/  SEL R2, R14, RZ, P2 ;  /* 0x000000ff0e027207 */ /* 0x000fca0001000000 */
[----:B------:R-:W-:-:S04]  /*31480*/  IMAD.IADD R2, R13, 0x1, R2 ;  /* 0x000000010d027824 */ /* 0x000fc800078e0202 */
[----:B------:R-:W-:-:S07]  /*31490*/  IMAD.MOV.U32 R13, RZ, RZ, R2 ;  /* 0x000000ffff0d7224 */ /* 0x000fce00078e0002 */
[----:B------:R-:W-:Y:S05]  /*314a0*/  WARPSYNC.COLLECTIVE R15, `(.L_x_3715) ;  /* 0x000000000f087348 */ /* 0x000fea0003c00000 */
[----:B------:R0:W1:Y:S02]  /*314b0*/  SHFL.UP P6, R14, R13, R12, R11 ;  /* 0x0400000c0d0e7389 */ /* 0x00006400000c000b */
[----:B01----:R-:W-:Y:S01]  /*314c0*/  ENDCOLLECTIVE ;  /* 0x000000000000791b */ /* 0x003fe20003800000 */
.L_x_3715:
[----:B------:R-:W-:Y:S01]  /*314d0*/  IMAD.MOV.U32 R12, RZ, RZ, 0x8 ;  /* 0x00000008ff0c7424 */ /* 0x000fe200078e00ff */
[----:B------:R-:W-:-:S05]  /*314e0*/  SEL R3, R14, RZ, P3 ;  /* 0x000000ff0e037207 */ /* 0x000fca0001800000 */
[----:B------:R-:W-:-:S05]  /*314f0*/  IMAD.IADD R3, R2, 0x1, R3 ;  /* 0x0000000102037824 */ /* 0x000fca00078e0203 */
[----:B------:R-:W-:-:S07]  /*31500*/  MOV R13, R3 ;  /* 0x00000003000d7202 */ /* 0x000fce0000000f00 */
[----:B------:R-:W-:Y:S05]  /*31510*/  WARPSYNC.COLLECTIVE R15, `(.L_x_3716) ;  /* 0x000000000f087348 */ /* 0x000fea0003c00000 */
[----:B------:R0:W1:Y:S02]  /*31520*/  SHFL.UP P6, R14, R13, R12, R11 ;  /* 0x0400000c0d0e7389 */ /* 0x00006400000c000b */
[----:B01----:R-:W-:Y:S01]  /*31530*/  ENDCOLLECTIVE ;  /* 0x000000000000791b */ /* 0x003fe20003800000 */
.L_x_3716:
[----:B------:R-:W-:Y:S01]  /*31540*/  IMAD.MOV.U32 R12, RZ, RZ, 0x10 ;  /* 0x00000010ff0c7424 */ /* 0x000fe200078e00ff */
[----:B------:R-:W-:-:S05]  /*31550*/  SEL R4, R14, RZ, P4 ;  /* 0x000000ff0e047207 */ /* 0x000fca0002000000 */
[----:B------:R-:W-:-:S04]  /*31560*/  IMAD.IADD R4, R3, 0x1, R4 ;  /* 0x0000000103047824 */ /* 0x000fc800078e0204 */
[----:B------:R-:W-:-:S07]  /*31570*/  IMAD.MOV.U32 R13, RZ, RZ, R4 ;  /* 0x000000ffff0d7224 */ /* 0x000fce00078e0004 */
[----:B------:R-:W-:Y:S05]  /*31580*/  WARPSYNC.COLLECTIVE R15, `(.L_x_3717) ;  /* 0x000000000f087348 */ /* 0x000fea0003c00000 */
[----:B------:R0:W1:Y:S02]  /*31590*/  SHFL.UP P6, R14, R13, R12, R11 ;  /* 0x0400000c0d0e7389 */ /* 0x00006400000c000b */
[----:B01----:R-:W-:Y:S01]  /*315a0*/  ENDCOLLECTIVE ;  /* 0x000000000000791b */ /* 0x003fe20003800000 */
.L_x_3717:
[----:B------:R-:W-:Y:S01]  /*315b0*/  MOV R12, 0x1f ;  /* 0x0000001f000c7802 */ /* 0x000fe20000000f00 */
[----:B------:R-:W-:Y:S01]  /*315c0*/  IMAD.MOV.U32 R11, RZ, RZ, 0x1f ;  /* 0x0000001fff0b7424 */ /* 0x000fe200078e00ff */
[----:B------:R-:W-:-:S05]  /*315d0*/  SEL R3, R14, RZ, P5 ;  /* 0x000000ff0e037207 */ /* 0x000fca0002800000 */
[----:B------:R-:W-:-:S04]  /*315e0*/  IMAD.IADD R3, R4, 0x1, R3 ;  /* 0x0000000104037824 */ /* 0x000fc800078e0203 */
[----:B------:R-:W-:-:S07]  /*315f0*/  IMAD.MOV.U32 R13, RZ, RZ, R3 ;  /* 0x000000ffff0d7224 */ /* 0x000fce00078e0003 */
[----:B------:R-:W-:Y:S05]  /*31600*/  WARPSYNC.COLLECTIVE R15, `(.L_x_3718) ;  /* 0x000000000f087348 */ /* 0x000fea0003c00000 */
[----:B------:R0:W1:Y:S02]  /*31610*/  SHFL.IDX P6, R14, R13, R12, R11 ;  /* 0x0000000c0d0e7389 */ /* 0x00006400000c000b */
[----:B01----:R-:W-:Y:S01]  /*31620*/  ENDCOLLECTIVE ;  /* 0x000000000000791b */ /* 0x003fe20003800000 */
.L_x_3718:
[----:B------:R-:W-:Y:S05]  /*31630*/  BRA `(.L_x_3719) ;  /* 0xffffff68005c7947 */ /* 0x000fea000383ffff */
.L_x_3384:
[----:B------:R-:W-:Y:S01]  /*31640*/  BSSY B0, `(.L_x_3720) ;  /* 0x0000006000007945 */ /* 0x000fe20003800000 */
[----:B------:R-:W-:Y:S01]  /*31650*/  PLOP3.LUT P6, PT, P6, PT, PT, 0x8, 0x0 ;  /* 0x000000000000781c */ /* 0x000fe200037ce170 */
[----:B------:R-:W-:-:S12]  /*31660*/  IMAD.MOV.U32 R15, RZ, RZ, -0x1 ;  /* 0xffffffffff0f7424 */ /* 0x000fd800078e00ff */
[----:B0-----:R-:W-:Y:S05]  /*31670*/  WARPSYNC.COLLECTIVE R15, `(.L_x_3721) ;  /* 0x000000000f087348 */ /* 0x001fea0003c00000 */
[----:B------:R-:W-:Y:S01]  /*31680*/  VOTE.ANY R14, PT, P6 ;  /* 0x00000000000e7806 */ /* 0x000fe200030e0100 */
[----:B0-----:R-:W-:Y:S06]  /*31690*/  ENDCOLLECTIVE ;  /* 0x000000000000791b */ /* 0x001fec0003800000 */
.L_x_3721:
[----:B------:R-:W-:Y:S05]  /*316a0*/  BSYNC B0 ;  /* 0x0000000000007941 */ /* 0x000fea0003800000 */
.L_x_3720:
[----:B------:R-:W-:Y:S02]  /*316b0*/  IMAD.MOV.U32 R2, RZ, RZ, R14 ;  /* 0x000000ffff027224 */ /* 0x000fe400078e000e */
[----:B------:R-:W-:Y:S02]  /*316c0*/  IMAD.MOV.U32 R13, RZ, RZ, R17 ;  /* 0x000000ffff0d7224 */ /* 0x000fe400078e0011 */
[----:B------:R0:W1:Y:S01]  /*316d0*/  POPC R12, R2 ;  /* 0x00000002000c7309 */ /* 0x0000620000000000 */
[----:B------:R-:W-:Y:S02]  /*316e0*/  IMAD.MOV.U32 R11, RZ, RZ, 0x1f ;  /* 0x0000001fff0b7424 */ /* 0x000fe400078e00ff */
[----:B------:R-:W-:-:S07]  /*316f0*/  IMAD.MOV.U32 R15, RZ, RZ, -0x1 ;  /* 0xffffffffff0f7424 */ /* 0x000fce00078e00ff */
[----:B01----:R-:W-:Y:S05]  /*31700*/  WARPSYNC.COLLECTIVE R15, `(.L_x_3722) ;  /* 0x000000000f087348 */ /* 0x003fea0003c00000 */
[----:B-1----:R1:W2:Y:S02]  /*31710*/  SHFL.IDX P6, R14, R13, R12, R11 ;  /* 0x0000000c0d0e7389 */ /* 0x0022a400000c000b */
[----:B012---:R-:W-:Y:S01]  /*31720*/  ENDCOLLECTIVE ;  /* 0x000000000000791b */ /* 0x007fe20003800000 */
.L_x_3722:
[----:B------:R-:W-:Y:S02]  /*31730*/  IMAD.IADD R19, R12, 0x1, R19 ;  /* 0x000000010c137824 */ /* 0x000fe400078e0213 */
[----:B------:R-:W-:Y:S01]  /*31740*/  IMAD.MOV.U32 R13, RZ, RZ, R5 ;  /* 0x000000ffff0d7224 */ /* 0x000fe200078e0005 */
[----:B------:R-:W-:-:S07]  /*31750*/  MOV R17, R14 ;  /* 0x0000000e00117202 */ /* 0x000fce0000000f00 */
[----:B------:R-:W-:Y:S05]  /*31760*/  WARPSYNC.COLLECTIVE R15, `(.L_x_3723) ;  /* 0x000000000f087348 */ /* 0x000fea0003c00000 */
[----:B------:R0:W1:Y:S02]  /*31770*/  SHFL.IDX P6, R14, R13, R12, R11 ;  /* 0x0000000c0d0e7389 */ /* 0x00006400000c000b */
[----:B01----:R-:W-:Y:S01]  /*31780*/  ENDCOLLECTIVE ;  /* 0x000000000000791b */ /* 0x003fe20003800000 */
.L_x_3723:
[----:B------:R-:W-:Y:S01]  /*31790*/  IMAD.MOV.U32 R5, RZ, RZ, R14 ;  /* 0x000000ffff057224 */ /* 0x000fe200078e000e */
[----:B------:R-:W-:Y:S06]  /*317a0*/  BRA `(.L_x_3724) ;  /* 0xffffff6800407947 */ /* 0x000fec000383ffff */
.L_x_3386:
[----:B------:R-:W-:Y:S01]  /*317b0*/  BSSY B0, `(.L_x_3725) ;  /* 0x0000007000007945 */ /* 0x000fe20003800000 */
[----:B------:R-:W-:Y:S02]  /*317c0*/  IMAD.MOV.U32 R13, RZ, RZ, R3 ;  /* 0x000000ffff0d7224 */ /* 0x000fe400078e0003 */
[----:B------:R-:W-:Y:S02]  /*317d0*/  IMAD.MOV.U32 R11, RZ, RZ, 0x1f ;  /* 0x0000001fff0b7424 */ /* 0x000fe400078e00ff */
[----:B------:R-:W-:-:S07]  /*317e0*/  IMAD.MOV.U32 R15, RZ, RZ, -0x1 ;  /* 0xffffffffff0f7424 */ /* 0x000fce00078e00ff */
[----:B0-23--:R-:W-:Y:S05]  /*317f0*/  WARPSYNC.COLLECTIVE R15, `(.L_x_3726) ;  /* 0x000000000f087348 */ /* 0x00dfea0003c00000 */
[----:B------:R1:W4:Y:S02]  /*31800*/  SHFL.IDX P6, R14, R13, R12, R11 ;  /* 0x0000000c0d0e7389 */ /* 0x00032400000c000b */
[----:B01234-:R-:W-:Y:S01]  /*31810*/  ENDCOLLECTIVE ;  /* 0x000000000000791b */ /* 0x01ffe20003800000 */
.L_x_3726:
[----:B------:R-:W-:Y:S05]  /*31820*/  BSYNC B0 ;  /* 0x0000000000007941 */ /* 0x000fea0003800000 */
.L_x_3725:
[----:B------:R-:W-:Y:S01]  /*31830*/  MOV R16, R14 ;  /* 0x0000000e00107202 */ /* 0x000fe20000000f00 */
[----:B------:R-:W-:Y:S06]  /*31840*/  BRA `(.L_x_3385) ;  /* 0xffffff6800307947 */ /* 0x000fec000383ffff */
.L_x_3392:
[----:B0-----:R0:W1:Y:S02]  /*31850*/  SYNCS.PHASECHK.TRANS64.TRYWAIT P0, [R5+URZ+0x22820], R0 ;  /* 0x02282000050075a7 */ /* 0x001064000800017f */
[----:B-1----:R-:W-:Y:S05]  /*31860*/  @!P0 NANOSLEEP.SYNCS 0x989680 ;  /* 0x009896800000895d */ /* 0x002fea0003900000 */
[----:B------:R-:W1:Y:S02]  /*31870*/  @!P0 SYNCS.PHASECHK.TRANS64 P0, [R5+URZ+0x22820], R0 ;  /* 0x02282000050085a7 */ /* 0x000e64000800007f */
[----:B-1----:R-:W-:Y:S05]  /*31880*/  @!P0 BRA `(.L_x_3392) ;  /* 0xfffffffc00f08947 */ /* 0x002fea000383ffff */
[----:B------:R-:W-:Y:S05]  /*31890*/  BRA `(.L_x_3727) ;  /* 0xffffff7000947947 */ /* 0x000fea000383ffff */
.L_x_3393:
        /* <DEDUP_REMOVED lines=11> */
.L_x_3729:
[----:B------:R-:W-:Y:S05]  /*31950*/  BSYNC B0 ;  /* 0x0000000000007941 */ /* 0x000fea0003800000 */
.L_x_3728:
[----:B------:R-:W-:Y:S05]  /*31960*/  BRA `(.L_x_3730) ;  /* 0xffffff70007c7947 */ /* 0x000fea000383ffff */
.L_x_3394:
[----:B------:R-:W-:Y:S01]  /*31970*/  BSSY B0, `(.L_x_3731) ;  /* 0x0000006000007945 */ /* 0x000fe20003800000 */
[----:B------:R-:W-:-:S07]  /*31980*/  IMAD.MOV.U32 R15, RZ, RZ, -0x1 ;  /* 0xffffffffff0f7424 */ /* 0x000fce00078e00ff */
[----:B0-----:R-:W-:Y:S05]  /*31990*/  WARPSYNC.COLLECTIVE R15, `(.L_x_3732) ;  /* 0x000000000f0c7348 */ /* 0x001fea0003c00000 */
[----:B------:R-:W-:Y:S02]  /*319a0*/  ELECT P6, UR62, PT ;  /* 0x00000000003e782f */ /* 0x000fe400038c0000 */
[----:B------:R-:W-:Y:S01]  /*319b0*/  MOV R14, UR62 ;  /* 0x0000003e000e7c02 */ /* 0x000fe20008000f00 */
[----:B0-----:R-:W-:Y:S10]  /*319c0*/  ENDCOLLECTIVE ;  /* 0x000000000000791b */ /* 0x001ff40003800000 */
.L_x_3732:
[----:B------:R-:W-:Y:S05]  /*319d0*/  BSYNC B0 ;  /* 0x0000000000007941 */ /* 0x000fea0003800000 */
.L_x_3731:
[----:B------:R-:W-:Y:S05]  /*319e0*/  BRA `(.L_x_3733) ;  /* 0xffffff7000707947 */ /* 0x000fea000383ffff */
.L_x_3396:
[----:B0-----:R0:W1:Y:S02]  /*319f0*/  SYNCS.PHASECHK.TRANS64.TRYWAIT P1, [R3+URZ+0x22840], R2 ;  /* 0x02284002030075a7 */ /* 0x001064000802017f */
[----:B-1----:R-:W-:Y:S05]  /*31a00*/  @!P1 NANOSLEEP.SYNCS 0x989680 ;  /* 0x009896800000995d */ /* 0x002fea0003900000 */
[----:B------:R-:W1:Y:S02]  /*31a10*/  @!P1 SYNCS.PHASECHK.TRANS64 P1, [R3+URZ+0x22840], R2 ;  /* 0x02284002030095a7 */ /* 0x000e64000802007f */
[----:B-1----:R-:W-:Y:S05]  /*31a20*/  @!P1 BRA `(.L_x_3396) ;  /* 0xfffffffc00f09947 */ /* 0x002fea000383ffff */
[----:B------:R-:W-:Y:S05]  /*31a30*/  BRA `(.L_x_3734) ;  /* 0xffffff7000987947 */ /* 0x000fea000383ffff */
.L_x_3398:
[----:B-1----:R1:W2:Y:S02]  /*31a40*/  SYNCS.PHASECHK.TRANS64.TRYWAIT P1, [R5+URZ+0x22840], R0 ;  /* 0x02284000050075a7 */ /* 0x0022a4000802017f */
[----:B--2---:R-:W-:Y:S05]  /*31a50*/  @!P1 NANOSLEEP.SYNCS 0x989680 ;  /* 0x009896800000995d */ /* 0x004fea0003900000 */
[----:B------:R-:W2:Y:S02]  /*31a60*/  @!P1 SYNCS.PHASECHK.TRANS64 P1, [R5+URZ+0x22840], R0 ;  /* 0x02284000050095a7 */ /* 0x000ea4000802007f */
[----:B--2---:R-:W-:Y:S05]  /*31a70*/  @!P1 BRA `(.L_x_3398) ;  /* 0xfffffffc00f09947 */ /* 0x004fea000383ffff */
[----:B------:R-:W-:Y:S05]  /*31a80*/  BRA `(.L_x_3735) ;  /* 0xffffff7000a47947 */ /* 0x000fea000383ffff */
.L_x_3400:
[----:B--2---:R2:W3:Y:S02]  /*31a90*/  SYNCS.PHASECHK.TRANS64.TRYWAIT P1, [R3+URZ+0x22860], R2 ;  /* 0x02286002030075a7 */ /* 0x0044e4000802017f */
[----:B---3--:R-:W-:Y:S05]  /*31aa0*/  @!P1 NANOSLEEP.SYNCS 0x989680 ;  /* 0x009896800000995d */ /* 0x008fea0003900000 */
[----:B------:R-:W3:Y:S02]  /*31ab0*/  @!P1 SYNCS.PHASECHK.TRANS64 P1, [R3+URZ+0x22860], R2 ;  /* 0x02286002030095a7 */ /* 0x000ee4000802007f */
[----:B---3--:R-:W-:Y:S05]  /*31ac0*/  @!P1 BRA `(.L_x_3400) ;  /* 0xfffffffc00f09947 */ /* 0x008fea000383ffff */
[----:B------:R-:W-:Y:S05]  /*31ad0*/  BRA `(.L_x_3736) ;  /* 0xffffff7000a07947 */ /* 0x000fea000383ffff */
.L_x_3402:
[----:B---3--:R3:W4:Y:S02]  /*31ae0*/  SYNCS.PHASECHK.TRANS64.TRYWAIT P1, [R5+URZ+0x22860], R0 ;  /* 0x02286000050075a7 */ /* 0x008724000802017f */
[----:B----4-:R-:W-:Y:S05]  /*31af0*/  @!P1 NANOSLEEP.SYNCS 0x989680 ;  /* 0x009896800000995d */ /* 0x010fea0003900000 */
[----:B------:R-:W4:Y:S02]  /*31b00*/  @!P1 SYNCS.PHASECHK.TRANS64 P1, [R5+URZ+0x22860], R0 ;  /* 0x02286000050095a7 */ /* 0x000f24000802007f */
[----:B----4-:R-:W-:Y:S05]  /*31b10*/  @!P1 BRA `(.L_x_3402) ;  /* 0xfffffffc00f09947 */ /* 0x010fea000383ffff */
[----:B------:R-:W-:Y:S05]  /*31b20*/  BRA `(.L_x_3737) ;  /* 0xffffff70009c7947 */ /* 0x000fea000383ffff */
.L_x_3404:
[----:B----4-:R4:W0:Y:S02]  /*31b30*/  SYNCS.PHASECHK.TRANS64.TRYWAIT P1, [R3+URZ+0x22880], R2 ;  /* 0x02288002030075a7 */ /* 0x010824000802017f */
[----:B0-----:R-:W-:Y:S05]  /*31b40*/  @!P1 NANOSLEEP.SYNCS 0x989680 ;  /* 0x009896800000995d */ /* 0x001fea0003900000 */
[----:B------:R-:W0:Y:S02]  /*31b50*/  @!P1 SYNCS.PHASECHK.TRANS64 P1, [R3+URZ+0x22880], R2 ;  /* 0x02288002030095a7 */ /* 0x000e24000802007f */
[----:B0-----:R-:W-:Y:S05]  /*31b60*/  @!P1 BRA `(.L_x_3404) ;  /* 0xfffffffc00f09947 */ /* 0x001fea000383ffff */
[----:B------:R-:W-:Y:S05]  /*31b70*/  BRA `(.L_x_3738) ;  /* 0xffffff7000987947 */ /* 0x000fea000383ffff */
.L_x_3739:
        /* <DEDUP_REMOVED lines=16> */
.L_x_3748:


//--------------------- .nv.global.init           --------------------------
	.section	.nv.global.init,"aw",@progbits
	.align	4
.nv.global.init:
	.type		_ZZN5flash28permute_output_fp8_VcolmajorIN4cute6TensorINS1_11ArrayEngineIfLm64EEENS1_6LayoutINS1_5tupleIJNS6_IJNS1_1CILi2EEES8_NS7_ILi16EEEEEENS7_ILi1EEESB_EEENS6_IJNS6_IJSB_S8_NS7_ILi4EEEEEENS7_ILi0EEESF_EEEEEEEEEvRT_E9upper_map,@object
	.size		_ZZN5flash28permute_output_fp8_VcolmajorIN4cute6TensorINS1_11ArrayEngineIfLm64EEENS1_6LayoutINS1_5tupleIJNS6_IJNS1_1CILi2EEES8_NS7_ILi16EEEEEENS7_ILi1EEESB_EEENS6_IJNS6_IJSB_S8_NS7_ILi4EEEEEENS7_ILi0EEESF_EEEEEEEEEvRT_E9upper_map,($str$23 - _ZZN5flash28permute_output_fp8_VcolmajorIN4cute6TensorINS1_11ArrayEngineIfLm64EEENS1_6LayoutINS1_5tupleIJNS6_IJNS1_1CILi2EEES8_NS7_ILi16EEEEEENS7_ILi1EEESB_EEENS6_IJNS6_IJSB_S8_NS7_ILi4EEEEEENS7_ILi0EEESF_EEEEEEEEEvRT_E9upper_map)
_ZZN5flash28permute_output_fp8_VcolmajorIN4cute6TensorINS1_11ArrayEngineIfLm64EEENS1_6LayoutINS1_5tupleIJNS6_IJNS1_1CILi2EEES8_NS7_ILi16EEEEEENS7_ILi1EEESB_EEENS6_IJNS6_IJSB_S8_NS7_ILi4EEEEEENS7_ILi0EEESF_EEEEEEEEEvRT_E9upper_map:
        /*0000*/ 	.byte	0x00, 0x00, 0x00, 0x00, 0x02, 0x00, 0x00, 0x00, 0x03, 0x00, 0x00, 0x00, 0x01, 0x00, 0x00, 0x00
	.type		$str$23,@object
	.size		$str$23,($str$24 - $str$23)
$str$23:
        /*0010*/ 	.byte	0x28, 0x61, 0x64, 0x64, 0x72, 0x65, 0x73, 0x73, 0x20, 0x26, 0x20, 0x6d, 0x61, 0x73, 0x6b, 0x29
        /*0020*/ 	.byte	0x20, 0x3d, 0x3d, 0x20, 0x30, 0x00
	.type		$str$24,@object
	.size		$str$24,(__unnamed_5 - $str$24)
$str$24:
        /*0026*/ 	.byte	0x2f, 0x74, 0x6d, 0x70, 0x2f, 0x6f, 0x73, 0x73, 0x5f, 0x6b, 0x65, 0x72, 0x6e, 0x65, 0x6c, 0x73
        /*0036*/ 	.byte	0x5f, 0x73, 0x72, 0x63, 0x2f, 0x66, 0x6c, 0x61, 0x73, 0x68, 0x5f, 0x61, 0x74, 0x74, 0x65, 0x6e
        /*0046*/ 	.byte	0x74, 0x69, 0x6f, 0x6e, 0x2f, 0x63, 0x73, 0x72, 0x63, 0x2f, 0x63, 0x75, 0x74, 0x6c, 0x61, 0x73
        /*0056*/ 	.byte	0x73, 0x2f, 0x69, 0x6e, 0x63, 0x6c, 0x75, 0x64, 0x65, 0x2f, 0x63, 0x75, 0x74, 0x65, 0x2f, 0x70
        /*0066*/ 	.byte	0x6f, 0x69, 0x6e, 0x74, 0x65, 0x72, 0x5f, 0x66, 0x6c, 0x61, 0x67, 0x67, 0x65, 0x64, 0x2e, 0x68
        /*0076*/ 	.byte	0x70, 0x70, 0x00
	.type		__unnamed_5,@object
	.size		__unnamed_5,(__unnamed_6 - __unnamed_5)
__unnamed_5:
        /* <DEDUP_REMOVED lines=24> */
        /*01f9*/ 	.byte	0x3e, 0x3e, 0x20, 0x26, 0x5d, 0x00
	.type		__unnamed_6,@object
	.size		__unnamed_6,(__unnamed_3 - __unnamed_6)
__unnamed_6:
        /* <DEDUP_REMOVED lines=25> */
	.type		__unnamed_3,@object
	.size		__unnamed_3,(__unnamed_4 - __unnamed_3)
__unnamed_3:
        /* <DEDUP_REMOVED lines=29> */
        /*0555*/ 	.byte	0x5d, 0x00
	.type		__unnamed_4,@object
	.size		__unnamed_4,(__unnamed_2 - __unnamed_4)
__unnamed_4:
        /* <DEDUP_REMOVED lines=30> */
	.type		__unnamed_2,@object
	.size		__unnamed_2,(__unnamed_1 - __unnamed_2)
__unnamed_2:
        /* <DEDUP_REMOVED lines=30> */
	.type		__unnamed_1,@object
	.size		__unnamed_1,(.L_0 - __unnamed_1)
__unnamed_1:
        /* <DEDUP_REMOVED lines=30> */
.L_0:


//--------------------- .nv.shared._ZN7cutlass13device_kernelIN5flash11enable_sm90INS1_16FlashAttnFwdSm90INS1_25CollectiveMainloopFwdSm90ILi2EN4cute5tupleIJNS5_1CILi1EEES8_S8_EEENS6_IJNS7_ILi128EEENS7_ILi160EEESA_EEELi128ENS_12float_e4m3_tEfNS_4arch4Sm90ELb0ELb0ELb1ELb0ELb1ELb0ELb0ELb1ELb1ELb1ELb1ELb0EEENS1_21CollectiveEpilogueFwdINS6_IJSA_SA_SB_EEES9_NS_10bfloat16_tESF_Li256ELb0ELb1ELb1ELb1EEENS1_19SingleTileSchedulerILb0ELb1ELb1ELi128EEEEEEEEEvNT_6ParamsE --------------------------
	.section	.nv.shared._ZN7cutlass13device_kernelIN5flash11enable_sm90INS1_16FlashAttnFwdSm90INS1_25CollectiveMainloopFwdSm90ILi2EN4cute5tupleIJNS5_1CILi1EEES8_S8_EEENS6_IJNS7_ILi128EEENS7_ILi160EEESA_EEELi128ENS_12float_e4m3_tEfNS_4arch4Sm90ELb0ELb0ELb1ELb0ELb1ELb0ELb0ELb1ELb1ELb1ELb1ELb0EEENS1_21CollectiveEpilogueFwdINS6_IJSA_SA_SB_EEES9_NS_10bfloat16_tESF_Li256ELb0ELb1ELb1ELb1EEENS1_19SingleTileSchedulerILb0ELb1ELb1ELi128EEEEEEEEEvNT_6ParamsE,"aw",@nobits
	.sectionflags	@""
	.align	16
	.zero		1024


//--------------------- .nv.shared.reserved.0     --------------------------
	.section	.nv.shared.reserved.0,"aw",@nobits
	.weak		__nv_reservedSMEM_offset_0_alias
	.size		__nv_reservedSMEM_offset_0_alias, 0, 0
	.other		__nv_reservedSMEM_offset_0_alias,@"STO_CUDA_RESERVED_SHARED STV_DEFAULT"
__nv_reservedSMEM_offset_0_alias:
	.zero		0


//--------------------- .nv.global                --------------------------
	.section	.nv.global,"aw",@nobits
.nv.global:
	.type		_ZN86_INTERNAL_81332fa7_50_flash_fwd_hdim128_e4m3_paged_split_softcap_sm90_cu_cf07d2ef_30094cute1_E,@object
	.size		_ZN86_INTERNAL_81332fa7_50_flash_fwd_hdim128_e4m3_paged_split_softcap_sm90_cu_cf07d2ef_30094cute1_E,(_ZN86_INTERNAL_81332fa7_50_flash_fwd_hdim128_e4m3_paged_split_softcap_sm90_cu_cf07d2ef_30094cuda3std3__45__cpo6cbeginE - _ZN86_INTERNAL_81332fa7_50_flash_fwd_hdim128_e4m3_paged_split_softcap_sm90_cu_cf07d2ef_30094cute1_E)
_ZN86_INTERNAL_81332fa7_50_flash_fwd_hdim128_e4m3_paged_split_softcap_sm90_cu_cf07d2ef_30094cute1_E:
	.zero		1
	.type		_ZN86_INTERNAL_81332fa7_50_flash_fwd_hdim128_e4m3_paged_split_softcap_sm90_cu_cf07d2ef_30094cuda3std3__45__cpo6cbeginE,@object
	.size		_ZN86_INTERNAL_81332fa7_50_flash_fwd_hdim128_e4m3_paged_split_softcap_sm90_cu_cf07d2ef_30094cuda3std3__45__cpo6cbeginE,(_ZN86_INTERNAL_81332fa7_50_flash_fwd_hdim128_e4m3_paged_split_softcap_sm90_cu_cf07d2ef_30094cuda3std3__48in_placeE - _ZN86_INTERNAL_81332fa7_50_flash_fwd_hdim128_e4m3_paged_split_softcap_sm90_cu_cf07d2ef_30094cuda3std3__45__cpo6cbeginE)
_ZN86_INTERNAL_81332fa7_50_flash_fwd_hdim128_e4m3_paged_split_softcap_sm90_cu_cf07d2ef_30094cuda3std3__45__cpo6cbeginE:
	.zero		1
	.type		_ZN86_INTERNAL_81332fa7_50_flash_fwd_hdim128_e4m3_paged_split_softcap_sm90_cu_cf07d2ef_30094cuda3std3__48in_placeE,@object
	.size		_ZN86_INTERNAL_81332fa7_50_flash_fwd_hdim128_e4m3_paged_split_softcap_sm90_cu_cf07d2ef_30094cuda3std3__48in_placeE,(_ZN86_INTERNAL_81332fa7_50_flash_fwd_hdim128_e4m3_paged_split_softcap_sm90_cu_cf07d2ef_30094cuda3std6ranges3__45__cpo9iter_moveE - _ZN86_INTERNAL_81332fa7_50_flash_fwd_hdim128_e4m3_paged_split_softcap_sm90_cu_cf07d2ef_30094cuda3std3__48in_placeE)
_ZN86_INTERNAL_81332fa7_50_flash_fwd_hdim128_e4m3_paged_split_softcap_sm90_cu_cf07d2ef_30094cuda3std3__48in_placeE:
	.zero		1
	.type		_ZN86_INTERNAL_81332fa7_50_flash_fwd_hdim128_e4m3_paged_split_softcap_sm90_cu_cf07d2ef_30094cuda3std6ranges3__45__cpo9iter_moveE,@object
	.size		_ZN86_INTERNAL_81332fa7_50_flash_fwd_hdim128_e4m3_paged_split_softcap_sm90_cu_cf07d2ef_30094cuda3std6ranges3__45__cpo9iter_moveE,(_ZN86_INTERNAL_81332fa7_50_flash_fwd_hdim128_e4m3_paged_split_softcap_sm90_cu_cf07d2ef_30094cuda3std3__45__cpo5beginE - _ZN86_INTERNAL_81332fa7_50_flash_fwd_hdim128_e4m3_paged_split_softcap_sm90_cu_cf07d2ef_30094cuda3std6ranges3__45__cpo9iter_moveE)
_ZN86_INTERNAL_81332fa7_50_flash_fwd_hdim128_e4m3_paged_split_softcap_sm90_cu_cf07d2ef_30094cuda3std6ranges3__45__cpo9iter_moveE:
	.zero		1
	.type		_ZN86_INTERNAL_81332fa7_50_flash_fwd_hdim128_e4m3_paged_split_softcap_sm90_cu_cf07d2ef_30094cuda3std3__45__cpo5beginE,@object
	.size		_ZN86_INTERNAL_81332fa7_50_flash_fwd_hdim128_e4m3_paged_split_softcap_sm90_cu_cf07d2ef_30094cuda3std3__45__cpo5beginE,(_ZN86_INTERNAL_81332fa7_50_flash_fwd_hdim128_e4m3_paged_split_softcap_sm90_cu_cf07d2ef_30094cuda3std3__488_GLOBAL__N__81332fa7_50_flash_fwd_hdim128_e4m3_paged_split_softcap_sm90_cu_cf07d2ef_30096ignoreE - _ZN86_INTERNAL_81332fa7_50_flash_fwd_hdim128_e4m3_paged_split_softcap_sm90_cu_cf07d2ef_30094cuda3std3__45__cpo5beginE)
_ZN86_INTERNAL_81332fa7_50_flash_fwd_hdim128_e4m3_paged_split_softcap_sm90_cu_cf07d2ef_30094cuda3std3__45__cpo5beginE:
	.zero		1
	.type		_ZN86_INTERNAL_81332fa7_50_flash_fwd_hdim128_e4m3_paged_split_softcap_sm90_cu_cf07d2ef_30094cuda3std3__488_GLOBAL__N__81332fa7_50_flash_fwd_hdim128_e4m3_paged_split_softcap_sm90_cu_cf07d2ef_30096ignoreE,@object
	.size		_ZN86_INTERNAL_81332fa7_50_flash_fwd_hdim128_e4m3_paged_split_softcap_sm90_cu_cf07d2ef_30094cuda3std3__488_GLOBAL__N__81332fa7_50_flash_fwd_hdim128_e4m3_paged_split_softcap_sm90_cu_cf07d2ef_30096ignoreE,(_ZN86_INTERNAL_81332fa7_50_flash_fwd_hdim128_e4m3_paged_split_softcap_sm90_cu_cf07d2ef_30094cute7productE - _ZN86_INTERNAL_81332fa7_50_flash_fwd_hdim128_e4m3_paged_split_softcap_sm90_cu_cf07d2ef_30094cuda3std3__488_GLOBAL__N__81332fa7_50_flash_fwd_hdim128_e4m3_paged_split_softcap_sm90_cu_cf07d2ef_30096ignoreE)
_ZN86_INTERNAL_81332fa7_50_flash_fwd_hdim128_e4m3_paged_split_softcap_sm90_cu_cf07d2ef_30094cuda3std3__488_GLOBAL__N__81332fa7_50_flash_fwd_hdim128_e4m3_paged_split_softcap_sm90_cu_cf07d2ef_30096ignoreE:
	.zero		1
	.type		_ZN86_INTERNAL_81332fa7_50_flash_fwd_hdim128_e4m3_paged_split_softcap_sm90_cu_cf07d2ef_30094cute7productE,@object
	.size		_ZN86_INTERNAL_81332fa7_50_flash_fwd_hdim128_e4m3_paged_split_softcap_sm90_cu_cf07d2ef_30094cute7productE,(_ZN86_INTERNAL_81332fa7_50_flash_fwd_hdim128_e4m3_paged_split_softcap_sm90_cu_cf07d2ef_30094cuda3std3__45__cpo3endE - _ZN86_INTERNAL_81332fa7_50_flash_fwd_hdim128_e4m3_paged_split_softcap_sm90_cu_cf07d2ef_30094cute7productE)
_ZN86_INTERNAL_81332fa7_50_flash_fwd_hdim128_e4m3_paged_split_softcap_sm90_cu_cf07d2ef_30094cute7productE:
	.zero		1
	.type		_ZN86_INTERNAL_81332fa7_50_flash_fwd_hdim128_e4m3_paged_split_softcap_sm90_cu_cf07d2ef_30094cuda3std3__45__cpo3endE,@object
	.size		_ZN86_INTERNAL_81332fa7_50_flash_fwd_hdim128_e4m3_paged_split_softcap_sm90_cu_cf07d2ef_30094cuda3std3__45__cpo3endE,(_ZN86_INTERNAL_81332fa7_50_flash_fwd_hdim128_e4m3_paged_split_softcap_sm90_cu_cf07d2ef_30094cuda3std3__419piecewise_constructE - _ZN86_INTERNAL_81332fa7_50_flash_fwd_hdim128_e4m3_paged_split_softcap_sm90_cu_cf07d2ef_30094cuda3std3__45__cpo3endE)
_ZN86_INTERNAL_81332fa7_50_flash_fwd_hdim128_e4m3_paged_split_softcap_sm90_cu_cf07d2ef_30094cuda3std3__45__cpo3endE:
	.zero		1
	.type		_ZN86_INTERNAL_81332fa7_50_flash_fwd_hdim128_e4m3_paged_split_softcap_sm90_cu_cf07d2ef_30094cuda3std3__419piecewise_constructE,@object
	.size		_ZN86_INTERNAL_81332fa7_50_flash_fwd_hdim128_e4m3_paged_split_softcap_sm90_cu_cf07d2ef_30094cuda3std3__419piecewise_constructE,(_ZN86_INTERNAL_81332fa7_50_flash_fwd_hdim128_e4m3_paged_split_softcap_sm90_cu_cf07d2ef_30094cuda3std3__45__cpo4cendE - _ZN86_INTERNAL_81332fa7_50_flash_fwd_hdim128_e4m3_paged_split_softcap_sm90_cu_cf07d2ef_30094cuda3std3__419piecewise_constructE)
_ZN86_INTERNAL_81332fa7_50_flash_fwd_hdim128_e4m3_paged_split_softcap_sm90_cu_cf07d2ef_30094cuda3std3__419piecewise_constructE:
	.zero		1
	.type		_ZN86_INTERNAL_81332fa7_50_flash_fwd_hdim128_e4m3_paged_split_softcap_sm90_cu_cf07d2ef_30094cuda3std3__45__cpo4cendE,@object
	.size		_ZN86_INTERNAL_81332fa7_50_flash_fwd_hdim128_e4m3_paged_split_softcap_sm90_cu_cf07d2ef_30094cuda3std3__45__cpo4cendE,(_ZN86_INTERNAL_81332fa7_50_flash_fwd_hdim128_e4m3_paged_split_softcap_sm90_cu_cf07d2ef_30094cuda3std6ranges3__45__cpo4swapE - _ZN86_INTERNAL_81332fa7_50_flash_fwd_hdim128_e4m3_paged_split_softcap_sm90_cu_cf07d2ef_30094cuda3std3__45__cpo4cendE)
_ZN86_INTERNAL_81332fa7_50_flash_fwd_hdim128_e4m3_paged_split_softcap_sm90_cu_cf07d2ef_30094cuda3std3__45__cpo4cendE:
	.zero		1
	.type		_ZN86_INTERNAL_81332fa7_50_flash_fwd_hdim128_e4m3_paged_split_softcap_sm90_cu_cf07d2ef_30094cuda3std6ranges3__45__cpo4swapE,@object
	.size		_ZN86_INTERNAL_81332fa7_50_flash_fwd_hdim128_e4m3_paged_split_softcap_sm90_cu_cf07d2ef_30094cuda3std6ranges3__45__cpo4swapE,(.L_14 - _ZN86_INTERNAL_81332fa7_50_flash_fwd_hdim128_e4m3_paged_split_softcap_sm90_cu_cf07d2ef_30094cuda3std6ranges3__45__cpo4swapE)
_ZN86_INTERNAL_81332fa7_50_flash_fwd_hdim128_e4m3_paged_split_softcap_sm90_cu_cf07d2ef_30094cuda3std6ranges3__45__cpo4swapE:
	.zero		1
.L_14:


//--------------------- .nv.shared._ZN7cutlass13device_kernelIN5flash11enable_sm90INS1_16FlashAttnFwdSm90INS1_25CollectiveMainloopFwdSm90ILi2EN4cute5tupleIJNS5_1CILi1EEES8_S8_EEENS6_IJNS7_ILi128EEENS7_ILi160EEESA_EEELi128ENS_12float_e4m3_tEfNS_4arch4Sm90ELb0ELb0ELb1ELb1ELb1ELb0ELb0ELb1ELb1ELb1ELb1ELb0EEENS1_21CollectiveEpilogueFwdINS6_IJSA_SA_SB_EEES9_NS_10bfloat16_tESF_Li256ELb1ELb1ELb1ELb1EEENS1_36VarlenDynamicPersistentTileSchedulerILi128ELi160ELi256ELi128ELb1ELb1ELb1ELb0ELb1ELb1EEEEEEEEEvNT_6ParamsE --------------------------
	.section	.nv.shared._ZN7cutlass13device_kernelIN5flash11enable_sm90INS1_16FlashAttnFwdSm90INS1_25CollectiveMainloopFwdSm90ILi2EN4cute5tupleIJNS5_1CILi1EEES8_S8_EEENS6_IJNS7_ILi128EEENS7_ILi160EEESA_EEELi128ENS_12float_e4m3_tEfNS_4arch4Sm90ELb0ELb0ELb1ELb1ELb1ELb0ELb0ELb1ELb1ELb1ELb1ELb0EEENS1_21CollectiveEpilogueFwdINS6_IJSA_SA_SB_EEES9_NS_10bfloat16_tESF_Li256ELb1ELb1ELb1ELb1EEENS1_36VarlenDynamicPersistentTileSchedulerILi128ELi160ELi256ELi128ELb1ELb1ELb1ELb0ELb1ELb1EEEEEEEEEvNT_6ParamsE,"aw",@nobits
	.sectionflags	@""
	.align	16
	.zero		1024


//--------------------- .nv.shared._ZN7cutlass13device_kernelIN5flash11enable_sm90INS1_16FlashAttnFwdSm90INS1_25CollectiveMainloopFwdSm90ILi2EN4cute5tupleIJNS5_1CILi1EEES8_S8_EEENS6_IJNS7_ILi128EEENS7_ILi160EEESA_EEELi128ENS_12float_e4m3_tEfNS_4arch4Sm90ELb0ELb0ELb1ELb1ELb1ELb1ELb0ELb1ELb1ELb1ELb1ELb0EEENS1_21CollectiveEpilogueFwdINS6_IJSA_SA_SB_EEES9_NS_10bfloat16_tESF_Li256ELb1ELb1ELb1ELb1EEENS1_36VarlenDynamicPersistentTileSchedulerILi128ELi160ELi256ELi128ELb1ELb1ELb1ELb0ELb1ELb1EEEEEEEEEvNT_6ParamsE --------------------------
	.section	.nv.shared._ZN7cutlass13device_kernelIN5flash11enable_sm90INS1_16FlashAttnFwdSm90INS1_25CollectiveMainloopFwdSm90ILi2EN4cute5tupleIJNS5_1CILi1EEES8_S8_EEENS6_IJNS7_ILi128EEENS7_ILi160EEESA_EEELi128ENS_12float_e4m3_tEfNS_4arch4Sm90ELb0ELb0ELb1ELb1ELb1ELb1ELb0ELb1ELb1ELb1ELb1ELb0EEENS1_21CollectiveEpilogueFwdINS6_IJSA_SA_SB_EEES9_NS_10bfloat16_tESF_Li256ELb1ELb1ELb1ELb1EEENS1_36VarlenDynamicPersistentTileSchedulerILi128ELi160ELi256ELi128ELb1ELb1ELb1ELb0ELb1ELb1EEEEEEEEEvNT_6ParamsE,"aw",@nobits
	.sectionflags	@""
	.align	16
	.zero		1024


//--------------------- .nv.shared._ZN7cutlass13device_kernelIN5flash11enable_sm90INS1_16FlashAttnFwdSm90INS1_25CollectiveMainloopFwdSm90ILi2EN4cute5tupleIJNS5_1CILi1EEES8_S8_EEENS6_IJNS7_ILi128EEENS7_ILi160EEESA_EEELi128ENS_12float_e4m3_tEfNS_4arch4Sm90ELb0ELb1ELb1ELb0ELb1ELb0ELb0ELb1ELb1ELb1ELb1ELb0EEENS1_21CollectiveEpilogueFwdINS6_IJSA_SA_SB_EEES9_NS_10bfloat16_tESF_Li256ELb0ELb1ELb1ELb1EEENS1_19SingleTileSchedulerILb0ELb1ELb1ELi128EEEEEEEEEvNT_6ParamsE --------------------------
	.section	.nv.shared._ZN7cutlass13device_kernelIN5flash11enable_sm90INS1_16FlashAttnFwdSm90INS1_25CollectiveMainloopFwdSm90ILi2EN4cute5tupleIJNS5_1CILi1EEES8_S8_EEENS6_IJNS7_ILi128EEENS7_ILi160EEESA_EEELi128ENS_12float_e4m3_tEfNS_4arch4Sm90ELb0ELb1ELb1ELb0ELb1ELb0ELb0ELb1ELb1ELb1ELb1ELb0EEENS1_21CollectiveEpilogueFwdINS6_IJSA_SA_SB_EEES9_NS_10bfloat16_tESF_Li256ELb0ELb1ELb1ELb1EEENS1_19SingleTileSchedulerILb0ELb1ELb1ELi128EEEEEEEEEvNT_6ParamsE,"aw",@nobits
	.sectionflags	@""
	.align	16
	.zero		1024


//--------------------- .nv.shared._ZN7cutlass13device_kernelIN5flash11enable_sm90INS1_16FlashAttnFwdSm90INS1_25CollectiveMainloopFwdSm90ILi2EN4cute5tupleIJNS5_1CILi1EEES8_S8_EEENS6_IJNS7_ILi128EEENS7_ILi160EEESA_EEELi128ENS_12float_e4m3_tEfNS_4arch4Sm90ELb0ELb1ELb1ELb1ELb1ELb0ELb0ELb1ELb1ELb1ELb1ELb0EEENS1_21CollectiveEpilogueFwdINS6_IJSA_SA_SB_EEES9_NS_10bfloat16_tESF_Li256ELb1ELb1ELb1ELb1EEENS1_36VarlenDynamicPersistentTileSchedulerILi128ELi160ELi256ELi128ELb1ELb1ELb1ELb1ELb0ELb1EEEEEEEEEvNT_6ParamsE --------------------------
	.section	.nv.shared._ZN7cutlass13device_kernelIN5flash11enable_sm90INS1_16FlashAttnFwdSm90INS1_25CollectiveMainloopFwdSm90ILi2EN4cute5tupleIJNS5_1CILi1EEES8_S8_EEENS6_IJNS7_ILi128EEENS7_ILi160EEESA_EEELi128ENS_12float_e4m3_tEfNS_4arch4Sm90ELb0ELb1ELb1ELb1ELb1ELb0ELb0ELb1ELb1ELb1ELb1ELb0EEENS1_21CollectiveEpilogueFwdINS6_IJSA_SA_SB_EEES9_NS_10bfloat16_tESF_Li256ELb1ELb1ELb1ELb1EEENS1_36VarlenDynamicPersistentTileSchedulerILi128ELi160ELi256ELi128ELb1ELb1ELb1ELb1ELb0ELb1EEEEEEEEEvNT_6ParamsE,"aw",@nobits
	.sectionflags	@""
	.align	16
	.zero		1024


//--------------------- .nv.shared._ZN7cutlass13device_kernelIN5flash11enable_sm90INS1_16FlashAttnFwdSm90INS1_25CollectiveMainloopFwdSm90ILi2EN4cute5tupleIJNS5_1CILi1EEES8_S8_EEENS6_IJNS7_ILi128EEENS7_ILi160EEESA_EEELi128ENS_12float_e4m3_tEfNS_4arch4Sm90ELb0ELb1ELb1ELb1ELb1ELb1ELb0ELb1ELb1ELb1ELb1ELb0EEENS1_21CollectiveEpilogueFwdINS6_IJSA_SA_SB_EEES9_NS_10bfloat16_tESF_Li256ELb1ELb1ELb1ELb1EEENS1_36VarlenDynamicPersistentTileSchedulerILi128ELi160ELi256ELi128ELb1ELb1ELb1ELb1ELb0ELb1EEEEEEEEEvNT_6ParamsE --------------------------
	.section	.nv.shared._ZN7cutlass13device_kernelIN5flash11enable_sm90INS1_16FlashAttnFwdSm90INS1_25CollectiveMainloopFwdSm90ILi2EN4cute5tupleIJNS5_1CILi1EEES8_S8_EEENS6_IJNS7_ILi128EEENS7_ILi160EEESA_EEELi128ENS_12float_e4m3_tEfNS_4arch4Sm90ELb0ELb1ELb1ELb1ELb1ELb1ELb0ELb1ELb1ELb1ELb1ELb0EEENS1_21CollectiveEpilogueFwdINS6_IJSA_SA_SB_EEES9_NS_10bfloat16_tESF_Li256ELb1ELb1ELb1ELb1EEENS1_36VarlenDynamicPersistentTileSchedulerILi128ELi160ELi256ELi128ELb1ELb1ELb1ELb1ELb0ELb1EEEEEEEEEvNT_6ParamsE,"aw",@nobits
	.sectionflags	@""
	.align	16
	.zero		1024


//--------------------- .nv.shared._ZN7cutlass13device_kernelIN5flash11enable_sm90INS1_16FlashAttnFwdSm90INS1_25CollectiveMainloopFwdSm90ILi2EN4cute5tupleIJNS5_1CILi1EEES8_S8_EEENS6_IJNS7_ILi128EEENS7_ILi160EEESA_EEELi128ENS_12float_e4m3_tEfNS_4arch4Sm90ELb1ELb0ELb1ELb0ELb1ELb0ELb0ELb1ELb1ELb1ELb1ELb0EEENS1_21CollectiveEpilogueFwdINS6_IJSA_SA_SB_EEES9_NS_10bfloat16_tESF_Li256ELb0ELb1ELb1ELb1EEENS1_19SingleTileSchedulerILb0ELb1ELb1ELi128EEEEEEEEEvNT_6ParamsE --------------------------
	.section	.nv.shared._ZN7cutlass13device_kernelIN5flash11enable_sm90INS1_16FlashAttnFwdSm90INS1_25CollectiveMainloopFwdSm90ILi2EN4cute5tupleIJNS5_1CILi1EEES8_S8_EEENS6_IJNS7_ILi128EEENS7_ILi160EEESA_EEELi128ENS_12float_e4m3_tEfNS_4arch4Sm90ELb1ELb0ELb1ELb0ELb1ELb0ELb0ELb1ELb1ELb1ELb1ELb0EEENS1_21CollectiveEpilogueFwdINS6_IJSA_SA_SB_EEES9_NS_10bfloat16_tESF_Li256ELb0ELb1ELb1ELb1EEENS1_19SingleTileSchedulerILb0ELb1ELb1ELi128EEEEEEEEEvNT_6ParamsE,"aw",@nobits
	.sectionflags	@""
	.align	16
	.zero		1024


//--------------------- .nv.shared._ZN7cutlass13device_kernelIN5flash11enable_sm90INS1_16FlashAttnFwdSm90INS1_25CollectiveMainloopFwdSm90ILi2EN4cute5tupleIJNS5_1CILi1EEES8_S8_EEENS6_IJNS7_ILi128EEENS7_ILi160EEESA_EEELi128ENS_12float_e4m3_tEfNS_4arch4Sm90ELb1ELb0ELb1ELb1ELb1ELb0ELb0ELb1ELb1ELb1ELb1ELb0EEENS1_21CollectiveEpilogueFwdINS6_IJSA_SA_SB_EEES9_NS_10bfloat16_tESF_Li256ELb1ELb1ELb1ELb1EEENS1_36VarlenDynamicPersistentTileSchedulerILi128ELi160ELi256ELi128ELb1ELb1ELb1ELb1ELb1ELb1EEEEEEEEEvNT_6ParamsE --------------------------
	.section	.nv.shared._ZN7cutlass13device_kernelIN5flash11enable_sm90INS1_16FlashAttnFwdSm90INS1_25CollectiveMainloopFwdSm90ILi2EN4cute5tupleIJNS5_1CILi1EEES8_S8_EEENS6_IJNS7_ILi128EEENS7_ILi160EEESA_EEELi128ENS_12float_e4m3_tEfNS_4arch4Sm90ELb1ELb0ELb1ELb1ELb1ELb0ELb0ELb1ELb1ELb1ELb1ELb0EEENS1_21CollectiveEpilogueFwdINS6_IJSA_SA_SB_EEES9_NS_10bfloat16_tESF_Li256ELb1ELb1ELb1ELb1EEENS1_36VarlenDynamicPersistentTileSchedulerILi128ELi160ELi256ELi128ELb1ELb1ELb1ELb1ELb1ELb1EEEEEEEEEvNT_6ParamsE,"aw",@nobits
	.sectionflags	@""
	.align	16
	.zero		1024


//--------------------- .nv.shared._ZN7cutlass13device_kernelIN5flash11enable_sm90INS1_16FlashAttnFwdSm90INS1_25CollectiveMainloopFwdSm90ILi2EN4cute5tupleIJNS5_1CILi1EEES8_S8_EEENS6_IJNS7_ILi128EEENS7_ILi160EEESA_EEELi128ENS_12float_e4m3_tEfNS_4arch4Sm90ELb1ELb0ELb1ELb1ELb1ELb1ELb0ELb1ELb1ELb1ELb1ELb0EEENS1_21CollectiveEpilogueFwdINS6_IJSA_SA_SB_EEES9_NS_10bfloat16_tESF_Li256ELb1ELb1ELb1ELb1EEENS1_36VarlenDynamicPersistentTileSchedulerILi128ELi160ELi256ELi128ELb1ELb1ELb1ELb1ELb1ELb1EEEEEEEEEvNT_6ParamsE --------------------------
	.section	.nv.shared._ZN7cutlass13device_kernelIN5flash11enable_sm90INS1_16FlashAttnFwdSm90INS1_25CollectiveMainloopFwdSm90ILi2EN4cute5tupleIJNS5_1CILi1EEES8_S8_EEENS6_IJNS7_ILi128EEENS7_ILi160EEESA_EEELi128ENS_12float_e4m3_tEfNS_4arch4Sm90ELb1ELb0ELb1ELb1ELb1ELb1ELb0ELb1ELb1ELb1ELb1ELb0EEENS1_21CollectiveEpilogueFwdINS6_IJSA_SA_SB_EEES9_NS_10bfloat16_tESF_Li256ELb1ELb1ELb1ELb1EEENS1_36VarlenDynamicPersistentTileSchedulerILi128ELi160ELi256ELi128ELb1ELb1ELb1ELb1ELb1ELb1EEEEEEEEEvNT_6ParamsE,"aw",@nobits
	.sectionflags	@""
	.align	16
	.zero		1024


//--------------------- .nv.constant0._ZN7cutlass13device_kernelIN5flash11enable_sm90INS1_16FlashAttnFwdSm90INS1_25CollectiveMainloopFwdSm90ILi2EN4cute5tupleIJNS5_1CILi1EEES8_S8_EEENS6_IJNS7_ILi128EEENS7_ILi160EEESA_EEELi128ENS_12float_e4m3_tEfNS_4arch4Sm90ELb0ELb0ELb1ELb0ELb1ELb0ELb0ELb1ELb1ELb1ELb1ELb0EEENS1_21CollectiveEpilogueFwdINS6_IJSA_SA_SB_EEES9_NS_10bfloat16_tESF_Li256ELb0ELb1ELb1ELb1EEENS1_19SingleTileSchedulerILb0ELb1ELb1ELi128EEEEEEEEEvNT_6ParamsE --------------------------
	.section	.nv.constant0._ZN7cutlass13device_kernelIN5flash11enable_sm90INS1_16FlashAttnFwdSm90INS1_25CollectiveMainloopFwdSm90ILi2EN4cute5tupleIJNS5_1CILi1EEES8_S8_EEENS6_IJNS7_ILi128EEENS7_ILi160EEESA_EEELi128ENS_12float_e4m3_tEfNS_4arch4Sm90ELb0ELb0ELb1ELb0ELb1ELb0ELb0ELb1ELb1ELb1ELb1ELb0EEENS1_21CollectiveEpilogueFwdINS6_IJSA_SA_SB_EEES9_NS_10bfloat16_tESF_Li256ELb0ELb1ELb1ELb1EEENS1_19SingleTileSchedulerILb0ELb1ELb1ELi128EEEEEEEEEvNT_6ParamsE,"a",@progbits
	.sectionflags	@""
	.align	4
.nv.constant0._ZN7cutlass13device_kernelIN5flash11enable_sm90INS1_16FlashAttnFwdSm90INS1_25CollectiveMainloopFwdSm90ILi2EN4cute5tupleIJNS5_1CILi1EEES8_S8_EEENS6_IJNS7_ILi128EEENS7_ILi160EEESA_EEELi128ENS_12float_e4m3_tEfNS_4arch4Sm90ELb0ELb0ELb1ELb0ELb1ELb0ELb0ELb1ELb1ELb1ELb1ELb0EEENS1_21CollectiveEpilogueFwdINS6_IJSA_SA_SB_EEES9_NS_10bfloat16_tESF_Li256ELb0ELb1ELb1ELb1EEENS1_19SingleTileSchedulerILb0ELb1ELb1ELi128EEEEEEEEEvNT_6ParamsE:
	.zero		3200


//--------------------- .nv.constant0._ZN7cutlass13device_kernelIN5flash11enable_sm90INS1_16FlashAttnFwdSm90INS1_25CollectiveMainloopFwdSm90ILi2EN4cute5tupleIJNS5_1CILi1EEES8_S8_EEENS6_IJNS7_ILi128EEENS7_ILi160EEESA_EEELi128ENS_12float_e4m3_tEfNS_4arch4Sm90ELb0ELb0ELb1ELb1ELb1ELb0ELb0ELb1ELb1ELb1ELb1ELb0EEENS1_21CollectiveEpilogueFwdINS6_IJSA_SA_SB_EEES9_NS_10bfloat16_tESF_Li256ELb1ELb1ELb1ELb1EEENS1_36VarlenDynamicPersistentTileSchedulerILi128ELi160ELi256ELi128ELb1ELb1ELb1ELb0ELb1ELb1EEEEEEEEEvNT_6ParamsE --------------------------
	.section	.nv.constant0._ZN7cutlass13device_kernelIN5flash11enable_sm90INS1_16FlashAttnFwdSm90INS1_25CollectiveMainloopFwdSm90ILi2EN4cute5tupleIJNS5_1CILi1EEES8_S8_EEENS6_IJNS7_ILi128EEENS7_ILi160EEESA_EEELi128ENS_12float_e4m3_tEfNS_4arch4Sm90ELb0ELb0ELb1ELb1ELb1ELb0ELb0ELb1ELb1ELb1ELb1ELb0EEENS1_21CollectiveEpilogueFwdINS6_IJSA_SA_SB_EEES9_NS_10bfloat16_tESF_Li256ELb1ELb1ELb1ELb1EEENS1_36VarlenDynamicPersistentTileSchedulerILi128ELi160ELi256ELi128ELb1ELb1ELb1ELb0ELb1ELb1EEEEEEEEEvNT_6ParamsE,"a",@progbits
	.sectionflags	@""
	.align	4
.nv.constant0._ZN7cutlass13device_kernelIN5flash11enable_sm90INS1_16FlashAttnFwdSm90INS1_25CollectiveMainloopFwdSm90ILi2EN4cute5tupleIJNS5_1CILi1EEES8_S8_EEENS6_IJNS7_ILi128EEENS7_ILi160EEESA_EEELi128ENS_12float_e4m3_tEfNS_4arch4Sm90ELb0ELb0ELb1ELb1ELb1ELb0ELb0ELb1ELb1ELb1ELb1ELb0EEENS1_21CollectiveEpilogueFwdINS6_IJSA_SA_SB_EEES9_NS_10bfloat16_tESF_Li256ELb1ELb1ELb1ELb1EEENS1_36VarlenDynamicPersistentTileSchedulerILi128ELi160ELi256ELi128ELb1ELb1ELb1ELb0ELb1ELb1EEEEEEEEEvNT_6ParamsE:
	.zero		3328


//--------------------- .nv.constant0._ZN7cutlass13device_kernelIN5flash11enable_sm90INS1_16FlashAttnFwdSm90INS1_25CollectiveMainloopFwdSm90ILi2EN4cute5tupleIJNS5_1CILi1EEES8_S8_EEENS6_IJNS7_ILi128EEENS7_ILi160EEESA_EEELi128ENS_12float_e4m3_tEfNS_4arch4Sm90ELb0ELb0ELb1ELb1ELb1ELb1ELb0ELb1ELb1ELb1ELb1ELb0EEENS1_21CollectiveEpilogueFwdINS6_IJSA_SA_SB_EEES9_NS_10bfloat16_tESF_Li256ELb1ELb1ELb1ELb1EEENS1_36VarlenDynamicPersistentTileSchedulerILi128ELi160ELi256ELi128ELb1ELb1ELb1ELb0ELb1ELb1EEEEEEEEEvNT_6ParamsE --------------------------
	.section	.nv.constant0._ZN7cutlass13device_kernelIN5flash11enable_sm90INS1_16FlashAttnFwdSm90INS1_25CollectiveMainloopFwdSm90ILi2EN4cute5tupleIJNS5_1CILi1EEES8_S8_EEENS6_IJNS7_ILi128EEENS7_ILi160EEESA_EEELi128ENS_12float_e4m3_tEfNS_4arch4Sm90ELb0ELb0ELb1ELb1ELb1ELb1ELb0ELb1ELb1ELb1ELb1ELb0EEENS1_21CollectiveEpilogueFwdINS6_IJSA_SA_SB_EEES9_NS_10bfloat16_tESF_Li256ELb1ELb1ELb1ELb1EEENS1_36VarlenDynamicPersistentTileSchedulerILi128ELi160ELi256ELi128ELb1ELb1ELb1ELb0ELb1ELb1EEEEEEEEEvNT_6ParamsE,"a",@progbits
	.sectionflags	@""
	.align	4
.nv.constant0._ZN7cutlass13device_kernelIN5flash11enable_sm90INS1_16FlashAttnFwdSm90INS1_25CollectiveMainloopFwdSm90ILi2EN4cute5tupleIJNS5_1CILi1EEES8_S8_EEENS6_IJNS7_ILi128EEENS7_ILi160EEESA_EEELi128ENS_12float_e4m3_tEfNS_4arch4Sm90ELb0ELb0ELb1ELb1ELb1ELb1ELb0ELb1ELb1ELb1ELb1ELb0EEENS1_21CollectiveEpilogueFwdINS6_IJSA_SA_SB_EEES9_NS_10bfloat16_tESF_Li256ELb1ELb1ELb1ELb1EEENS1_36VarlenDynamicPersistentTileSchedulerILi128ELi160ELi256ELi128ELb1ELb1ELb1ELb0ELb1ELb1EEEEEEEEEvNT_6ParamsE:
	.zero		3328


//--------------------- .nv.constant0._ZN7cutlass13device_kernelIN5flash11enable_sm90INS1_16FlashAttnFwdSm90INS1_25CollectiveMainloopFwdSm90ILi2EN4cute5tupleIJNS5_1CILi1EEES8_S8_EEENS6_IJNS7_ILi128EEENS7_ILi160EEESA_EEELi128ENS_12float_e4m3_tEfNS_4arch4Sm90ELb0ELb1ELb1ELb0ELb1ELb0ELb0ELb1ELb1ELb1ELb1ELb0EEENS1_21CollectiveEpilogueFwdINS6_IJSA_SA_SB_EEES9_NS_10bfloat16_tESF_Li256ELb0ELb1ELb1ELb1EEENS1_19SingleTileSchedulerILb0ELb1ELb1ELi128EEEEEEEEEvNT_6ParamsE --------------------------
	.section	.nv.constant0._ZN7cutlass13device_kernelIN5flash11enable_sm90INS1_16FlashAttnFwdSm90INS1_25CollectiveMainloopFwdSm90ILi2EN4cute5tupleIJNS5_1CILi1EEES8_S8_EEENS6_IJNS7_ILi128EEENS7_ILi160EEESA_EEELi128ENS_12float_e4m3_tEfNS_4arch4Sm90ELb0ELb1ELb1ELb0ELb1ELb0ELb0ELb1ELb1ELb1ELb1ELb0EEENS1_21CollectiveEpilogueFwdINS6_IJSA_SA_SB_EEES9_NS_10bfloat16_tESF_Li256ELb0ELb1ELb1ELb1EEENS1_19SingleTileSchedulerILb0ELb1ELb1ELi128EEEEEEEEEvNT_6ParamsE,"a",@progbits
	.sectionflags	@""
	.align	4
.nv.constant0._ZN7cutlass13device_kernelIN5flash11enable_sm90INS1_16FlashAttnFwdSm90INS1_25CollectiveMainloopFwdSm90ILi2EN4cute5tupleIJNS5_1CILi1EEES8_S8_EEENS6_IJNS7_ILi128EEENS7_ILi160EEESA_EEELi128ENS_12float_e4m3_tEfNS_4arch4Sm90ELb0ELb1ELb1ELb0ELb1ELb0ELb0ELb1ELb1ELb1ELb1ELb0EEENS1_21CollectiveEpilogueFwdINS6_IJSA_SA_SB_EEES9_NS_10bfloat16_tESF_Li256ELb0ELb1ELb1ELb1EEENS1_19SingleTileSchedulerILb0ELb1ELb1ELi128EEEEEEEEEvNT_6ParamsE:
	.zero		3200


//--------------------- .nv.constant0._ZN7cutlass13device_kernelIN5flash11enable_sm90INS1_16FlashAttnFwdSm90INS1_25CollectiveMainloopFwdSm90ILi2EN4cute5tupleIJNS5_1CILi1EEES8_S8_EEENS6_IJNS7_ILi128EEENS7_ILi160EEESA_EEELi128ENS_12float_e4m3_tEfNS_4arch4Sm90ELb0ELb1ELb1ELb1ELb1ELb0ELb0ELb1ELb1ELb1ELb1ELb0EEENS1_21CollectiveEpilogueFwdINS6_IJSA_SA_SB_EEES9_NS_10bfloat16_tESF_Li256ELb1ELb1ELb1ELb1EEENS1_36VarlenDynamicPersistentTileSchedulerILi128ELi160ELi256ELi128ELb1ELb1ELb1ELb1ELb0ELb1EEEEEEEEEvNT_6ParamsE --------------------------
	.section	.nv.constant0._ZN7cutlass13device_kernelIN5flash11enable_sm90INS1_16FlashAttnFwdSm90INS1_25CollectiveMainloopFwdSm90ILi2EN4cute5tupleIJNS5_1CILi1EEES8_S8_EEENS6_IJNS7_ILi128EEENS7_ILi160EEESA_EEELi128ENS_12float_e4m3_tEfNS_4arch4Sm90ELb0ELb1ELb1ELb1ELb1ELb0ELb0ELb1ELb1ELb1ELb1ELb0EEENS1_21CollectiveEpilogueFwdINS6_IJSA_SA_SB_EEES9_NS_10bfloat16_tESF_Li256ELb1ELb1ELb1ELb1EEENS1_36VarlenDynamicPersistentTileSchedulerILi128ELi160ELi256ELi128ELb1ELb1ELb1ELb1ELb0ELb1EEEEEEEEEvNT_6ParamsE,"a",@progbits
	.sectionflags	@""
	.align	4
.nv.constant0._ZN7cutlass13device_kernelIN5flash11enable_sm90INS1_16FlashAttnFwdSm90INS1_25CollectiveMainloopFwdSm90ILi2EN4cute5tupleIJNS5_1CILi1EEES8_S8_EEENS6_IJNS7_ILi128EEENS7_ILi160EEESA_EEELi128ENS_12float_e4m3_tEfNS_4arch4Sm90ELb0ELb1ELb1ELb1ELb1ELb0ELb0ELb1ELb1ELb1ELb1ELb0EEENS1_21CollectiveEpilogueFwdINS6_IJSA_SA_SB_EEES9_NS_10bfloat16_tESF_Li256ELb1ELb1ELb1ELb1EEENS1_36VarlenDynamicPersistentTileSchedulerILi128ELi160ELi256ELi128ELb1ELb1ELb1ELb1ELb0ELb1EEEEEEEEEvNT_6ParamsE:
	.zero		3328


//--------------------- .nv.constant0._ZN7cutlass13device_kernelIN5flash11enable_sm90INS1_16FlashAttnFwdSm90INS1_25CollectiveMainloopFwdSm90ILi2EN4cute5tupleIJNS5_1CILi1EEES8_S8_EEENS6_IJNS7_ILi128EEENS7_ILi160EEESA_EEELi128ENS_12float_e4m3_tEfNS_4arch4Sm90ELb0ELb1ELb1ELb1ELb1ELb1ELb0ELb1ELb1ELb1ELb1ELb0EEENS1_21CollectiveEpilogueFwdINS6_IJSA_SA_SB_EEES9_NS_10bfloat16_tESF_Li256ELb1ELb1ELb1ELb1EEENS1_36VarlenDynamicPersistentTileSchedulerILi128ELi160ELi256ELi128ELb1ELb1ELb1ELb1ELb0ELb1EEEEEEEEEvNT_6ParamsE --------------------------
	.section	.nv.constant0._ZN7cutlass13device_kernelIN5flash11enable_sm90INS1_16FlashAttnFwdSm90INS1_25CollectiveMainloopFwdSm90ILi2EN4cute5tupleIJNS5_1CILi1EEES8_S8_EEENS6_IJNS7_ILi128EEENS7_ILi160EEESA_EEELi128ENS_12float_e4m3_tEfNS_4arch4Sm90ELb0ELb1ELb1ELb1ELb1ELb1ELb0ELb1ELb1ELb1ELb1ELb0EEENS1_21CollectiveEpilogueFwdINS6_IJSA_SA_SB_EEES9_NS_10bfloat16_tESF_Li256ELb1ELb1ELb1ELb1EEENS1_36VarlenDynamicPersistentTileSchedulerILi128ELi160ELi256ELi128ELb1ELb1ELb1ELb1ELb0ELb1EEEEEEEEEvNT_6ParamsE,"a",@progbits
	.sectionflags	@""
	.align	4
.nv.constant0._ZN7cutlass13device_kernelIN5flash11enable_sm90INS1_16FlashAttnFwdSm90INS1_25CollectiveMainloopFwdSm90ILi2EN4cute5tupleIJNS5_1CILi1EEES8_S8_EEENS6_IJNS7_ILi128EEENS7_ILi160EEESA_EEELi128ENS_12float_e4m3_tEfNS_4arch4Sm90ELb0ELb1ELb1ELb1ELb1ELb1ELb0ELb1ELb1ELb1ELb1ELb0EEENS1_21CollectiveEpilogueFwdINS6_IJSA_SA_SB_EEES9_NS_10bfloat16_tESF_Li256ELb1ELb1ELb1ELb1EEENS1_36VarlenDynamicPersistentTileSchedulerILi128ELi160ELi256ELi128ELb1ELb1ELb1ELb1ELb0ELb1EEEEEEEEEvNT_6ParamsE:
	.zero		3328


//--------------------- .nv.constant0._ZN7cutlass13device_kernelIN5flash11enable_sm90INS1_16FlashAttnFwdSm90INS1_25CollectiveMainloopFwdSm90ILi2EN4cute5tupleIJNS5_1CILi1EEES8_S8_EEENS6_IJNS7_ILi128EEENS7_ILi160EEESA_EEELi128ENS_12float_e4m3_tEfNS_4arch4Sm90ELb1ELb0ELb1ELb0ELb1ELb0ELb0ELb1ELb1ELb1ELb1ELb0EEENS1_21CollectiveEpilogueFwdINS6_IJSA_SA_SB_EEES9_NS_10bfloat16_tESF_Li256ELb0ELb1ELb1ELb1EEENS1_19SingleTileSchedulerILb0ELb1ELb1ELi128EEEEEEEEEvNT_6ParamsE --------------------------
	.section	.nv.constant0._ZN7cutlass13device_kernelIN5flash11enable_sm90INS1_16FlashAttnFwdSm90INS1_25CollectiveMainloopFwdSm90ILi2EN4cute5tupleIJNS5_1CILi1EEES8_S8_EEENS6_IJNS7_ILi128EEENS7_ILi160EEESA_EEELi128ENS_12float_e4m3_tEfNS_4arch4Sm90ELb1ELb0ELb1ELb0ELb1ELb0ELb0ELb1ELb1ELb1ELb1ELb0EEENS1_21CollectiveEpilogueFwdINS6_IJSA_SA_SB_EEES9_NS_10bfloat16_tESF_Li256ELb0ELb1ELb1ELb1EEENS1_19SingleTileSchedulerILb0ELb1ELb1ELi128EEEEEEEEEvNT_6ParamsE,"a",@progbits
	.sectionflags	@""
	.align	4
.nv.constant0._ZN7cutlass13device_kernelIN5flash11enable_sm90INS1_16FlashAttnFwdSm90INS1_25CollectiveMainloopFwdSm90ILi2EN4cute5tupleIJNS5_1CILi1EEES8_S8_EEENS6_IJNS7_ILi128EEENS7_ILi160EEESA_EEELi128ENS_12float_e4m3_tEfNS_4arch4Sm90ELb1ELb0ELb1ELb0ELb1ELb0ELb0ELb1ELb1ELb1ELb1ELb0EEENS1_21CollectiveEpilogueFwdINS6_IJSA_SA_SB_EEES9_NS_10bfloat16_tESF_Li256ELb0ELb1ELb1ELb1EEENS1_19SingleTileSchedulerILb0ELb1ELb1ELi128EEEEEEEEEvNT_6ParamsE:
	.zero		3200


//--------------------- .nv.constant0._ZN7cutlass13device_kernelIN5flash11enable_sm90INS1_16FlashAttnFwdSm90INS1_25CollectiveMainloopFwdSm90ILi2EN4cute5tupleIJNS5_1CILi1EEES8_S8_EEENS6_IJNS7_ILi128EEENS7_ILi160EEESA_EEELi128ENS_12float_e4m3_tEfNS_4arch4Sm90ELb1ELb0ELb1ELb1ELb1ELb0ELb0ELb1ELb1ELb1ELb1ELb0EEENS1_21CollectiveEpilogueFwdINS6_IJSA_SA_SB_EEES9_NS_10bfloat16_tESF_Li256ELb1ELb1ELb1ELb1EEENS1_36VarlenDynamicPersistentTileSchedulerILi128ELi160ELi256ELi128ELb1ELb1ELb1ELb1ELb1ELb1EEEEEEEEEvNT_6ParamsE --------------------------
	.section	.nv.constant0._ZN7cutlass13device_kernelIN5flash11enable_sm90INS1_16FlashAttnFwdSm90INS1_25CollectiveMainloopFwdSm90ILi2EN4cute5tupleIJNS5_1CILi1EEES8_S8_EEENS6_IJNS7_ILi128EEENS7_ILi160EEESA_EEELi128ENS_12float_e4m3_tEfNS_4arch4Sm90ELb1ELb0ELb1ELb1ELb1ELb0ELb0ELb1ELb1ELb1ELb1ELb0EEENS1_21CollectiveEpilogueFwdINS6_IJSA_SA_SB_EEES9_NS_10bfloat16_tESF_Li256ELb1ELb1ELb1ELb1EEENS1_36VarlenDynamicPersistentTileSchedulerILi128ELi160ELi256ELi128ELb1ELb1ELb1ELb1ELb1ELb1EEEEEEEEEvNT_6ParamsE,"a",@progbits
	.sectionflags	@""
	.align	4
.nv.constant0._ZN7cutlass13device_kernelIN5flash11enable_sm90INS1_16FlashAttnFwdSm90INS1_25CollectiveMainloopFwdSm90ILi2EN4cute5tupleIJNS5_1CILi1EEES8_S8_EEENS6_IJNS7_ILi128EEENS7_ILi160EEESA_EEELi128ENS_12float_e4m3_tEfNS_4arch4Sm90ELb1ELb0ELb1ELb1ELb1ELb0ELb0ELb1ELb1ELb1ELb1ELb0EEENS1_21CollectiveEpilogueFwdINS6_IJSA_SA_SB_EEES9_NS_10bfloat16_tESF_Li256ELb1ELb1ELb1ELb1EEENS1_36VarlenDynamicPersistentTileSchedulerILi128ELi160ELi256ELi128ELb1ELb1ELb1ELb1ELb1ELb1EEEEEEEEEvNT_6ParamsE:
	.zero		3328


//--------------------- .nv.constant0._ZN7cutlass13device_kernelIN5flash11enable_sm90INS1_16FlashAttnFwdSm90INS1_25CollectiveMainloopFwdSm90ILi2EN4cute5tupleIJNS5_1CILi1EEES8_S8_EEENS6_IJNS7_ILi128EEENS7_ILi160EEESA_EEELi128ENS_12float_e4m3_tEfNS_4arch4Sm90ELb1ELb0ELb1ELb1ELb1ELb1ELb0ELb1ELb1ELb1ELb1ELb0EEENS1_21CollectiveEpilogueFwdINS6_IJSA_SA_SB_EEES9_NS_10bfloat16_tESF_Li256ELb1ELb1ELb1ELb1EEENS1_36VarlenDynamicPersistentTileSchedulerILi128ELi160ELi256ELi128ELb1ELb1ELb1ELb1ELb1ELb1EEEEEEEEEvNT_6ParamsE --------------------------
	.section	.nv.constant0._ZN7cutlass13device_kernelIN5flash11enable_sm90INS1_16FlashAttnFwdSm90INS1_25CollectiveMainloopFwdSm90ILi2EN4cute5tupleIJNS5_1CILi1EEES8_S8_EEENS6_IJNS7_ILi128EEENS7_ILi160EEESA_EEELi128ENS_12float_e4m3_tEfNS_4arch4Sm90ELb1ELb0ELb1ELb1ELb1ELb1ELb0ELb1ELb1ELb1ELb1ELb0EEENS1_21CollectiveEpilogueFwdINS6_IJSA_SA_SB_EEES9_NS_10bfloat16_tESF_Li256ELb1ELb1ELb1ELb1EEENS1_36VarlenDynamicPersistentTileSchedulerILi128ELi160ELi256ELi128ELb1ELb1ELb1ELb1ELb1ELb1EEEEEEEEEvNT_6ParamsE,"a",@progbits
	.sectionflags	@""
	.align	4
.nv.constant0._ZN7cutlass13device_kernelIN5flash11enable_sm90INS1_16FlashAttnFwdSm90INS1_25CollectiveMainloopFwdSm90ILi2EN4cute5tupleIJNS5_1CILi1EEES8_S8_EEENS6_IJNS7_ILi128EEENS7_ILi160EEESA_EEELi128ENS_12float_e4m3_tEfNS_4arch4Sm90ELb1ELb0ELb1ELb1ELb1ELb1ELb0ELb1ELb1ELb1ELb1ELb0EEENS1_21CollectiveEpilogueFwdINS6_IJSA_SA_SB_EEES9_NS_10bfloat16_tESF_Li256ELb1ELb1ELb1ELb1EEENS1_36VarlenDynamicPersistentTileSchedulerILi128ELi160ELi256ELi128ELb1ELb1ELb1ELb1ELb1ELb1EEEEEEEEEvNT_6ParamsE:
	.zero		3328


//--------------------- SYMBOLS --------------------------

	.type		.nv.reservedSmem.offset0,@object
	.size		.nv.reservedSmem.offset0,0x4
	.type		__assertfail,@function
